// Copyright (c) 2024, Jay Shah, Ganesh Bikshandi, Ying Zhang, Vijay Thakkar, Pradeep Ramani, Tri Dao.
// Splitting the different template instantiations to different files to speed up compilation.
// This file is auto-generated. See "generate_kernels.py"

#include "flash_bwd_launch_template.h"

#ifndef FLASHATTENTION_DISABLE_HDIM64
template<>
void run_mha_bwd_<90, cutlass::bfloat16_t, 64, true>(Flash_bwd_params &params, cudaStream_t stream) {
    run_mha_bwd_hdim64<90, cutlass::bfloat16_t, true>(params, stream);
}
#endif


// ===== COMPILED SASS (sm_90a) =====

	.target	sm_90a

	.elftype	@"ET_EXEC"


//--------------------- .note.nv.tkinfo           --------------------------
	.section	.note.nv.tkinfo,"",@"SHT_NOTE"
	.sectionflags	@"SHF_NOTE_NV_TKINFO"
	.tkinfo
        /*0018*/ 	.word	0x00000002
        /*0030*/ 	.string	""
        /*0030*/ 	.string	"ptxas"
        /*0030*/ 	.string	"Cuda compilation tools, release 13.0, V13.0.88"
        /*0030*/ 	.string	"Build cuda_13.0.r13.0/compiler.36424714_0"
        /*0030*/ 	.string	"-arch sm_90a -m 64 "



//--------------------- .note.nv.cuinfo           --------------------------
	.section	.note.nv.cuinfo,"",@"SHT_NOTE"
	.sectionflags	@"SHF_NOTE_NV_CUINFO"
        /*0018*/ 	.short	0x0002
        /*001a*/ 	.short	0x005a
        /*001c*/ 	.short	0x0082
	.zero		2


//--------------------- .nv.info                  --------------------------
	.section	.nv.info,"",@"SHT_CUDA_INFO"
	.align	4


	//----- nvinfo : EIATTR_REGCOUNT
	.align		4
        /*0000*/ 	.byte	0x04, 0x2f
        /*0002*/ 	.short	(.L_20 - .L_19)
	.align		4
.L_19:
        /*0004*/ 	.word	index@(_ZN7cutlass13device_kernelIN5flash22FlashAttnBwdPreprocessIN4cute5tupleIJNS3_1CILi96EEENS5_ILi64EEEEEENS_10bfloat16_tEfNS_4arch4Sm90ELb1ELb1EEEEEvNT_6ParamsE)
        /*0008*/ 	.word	0x00000030


	//----- nvinfo : EIATTR_FRAME_SIZE
	.align		4
.L_20:
        /*000c*/ 	.byte	0x04, 0x11
        /*000e*/ 	.short	(.L_22 - .L_21)
	.align		4
.L_21:
        /*0010*/ 	.word	index@(_ZN7cutlass13device_kernelIN5flash22FlashAttnBwdPreprocessIN4cute5tupleIJNS3_1CILi96EEENS5_ILi64EEEEEENS_10bfloat16_tEfNS_4arch4Sm90ELb1ELb1EEEEEvNT_6ParamsE)
        /*0014*/ 	.word	0x00000000


	//----- nvinfo : EIATTR_REGCOUNT
	.align		4
.L_22:
        /*0018*/ 	.byte	0x04, 0x2f
        /*001a*/ 	.short	(.L_24 - .L_23)
	.align		4
.L_23:
        /*001c*/ 	.word	index@(_ZN7cutlass13device_kernelIN5flash11enable_sm90INS1_16FlashAttnBwdSm90INS1_25CollectiveMainloopBwdSm90ILi2ELi2ELi2EN4cute5tupleIJNS5_1CILi1EEES8_S8_EEENS6_IJNS7_ILi96EEENS7_ILi128EEENS7_ILi64EEEEEENS_10bfloat16_tEfNS_4arch4Sm90ELb1ELb0ELb1ELb1ELb1ELb1ELb0ELb1ELi2ELi1ELi2ELi2ELb0EEENS1_24CollectiveEpilogueBwdGQAISD_fSG_Li256ELb1ELb1EEENS1_25SingleTileBwdLPTSchedulerILb1ELi128ELb1EEEEEEEEEvNT_6ParamsE)
        /*0020*/ 	.word	0x000000a8


	//----- nvinfo : EIATTR_FRAME_SIZE
	.align		4
.L_24:
        /*0024*/ 	.byte	0x04, 0x11
        /*0026*/ 	.short	(.L_26 - .L_25)
	.align		4
.L_25:
        /*0028*/ 	.word	index@(_ZN7cutlass13device_kernelIN5flash11enable_sm90INS1_16FlashAttnBwdSm90INS1_25CollectiveMainloopBwdSm90ILi2ELi2ELi2EN4cute5tupleIJNS5_1CILi1EEES8_S8_EEENS6_IJNS7_ILi96EEENS7_ILi128EEENS7_ILi64EEEEEENS_10bfloat16_tEfNS_4arch4Sm90ELb1ELb0ELb1ELb1ELb1ELb1ELb0ELb1ELi2ELi1ELi2ELi2ELb0EEENS1_24CollectiveEpilogueBwdGQAISD_fSG_Li256ELb1ELb1EEENS1_25SingleTileBwdLPTSchedulerILb1ELi128ELb1EEEEEEEEEvNT_6ParamsE)
        /*002c*/ 	.word	0x00000030


	//----- nvinfo : EIATTR_REGCOUNT
	.align		4
.L_26:
        /*0030*/ 	.byte	0x04, 0x2f
        /*0032*/ 	.short	(.L_28 - .L_27)
	.align		4
.L_27:
        /*0034*/ 	.word	index@(_ZN7cutlass13device_kernelIN5flash32FlashAttnBwdPostprocessConvertdQIN4cute5tupleIJNS3_1CILi96EEENS5_ILi64EEEEEENS_10bfloat16_tEfNS_4arch4Sm90ELi256ENS3_8TiledMMAINS3_8MMA_AtomIJNS3_4SM904GMMA27MMA_64x16x16_F32BF16BF16_SSILNSF_5MajorE1ELSH_0ELNSF_7ScaleInE1ELSI_1EEEEEENS3_6LayoutINS4_IJNS5_ILi1EEENS5_ILi2EEESM_EEENS4_IJNS5_ILi0EEESM_SP_EEEEENS4_IJNS3_10UnderscoreESS_SS_EEEEELb1EEEEEvNT_6ParamsE)
        /*0038*/ 	.word	0x00000030


	//----- nvinfo : EIATTR_FRAME_SIZE
	.align		4
.L_28:
        /*003c*/ 	.byte	0x04, 0x11
        /*003e*/ 	.short	(.L_30 - .L_29)
	.align		4
.L_29:
        /*0040*/ 	.word	index@(_ZN7cutlass13device_kernelIN5flash32FlashAttnBwdPostprocessConvertdQIN4cute5tupleIJNS3_1CILi96EEENS5_ILi64EEEEEENS_10bfloat16_tEfNS_4arch4Sm90ELi256ENS3_8TiledMMAINS3_8MMA_AtomIJNS3_4SM904GMMA27MMA_64x16x16_F32BF16BF16_SSILNSF_5MajorE1ELSH_0ELNSF_7ScaleInE1ELSI_1EEEEEENS3_6LayoutINS4_IJNS5_ILi1EEENS5_ILi2EEESM_EEENS4_IJNS5_ILi0EEESM_SP_EEEEENS4_IJNS3_10UnderscoreESS_SS_EEEEELb1EEEEEvNT_6ParamsE)
        /*0044*/ 	.word	0x00000000


	//----- nvinfo : EIATTR_REGCOUNT
	.align		4
.L_30:
        /*0048*/ 	.byte	0x04, 0x2f
        /*004a*/ 	.short	(.L_32 - .L_31)
	.align		4
.L_31:
        /*004c*/ 	.word	index@(_ZN7cutlass13device_kernelIN5flash32FlashAttnBwdPostprocessConvertdQIN4cute5tupleIJNS3_1CILi128EEENS5_ILi64EEEEEENS_10bfloat16_tEfNS_4arch4Sm90ELi256ENS3_8TiledMMAINS3_8MMA_AtomIJNS3_4SM904GMMA27MMA_64x64x16_F32BF16BF16_RSILNSF_5MajorE0ELSH_1ELNSF_7ScaleInE1ELSI_1EEEEEENS3_6LayoutINS4_IJNS5_ILi2EEENS5_ILi1EEESN_EEENS4_IJSN_NS5_ILi0EEESP_EEEEENS4_IJNS3_10UnderscoreESS_SS_EEEEELb0EEEEEvNT_6ParamsE)
        /*0050*/ 	.word	0x00000037


	//----- nvinfo : EIATTR_FRAME_SIZE
	.align		4
.L_32:
        /*0054*/ 	.byte	0x04, 0x11
        /*0056*/ 	.short	(.L_34 - .L_33)
	.align		4
.L_33:
        /*0058*/ 	.word	index@(_ZN7cutlass13device_kernelIN5flash32FlashAttnBwdPostprocessConvertdQIN4cute5tupleIJNS3_1CILi128EEENS5_ILi64EEEEEENS_10bfloat16_tEfNS_4arch4Sm90ELi256ENS3_8TiledMMAINS3_8MMA_AtomIJNS3_4SM904GMMA27MMA_64x64x16_F32BF16BF16_RSILNSF_5MajorE0ELSH_1ELNSF_7ScaleInE1ELSI_1EEEEEENS3_6LayoutINS4_IJNS5_ILi2EEENS5_ILi1EEESN_EEENS4_IJSN_NS5_ILi0EEESP_EEEEENS4_IJNS3_10UnderscoreESS_SS_EEEEELb0EEEEEvNT_6ParamsE)
        /*005c*/ 	.word	0x00000000


	//----- nvinfo : EIATTR_REGCOUNT
	.align		4
.L_34:
        /*0060*/ 	.byte	0x04, 0x2f
        /*0062*/ 	.short	(.L_36 - .L_35)
	.align		4
.L_35:
        /*0064*/ 	.word	index@(_ZN7cutlass13device_kernelIN5flash11enable_sm90INS1_16FlashAttnBwdSm90INS1_25CollectiveMainloopBwdSm90ILi2ELi2ELi2EN4cute5tupleIJNS5_1CILi1EEES8_S8_EEENS6_IJNS7_ILi96EEENS7_ILi128EEENS7_ILi64EEEEEENS_10bfloat16_tEfNS_4arch4Sm90ELb1ELb0ELb1ELb1ELb0ELb1ELb0ELb1ELi2ELi1ELi2ELi2ELb0EEENS1_24CollectiveEpilogueBwdGQAISD_fSG_Li256ELb1ELb0EEENS1_25SingleTileBwdLPTSchedulerILb1ELi128ELb0EEEEEEEEEvNT_6ParamsE)
        /*0068*/ 	.word	0x000000a8


	//----- nvinfo : EIATTR_FRAME_SIZE
	.align		4
.L_36:
        /*006c*/ 	.byte	0x04, 0x11
        /*006e*/ 	.short	(.L_38 - .L_37)
	.align		4
.L_37:
        /*0070*/ 	.word	index@(_ZN7cutlass13device_kernelIN5flash11enable_sm90INS1_16FlashAttnBwdSm90INS1_25CollectiveMainloopBwdSm90ILi2ELi2ELi2EN4cute5tupleIJNS5_1CILi1EEES8_S8_EEENS6_IJNS7_ILi96EEENS7_ILi128EEENS7_ILi64EEEEEENS_10bfloat16_tEfNS_4arch4Sm90ELb1ELb0ELb1ELb1ELb0ELb1ELb0ELb1ELi2ELi1ELi2ELi2ELb0EEENS1_24CollectiveEpilogueBwdGQAISD_fSG_Li256ELb1ELb0EEENS1_25SingleTileBwdLPTSchedulerILb1ELi128ELb0EEEEEEEEEvNT_6ParamsE)
        /*0074*/ 	.word	0x00000050


	//----- nvinfo : EIATTR_REGCOUNT
	.align		4
.L_38:
        /*0078*/ 	.byte	0x04, 0x2f
        /*007a*/ 	.short	(.L_40 - .L_39)
	.align		4
.L_39:
        /*007c*/ 	.word	index@(_ZN7cutlass13device_kernelIN5flash11enable_sm90INS1_16FlashAttnBwdSm90INS1_25CollectiveMainloopBwdSm90ILi2ELi2ELi2EN4cute5tupleIJNS5_1CILi1EEES8_S8_EEENS6_IJNS7_ILi96EEENS7_ILi128EEENS7_ILi64EEEEEENS_10bfloat16_tEfNS_4arch4Sm90ELb1ELb0ELb1ELb1ELb1ELb1ELb0ELb1ELi2ELi1ELi2ELi2ELb0EEENS1_21CollectiveEpilogueBwdISD_SE_SG_Li256ELb1ELb0ELi1EEENS1_25SingleTileBwdLPTSchedulerILb1ELi128ELb1EEEEEEEEEvNT_6ParamsE)
        /*0080*/ 	.word	0x000000a8


	//----- nvinfo : EIATTR_FRAME_SIZE
	.align		4
.L_40:
        /*0084*/ 	.byte	0x04, 0x11
        /*0086*/ 	.short	(.L_42 - .L_41)
	.align		4
.L_41:
        /*0088*/ 	.word	index@(_ZN7cutlass13device_kernelIN5flash11enable_sm90INS1_16FlashAttnBwdSm90INS1_25CollectiveMainloopBwdSm90ILi2ELi2ELi2EN4cute5tupleIJNS5_1CILi1EEES8_S8_EEENS6_IJNS7_ILi96EEENS7_ILi128EEENS7_ILi64EEEEEENS_10bfloat16_tEfNS_4arch4Sm90ELb1ELb0ELb1ELb1ELb1ELb1ELb0ELb1ELi2ELi1ELi2ELi2ELb0EEENS1_21CollectiveEpilogueBwdISD_SE_SG_Li256ELb1ELb0ELi1EEENS1_25SingleTileBwdLPTSchedulerILb1ELi128ELb1EEEEEEEEEvNT_6ParamsE)
        /*008c*/ 	.word	0x00000030


	//----- nvinfo : EIATTR_REGCOUNT
	.align		4
.L_42:
        /*0090*/ 	.byte	0x04, 0x2f
        /*0092*/ 	.short	(.L_44 - .L_43)
	.align		4
.L_43:
        /*0094*/ 	.word	index@(_ZN7cutlass13device_kernelIN5flash11enable_sm90INS1_16FlashAttnBwdSm90INS1_25CollectiveMainloopBwdSm90ILi2ELi2ELi2EN4cute5tupleIJNS5_1CILi1EEES8_S8_EEENS6_IJNS7_ILi96EEENS7_ILi128EEENS7_ILi64EEEEEENS_10bfloat16_tEfNS_4arch4Sm90ELb1ELb0ELb1ELb1ELb0ELb1ELb0ELb1ELi2ELi1ELi2ELi2ELb0EEENS1_21CollectiveEpilogueBwdISD_SE_SG_Li256ELb1ELb0ELi1EEENS1_25SingleTileBwdLPTSchedulerILb1ELi128ELb0EEEEEEEEEvNT_6ParamsE)
        /*0098*/ 	.word	0x000000a8


	//----- nvinfo : EIATTR_FRAME_SIZE
	.align		4
.L_44:
        /*009c*/ 	.byte	0x04, 0x11
        /*009e*/ 	.short	(.L_46 - .L_45)
	.align		4
.L_45:
        /*00a0*/ 	.word	index@(_ZN7cutlass13device_kernelIN5flash11enable_sm90INS1_16FlashAttnBwdSm90INS1_25CollectiveMainloopBwdSm90ILi2ELi2ELi2EN4cute5tupleIJNS5_1CILi1EEES8_S8_EEENS6_IJNS7_ILi96EEENS7_ILi128EEENS7_ILi64EEEEEENS_10bfloat16_tEfNS_4arch4Sm90ELb1ELb0ELb1ELb1ELb0ELb1ELb0ELb1ELi2ELi1ELi2ELi2ELb0EEENS1_21CollectiveEpilogueBwdISD_SE_SG_Li256ELb1ELb0ELi1EEENS1_25SingleTileBwdLPTSchedulerILb1ELi128ELb0EEEEEEEEEvNT_6ParamsE)
        /*00a4*/ 	.word	0x00000030


	//----- nvinfo : EIATTR_REGCOUNT
	.align		4
.L_46:
        /*00a8*/ 	.byte	0x04, 0x2f
        /*00aa*/ 	.short	(.L_48 - .L_47)
	.align		4
.L_47:
        /*00ac*/ 	.word	index@(_ZN7cutlass13device_kernelIN5flash22FlashAttnBwdPreprocessIN4cute5tupleIJNS3_1CILi96EEENS5_ILi64EEEEEENS_10bfloat16_tEfNS_4arch4Sm90ELb1ELb0EEEEEvNT_6ParamsE)
        /*00b0*/ 	.word	0x00000038


	//----- nvinfo : EIATTR_FRAME_SIZE
	.align		4
.L_48:
        /*00b4*/ 	.byte	0x04, 0x11
        /*00b6*/ 	.short	(.L_50 - .L_49)
	.align		4
.L_49:
        /*00b8*/ 	.word	index@(_ZN7cutlass13device_kernelIN5flash22FlashAttnBwdPreprocessIN4cute5tupleIJNS3_1CILi96EEENS5_ILi64EEEEEENS_10bfloat16_tEfNS_4arch4Sm90ELb1ELb0EEEEEvNT_6ParamsE)
        /*00bc*/ 	.word	0x00000000


	//----- nvinfo : EIATTR_REGCOUNT
	.align		4
.L_50:
        /*00c0*/ 	.byte	0x04, 0x2f
        /*00c2*/ 	.short	(.L_52 - .L_51)
	.align		4
.L_51:
        /*00c4*/ 	.word	index@(_ZN7cutlass13device_kernelIN5flash11enable_sm90INS1_16FlashAttnBwdSm90INS1_25CollectiveMainloopBwdSm90ILi2ELi2ELi2EN4cute5tupleIJNS5_1CILi1EEES8_S8_EEENS6_IJNS7_ILi96EEENS7_ILi128EEENS7_ILi64EEEEEENS_10bfloat16_tEfNS_4arch4Sm90ELb1ELb0ELb1ELb0ELb1ELb1ELb0ELb1ELi2ELi1ELi2ELi2ELb0EEENS1_24CollectiveEpilogueBwdGQAISD_fSG_Li256ELb0ELb1EEENS1_25SingleTileBwdLPTSchedulerILb0ELi128ELb1EEEEEEEEEvNT_6ParamsE)
        /*00c8*/ 	.word	0x000000a8


	//----- nvinfo : EIATTR_FRAME_SIZE
	.align		4
.L_52:
        /*00cc*/ 	.byte	0x04, 0x11
        /*00ce*/ 	.short	(.L_54 - .L_53)
	.align		4
.L_53:
        /*00d0*/ 	.word	index@(_ZN7cutlass13device_kernelIN5flash11enable_sm90INS1_16FlashAttnBwdSm90INS1_25CollectiveMainloopBwdSm90ILi2ELi2ELi2EN4cute5tupleIJNS5_1CILi1EEES8_S8_EEENS6_IJNS7_ILi96EEENS7_ILi128EEENS7_ILi64EEEEEENS_10bfloat16_tEfNS_4arch4Sm90ELb1ELb0ELb1ELb0ELb1ELb1ELb0ELb1ELi2ELi1ELi2ELi2ELb0EEENS1_24CollectiveEpilogueBwdGQAISD_fSG_Li256ELb0ELb1EEENS1_25SingleTileBwdLPTSchedulerILb0ELi128ELb1EEEEEEEEEvNT_6ParamsE)
        /*00d4*/ 	.word	0x00000048


	//----- nvinfo : EIATTR_REGCOUNT
	.align		4
.L_54:
        /*00d8*/ 	.byte	0x04, 0x2f
        /*00da*/ 	.short	(.L_56 - .L_55)
	.align		4
.L_55:
        /*00dc*/ 	.word	index@(_ZN7cutlass13device_kernelIN5flash11enable_sm90INS1_16FlashAttnBwdSm90INS1_25CollectiveMainloopBwdSm90ILi2ELi2ELi2EN4cute5tupleIJNS5_1CILi1EEES8_S8_EEENS6_IJNS7_ILi96EEENS7_ILi128EEENS7_ILi64EEEEEENS_10bfloat16_tEfNS_4arch4Sm90ELb1ELb0ELb1ELb0ELb0ELb1ELb0ELb1ELi2ELi1ELi2ELi2ELb0EEENS1_24CollectiveEpilogueBwdGQAISD_fSG_Li256ELb0ELb0EEENS1_25SingleTileBwdLPTSchedulerILb0ELi128ELb0EEEEEEEEEvNT_6ParamsE)
        /*00e0*/ 	.word	0x000000a8


	//----- nvinfo : EIATTR_FRAME_SIZE
	.align		4
.L_56:
        /*00e4*/ 	.byte	0x04, 0x11
        /*00e6*/ 	.short	(.L_58 - .L_57)
	.align		4
.L_57:
        /*00e8*/ 	.word	index@(_ZN7cutlass13device_kernelIN5flash11enable_sm90INS1_16FlashAttnBwdSm90INS1_25CollectiveMainloopBwdSm90ILi2ELi2ELi2EN4cute5tupleIJNS5_1CILi1EEES8_S8_EEENS6_IJNS7_ILi96EEENS7_ILi128EEENS7_ILi64EEEEEENS_10bfloat16_tEfNS_4arch4Sm90ELb1ELb0ELb1ELb0ELb0ELb1ELb0ELb1ELi2ELi1ELi2ELi2ELb0EEENS1_24CollectiveEpilogueBwdGQAISD_fSG_Li256ELb0ELb0EEENS1_25SingleTileBwdLPTSchedulerILb0ELi128ELb0EEEEEEEEEvNT_6ParamsE)
        /*00ec*/ 	.word	0x00000050


	//----- nvinfo : EIATTR_REGCOUNT
	.align		4
.L_58:
        /*00f0*/ 	.byte	0x04, 0x2f
        /*00f2*/ 	.short	(.L_60 - .L_59)
	.align		4
.L_59:
        /*00f4*/ 	.word	index@(_ZN7cutlass13device_kernelIN5flash11enable_sm90INS1_16FlashAttnBwdSm90INS1_25CollectiveMainloopBwdSm90ILi2ELi2ELi2EN4cute5tupleIJNS5_1CILi1EEES8_S8_EEENS6_IJNS7_ILi96EEENS7_ILi128EEENS7_ILi64EEEEEENS_10bfloat16_tEfNS_4arch4Sm90ELb1ELb0ELb1ELb0ELb1ELb1ELb0ELb1ELi2ELi1ELi2ELi2ELb0EEENS1_21CollectiveEpilogueBwdISD_SE_SG_Li256ELb0ELb0ELi1EEENS1_25SingleTileBwdLPTSchedulerILb0ELi128ELb1EEEEEEEEEvNT_6ParamsE)
        /*00f8*/ 	.word	0x000000a8


	//----- nvinfo : EIATTR_FRAME_SIZE
	.align		4
.L_60:
        /*00fc*/ 	.byte	0x04, 0x11
        /*00fe*/ 	.short	(.L_62 - .L_61)
	.align		4
.L_61:
        /*0100*/ 	.word	index@(_ZN7cutlass13device_kernelIN5flash11enable_sm90INS1_16FlashAttnBwdSm90INS1_25CollectiveMainloopBwdSm90ILi2ELi2ELi2EN4cute5tupleIJNS5_1CILi1EEES8_S8_EEENS6_IJNS7_ILi96EEENS7_ILi128EEENS7_ILi64EEEEEENS_10bfloat16_tEfNS_4arch4Sm90ELb1ELb0ELb1ELb0ELb1ELb1ELb0ELb1ELi2ELi1ELi2ELi2ELb0EEENS1_21CollectiveEpilogueBwdISD_SE_SG_Li256ELb0ELb0ELi1EEENS1_25SingleTileBwdLPTSchedulerILb0ELi128ELb1EEEEEEEEEvNT_6ParamsE)
        /*0104*/ 	.word	0x00000040


	//----- nvinfo : EIATTR_REGCOUNT
	.align		4
.L_62:
        /*0108*/ 	.byte	0x04, 0x2f
        /*010a*/ 	.short	(.L_64 - .L_63)
	.align		4
.L_63:
        /*010c*/ 	.word	index@(_ZN7cutlass13device_kernelIN5flash11enable_sm90INS1_16FlashAttnBwdSm90INS1_25CollectiveMainloopBwdSm90ILi2ELi2ELi2EN4cute5tupleIJNS5_1CILi1EEES8_S8_EEENS6_IJNS7_ILi96EEENS7_ILi128EEENS7_ILi64EEEEEENS_10bfloat16_tEfNS_4arch4Sm90ELb1ELb0ELb1ELb0ELb0ELb1ELb0ELb1ELi2ELi1ELi2ELi2ELb0EEENS1_21CollectiveEpilogueBwdISD_SE_SG_Li256ELb0ELb0ELi1EEENS1_25SingleTileBwdLPTSchedulerILb0ELi128ELb0EEEEEEEEEvNT_6ParamsE)
        /*0110*/ 	.word	0x000000a8


	//----- nvinfo : EIATTR_FRAME_SIZE
	.align		4
.L_64:
        /*0114*/ 	.byte	0x04, 0x11
        /*0116*/ 	.short	(.L_66 - .L_65)
	.align		4
.L_65:
        /*0118*/ 	.word	index@(_ZN7cutlass13device_kernelIN5flash11enable_sm90INS1_16FlashAttnBwdSm90INS1_25CollectiveMainloopBwdSm90ILi2ELi2ELi2EN4cute5tupleIJNS5_1CILi1EEES8_S8_EEENS6_IJNS7_ILi96EEENS7_ILi128EEENS7_ILi64EEEEEENS_10bfloat16_tEfNS_4arch4Sm90ELb1ELb0ELb1ELb0ELb0ELb1ELb0ELb1ELi2ELi1ELi2ELi2ELb0EEENS1_21CollectiveEpilogueBwdISD_SE_SG_Li256ELb0ELb0ELi1EEENS1_25SingleTileBwdLPTSchedulerILb0ELi128ELb0EEEEEEEEEvNT_6ParamsE)
        /*011c*/ 	.word	0x00000040


	//----- nvinfo : EIATTR_REGCOUNT
	.align		4
.L_66:
        /*0120*/ 	.byte	0x04, 0x2f
        /*0122*/ 	.short	(.L_68 - .L_67)
	.align		4
.L_67:
        /*0124*/ 	.word	index@(_ZN7cutlass13device_kernelIN5flash22FlashAttnBwdPreprocessIN4cute5tupleIJNS3_1CILi128EEENS5_ILi64EEEEEENS_10bfloat16_tEfNS_4arch4Sm90ELb1ELb1EEEEEvNT_6ParamsE)
        /*0128*/ 	.word	0x00000040


	//----- nvinfo : EIATTR_FRAME_SIZE
	.align		4
.L_68:
        /*012c*/ 	.byte	0x04, 0x11
        /*012e*/ 	.short	(.L_70 - .L_69)
	.align		4
.L_69:
        /*0130*/ 	.word	index@(_ZN7cutlass13device_kernelIN5flash22FlashAttnBwdPreprocessIN4cute5tupleIJNS3_1CILi128EEENS5_ILi64EEEEEENS_10bfloat16_tEfNS_4arch4Sm90ELb1ELb1EEEEEvNT_6ParamsE)
        /*0134*/ 	.word	0x00000000


	//----- nvinfo : EIATTR_REGCOUNT
	.align		4
.L_70:
        /*0138*/ 	.byte	0x04, 0x2f
        /*013a*/ 	.short	(.L_72 - .L_71)
	.align		4
.L_71:
        /*013c*/ 	.word	index@(_ZN7cutlass13device_kernelIN5flash11enable_sm90INS1_16FlashAttnBwdSm90INS1_25CollectiveMainloopBwdSm90ILi2ELi2ELi2EN4cute5tupleIJNS5_1CILi1EEES8_S8_EEENS6_IJNS7_ILi128EEESA_NS7_ILi64EEEEEENS_10bfloat16_tEfNS_4arch4Sm90ELb0ELb1ELb1ELb1ELb1ELb1ELb0ELb0ELi2ELi1ELi2ELi2ELb0EEENS1_24CollectiveEpilogueBwdGQAISC_fSF_Li256ELb1ELb1EEENS1_19SingleTileSchedulerILb1ELb0ELb0ELi128EEEEEEEEEvNT_6ParamsE)
        /*0140*/ 	.word	0x000000a8


	//----- nvinfo : EIATTR_FRAME_SIZE
	.align		4
.L_72:
        /*0144*/ 	.byte	0x04, 0x11
        /*0146*/ 	.short	(.L_74 - .L_73)
	.align		4
.L_73:
        /*0148*/ 	.word	index@(_ZN7cutlass13device_kernelIN5flash11enable_sm90INS1_16FlashAttnBwdSm90INS1_25CollectiveMainloopBwdSm90ILi2ELi2ELi2EN4cute5tupleIJNS5_1CILi1EEES8_S8_EEENS6_IJNS7_ILi128EEESA_NS7_ILi64EEEEEENS_10bfloat16_tEfNS_4arch4Sm90ELb0ELb1ELb1ELb1ELb1ELb1ELb0ELb0ELi2ELi1ELi2ELi2ELb0EEENS1_24CollectiveEpilogueBwdGQAISC_fSF_Li256ELb1ELb1EEENS1_19SingleTileSchedulerILb1ELb0ELb0ELi128EEEEEEEEEvNT_6ParamsE)
        /*014c*/ 	.word	0x00000128


	//----- nvinfo : EIATTR_REGCOUNT
	.align		4
.L_74:
        /*0150*/ 	.byte	0x04, 0x2f
        /*0152*/ 	.short	(.L_76 - .L_75)
	.align		4
.L_75:
        /*0154*/ 	.word	index@(_ZN7cutlass13device_kernelIN5flash32FlashAttnBwdPostprocessConvertdQIN4cute5tupleIJNS3_1CILi128EEENS5_ILi64EEEEEENS_10bfloat16_tEfNS_4arch4Sm90ELi256ENS3_8TiledMMAINS3_8MMA_AtomIJNS3_4SM904GMMA27MMA_64x64x16_F32BF16BF16_SSILNSF_5MajorE0ELSH_1ELNSF_7ScaleInE1ELSI_1EEEEEENS3_6LayoutINS4_IJNS5_ILi2EEENS5_ILi1EEESN_EEENS4_IJSN_NS5_ILi0EEESP_EEEEENS4_IJNS3_10UnderscoreESS_SS_EEEEELb0EEEEEvNT_6ParamsE)
        /*0158*/ 	.word	0x00000037


	//----- nvinfo : EIATTR_FRAME_SIZE
	.align		4
.L_76:
        /*015c*/ 	.byte	0x04, 0x11
        /*015e*/ 	.short	(.L_78 - .L_77)
	.align		4
.L_77:
        /*0160*/ 	.word	index@(_ZN7cutlass13device_kernelIN5flash32FlashAttnBwdPostprocessConvertdQIN4cute5tupleIJNS3_1CILi128EEENS5_ILi64EEEEEENS_10bfloat16_tEfNS_4arch4Sm90ELi256ENS3_8TiledMMAINS3_8MMA_AtomIJNS3_4SM904GMMA27MMA_64x64x16_F32BF16BF16_SSILNSF_5MajorE0ELSH_1ELNSF_7ScaleInE1ELSI_1EEEEEENS3_6LayoutINS4_IJNS5_ILi2EEENS5_ILi1EEESN_EEENS4_IJSN_NS5_ILi0EEESP_EEEEENS4_IJNS3_10UnderscoreESS_SS_EEEEELb0EEEEEvNT_6ParamsE)
        /*0164*/ 	.word	0x00000000


	//----- nvinfo : EIATTR_REGCOUNT
	.align		4
.L_78:
        /*0168*/ 	.byte	0x04, 0x2f
        /*016a*/ 	.short	(.L_80 - .L_79)
	.align		4
.L_79:
        /*016c*/ 	.word	index@(_ZN7cutlass13device_kernelIN5flash11enable_sm90INS1_16FlashAttnBwdSm90INS1_25CollectiveMainloopBwdSm90ILi2ELi2ELi2EN4cute5tupleIJNS5_1CILi1EEES8_S8_EEENS6_IJNS7_ILi128EEESA_NS7_ILi64EEEEEENS_10bfloat16_tEfNS_4arch4Sm90ELb0ELb1ELb1ELb1ELb0ELb1ELb0ELb0ELi2ELi1ELi2ELi2ELb0EEENS1_24CollectiveEpilogueBwdGQAISC_fSF_Li256ELb1ELb0EEENS1_19SingleTileSchedulerILb1ELb0ELb0ELi128EEEEEEEEEvNT_6ParamsE)
        /*0170*/ 	.word	0x000000a8


	//----- nvinfo : EIATTR_FRAME_SIZE
	.align		4
.L_80:
        /*0174*/ 	.byte	0x04, 0x11
        /*0176*/ 	.short	(.L_82 - .L_81)
	.align		4
.L_81:
        /*0178*/ 	.word	index@(_ZN7cutlass13device_kernelIN5flash11enable_sm90INS1_16FlashAttnBwdSm90INS1_25CollectiveMainloopBwdSm90ILi2ELi2ELi2EN4cute5tupleIJNS5_1CILi1EEES8_S8_EEENS6_IJNS7_ILi128EEESA_NS7_ILi64EEEEEENS_10bfloat16_tEfNS_4arch4Sm90ELb0ELb1ELb1ELb1ELb0ELb1ELb0ELb0ELi2ELi1ELi2ELi2ELb0EEENS1_24CollectiveEpilogueBwdGQAISC_fSF_Li256ELb1ELb0EEENS1_19SingleTileSchedulerILb1ELb0ELb0ELi128EEEEEEEEEvNT_6ParamsE)
        /*017c*/ 	.word	0x00000140


	//----- nvinfo : EIATTR_REGCOUNT
	.align		4
.L_82:
        /*0180*/ 	.byte	0x04, 0x2f
        /*0182*/ 	.short	(.L_84 - .L_83)
	.align		4
.L_83:
        /*0184*/ 	.word	index@(_ZN7cutlass13device_kernelIN5flash11enable_sm90INS1_16FlashAttnBwdSm90INS1_25CollectiveMainloopBwdSm90ILi2ELi2ELi2EN4cute5tupleIJNS5_1CILi1EEES8_S8_EEENS6_IJNS7_ILi128EEESA_NS7_ILi64EEEEEENS_10bfloat16_tEfNS_4arch4Sm90ELb0ELb1ELb1ELb1ELb1ELb1ELb0ELb0ELi2ELi1ELi2ELi2ELb0EEENS1_21CollectiveEpilogueBwdISC_SD_SF_Li256ELb1ELb0ELi1EEENS1_19SingleTileSchedulerILb1ELb0ELb0ELi128EEEEEEEEEvNT_6ParamsE)
        /*0188*/ 	.word	0x000000a8


	//----- nvinfo : EIATTR_FRAME_SIZE
	.align		4
.L_84:
        /*018c*/ 	.byte	0x04, 0x11
        /*018e*/ 	.short	(.L_86 - .L_85)
	.align		4
.L_85:
        /*0190*/ 	.word	index@(_ZN7cutlass13device_kernelIN5flash11enable_sm90INS1_16FlashAttnBwdSm90INS1_25CollectiveMainloopBwdSm90ILi2ELi2ELi2EN4cute5tupleIJNS5_1CILi1EEES8_S8_EEENS6_IJNS7_ILi128EEESA_NS7_ILi64EEEEEENS_10bfloat16_tEfNS_4arch4Sm90ELb0ELb1ELb1ELb1ELb1ELb1ELb0ELb0ELi2ELi1ELi2ELi2ELb0EEENS1_21CollectiveEpilogueBwdISC_SD_SF_Li256ELb1ELb0ELi1EEENS1_19SingleTileSchedulerILb1ELb0ELb0ELi128EEEEEEEEEvNT_6ParamsE)
        /*0194*/ 	.word	0x00000128


	//----- nvinfo : EIATTR_REGCOUNT
	.align		4
.L_86:
        /*0198*/ 	.byte	0x04, 0x2f
        /*019a*/ 	.short	(.L_88 - .L_87)
	.align		4
.L_87:
        /*019c*/ 	.word	index@(_ZN7cutlass13device_kernelIN5flash11enable_sm90INS1_16FlashAttnBwdSm90INS1_25CollectiveMainloopBwdSm90ILi2ELi2ELi2EN4cute5tupleIJNS5_1CILi1EEES8_S8_EEENS6_IJNS7_ILi128EEESA_NS7_ILi64EEEEEENS_10bfloat16_tEfNS_4arch4Sm90ELb0ELb1ELb1ELb1ELb0ELb1ELb0ELb0ELi2ELi1ELi2ELi2ELb0EEENS1_21CollectiveEpilogueBwdISC_SD_SF_Li256ELb1ELb0ELi1EEENS1_19SingleTileSchedulerILb1ELb0ELb0ELi128EEEEEEEEEvNT_6ParamsE)
        /*01a0*/ 	.word	0x000000a8


	//----- nvinfo : EIATTR_FRAME_SIZE
	.align		4
.L_88:
        /*01a4*/ 	.byte	0x04, 0x11
        /*01a6*/ 	.short	(.L_90 - .L_89)
	.align		4
.L_89:
        /*01a8*/ 	.word	index@(_ZN7cutlass13device_kernelIN5flash11enable_sm90INS1_16FlashAttnBwdSm90INS1_25CollectiveMainloopBwdSm90ILi2ELi2ELi2EN4cute5tupleIJNS5_1CILi1EEES8_S8_EEENS6_IJNS7_ILi128EEESA_NS7_ILi64EEEEEENS_10bfloat16_tEfNS_4arch4Sm90ELb0ELb1ELb1ELb1ELb0ELb1ELb0ELb0ELi2ELi1ELi2ELi2ELb0EEENS1_21CollectiveEpilogueBwdISC_SD_SF_Li256ELb1ELb0ELi1EEENS1_19SingleTileSchedulerILb1ELb0ELb0ELi128EEEEEEEEEvNT_6ParamsE)
        /*01ac*/ 	.word	0x00000140


	//----- nvinfo : EIATTR_REGCOUNT
	.align		4
.L_90:
        /*01b0*/ 	.byte	0x04, 0x2f
        /*01b2*/ 	.short	(.L_92 - .L_91)
	.align		4
.L_91:
        /*01b4*/ 	.word	index@(_ZN7cutlass13device_kernelIN5flash22FlashAttnBwdPreprocessIN4cute5tupleIJNS3_1CILi128EEENS5_ILi64EEEEEENS_10bfloat16_tEfNS_4arch4Sm90ELb1ELb0EEEEEvNT_6ParamsE)
        /*01b8*/ 	.word	0x00000040


	//----- nvinfo : EIATTR_FRAME_SIZE
	.align		4
.L_92:
        /*01bc*/ 	.byte	0x04, 0x11
        /*01be*/ 	.short	(.L_94 - .L_93)
	.align		4
.L_93:
        /*01c0*/ 	.word	index@(_ZN7cutlass13device_kernelIN5flash22FlashAttnBwdPreprocessIN4cute5tupleIJNS3_1CILi128EEENS5_ILi64EEEEEENS_10bfloat16_tEfNS_4arch4Sm90ELb1ELb0EEEEEvNT_6ParamsE)
        /*01c4*/ 	.word	0x00000000


	//----- nvinfo : EIATTR_REGCOUNT
	.align		4
.L_94:
        /*01c8*/ 	.byte	0x04, 0x2f
        /*01ca*/ 	.short	(.L_96 - .L_95)
	.align		4
.L_95:
        /*01cc*/ 	.word	index@(_ZN7cutlass13device_kernelIN5flash11enable_sm90INS1_16FlashAttnBwdSm90INS1_25CollectiveMainloopBwdSm90ILi2ELi2ELi2EN4cute5tupleIJNS5_1CILi1EEES8_S8_EEENS6_IJNS7_ILi128EEESA_NS7_ILi64EEEEEENS_10bfloat16_tEfNS_4arch4Sm90ELb0ELb1ELb1ELb0ELb1ELb1ELb0ELb0ELi2ELi1ELi2ELi2ELb0EEENS1_24CollectiveEpilogueBwdGQAISC_fSF_Li256ELb0ELb1EEENS1_19SingleTileSchedulerILb0ELb0ELb0ELi128EEEEEEEEEvNT_6ParamsE)
        /*01d0*/ 	.word	0x000000a8


	//----- nvinfo : EIATTR_FRAME_SIZE
	.align		4
.L_96:
        /*01d4*/ 	.byte	0x04, 0x11
        /*01d6*/ 	.short	(.L_98 - .L_97)
	.align		4
.L_97:
        /*01d8*/ 	.word	index@(_ZN7cutlass13device_kernelIN5flash11enable_sm90INS1_16FlashAttnBwdSm90INS1_25CollectiveMainloopBwdSm90ILi2ELi2ELi2EN4cute5tupleIJNS5_1CILi1EEES8_S8_EEENS6_IJNS7_ILi128EEESA_NS7_ILi64EEEEEENS_10bfloat16_tEfNS_4arch4Sm90ELb0ELb1ELb1ELb0ELb1ELb1ELb0ELb0ELi2ELi1ELi2ELi2ELb0EEENS1_24CollectiveEpilogueBwdGQAISC_fSF_Li256ELb0ELb1EEENS1_19SingleTileSchedulerILb0ELb0ELb0ELi128EEEEEEEEEvNT_6ParamsE)
        /*01dc*/ 	.word	0x00000128


	//----- nvinfo : EIATTR_REGCOUNT
	.align		4
.L_98:
        /*01e0*/ 	.byte	0x04, 0x2f
        /*01e2*/ 	.short	(.L_100 - .L_99)
	.align		4
.L_99:
        /*01e4*/ 	.word	index@(_ZN7cutlass13device_kernelIN5flash11enable_sm90INS1_16FlashAttnBwdSm90INS1_25CollectiveMainloopBwdSm90ILi2ELi2ELi2EN4cute5tupleIJNS5_1CILi1EEES8_S8_EEENS6_IJNS7_ILi128EEESA_NS7_ILi64EEEEEENS_10bfloat16_tEfNS_4arch4Sm90ELb0ELb1ELb1ELb0ELb0ELb1ELb0ELb0ELi2ELi1ELi2ELi2ELb0EEENS1_24CollectiveEpilogueBwdGQAISC_fSF_Li256ELb0ELb0EEENS1_19SingleTileSchedulerILb0ELb0ELb0ELi128EEEEEEEEEvNT_6ParamsE)
        /*01e8*/ 	.word	0x000000a8


	//----- nvinfo : EIATTR_FRAME_SIZE
	.align		4
.L_100:
        /*01ec*/ 	.byte	0x04, 0x11
        /*01ee*/ 	.short	(.L_102 - .L_101)
	.align		4
.L_101:
        /*01f0*/ 	.word	index@(_ZN7cutlass13device_kernelIN5flash11enable_sm90INS1_16FlashAttnBwdSm90INS1_25CollectiveMainloopBwdSm90ILi2ELi2ELi2EN4cute5tupleIJNS5_1CILi1EEES8_S8_EEENS6_IJNS7_ILi128EEESA_NS7_ILi64EEEEEENS_10bfloat16_tEfNS_4arch4Sm90ELb0ELb1ELb1ELb0ELb0ELb1ELb0ELb0ELi2ELi1ELi2ELi2ELb0EEENS1_24CollectiveEpilogueBwdGQAISC_fSF_Li256ELb0ELb0EEENS1_19SingleTileSchedulerILb0ELb0ELb0ELi128EEEEEEEEEvNT_6ParamsE)
        /*01f4*/ 	.word	0x00000148


	//----- nvinfo : EIATTR_REGCOUNT
	.align		4
.L_102:
        /*01f8*/ 	.byte	0x04, 0x2f
        /*01fa*/ 	.short	(.L_104 - .L_103)
	.align		4
.L_103:
        /*01fc*/ 	.word	index@(_ZN7cutlass13device_kernelIN5flash11enable_sm90INS1_16FlashAttnBwdSm90INS1_25CollectiveMainloopBwdSm90ILi2ELi2ELi2EN4cute5tupleIJNS5_1CILi1EEES8_S8_EEENS6_IJNS7_ILi128EEESA_NS7_ILi64EEEEEENS_10bfloat16_tEfNS_4arch4Sm90ELb0ELb1ELb1ELb0ELb1ELb1ELb0ELb0ELi2ELi1ELi2ELi2ELb0EEENS1_21CollectiveEpilogueBwdISC_SD_SF_Li256ELb0ELb0ELi1EEENS1_19SingleTileSchedulerILb0ELb0ELb0ELi128EEEEEEEEEvNT_6ParamsE)
        /*0200*/ 	.word	0x000000a8


	//----- nvinfo : EIATTR_FRAME_SIZE
	.align		4
.L_104:
        /*0204*/ 	.byte	0x04, 0x11
        /*0206*/ 	.short	(.L_106 - .L_105)
	.align		4
.L_105:
        /*0208*/ 	.word	index@(_ZN7cutlass13device_kernelIN5flash11enable_sm90INS1_16FlashAttnBwdSm90INS1_25CollectiveMainloopBwdSm90ILi2ELi2ELi2EN4cute5tupleIJNS5_1CILi1EEES8_S8_EEENS6_IJNS7_ILi128EEESA_NS7_ILi64EEEEEENS_10bfloat16_tEfNS_4arch4Sm90ELb0ELb1ELb1ELb0ELb1ELb1ELb0ELb0ELi2ELi1ELi2ELi2ELb0EEENS1_21CollectiveEpilogueBwdISC_SD_SF_Li256ELb0ELb0ELi1EEENS1_19SingleTileSchedulerILb0ELb0ELb0ELi128EEEEEEEEEvNT_6ParamsE)
        /*020c*/ 	.word	0x00000128


	//----- nvinfo : EIATTR_REGCOUNT
	.align		4
.L_106:
        /*0210*/ 	.byte	0x04, 0x2f
        /*0212*/ 	.short	(.L_108 - .L_107)
	.align		4
.L_107:
        /*0214*/ 	.word	index@(_ZN7cutlass13device_kernelIN5flash11enable_sm90INS1_16FlashAttnBwdSm90INS1_25CollectiveMainloopBwdSm90ILi2ELi2ELi2EN4cute5tupleIJNS5_1CILi1EEES8_S8_EEENS6_IJNS7_ILi128EEESA_NS7_ILi64EEEEEENS_10bfloat16_tEfNS_4arch4Sm90ELb0ELb1ELb1ELb0ELb0ELb1ELb0ELb0ELi2ELi1ELi2ELi2ELb0EEENS1_21CollectiveEpilogueBwdISC_SD_SF_Li256ELb0ELb0ELi1EEENS1_19SingleTileSchedulerILb0ELb0ELb0ELi128EEEEEEEEEvNT_6ParamsE)
        /*0218*/ 	.word	0x000000a8


	//----- nvinfo : EIATTR_FRAME_SIZE
	.align		4
.L_108:
        /*021c*/ 	.byte	0x04, 0x11
        /*021e*/ 	.short	(.L_110 - .L_109)
	.align		4
.L_109:
        /*0220*/ 	.word	index@(_ZN7cutlass13device_kernelIN5flash11enable_sm90INS1_16FlashAttnBwdSm90INS1_25CollectiveMainloopBwdSm90ILi2ELi2ELi2EN4cute5tupleIJNS5_1CILi1EEES8_S8_EEENS6_IJNS7_ILi128EEESA_NS7_ILi64EEEEEENS_10bfloat16_tEfNS_4arch4Sm90ELb0ELb1ELb1ELb0ELb0ELb1ELb0ELb0ELi2ELi1ELi2ELi2ELb0EEENS1_21CollectiveEpilogueBwdISC_SD_SF_Li256ELb0ELb0ELi1EEENS1_19SingleTileSchedulerILb0ELb0ELb0ELi128EEEEEEEEEvNT_6ParamsE)
        /*0224*/ 	.word	0x00000148


	//----- nvinfo : EIATTR_REGCOUNT
	.align		4
.L_110:
        /*0228*/ 	.byte	0x04, 0x2f
        /*022a*/ 	.short	(.L_112 - .L_111)
	.align		4
.L_111:
        /*022c*/ 	.word	index@(_ZN7cutlass13device_kernelIN5flash11enable_sm90INS1_16FlashAttnBwdSm90INS1_25CollectiveMainloopBwdSm90ILi2ELi2ELi2EN4cute5tupleIJNS5_1CILi1EEES8_S8_EEENS6_IJNS7_ILi128EEESA_NS7_ILi64EEEEEENS_10bfloat16_tEfNS_4arch4Sm90ELb0ELb0ELb1ELb1ELb1ELb1ELb0ELb0ELi2ELi1ELi2ELi2ELb0EEENS1_24CollectiveEpilogueBwdGQAISC_fSF_Li256ELb1ELb1EEENS1_19SingleTileSchedulerILb1ELb0ELb0ELi128EEEEEEEEEvNT_6ParamsE)
        /*0230*/ 	.word	0x000000a8


	//----- nvinfo : EIATTR_FRAME_SIZE
	.align		4
.L_112:
        /*0234*/ 	.byte	0x04, 0x11
        /*0236*/ 	.short	(.L_114 - .L_113)
	.align		4
.L_113:
        /*0238*/ 	.word	index@(_ZN7cutlass13device_kernelIN5flash11enable_sm90INS1_16FlashAttnBwdSm90INS1_25CollectiveMainloopBwdSm90ILi2ELi2ELi2EN4cute5tupleIJNS5_1CILi1EEES8_S8_EEENS6_IJNS7_ILi128EEESA_NS7_ILi64EEEEEENS_10bfloat16_tEfNS_4arch4Sm90ELb0ELb0ELb1ELb1ELb1ELb1ELb0ELb0ELi2ELi1ELi2ELi2ELb0EEENS1_24CollectiveEpilogueBwdGQAISC_fSF_Li256ELb1ELb1EEENS1_19SingleTileSchedulerILb1ELb0ELb0ELi128EEEEEEEEEvNT_6ParamsE)
        /*023c*/ 	.word	0x00000048


	//----- nvinfo : EIATTR_REGCOUNT
	.align		4
.L_114:
        /*0240*/ 	.byte	0x04, 0x2f
        /*0242*/ 	.short	(.L_116 - .L_115)
	.align		4
.L_115:
        /*0244*/ 	.word	index@(_ZN7cutlass13device_kernelIN5flash11enable_sm90INS1_16FlashAttnBwdSm90INS1_25CollectiveMainloopBwdSm90ILi2ELi2ELi2EN4cute5tupleIJNS5_1CILi1EEES8_S8_EEENS6_IJNS7_ILi128EEESA_NS7_ILi64EEEEEENS_10bfloat16_tEfNS_4arch4Sm90ELb0ELb0ELb1ELb1ELb0ELb1ELb0ELb0ELi2ELi1ELi2ELi2ELb0EEENS1_24CollectiveEpilogueBwdGQAISC_fSF_Li256ELb1ELb0EEENS1_19SingleTileSchedulerILb1ELb0ELb0ELi128EEEEEEEEEvNT_6ParamsE)
        /*0248*/ 	.word	0x000000a8


	//----- nvinfo : EIATTR_FRAME_SIZE
	.align		4
.L_116:
        /*024c*/ 	.byte	0x04, 0x11
        /*024e*/ 	.short	(.L_118 - .L_117)
	.align		4
.L_117:
        /*0250*/ 	.word	index@(_ZN7cutlass13device_kernelIN5flash11enable_sm90INS1_16FlashAttnBwdSm90INS1_25CollectiveMainloopBwdSm90ILi2ELi2ELi2EN4cute5tupleIJNS5_1CILi1EEES8_S8_EEENS6_IJNS7_ILi128EEESA_NS7_ILi64EEEEEENS_10bfloat16_tEfNS_4arch4Sm90ELb0ELb0ELb1ELb1ELb0ELb1ELb0ELb0ELi2ELi1ELi2ELi2ELb0EEENS1_24CollectiveEpilogueBwdGQAISC_fSF_Li256ELb1ELb0EEENS1_19SingleTileSchedulerILb1ELb0ELb0ELi128EEEEEEEEEvNT_6ParamsE)
        /*0254*/ 	.word	0x00000050


	//----- nvinfo : EIATTR_REGCOUNT
	.align		4
.L_118:
        /*0258*/ 	.byte	0x04, 0x2f
        /*025a*/ 	.short	(.L_120 - .L_119)
	.align		4
.L_119:
        /*025c*/ 	.word	index@(_ZN7cutlass13device_kernelIN5flash11enable_sm90INS1_16FlashAttnBwdSm90INS1_25CollectiveMainloopBwdSm90ILi2ELi2ELi2EN4cute5tupleIJNS5_1CILi1EEES8_S8_EEENS6_IJNS7_ILi128EEESA_NS7_ILi64EEEEEENS_10bfloat16_tEfNS_4arch4Sm90ELb0ELb0ELb1ELb1ELb1ELb1ELb0ELb0ELi2ELi1ELi2ELi2ELb0EEENS1_21CollectiveEpilogueBwdISC_SD_SF_Li256ELb1ELb0ELi1EEENS1_19SingleTileSchedulerILb1ELb0ELb0ELi128EEEEEEEEEvNT_6ParamsE)
        /*0260*/ 	.word	0x000000a8


	//----- nvinfo : EIATTR_FRAME_SIZE
	.align		4
.L_120:
        /*0264*/ 	.byte	0x04, 0x11
        /*0266*/ 	.short	(.L_122 - .L_121)
	.align		4
.L_121:
        /*0268*/ 	.word	index@(_ZN7cutlass13device_kernelIN5flash11enable_sm90INS1_16FlashAttnBwdSm90INS1_25CollectiveMainloopBwdSm90ILi2ELi2ELi2EN4cute5tupleIJNS5_1CILi1EEES8_S8_EEENS6_IJNS7_ILi128EEESA_NS7_ILi64EEEEEENS_10bfloat16_tEfNS_4arch4Sm90ELb0ELb0ELb1ELb1ELb1ELb1ELb0ELb0ELi2ELi1ELi2ELi2ELb0EEENS1_21CollectiveEpilogueBwdISC_SD_SF_Li256ELb1ELb0ELi1EEENS1_19SingleTileSchedulerILb1ELb0ELb0ELi128EEEEEEEEEvNT_6ParamsE)
        /*026c*/ 	.word	0x00000048


	//----- nvinfo : EIATTR_REGCOUNT
	.align		4
.L_122:
        /*0270*/ 	.byte	0x04, 0x2f
        /*0272*/ 	.short	(.L_124 - .L_123)
	.align		4
.L_123:
        /*0274*/ 	.word	index@(_ZN7cutlass13device_kernelIN5flash11enable_sm90INS1_16FlashAttnBwdSm90INS1_25CollectiveMainloopBwdSm90ILi2ELi2ELi2EN4cute5tupleIJNS5_1CILi1EEES8_S8_EEENS6_IJNS7_ILi128EEESA_NS7_ILi64EEEEEENS_10bfloat16_tEfNS_4arch4Sm90ELb0ELb0ELb1ELb1ELb0ELb1ELb0ELb0ELi2ELi1ELi2ELi2ELb0EEENS1_21CollectiveEpilogueBwdISC_SD_SF_Li256ELb1ELb0ELi1EEENS1_19SingleTileSchedulerILb1ELb0ELb0ELi128EEEEEEEEEvNT_6ParamsE)
        /*0278*/ 	.word	0x000000a8


	//----- nvinfo : EIATTR_FRAME_SIZE
	.align		4
.L_124:
        /*027c*/ 	.byte	0x04, 0x11
        /*027e*/ 	.short	(.L_126 - .L_125)
	.align		4
.L_125:
        /*0280*/ 	.word	index@(_ZN7cutlass13device_kernelIN5flash11enable_sm90INS1_16FlashAttnBwdSm90INS1_25CollectiveMainloopBwdSm90ILi2ELi2ELi2EN4cute5tupleIJNS5_1CILi1EEES8_S8_EEENS6_IJNS7_ILi128EEESA_NS7_ILi64EEEEEENS_10bfloat16_tEfNS_4arch4Sm90ELb0ELb0ELb1ELb1ELb0ELb1ELb0ELb0ELi2ELi1ELi2ELi2ELb0EEENS1_21CollectiveEpilogueBwdISC_SD_SF_Li256ELb1ELb0ELi1EEENS1_19SingleTileSchedulerILb1ELb0ELb0ELi128EEEEEEEEEvNT_6ParamsE)
        /*0284*/ 	.word	0x00000050


	//----- nvinfo : EIATTR_REGCOUNT
	.align		4
.L_126:
        /*0288*/ 	.byte	0x04, 0x2f
        /*028a*/ 	.short	(.L_128 - .L_127)
	.align		4
.L_127:
        /*028c*/ 	.word	index@(_ZN7cutlass13device_kernelIN5flash11enable_sm90INS1_16FlashAttnBwdSm90INS1_25CollectiveMainloopBwdSm90ILi2ELi2ELi2EN4cute5tupleIJNS5_1CILi1EEES8_S8_EEENS6_IJNS7_ILi128EEESA_NS7_ILi64EEEEEENS_10bfloat16_tEfNS_4arch4Sm90ELb0ELb0ELb1ELb0ELb1ELb1ELb0ELb0ELi2ELi1ELi2ELi2ELb0EEENS1_24CollectiveEpilogueBwdGQAISC_fSF_Li256ELb0ELb1EEENS1_19SingleTileSchedulerILb0ELb0ELb0ELi128EEEEEEEEEvNT_6ParamsE)
        /*0290*/ 	.word	0x000000a8


	//----- nvinfo : EIATTR_FRAME_SIZE
	.align		4
.L_128:
        /*0294*/ 	.byte	0x04, 0x11
        /*0296*/ 	.short	(.L_130 - .L_129)
	.align		4
.L_129:
        /*0298*/ 	.word	index@(_ZN7cutlass13device_kernelIN5flash11enable_sm90INS1_16FlashAttnBwdSm90INS1_25CollectiveMainloopBwdSm90ILi2ELi2ELi2EN4cute5tupleIJNS5_1CILi1EEES8_S8_EEENS6_IJNS7_ILi128EEESA_NS7_ILi64EEEEEENS_10bfloat16_tEfNS_4arch4Sm90ELb0ELb0ELb1ELb0ELb1ELb1ELb0ELb0ELi2ELi1ELi2ELi2ELb0EEENS1_24CollectiveEpilogueBwdGQAISC_fSF_Li256ELb0ELb1EEENS1_19SingleTileSchedulerILb0ELb0ELb0ELi128EEEEEEEEEvNT_6ParamsE)
        /*029c*/ 	.word	0x000000b8


	//----- nvinfo : EIATTR_REGCOUNT
	.align		4
.L_130:
        /*02a0*/ 	.byte	0x04, 0x2f
        /*02a2*/ 	.short	(.L_132 - .L_131)
	.align		4
.L_131:
        /*02a4*/ 	.word	index@(_ZN7cutlass13device_kernelIN5flash11enable_sm90INS1_16FlashAttnBwdSm90INS1_25CollectiveMainloopBwdSm90ILi2ELi2ELi2EN4cute5tupleIJNS5_1CILi1EEES8_S8_EEENS6_IJNS7_ILi128EEESA_NS7_ILi64EEEEEENS_10bfloat16_tEfNS_4arch4Sm90ELb0ELb0ELb1ELb0ELb0ELb1ELb0ELb0ELi2ELi1ELi2ELi2ELb0EEENS1_24CollectiveEpilogueBwdGQAISC_fSF_Li256ELb0ELb0EEENS1_19SingleTileSchedulerILb0ELb0ELb0ELi128EEEEEEEEEvNT_6ParamsE)
        /*02a8*/ 	.word	0x000000a8


	//----- nvinfo : EIATTR_FRAME_SIZE
	.align		4
.L_132:
        /*02ac*/ 	.byte	0x04, 0x11
        /*02ae*/ 	.short	(.L_134 - .L_133)
	.align		4
.L_133:
        /*02b0*/ 	.word	index@(_ZN7cutlass13device_kernelIN5flash11enable_sm90INS1_16FlashAttnBwdSm90INS1_25CollectiveMainloopBwdSm90ILi2ELi2ELi2EN4cute5tupleIJNS5_1CILi1EEES8_S8_EEENS6_IJNS7_ILi128EEESA_NS7_ILi64EEEEEENS_10bfloat16_tEfNS_4arch4Sm90ELb0ELb0ELb1ELb0ELb0ELb1ELb0ELb0ELi2ELi1ELi2ELi2ELb0EEENS1_24CollectiveEpilogueBwdGQAISC_fSF_Li256ELb0ELb0EEENS1_19SingleTileSchedulerILb0ELb0ELb0ELi128EEEEEEEEEvNT_6ParamsE)
        /*02b4*/ 	.word	0x000000b8


	//----- nvinfo : EIATTR_REGCOUNT
	.align		4
.L_134:
        /*02b8*/ 	.byte	0x04, 0x2f
        /*02ba*/ 	.short	(.L_136 - .L_135)
	.align		4
.L_135:
        /*02bc*/ 	.word	index@(_ZN7cutlass13device_kernelIN5flash11enable_sm90INS1_16FlashAttnBwdSm90INS1_25CollectiveMainloopBwdSm90ILi2ELi2ELi2EN4cute5tupleIJNS5_1CILi1EEES8_S8_EEENS6_IJNS7_ILi128EEESA_NS7_ILi64EEEEEENS_10bfloat16_tEfNS_4arch4Sm90ELb0ELb0ELb1ELb0ELb1ELb1ELb0ELb0ELi2ELi1ELi2ELi2ELb0EEENS1_21CollectiveEpilogueBwdISC_SD_SF_Li256ELb0ELb0ELi1EEENS1_19SingleTileSchedulerILb0ELb0ELb0ELi128EEEEEEEEEvNT_6ParamsE)
        /*02c0*/ 	.word	0x000000a8


	//----- nvinfo : EIATTR_FRAME_SIZE
	.align		4
.L_136:
        /*02c4*/ 	.byte	0x04, 0x11
        /*02c6*/ 	.short	(.L_138 - .L_137)
	.align		4
.L_137:
        /*02c8*/ 	.word	index@(_ZN7cutlass13device_kernelIN5flash11enable_sm90INS1_16FlashAttnBwdSm90INS1_25CollectiveMainloopBwdSm90ILi2ELi2ELi2EN4cute5tupleIJNS5_1CILi1EEES8_S8_EEENS6_IJNS7_ILi128EEESA_NS7_ILi64EEEEEENS_10bfloat16_tEfNS_4arch4Sm90ELb0ELb0ELb1ELb0ELb1ELb1ELb0ELb0ELi2ELi1ELi2ELi2ELb0EEENS1_21CollectiveEpilogueBwdISC_SD_SF_Li256ELb0ELb0ELi1EEENS1_19SingleTileSchedulerILb0ELb0ELb0ELi128EEEEEEEEEvNT_6ParamsE)
        /*02cc*/ 	.word	0x000000b8


	//----- nvinfo : EIATTR_REGCOUNT
	.align		4
.L_138:
        /*02d0*/ 	.byte	0x04, 0x2f
        /*02d2*/ 	.short	(.L_140 - .L_139)
	.align		4
.L_139:
        /*02d4*/ 	.word	index@(_ZN7cutlass13device_kernelIN5flash11enable_sm90INS1_16FlashAttnBwdSm90INS1_25CollectiveMainloopBwdSm90ILi2ELi2ELi2EN4cute5tupleIJNS5_1CILi1EEES8_S8_EEENS6_IJNS7_ILi128EEESA_NS7_ILi64EEEEEENS_10bfloat16_tEfNS_4arch4Sm90ELb0ELb0ELb1ELb0ELb0ELb1ELb0ELb0ELi2ELi1ELi2ELi2ELb0EEENS1_21CollectiveEpilogueBwdISC_SD_SF_Li256ELb0ELb0ELi1EEENS1_19SingleTileSchedulerILb0ELb0ELb0ELi128EEEEEEEEEvNT_6ParamsE)
        /*02d8*/ 	.word	0x000000a8


	//----- nvinfo : EIATTR_FRAME_SIZE
	.align		4
.L_140:
        /*02dc*/ 	.byte	0x04, 0x11
        /*02de*/ 	.short	(.L_142 - .L_141)
	.align		4
.L_141:
        /*02e0*/ 	.word	index@(_ZN7cutlass13device_kernelIN5flash11enable_sm90INS1_16FlashAttnBwdSm90INS1_25CollectiveMainloopBwdSm90ILi2ELi2ELi2EN4cute5tupleIJNS5_1CILi1EEES8_S8_EEENS6_IJNS7_ILi128EEESA_NS7_ILi64EEEEEENS_10bfloat16_tEfNS_4arch4Sm90ELb0ELb0ELb1ELb0ELb0ELb1ELb0ELb0ELi2ELi1ELi2ELi2ELb0EEENS1_21CollectiveEpilogueBwdISC_SD_SF_Li256ELb0ELb0ELi1EEENS1_19SingleTileSchedulerILb0ELb0ELb0ELi128EEEEEEEEEvNT_6ParamsE)
        /*02e4*/ 	.word	0x000000b8


	//----- nvinfo : EIATTR_MIN_STACK_SIZE
	.align		4
.L_142:
        /*02e8*/ 	.byte	0x04, 0x12
        /*02ea*/ 	.short	(.L_144 - .L_143)
	.align		4
.L_143:
        /*02ec*/ 	.word	index@(_ZN7cutlass13device_kernelIN5flash11enable_sm90INS1_16FlashAttnBwdSm90INS1_25CollectiveMainloopBwdSm90ILi2ELi2ELi2EN4cute5tupleIJNS5_1CILi1EEES8_S8_EEENS6_IJNS7_ILi128EEESA_NS7_ILi64EEEEEENS_10bfloat16_tEfNS_4arch4Sm90ELb0ELb0ELb1ELb0ELb0ELb1ELb0ELb0ELi2ELi1ELi2ELi2ELb0EEENS1_21CollectiveEpilogueBwdISC_SD_SF_Li256ELb0ELb0ELi1EEENS1_19SingleTileSchedulerILb0ELb0ELb0ELi128EEEEEEEEEvNT_6ParamsE)
        /*02f0*/ 	.word	0x000000b8


	//----- nvinfo : EIATTR_MIN_STACK_SIZE
	.align		4
.L_144:
        /*02f4*/ 	.byte	0x04, 0x12
        /*02f6*/ 	.short	(.L_146 - .L_145)
	.align		4
.L_145:
        /*02f8*/ 	.word	index@(_ZN7cutlass13device_kernelIN5flash11enable_sm90INS1_16FlashAttnBwdSm90INS1_25CollectiveMainloopBwdSm90ILi2ELi2ELi2EN4cute5tupleIJNS5_1CILi1EEES8_S8_EEENS6_IJNS7_ILi128EEESA_NS7_ILi64EEEEEENS_10bfloat16_tEfNS_4arch4Sm90ELb0ELb0ELb1ELb0ELb1ELb1ELb0ELb0ELi2ELi1ELi2ELi2ELb0EEENS1_21CollectiveEpilogueBwdISC_SD_SF_Li256ELb0ELb0ELi1EEENS1_19SingleTileSchedulerILb0ELb0ELb0ELi128EEEEEEEEEvNT_6ParamsE)
        /*02fc*/ 	.word	0x000000b8


	//----- nvinfo : EIATTR_MIN_STACK_SIZE
	.align		4
.L_146:
        /*0300*/ 	.byte	0x04, 0x12
        /*0302*/ 	.short	(.L_148 - .L_147)
	.align		4
.L_147:
        /*0304*/ 	.word	index@(_ZN7cutlass13device_kernelIN5flash11enable_sm90INS1_16FlashAttnBwdSm90INS1_25CollectiveMainloopBwdSm90ILi2ELi2ELi2EN4cute5tupleIJNS5_1CILi1EEES8_S8_EEENS6_IJNS7_ILi128EEESA_NS7_ILi64EEEEEENS_10bfloat16_tEfNS_4arch4Sm90ELb0ELb0ELb1ELb0ELb0ELb1ELb0ELb0ELi2ELi1ELi2ELi2ELb0EEENS1_24CollectiveEpilogueBwdGQAISC_fSF_Li256ELb0ELb0EEENS1_19SingleTileSchedulerILb0ELb0ELb0ELi128EEEEEEEEEvNT_6ParamsE)
        /*0308*/ 	.word	0x000000b8


	//----- nvinfo : EIATTR_MIN_STACK_SIZE
	.align		4
.L_148:
        /*030c*/ 	.byte	0x04, 0x12
        /*030e*/ 	.short	(.L_150 - .L_149)
	.align		4
.L_149:
        /*0310*/ 	.word	index@(_ZN7cutlass13device_kernelIN5flash11enable_sm90INS1_16FlashAttnBwdSm90INS1_25CollectiveMainloopBwdSm90ILi2ELi2ELi2EN4cute5tupleIJNS5_1CILi1EEES8_S8_EEENS6_IJNS7_ILi128EEESA_NS7_ILi64EEEEEENS_10bfloat16_tEfNS_4arch4Sm90ELb0ELb0ELb1ELb0ELb1ELb1ELb0ELb0ELi2ELi1ELi2ELi2ELb0EEENS1_24CollectiveEpilogueBwdGQAISC_fSF_Li256ELb0ELb1EEENS1_19SingleTileSchedulerILb0ELb0ELb0ELi128EEEEEEEEEvNT_6ParamsE)
        /*0314*/ 	.word	0x000000b8


	//----- nvinfo : EIATTR_MIN_STACK_SIZE
	.align		4
.L_150:
        /*0318*/ 	.byte	0x04, 0x12
        /*031a*/ 	.short	(.L_152 - .L_151)
	.align		4
.L_151:
        /*031c*/ 	.word	index@(_ZN7cutlass13device_kernelIN5flash11enable_sm90INS1_16FlashAttnBwdSm90INS1_25CollectiveMainloopBwdSm90ILi2ELi2ELi2EN4cute5tupleIJNS5_1CILi1EEES8_S8_EEENS6_IJNS7_ILi128EEESA_NS7_ILi64EEEEEENS_10bfloat16_tEfNS_4arch4Sm90ELb0ELb0ELb1ELb1ELb0ELb1ELb0ELb0ELi2ELi1ELi2ELi2ELb0EEENS1_21CollectiveEpilogueBwdISC_SD_SF_Li256ELb1ELb0ELi1EEENS1_19SingleTileSchedulerILb1ELb0ELb0ELi128EEEEEEEEEvNT_6ParamsE)
        /*0320*/ 	.word	0x00000050


	//----- nvinfo : EIATTR_MIN_STACK_SIZE
	.align		4
.L_152:
        /*0324*/ 	.byte	0x04, 0x12
        /*0326*/ 	.short	(.L_154 - .L_153)
	.align		4
.L_153:
        /*0328*/ 	.word	index@(_ZN7cutlass13device_kernelIN5flash11enable_sm90INS1_16FlashAttnBwdSm90INS1_25CollectiveMainloopBwdSm90ILi2ELi2ELi2EN4cute5tupleIJNS5_1CILi1EEES8_S8_EEENS6_IJNS7_ILi128EEESA_NS7_ILi64EEEEEENS_10bfloat16_tEfNS_4arch4Sm90ELb0ELb0ELb1ELb1ELb1ELb1ELb0ELb0ELi2ELi1ELi2ELi2ELb0EEENS1_21CollectiveEpilogueBwdISC_SD_SF_Li256ELb1ELb0ELi1EEENS1_19SingleTileSchedulerILb1ELb0ELb0ELi128EEEEEEEEEvNT_6ParamsE)
        /*032c*/ 	.word	0x00000048


	//----- nvinfo : EIATTR_MIN_STACK_SIZE
	.align		4
.L_154:
        /*0330*/ 	.byte	0x04, 0x12
        /*0332*/ 	.short	(.L_156 - .L_155)
	.align		4
.L_155:
        /*0334*/ 	.word	index@(_ZN7cutlass13device_kernelIN5flash11enable_sm90INS1_16FlashAttnBwdSm90INS1_25CollectiveMainloopBwdSm90ILi2ELi2ELi2EN4cute5tupleIJNS5_1CILi1EEES8_S8_EEENS6_IJNS7_ILi128EEESA_NS7_ILi64EEEEEENS_10bfloat16_tEfNS_4arch4Sm90ELb0ELb0ELb1ELb1ELb0ELb1ELb0ELb0ELi2ELi1ELi2ELi2ELb0EEENS1_24CollectiveEpilogueBwdGQAISC_fSF_Li256ELb1ELb0EEENS1_19SingleTileSchedulerILb1ELb0ELb0ELi128EEEEEEEEEvNT_6ParamsE)
        /*0338*/ 	.word	0x00000050


	//----- nvinfo : EIATTR_MIN_STACK_SIZE
	.align		4
.L_156:
        /*033c*/ 	.byte	0x04, 0x12
        /*033e*/ 	.short	(.L_158 - .L_157)
	.align		4
.L_157:
        /*0340*/ 	.word	index@(_ZN7cutlass13device_kernelIN5flash11enable_sm90INS1_16FlashAttnBwdSm90INS1_25CollectiveMainloopBwdSm90ILi2ELi2ELi2EN4cute5tupleIJNS5_1CILi1EEES8_S8_EEENS6_IJNS7_ILi128EEESA_NS7_ILi64EEEEEENS_10bfloat16_tEfNS_4arch4Sm90ELb0ELb0ELb1ELb1ELb1ELb1ELb0ELb0ELi2ELi1ELi2ELi2ELb0EEENS1_24CollectiveEpilogueBwdGQAISC_fSF_Li256ELb1ELb1EEENS1_19SingleTileSchedulerILb1ELb0ELb0ELi128EEEEEEEEEvNT_6ParamsE)
        /*0344*/ 	.word	0x00000048


	//----- nvinfo : EIATTR_MIN_STACK_SIZE
	.align		4
.L_158:
        /*0348*/ 	.byte	0x04, 0x12
        /*034a*/ 	.short	(.L_160 - .L_159)
	.align		4
.L_159:
        /*034c*/ 	.word	index@(_ZN7cutlass13device_kernelIN5flash11enable_sm90INS1_16FlashAttnBwdSm90INS1_25CollectiveMainloopBwdSm90ILi2ELi2ELi2EN4cute5tupleIJNS5_1CILi1EEES8_S8_EEENS6_IJNS7_ILi128EEESA_NS7_ILi64EEEEEENS_10bfloat16_tEfNS_4arch4Sm90ELb0ELb1ELb1ELb0ELb0ELb1ELb0ELb0ELi2ELi1ELi2ELi2ELb0EEENS1_21CollectiveEpilogueBwdISC_SD_SF_Li256ELb0ELb0ELi1EEENS1_19SingleTileSchedulerILb0ELb0ELb0ELi128EEEEEEEEEvNT_6ParamsE)
        /*0350*/ 	.word	0x00000148


	//----- nvinfo : EIATTR_MIN_STACK_SIZE
	.align		4
.L_160:
        /*0354*/ 	.byte	0x04, 0x12
        /*0356*/ 	.short	(.L_162 - .L_161)
	.align		4
.L_161:
        /*0358*/ 	.word	index@(_ZN7cutlass13device_kernelIN5flash11enable_sm90INS1_16FlashAttnBwdSm90INS1_25CollectiveMainloopBwdSm90ILi2ELi2ELi2EN4cute5tupleIJNS5_1CILi1EEES8_S8_EEENS6_IJNS7_ILi128EEESA_NS7_ILi64EEEEEENS_10bfloat16_tEfNS_4arch4Sm90ELb0ELb1ELb1ELb0ELb1ELb1ELb0ELb0ELi2ELi1ELi2ELi2ELb0EEENS1_21CollectiveEpilogueBwdISC_SD_SF_Li256ELb0ELb0ELi1EEENS1_19SingleTileSchedulerILb0ELb0ELb0ELi128EEEEEEEEEvNT_6ParamsE)
        /*035c*/ 	.word	0x00000128


	//----- nvinfo : EIATTR_MIN_STACK_SIZE
	.align		4
.L_162:
        /*0360*/ 	.byte	0x04, 0x12
        /*0362*/ 	.short	(.L_164 - .L_163)
	.align		4
.L_163:
        /*0364*/ 	.word	index@(_ZN7cutlass13device_kernelIN5flash11enable_sm90INS1_16FlashAttnBwdSm90INS1_25CollectiveMainloopBwdSm90ILi2ELi2ELi2EN4cute5tupleIJNS5_1CILi1EEES8_S8_EEENS6_IJNS7_ILi128EEESA_NS7_ILi64EEEEEENS_10bfloat16_tEfNS_4arch4Sm90ELb0ELb1ELb1ELb0ELb0ELb1ELb0ELb0ELi2ELi1ELi2ELi2ELb0EEENS1_24CollectiveEpilogueBwdGQAISC_fSF_Li256ELb0ELb0EEENS1_19SingleTileSchedulerILb0ELb0ELb0ELi128EEEEEEEEEvNT_6ParamsE)
        /*0368*/ 	.word	0x00000148


	//----- nvinfo : EIATTR_MIN_STACK_SIZE
	.align		4
.L_164:
        /*036c*/ 	.byte	0x04, 0x12
        /*036e*/ 	.short	(.L_166 - .L_165)
	.align		4
.L_165:
        /*0370*/ 	.word	index@(_ZN7cutlass13device_kernelIN5flash11enable_sm90INS1_16FlashAttnBwdSm90INS1_25CollectiveMainloopBwdSm90ILi2ELi2ELi2EN4cute5tupleIJNS5_1CILi1EEES8_S8_EEENS6_IJNS7_ILi128EEESA_NS7_ILi64EEEEEENS_10bfloat16_tEfNS_4arch4Sm90ELb0ELb1ELb1ELb0ELb1ELb1ELb0ELb0ELi2ELi1ELi2ELi2ELb0EEENS1_24CollectiveEpilogueBwdGQAISC_fSF_Li256ELb0ELb1EEENS1_19SingleTileSchedulerILb0ELb0ELb0ELi128EEEEEEEEEvNT_6ParamsE)
        /*0374*/ 	.word	0x00000128


	//----- nvinfo : EIATTR_MIN_STACK_SIZE
	.align		4
.L_166:
        /*0378*/ 	.byte	0x04, 0x12
        /*037a*/ 	.short	(.L_168 - .L_167)
	.align		4
.L_167:
        /*037c*/ 	.word	index@(_ZN7cutlass13device_kernelIN5flash22FlashAttnBwdPreprocessIN4cute5tupleIJNS3_1CILi128EEENS5_ILi64EEEEEENS_10bfloat16_tEfNS_4arch4Sm90ELb1ELb0EEEEEvNT_6ParamsE)
        /*0380*/ 	.word	0x00000000


	//----- nvinfo : EIATTR_MIN_STACK_SIZE
	.align		4
.L_168:
        /*0384*/ 	.byte	0x04, 0x12
        /*0386*/ 	.short	(.L_170 - .L_169)
	.align		4
.L_169:
        /*0388*/ 	.word	index@(_ZN7cutlass13device_kernelIN5flash11enable_sm90INS1_16FlashAttnBwdSm90INS1_25CollectiveMainloopBwdSm90ILi2ELi2ELi2EN4cute5tupleIJNS5_1CILi1EEES8_S8_EEENS6_IJNS7_ILi128EEESA_NS7_ILi64EEEEEENS_10bfloat16_tEfNS_4arch4Sm90ELb0ELb1ELb1ELb1ELb0ELb1ELb0ELb0ELi2ELi1ELi2ELi2ELb0EEENS1_21CollectiveEpilogueBwdISC_SD_SF_Li256ELb1ELb0ELi1EEENS1_19SingleTileSchedulerILb1ELb0ELb0ELi128EEEEEEEEEvNT_6ParamsE)
        /*038c*/ 	.word	0x00000140


	//----- nvinfo : EIATTR_MIN_STACK_SIZE
	.align		4
.L_170:
        /*0390*/ 	.byte	0x04, 0x12
        /*0392*/ 	.short	(.L_172 - .L_171)
	.align		4
.L_171:
        /*0394*/ 	.word	index@(_ZN7cutlass13device_kernelIN5flash11enable_sm90INS1_16FlashAttnBwdSm90INS1_25CollectiveMainloopBwdSm90ILi2ELi2ELi2EN4cute5tupleIJNS5_1CILi1EEES8_S8_EEENS6_IJNS7_ILi128EEESA_NS7_ILi64EEEEEENS_10bfloat16_tEfNS_4arch4Sm90ELb0ELb1ELb1ELb1ELb1ELb1ELb0ELb0ELi2ELi1ELi2ELi2ELb0EEENS1_21CollectiveEpilogueBwdISC_SD_SF_Li256ELb1ELb0ELi1EEENS1_19SingleTileSchedulerILb1ELb0ELb0ELi128EEEEEEEEEvNT_6ParamsE)
        /*0398*/ 	.word	0x00000128


	//----- nvinfo : EIATTR_MIN_STACK_SIZE
	.align		4
.L_172:
        /*039c*/ 	.byte	0x04, 0x12
        /*039e*/ 	.short	(.L_174 - .L_173)
	.align		4
.L_173:
        /*03a0*/ 	.word	index@(_ZN7cutlass13device_kernelIN5flash11enable_sm90INS1_16FlashAttnBwdSm90INS1_25CollectiveMainloopBwdSm90ILi2ELi2ELi2EN4cute5tupleIJNS5_1CILi1EEES8_S8_EEENS6_IJNS7_ILi128EEESA_NS7_ILi64EEEEEENS_10bfloat16_tEfNS_4arch4Sm90ELb0ELb1ELb1ELb1ELb0ELb1ELb0ELb0ELi2ELi1ELi2ELi2ELb0EEENS1_24CollectiveEpilogueBwdGQAISC_fSF_Li256ELb1ELb0EEENS1_19SingleTileSchedulerILb1ELb0ELb0ELi128EEEEEEEEEvNT_6ParamsE)
        /*03a4*/ 	.word	0x00000140


	//----- nvinfo : EIATTR_MIN_STACK_SIZE
	.align		4
.L_174:
        /*03a8*/ 	.byte	0x04, 0x12
        /*03aa*/ 	.short	(.L_176 - .L_175)
	.align		4
.L_175:
        /*03ac*/ 	.word	index@(_ZN7cutlass13device_kernelIN5flash32FlashAttnBwdPostprocessConvertdQIN4cute5tupleIJNS3_1CILi128EEENS5_ILi64EEEEEENS_10bfloat16_tEfNS_4arch4Sm90ELi256ENS3_8TiledMMAINS3_8MMA_AtomIJNS3_4SM904GMMA27MMA_64x64x16_F32BF16BF16_SSILNSF_5MajorE0ELSH_1ELNSF_7ScaleInE1ELSI_1EEEEEENS3_6LayoutINS4_IJNS5_ILi2EEENS5_ILi1EEESN_EEENS4_IJSN_NS5_ILi0EEESP_EEEEENS4_IJNS3_10UnderscoreESS_SS_EEEEELb0EEEEEvNT_6ParamsE)
        /*03b0*/ 	.word	0x00000000


	//----- nvinfo : EIATTR_MIN_STACK_SIZE
	.align		4
.L_176:
        /*03b4*/ 	.byte	0x04, 0x12
        /*03b6*/ 	.short	(.L_178 - .L_177)
	.align		4
.L_177:
        /*03b8*/ 	.word	index@(_ZN7cutlass13device_kernelIN5flash11enable_sm90INS1_16FlashAttnBwdSm90INS1_25CollectiveMainloopBwdSm90ILi2ELi2ELi2EN4cute5tupleIJNS5_1CILi1EEES8_S8_EEENS6_IJNS7_ILi128EEESA_NS7_ILi64EEEEEENS_10bfloat16_tEfNS_4arch4Sm90ELb0ELb1ELb1ELb1ELb1ELb1ELb0ELb0ELi2ELi1ELi2ELi2ELb0EEENS1_24CollectiveEpilogueBwdGQAISC_fSF_Li256ELb1ELb1EEENS1_19SingleTileSchedulerILb1ELb0ELb0ELi128EEEEEEEEEvNT_6ParamsE)
        /*03bc*/ 	.word	0x00000128


	//----- nvinfo : EIATTR_MIN_STACK_SIZE
	.align		4
.L_178:
        /*03c0*/ 	.byte	0x04, 0x12
        /*03c2*/ 	.short	(.L_180 - .L_179)
	.align		4
.L_179:
        /*03c4*/ 	.word	index@(_ZN7cutlass13device_kernelIN5flash22FlashAttnBwdPreprocessIN4cute5tupleIJNS3_1CILi128EEENS5_ILi64EEEEEENS_10bfloat16_tEfNS_4arch4Sm90ELb1ELb1EEEEEvNT_6ParamsE)
        /*03c8*/ 	.word	0x00000000


	//----- nvinfo : EIATTR_MIN_STACK_SIZE
	.align		4
.L_180:
        /*03cc*/ 	.byte	0x04, 0x12
        /*03ce*/ 	.short	(.L_182 - .L_181)
	.align		4
.L_181:
        /*03d0*/ 	.word	index@(_ZN7cutlass13device_kernelIN5flash11enable_sm90INS1_16FlashAttnBwdSm90INS1_25CollectiveMainloopBwdSm90ILi2ELi2ELi2EN4cute5tupleIJNS5_1CILi1EEES8_S8_EEENS6_IJNS7_ILi96EEENS7_ILi128EEENS7_ILi64EEEEEENS_10bfloat16_tEfNS_4arch4Sm90ELb1ELb0ELb1ELb0ELb0ELb1ELb0ELb1ELi2ELi1ELi2ELi2ELb0EEENS1_21CollectiveEpilogueBwdISD_SE_SG_Li256ELb0ELb0ELi1EEENS1_25SingleTileBwdLPTSchedulerILb0ELi128ELb0EEEEEEEEEvNT_6ParamsE)
        /*03d4*/ 	.word	0x00000040


	//----- nvinfo : EIATTR_MIN_STACK_SIZE
	.align		4
.L_182:
        /*03d8*/ 	.byte	0x04, 0x12
        /*03da*/ 	.short	(.L_184 - .L_183)
	.align		4
.L_183:
        /*03dc*/ 	.word	index@(_ZN7cutlass13device_kernelIN5flash11enable_sm90INS1_16FlashAttnBwdSm90INS1_25CollectiveMainloopBwdSm90ILi2ELi2ELi2EN4cute5tupleIJNS5_1CILi1EEES8_S8_EEENS6_IJNS7_ILi96EEENS7_ILi128EEENS7_ILi64EEEEEENS_10bfloat16_tEfNS_4arch4Sm90ELb1ELb0ELb1ELb0ELb1ELb1ELb0ELb1ELi2ELi1ELi2ELi2ELb0EEENS1_21CollectiveEpilogueBwdISD_SE_SG_Li256ELb0ELb0ELi1EEENS1_25SingleTileBwdLPTSchedulerILb0ELi128ELb1EEEEEEEEEvNT_6ParamsE)
        /*03e0*/ 	.word	0x00000040


	//----- nvinfo : EIATTR_MIN_STACK_SIZE
	.align		4
.L_184:
        /*03e4*/ 	.byte	0x04, 0x12
        /*03e6*/ 	.short	(.L_186 - .L_185)
	.align		4
.L_185:
        /*03e8*/ 	.word	index@(_ZN7cutlass13device_kernelIN5flash11enable_sm90INS1_16FlashAttnBwdSm90INS1_25CollectiveMainloopBwdSm90ILi2ELi2ELi2EN4cute5tupleIJNS5_1CILi1EEES8_S8_EEENS6_IJNS7_ILi96EEENS7_ILi128EEENS7_ILi64EEEEEENS_10bfloat16_tEfNS_4arch4Sm90ELb1ELb0ELb1ELb0ELb0ELb1ELb0ELb1ELi2ELi1ELi2ELi2ELb0EEENS1_24CollectiveEpilogueBwdGQAISD_fSG_Li256ELb0ELb0EEENS1_25SingleTileBwdLPTSchedulerILb0ELi128ELb0EEEEEEEEEvNT_6ParamsE)
        /*03ec*/ 	.word	0x00000050


	//----- nvinfo : EIATTR_MIN_STACK_SIZE
	.align		4
.L_186:
        /*03f0*/ 	.byte	0x04, 0x12
        /*03f2*/ 	.short	(.L_188 - .L_187)
	.align		4
.L_187:
        /*03f4*/ 	.word	index@(_ZN7cutlass13device_kernelIN5flash11enable_sm90INS1_16FlashAttnBwdSm90INS1_25CollectiveMainloopBwdSm90ILi2ELi2ELi2EN4cute5tupleIJNS5_1CILi1EEES8_S8_EEENS6_IJNS7_ILi96EEENS7_ILi128EEENS7_ILi64EEEEEENS_10bfloat16_tEfNS_4arch4Sm90ELb1ELb0ELb1ELb0ELb1ELb1ELb0ELb1ELi2ELi1ELi2ELi2ELb0EEENS1_24CollectiveEpilogueBwdGQAISD_fSG_Li256ELb0ELb1EEENS1_25SingleTileBwdLPTSchedulerILb0ELi128ELb1EEEEEEEEEvNT_6ParamsE)
        /*03f8*/ 	.word	0x00000048


	//----- nvinfo : EIATTR_MIN_STACK_SIZE
	.align		4
.L_188:
        /*03fc*/ 	.byte	0x04, 0x12
        /*03fe*/ 	.short	(.L_190 - .L_189)
	.align		4
.L_189:
        /*0400*/ 	.word	index@(_ZN7cutlass13device_kernelIN5flash22FlashAttnBwdPreprocessIN4cute5tupleIJNS3_1CILi96EEENS5_ILi64EEEEEENS_10bfloat16_tEfNS_4arch4Sm90ELb1ELb0EEEEEvNT_6ParamsE)
        /*0404*/ 	.word	0x00000000


	//----- nvinfo : EIATTR_MIN_STACK_SIZE
	.align		4
.L_190:
        /*0408*/ 	.byte	0x04, 0x12
        /*040a*/ 	.short	(.L_192 - .L_191)
	.align		4
.L_191:
        /*040c*/ 	.word	index@(_ZN7cutlass13device_kernelIN5flash11enable_sm90INS1_16FlashAttnBwdSm90INS1_25CollectiveMainloopBwdSm90ILi2ELi2ELi2EN4cute5tupleIJNS5_1CILi1EEES8_S8_EEENS6_IJNS7_ILi96EEENS7_ILi128EEENS7_ILi64EEEEEENS_10bfloat16_tEfNS_4arch4Sm90ELb1ELb0ELb1ELb1ELb0ELb1ELb0ELb1ELi2ELi1ELi2ELi2ELb0EEENS1_21CollectiveEpilogueBwdISD_SE_SG_Li256ELb1ELb0ELi1EEENS1_25SingleTileBwdLPTSchedulerILb1ELi128ELb0EEEEEEEEEvNT_6ParamsE)
        /*0410*/ 	.word	0x00000030


	//----- nvinfo : EIATTR_MIN_STACK_SIZE
	.align		4
.L_192:
        /*0414*/ 	.byte	0x04, 0x12
        /*0416*/ 	.short	(.L_194 - .L_193)
	.align		4
.L_193:
        /*0418*/ 	.word	index@(_ZN7cutlass13device_kernelIN5flash11enable_sm90INS1_16FlashAttnBwdSm90INS1_25CollectiveMainloopBwdSm90ILi2ELi2ELi2EN4cute5tupleIJNS5_1CILi1EEES8_S8_EEENS6_IJNS7_ILi96EEENS7_ILi128EEENS7_ILi64EEEEEENS_10bfloat16_tEfNS_4arch4Sm90ELb1ELb0ELb1ELb1ELb1ELb1ELb0ELb1ELi2ELi1ELi2ELi2ELb0EEENS1_21CollectiveEpilogueBwdISD_SE_SG_Li256ELb1ELb0ELi1EEENS1_25SingleTileBwdLPTSchedulerILb1ELi128ELb1EEEEEEEEEvNT_6ParamsE)
        /*041c*/ 	.word	0x00000030


	//----- nvinfo : EIATTR_MIN_STACK_SIZE
	.align		4
.L_194:
        /*0420*/ 	.byte	0x04, 0x12
        /*0422*/ 	.short	(.L_196 - .L_195)
	.align		4
.L_195:
        /*0424*/ 	.word	index@(_ZN7cutlass13device_kernelIN5flash11enable_sm90INS1_16FlashAttnBwdSm90INS1_25CollectiveMainloopBwdSm90ILi2ELi2ELi2EN4cute5tupleIJNS5_1CILi1EEES8_S8_EEENS6_IJNS7_ILi96EEENS7_ILi128EEENS7_ILi64EEEEEENS_10bfloat16_tEfNS_4arch4Sm90ELb1ELb0ELb1ELb1ELb0ELb1ELb0ELb1ELi2ELi1ELi2ELi2ELb0EEENS1_24CollectiveEpilogueBwdGQAISD_fSG_Li256ELb1ELb0EEENS1_25SingleTileBwdLPTSchedulerILb1ELi128ELb0EEEEEEEEEvNT_6ParamsE)
        /*0428*/ 	.word	0x00000050


	//----- nvinfo : EIATTR_MIN_STACK_SIZE
	.align		4
.L_196:
        /*042c*/ 	.byte	0x04, 0x12
        /*042e*/ 	.short	(.L_198 - .L_197)
	.align		4
.L_197:
        /*0430*/ 	.word	index@(_ZN7cutlass13device_kernelIN5flash32FlashAttnBwdPostprocessConvertdQIN4cute5tupleIJNS3_1CILi128EEENS5_ILi64EEEEEENS_10bfloat16_tEfNS_4arch4Sm90ELi256ENS3_8TiledMMAINS3_8MMA_AtomIJNS3_4SM904GMMA27MMA_64x64x16_F32BF16BF16_RSILNSF_5MajorE0ELSH_1ELNSF_7ScaleInE1ELSI_1EEEEEENS3_6LayoutINS4_IJNS5_ILi2EEENS5_ILi1EEESN_EEENS4_IJSN_NS5_ILi0EEESP_EEEEENS4_IJNS3_10UnderscoreESS_SS_EEEEELb0EEEEEvNT_6ParamsE)
        /*0434*/ 	.word	0x00000000


	//----- nvinfo : EIATTR_MIN_STACK_SIZE
	.align		4
.L_198:
        /*0438*/ 	.byte	0x04, 0x12
        /*043a*/ 	.short	(.L_200 - .L_199)
	.align		4
.L_199:
        /*043c*/ 	.word	index@(_ZN7cutlass13device_kernelIN5flash32FlashAttnBwdPostprocessConvertdQIN4cute5tupleIJNS3_1CILi96EEENS5_ILi64EEEEEENS_10bfloat16_tEfNS_4arch4Sm90ELi256ENS3_8TiledMMAINS3_8MMA_AtomIJNS3_4SM904GMMA27MMA_64x16x16_F32BF16BF16_SSILNSF_5MajorE1ELSH_0ELNSF_7ScaleInE1ELSI_1EEEEEENS3_6LayoutINS4_IJNS5_ILi1EEENS5_ILi2EEESM_EEENS4_IJNS5_ILi0EEESM_SP_EEEEENS4_IJNS3_10UnderscoreESS_SS_EEEEELb1EEEEEvNT_6ParamsE)
        /*0440*/ 	.word	0x00000000


	//----- nvinfo : EIATTR_MIN_STACK_SIZE
	.align		4
.L_200:
        /*0444*/ 	.byte	0x04, 0x12
        /*0446*/ 	.short	(.L_202 - .L_201)
	.align		4
.L_201:
        /*0448*/ 	.word	index@(_ZN7cutlass13device_kernelIN5flash11enable_sm90INS1_16FlashAttnBwdSm90INS1_25CollectiveMainloopBwdSm90ILi2ELi2ELi2EN4cute5tupleIJNS5_1CILi1EEES8_S8_EEENS6_IJNS7_ILi96EEENS7_ILi128EEENS7_ILi64EEEEEENS_10bfloat16_tEfNS_4arch4Sm90ELb1ELb0ELb1ELb1ELb1ELb1ELb0ELb1ELi2ELi1ELi2ELi2ELb0EEENS1_24CollectiveEpilogueBwdGQAISD_fSG_Li256ELb1ELb1EEENS1_25SingleTileBwdLPTSchedulerILb1ELi128ELb1EEEEEEEEEvNT_6ParamsE)
        /*044c*/ 	.word	0x00000030


	//----- nvinfo : EIATTR_MIN_STACK_SIZE
	.align		4
.L_202:
        /*0450*/ 	.byte	0x04, 0x12
        /*0452*/ 	.short	(.L_204 - .L_203)
	.align		4
.L_203:
        /*0454*/ 	.word	index@(_ZN7cutlass13device_kernelIN5flash22FlashAttnBwdPreprocessIN4cute5tupleIJNS3_1CILi96EEENS5_ILi64EEEEEENS_10bfloat16_tEfNS_4arch4Sm90ELb1ELb1EEEEEvNT_6ParamsE)
        /*0458*/ 	.word	0x00000000
.L_204:


//--------------------- .nv.compat                --------------------------
	.section	.nv.compat,"",@"SHT_CUDA_COMPAT_INFO"
	.align	4
        /*0000*/ 	.byte	0x02, 0x09, 0x01, 0x00, 0x02, 0x02, 0x04, 0x00, 0x02, 0x05, 0x05, 0x00, 0x03, 0x07, 0x01, 0x01
        /*0010*/ 	.byte	0x02, 0x03, 0x01, 0x00, 0x02, 0x06, 0x01, 0x00, 0x04, 0x0b, 0x08, 0x00, 0x00, 0x00, 0x00, 0x00
        /*0020*/ 	.byte	0x00, 0x00, 0x00, 0x00


//--------------------- .nv.info._ZN7cutlass13device_kernelIN5flash11enable_sm90INS1_16FlashAttnBwdSm90INS1_25CollectiveMainloopBwdSm90ILi2ELi2ELi2EN4cute5tupleIJNS5_1CILi1EEES8_S8_EEENS6_IJNS7_ILi128EEESA_NS7_ILi64EEEEEENS_10bfloat16_tEfNS_4arch4Sm90ELb0ELb0ELb1ELb0ELb0ELb1ELb0ELb0ELi2ELi1ELi2ELi2ELb0EEENS1_21CollectiveEpilogueBwdISC_SD_SF_Li256ELb0ELb0ELi1EEENS1_19SingleTileSchedulerILb0ELb0ELb0ELi128EEEEEEEEEvNT_6ParamsE --------------------------
	.section	.nv.info._ZN7cutlass13device_kernelIN5flash11enable_sm90INS1_16FlashAttnBwdSm90INS1_25CollectiveMainloopBwdSm90ILi2ELi2ELi2EN4cute5tupleIJNS5_1CILi1EEES8_S8_EEENS6_IJNS7_ILi128EEESA_NS7_ILi64EEEEEENS_10bfloat16_tEfNS_4arch4Sm90ELb0ELb0ELb1ELb0ELb0ELb1ELb0ELb0ELi2ELi1ELi2ELi2ELb0EEENS1_21CollectiveEpilogueBwdISC_SD_SF_Li256ELb0ELb0ELi1EEENS1_19SingleTileSchedulerILb0ELb0ELb0ELi128EEEEEEEEEvNT_6ParamsE,"",@"SHT_CUDA_INFO"
	.sectionflags	@""
	.align	4


	//----- nvinfo : EIATTR_CUDA_API_VERSION
	.align		4
        /*0000*/ 	.byte	0x04, 0x37
        /*0002*/ 	.short	(.L_206 - .L_205)
.L_205:
        /*0004*/ 	.word	0x00000082


	//----- nvinfo : EIATTR_KPARAM_INFO
	.align		4
.L_206:
        /*0008*/ 	.byte	0x04, 0x17
        /*000a*/ 	.short	(.L_208 - .L_207)
.L_207:
        /*000c*/ 	.word	0x00000000
        /*0010*/ 	.short	0x0000
        /*0012*/ 	.short	0x0070
        /*0014*/ 	.byte	0x00, 0xf0, 0x01, 0x24


	//----- nvinfo : EIATTR_SPARSE_MMA_MASK
	.align		4
.L_208:
        /*0018*/ 	.byte	0x03, 0x50
        /*001a*/ 	.short	0x0000


	//----- nvinfo : EIATTR_MAXREG_COUNT
	.align		4
        /*001c*/ 	.byte	0x03, 0x1b
        /*001e*/ 	.short	0x00a8


	//----- nvinfo : EIATTR_NUM_BARRIERS
	.align		4
        /*0020*/ 	.byte	0x02, 0x4c
        /*0022*/ 	.byte	0x10
	.zero		1


	//----- nvinfo : EIATTR_EXTERNS
	.align		4
        /*0024*/ 	.byte	0x04, 0x0f
        /*0026*/ 	.short	(.L_210 - .L_209)


	//   ....[0]....
	.align		4
.L_209:
        /*0028*/ 	.word	index@(__assertfail)


	//----- nvinfo : EIATTR_ANNOTATIONS
	.align		4
.L_210:
        /*002c*/ 	.byte	0x04, 0x55
        /*002e*/ 	.short	(.L_212 - .L_211)


	//   ....[0]....
.L_211:
        /*0030*/ 	.word	0x00000001
        /*0034*/ 	.byte	0x80, 0x10, 0x00, 0x00, 0x01, 0x00, 0x00, 0x00, 0x20, 0x14, 0x00, 0x00, 0x01, 0x00, 0x00, 0x00
        /* <DEDUP_REMOVED lines=44> */
        /*0304*/ 	.byte	0x80, 0x48, 0x00, 0x00, 0x01, 0x00, 0x00, 0x00, 0xb0, 0x5a, 0x00, 0x00


	//----- nvinfo : EIATTR_MERCURY_ISA_VERSION
	.align		4
.L_212:
        /*0310*/ 	.byte	0x03, 0x5f
        /*0312*/ 	.short	0x0101


	//----- nvinfo : EIATTR_INT_WARP_WIDE_INSTR_OFFSETS
	.align		4
        /*0314*/ 	.byte	0x04, 0x31
        /*0316*/ 	.short	(.L_214 - .L_213)


	//   ....[0]....
.L_213:
        /*0318*/ 	.word	0x000001e0


	//   ....[1]....
        /*031c*/ 	.word	0x000002a0


	//----- nvinfo : EIATTR_COOP_GROUP_MASK_REGIDS
	.align		4
.L_214:
        /*0320*/ 	.byte	0x04, 0x29
        /*0322*/ 	.short	(.L_216 - .L_215)


	//   ....[0]....
.L_215:
        /*0324*/ 	.word	0xffffffff


	//   ....[1]....
        /*0328*/ 	.word	0xffffffff


	//   ....[2]....
        /*032c*/ 	.word	0xffffffff


	//   ....[3]....
        /*0330*/ 	.word	0xffffffff


	//   ....[4]....
        /*0334*/ 	.word	0xffffffff


	//   ....[5]....
        /*0338*/ 	.word	0xffffffff


	//   ....[6]....
        /*033c*/ 	.word	0xffffffff


	//   ....[7]....
        /*0340*/ 	.word	0xffffffff


	//   ....[8]....
        /*0344*/ 	.word	0xffffffff


	//   ....[9]....
        /*0348*/ 	.word	0xffffffff


	//   ....[10]....
        /*034c*/ 	.word	0xffffffff


	//   ....[11]....
        /*0350*/ 	.word	0xffffffff


	//   ....[12]....
        /*0354*/ 	.word	0xffffffff


	//   ....[13]....
        /*0358*/ 	.word	0xffffffff


	//   ....[14]....
        /*035c*/ 	.word	0xffffffff


	//   ....[15]....
        /*0360*/ 	.word	0xffffffff


	//   ....[16]....
        /*0364*/ 	.word	0xffffffff


	//   ....[17]....
        /*0368*/ 	.word	0xffffffff


	//   ....[18]....
        /*036c*/ 	.word	0xffffffff


	//   ....[19]....
        /*0370*/ 	.word	0xffffffff


	//   ....[20]....
        /*0374*/ 	.word	0xffffffff


	//   ....[21]....
        /*0378*/ 	.word	0xffffffff


	//   ....[22]....
        /*037c*/ 	.word	0xffffffff


	//   ....[23]....
        /*0380*/ 	.word	0xffffffff


	//   ....[24]....
        /*0384*/ 	.word	0xffffffff


	//   ....[25]....
        /*0388*/ 	.word	0xffffffff


	//   ....[26]....
        /*038c*/ 	.word	0xffffffff


	//   ....[27]....
        /*0390*/ 	.word	0xffffffff


	//   ....[28]....
        /*0394*/ 	.word	0xffffffff


	//   ....[29]....
        /*0398*/ 	.word	0xffffffff


	//   ....[30]....
        /*039c*/ 	.word	0xffffffff


	//   ....[31]....
        /*03a0*/ 	.word	0xffffffff


	//   ....[32]....
        /*03a4*/ 	.word	0xffffffff


	//   ....[33]....
        /*03a8*/ 	.word	0xffffffff


	//   ....[34]....
        /*03ac*/ 	.word	0xffffffff


	//   ....[35]....
        /*03b0*/ 	.word	0xffffffff


	//   ....[36]....
        /*03b4*/ 	.word	0xffffffff


	//   ....[37]....
        /*03b8*/ 	.word	0xffffffff


	//   ....[38]....
        /*03bc*/ 	.word	0xffffffff


	//   ....[39]....
        /*03c0*/ 	.word	0xffffffff


	//   ....[40]....
        /*03c4*/ 	.word	0xffffffff


	//   ....[41]....
        /*03c8*/ 	.word	0xffffffff


	//   ....[42]....
        /*03cc*/ 	.word	0xffffffff


	//   ....[43]....
        /*03d0*/ 	.word	0xffffffff


	//   ....[44]....
        /*03d4*/ 	.word	0xffffffff


	//   ....[45]....
        /*03d8*/ 	.word	0xffffffff


	//   ....[46]....
        /*03dc*/ 	.word	0xffffffff


	//   ....[47]....
        /*03e0*/ 	.word	0xffffffff


	//   ....[48]....
        /*03e4*/ 	.word	0xffffffff


	//   ....[49]....
        /*03e8*/ 	.word	0xffffffff


	//   ....[50]....
        /*03ec*/ 	.word	0xffffffff


	//   ....[51]....
        /*03f0*/ 	.word	0xffffffff


	//   ....[52]....
        /*03f4*/ 	.word	0xffffffff


	//   ....[53]....
        /*03f8*/ 	.word	0xffffffff


	//   ....[54]....
        /*03fc*/ 	.word	0xffffffff


	//   ....[55]....
        /*0400*/ 	.word	0xffffffff


	//   ....[56]....
        /*0404*/ 	.word	0xffffffff


	//   ....[57]....
        /*0408*/ 	.word	0xffffffff


	//   ....[58]....
        /*040c*/ 	.word	0xffffffff


	//   ....[59]....
        /*0410*/ 	.word	0xffffffff


	//   ....[60]....
        /*0414*/ 	.word	0xffffffff


	//   ....[61]....
        /*0418*/ 	.word	0xffffffff


	//   ....[62]....
        /*041c*/ 	.word	0xffffffff


	//   ....[63]....
        /*0420*/ 	.word	0xffffffff


	//   ....[64]....
        /*0424*/ 	.word	0xffffffff


	//   ....[65]....
        /*0428*/ 	.word	0xffffffff


	//   ....[66]....
        /*042c*/ 	.word	0xffffffff


	//   ....[67]....
        /*0430*/ 	.word	0xffffffff


	//   ....[68]....
        /*0434*/ 	.word	0xffffffff


	//   ....[69]....
        /*0438*/ 	.word	0xffffffff


	//   ....[70]....
        /*043c*/ 	.word	0xffffffff


	//   ....[71]....
        /*0440*/ 	.word	0xffffffff


	//   ....[72]....
        /*0444*/ 	.word	0x0500000f


	//----- nvinfo : EIATTR_COOP_GROUP_INSTR_OFFSETS
	.align		4
.L_216:
        /*0448*/ 	.byte	0x04, 0x28
        /*044a*/ 	.short	(.L_218 - .L_217)


	//   ....[0]....
.L_217:
        /*044c*/ 	.word	0x00000060


	//   ....[1]....
        /*0450*/ 	.word	0x000001f0


	//   ....[2]....
        /*0454*/ 	.word	0x00000280


	//   ....[3]....
        /*0458*/ 	.word	0x00000400


	//   ....[4]....
        /*045c*/ 	.word	0x00000640


	//   ....[5]....
        /*0460*/ 	.word	0x00000b90


	//   ....[6]....
        /*0464*/ 	.word	0x00001e40


	//   ....[7]....
        /*0468*/ 	.word	0x00002040


	//   ....[8]....
        /*046c*/ 	.word	0x000021c0


	//   ....[9]....
        /*0470*/ 	.word	0x00002400


	//   ....[10]....
        /*0474*/ 	.word	0x000024d0


	//   ....[11]....
        /*0478*/ 	.word	0x00002520


	//   ....[12]....
        /*047c*/ 	.word	0x00002540


	//   ....[13]....
        /*0480*/ 	.word	0x00002570


	//   ....[14]....
        /*0484*/ 	.word	0x000025a0


	//   ....[15]....
        /*0488*/ 	.word	0x000025b0


	//   ....[16]....
        /*048c*/ 	.word	0x00002620


	//   ....[17]....
        /*0490*/ 	.word	0x00002630


	//   ....[18]....
        /*0494*/ 	.word	0x00002650


	//   ....[19]....
        /*0498*/ 	.word	0x00002720


	//   ....[20]....
        /*049c*/ 	.word	0x00002750


	//   ....[21]....
        /*04a0*/ 	.word	0x000027b0


	//   ....[22]....
        /*04a4*/ 	.word	0x000028a0


	//   ....[23]....
        /*04a8*/ 	.word	0x000028e0


	//   ....[24]....
        /*04ac*/ 	.word	0x00002a40


	//   ....[25]....
        /*04b0*/ 	.word	0x00002ab0


	//   ....[26]....
        /*04b4*/ 	.word	0x00002ad0


	//   ....[27]....
        /*04b8*/ 	.word	0x00002c00


	//   ....[28]....
        /*04bc*/ 	.word	0x00002e10


	//   ....[29]....
        /*04c0*/ 	.word	0x00002e60


	//   ....[30]....
        /*04c4*/ 	.word	0x00002e80


	//   ....[31]....
        /*04c8*/ 	.word	0x00002fe0


	//   ....[32]....
        /*04cc*/ 	.word	0x00003000


	//   ....[33]....
        /*04d0*/ 	.word	0x000030c0


	//   ....[34]....
        /*04d4*/ 	.word	0x000030e0


	//   ....[35]....
        /*04d8*/ 	.word	0x000030f0


	//   ....[36]....
        /*04dc*/ 	.word	0x00003110


	//   ....[37]....
        /*04e0*/ 	.word	0x00003120


	//   ....[38]....
        /*04e4*/ 	.word	0x00003140


	//   ....[39]....
        /*04e8*/ 	.word	0x000031f0


	//   ....[40]....
        /*04ec*/ 	.word	0x00003230


	//   ....[41]....
        /*04f0*/ 	.word	0x000032b0


	//   ....[42]....
        /*04f4*/ 	.word	0x00003310


	//   ....[43]....
        /*04f8*/ 	.word	0x000033c0


	//   ....[44]....
        /*04fc*/ 	.word	0x00003460


	//   ....[45]....
        /*0500*/ 	.word	0x000034a0


	//   ....[46]....
        /*0504*/ 	.word	0x000034e0


	//   ....[47]....
        /*0508*/ 	.word	0x000036b0


	//   ....[48]....
        /*050c*/ 	.word	0x00003790


	//   ....[49]....
        /*0510*/ 	.word	0x00003830


	//   ....[50]....
        /*0514*/ 	.word	0x00003870


	//   ....[51]....
        /*0518*/ 	.word	0x000038a0


	//   ....[52]....
        /*051c*/ 	.word	0x000038e0


	//   ....[53]....
        /*0520*/ 	.word	0x00003910


	//   ....[54]....
        /*0524*/ 	.word	0x00003a90


	//   ....[55]....
        /*0528*/ 	.word	0x00003af0


	//   ....[56]....
        /*052c*/ 	.word	0x00003b40


	//   ....[57]....
        /*0530*/ 	.word	0x00003c60


	//   ....[58]....
        /*0534*/ 	.word	0x00003d60


	//   ....[59]....
        /*0538*/ 	.word	0x00003da0


	//   ....[60]....
        /*053c*/ 	.word	0x00003db0


	//   ....[61]....
        /*0540*/ 	.word	0x00003e10


	//   ....[62]....
        /*0544*/ 	.word	0x000040f0


	//   ....[63]....
        /*0548*/ 	.word	0x00004100


	//   ....[64]....
        /*054c*/ 	.word	0x00004120


	//   ....[65]....
        /*0550*/ 	.word	0x00004150


	//   ....[66]....
        /*0554*/ 	.word	0x00004180


	//   ....[67]....
        /*0558*/ 	.word	0x000041b0


	//   ....[68]....
        /*055c*/ 	.word	0x00004220


	//   ....[69]....
        /*0560*/ 	.word	0x00004250


	//   ....[70]....
        /*0564*/ 	.word	0x00006500


	//   ....[71]....
        /*0568*/ 	.word	0x00006950


	//   ....[72]....
        /*056c*/ 	.word	0x00008da0


	//----- nvinfo : EIATTR_REG_RECONFIG
	.align		4
.L_218:
        /*0570*/ 	.byte	0x01, 0x54
	.zero		2


	//----- nvinfo : EIATTR_SYSCALL_OFFSETS
	.align		4
        /*0574*/ 	.byte	0x04, 0x46
        /*0576*/ 	.short	(.L_220 - .L_219)


	//   ....[0]....
.L_219:
        /*0578*/ 	.word	0x000007f0


	//   ....[1]....
        /*057c*/ 	.word	0x000008e0


	//   ....[2]....
        /*0580*/ 	.word	0x00000a40


	//   ....[3]....
        /*0584*/ 	.word	0x00000b30


	//   ....[4]....
        /*0588*/ 	.word	0x00005e90


	//   ....[5]....
        /*058c*/ 	.word	0x00005fc0


	//   ....[6]....
        /*0590*/ 	.word	0x000060e0


	//   ....[7]....
        /*0594*/ 	.word	0x00006200


	//----- nvinfo : EIATTR_MBARRIER_INSTR_OFFSETS
	.align		4
.L_220:
        /*0598*/ 	.byte	0x04, 0x39
        /*059a*/ 	.short	(.L_222 - .L_221)


	//   ....[0]....
.L_221:
        /*059c*/ 	.word	0x000002c0
        /*05a0*/ 	.word	0x000000ff
        /*05a4*/ 	.word	0x00030c00
        /*05a8*/ 	.short	0x0100
        /*05aa*/ 	.byte	0x06
	.zero		1


	//   ....[1]....
        /*05ac*/ 	.word	0x000003b0
        /*05b0*/ 	.word	0x000000ff
        /*05b4*/ 	.word	0x00030c10
        /*05b8*/ 	.short	0x0100
        /*05ba*/ 	.byte	0x08
	.zero		1


	//   ....[2]....
        /*05bc*/ 	.word	0x000003c0
        /*05c0*/ 	.word	0x000000ff
        /*05c4*/ 	.word	0x00030c20
        /*05c8*/ 	.short	0x0100
        /*05ca*/ 	.byte	0x08
	.zero		1


	//   ....[3]....
        /*05cc*/ 	.word	0x000003d0
        /*05d0*/ 	.word	0x000000ff
        /*05d4*/ 	.word	0x00030c18
        /*05d8*/ 	.short	0x0100
        /*05da*/ 	.byte	0x08
	.zero		1


	//   ....[4]....
        /*05dc*/ 	.word	0x000003e0
        /*05e0*/ 	.word	0x000000ff
        /*05e4*/ 	.word	0x00030c28
        /*05e8*/ 	.short	0x0100
        /*05ea*/ 	.byte	0x08
	.zero		1


	//   ....[5]....
        /*05ec*/ 	.word	0x00000510
        /*05f0*/ 	.word	0x000000ff
        /*05f4*/ 	.word	0x00030c30
        /*05f8*/ 	.short	0x0100
        /*05fa*/ 	.byte	0x08
	.zero		1


	//   ....[6]....
        /*05fc*/ 	.word	0x00000520
        /*0600*/ 	.word	0x000000ff
        /*0604*/ 	.word	0x00030c40
        /*0608*/ 	.short	0x0100
        /*060a*/ 	.byte	0x08
	.zero		1


	//   ....[7]....
        /*060c*/ 	.word	0x00000530
        /*0610*/ 	.word	0x000000ff
        /*0614*/ 	.word	0x00030c38
        /*0618*/ 	.short	0x0100
        /*061a*/ 	.byte	0x08
	.zero		1


	//   ....[8]....
        /*061c*/ 	.word	0x00000540
        /*0620*/ 	.word	0x000000ff
        /*0624*/ 	.word	0x00030c48
        /*0628*/ 	.short	0x0100
        /*062a*/ 	.byte	0x08
	.zero		1


	//   ....[9]....
        /*062c*/ 	.word	0x00000bc0
        /*0630*/ 	.word	0x00000002
        /*0634*/ 	.word	0x00030c00
        /*0638*/ 	.short	0x010a
        /*063a*/ 	.byte	0x3f
	.zero		1


	//   ....[10]....
        /*063c*/ 	.word	0x00000c50
        /*0640*/ 	.word	0x00000002
        /*0644*/ 	.word	0x00030c00
        /*0648*/ 	.short	0x010a
        /*064a*/ 	.byte	0x3f
	.zero		1


	//   ....[11]....
        /*064c*/ 	.word	0x00001520
        /*0650*/ 	.word	0x00000003
        /*0654*/ 	.word	0x00030c10
        /*0658*/ 	.short	0x010a
        /*065a*/ 	.byte	0x3f
	.zero		1


	//   ....[12]....
        /*065c*/ 	.word	0x00001590
        /*0660*/ 	.word	0x00000003
        /*0664*/ 	.word	0x00030c10
        /*0668*/ 	.short	0x010a
        /*066a*/ 	.byte	0x3f
	.zero		1


	//   ....[13]....
        /*066c*/ 	.word	0x000019b0
        /*0670*/ 	.word	0x00000003
        /*0674*/ 	.word	0x00030c30
        /*0678*/ 	.short	0x010a
        /*067a*/ 	.byte	0x3f
	.zero		1


	//   ....[14]....
        /*067c*/ 	.word	0x000019f0
        /*0680*/ 	.word	0x00000003
        /*0684*/ 	.word	0x00030c30
        /*0688*/ 	.short	0x010a
        /*068a*/ 	.byte	0x3f
	.zero		1


	//   ....[15]....
        /*068c*/ 	.word	0x000056d0
        /*0690*/ 	.word	0x00000000
        /*0694*/ 	.word	0x00000000
        /*0698*/ 	.short	0x0101
        /*069a*/ 	.byte	0x3f
	.zero		1


	//   ....[16]....
        /*069c*/ 	.word	0x00005b10
        /*06a0*/ 	.word	0x00000003
        /*06a4*/ 	.word	0x00000000
        /*06a8*/ 	.short	0x0101
        /*06aa*/ 	.byte	0x3f
	.zero		1


	//   ....[17]....
        /*06ac*/ 	.word	0x00007790
        /*06b0*/ 	.word	0x0000000b
        /*06b4*/ 	.word	0x00030c20
        /*06b8*/ 	.short	0x010a
        /*06ba*/ 	.byte	0x3f
	.zero		1


	//   ....[18]....
        /*06bc*/ 	.word	0x00007c60
        /*06c0*/ 	.word	0x0000000b
        /*06c4*/ 	.word	0x00030c40
        /*06c8*/ 	.short	0x010a
        /*06ca*/ 	.byte	0x3f
	.zero		1


	//   ....[19]....
        /*06cc*/ 	.word	0x00007e90
        /*06d0*/ 	.word	0x0000000b
        /*06d4*/ 	.word	0x00030c28
        /*06d8*/ 	.short	0x010a
        /*06da*/ 	.byte	0x3f
	.zero		1


	//   ....[20]....
        /*06dc*/ 	.word	0x00008030
        /*06e0*/ 	.word	0x0000000b
        /*06e4*/ 	.word	0x00030c48
        /*06e8*/ 	.short	0x010a
        /*06ea*/ 	.byte	0x3f
	.zero		1


	//   ....[21]....
        /*06ec*/ 	.word	0x00008240
        /*06f0*/ 	.word	0x0000000b
        /*06f4*/ 	.word	0x00030c20
        /*06f8*/ 	.short	0x010a
        /*06fa*/ 	.byte	0x3f
	.zero		1


	//   ....[22]....
        /*06fc*/ 	.word	0x00008450
        /*0700*/ 	.word	0x0000000b
        /*0704*/ 	.word	0x00030c40
        /*0708*/ 	.short	0x010a
        /*070a*/ 	.byte	0x3f
	.zero		1


	//   ....[23]....
        /*070c*/ 	.word	0x00008650
        /*0710*/ 	.word	0x0000000b
        /*0714*/ 	.word	0x00030c28
        /*0718*/ 	.short	0x010a
        /*071a*/ 	.byte	0x3f
	.zero		1


	//   ....[24]....
        /*071c*/ 	.word	0x00008850
        /*0720*/ 	.word	0x0000000d
        /*0724*/ 	.word	0x00030c40
        /*0728*/ 	.short	0x010a
        /*072a*/ 	.byte	0x3f
	.zero		1


	//   ....[25]....
        /*072c*/ 	.word	0x00008c10
        /*0730*/ 	.word	0x00000006
        /*0734*/ 	.word	0x00000000
        /*0738*/ 	.short	0x010a
        /*073a*/ 	.byte	0x3f
	.zero		1


	//   ....[26]....
        /*073c*/ 	.word	0x00008c70
        /*0740*/ 	.word	0x00000003
        /*0744*/ 	.word	0x00000000
        /*0748*/ 	.short	0x010a
        /*074a*/ 	.byte	0x3f
	.zero		1


	//   ....[27]....
        /*074c*/ 	.word	0x00008cd0
        /*0750*/ 	.word	0x00000000
        /*0754*/ 	.word	0x00000000
        /*0758*/ 	.short	0x010a
        /*075a*/ 	.byte	0x3f
	.zero		1


	//   ....[28]....
        /*075c*/ 	.word	0x00008d00
        /*0760*/ 	.word	0x00000003
        /*0764*/ 	.word	0x00000000
        /*0768*/ 	.short	0x010a
        /*076a*/ 	.byte	0x3f
	.zero		1


	//   ....[29]....
        /*076c*/ 	.word	0x00008dd0
        /*0770*/ 	.word	0x00000002
        /*0774*/ 	.word	0x00030c00
        /*0778*/ 	.short	0x010a
        /*077a*/ 	.byte	0x3f
	.zero		1


	//   ....[30]....
        /*077c*/ 	.word	0x00008e20
        /*0780*/ 	.word	0x00000003
        /*0784*/ 	.word	0x00030c10
        /*0788*/ 	.short	0x010a
        /*078a*/ 	.byte	0x3f
	.zero		1


	//   ....[31]....
        /*078c*/ 	.word	0x00008e70
        /*0790*/ 	.word	0x00000003
        /*0794*/ 	.word	0x00030c30
        /*0798*/ 	.short	0x010a
        /*079a*/ 	.byte	0x3f
	.zero		1


	//   ....[32]....
        /*079c*/ 	.word	0x00008ec0
        /*07a0*/ 	.word	0x0000000b
        /*07a4*/ 	.word	0x00030c20
        /*07a8*/ 	.short	0x010a
        /*07aa*/ 	.byte	0x3f
	.zero		1


	//   ....[33]....
        /*07ac*/ 	.word	0x00008f10
        /*07b0*/ 	.word	0x0000000b
        /*07b4*/ 	.word	0x00030c40
        /*07b8*/ 	.short	0x010a
        /*07ba*/ 	.byte	0x3f
	.zero		1


	//   ....[34]....
        /*07bc*/ 	.word	0x00008f60
        /*07c0*/ 	.word	0x0000000b
        /*07c4*/ 	.word	0x00030c28
        /*07c8*/ 	.short	0x010a
        /*07ca*/ 	.byte	0x3f
	.zero		1


	//   ....[35]....
        /*07cc*/ 	.word	0x00008fb0
        /*07d0*/ 	.word	0x0000000b
        /*07d4*/ 	.word	0x00030c48
        /*07d8*/ 	.short	0x010a
        /*07da*/ 	.byte	0x3f
	.zero		1


	//   ....[36]....
        /*07dc*/ 	.word	0x00009010
        /*07e0*/ 	.word	0x0000000b
        /*07e4*/ 	.word	0x00030c20
        /*07e8*/ 	.short	0x010a
        /*07ea*/ 	.byte	0x3f
	.zero		1


	//   ....[37]....
        /*07ec*/ 	.word	0x00009060
        /*07f0*/ 	.word	0x0000000b
        /*07f4*/ 	.word	0x00030c40
        /*07f8*/ 	.short	0x010a
        /*07fa*/ 	.byte	0x3f
	.zero		1


	//   ....[38]....
        /*07fc*/ 	.word	0x000090b0
        /*0800*/ 	.word	0x0000000b
        /*0804*/ 	.word	0x00030c28
        /*0808*/ 	.short	0x010a
        /*080a*/ 	.byte	0x3f
	.zero		1


	//   ....[39]....
        /*080c*/ 	.word	0x00009100
        /*0810*/ 	.word	0x0000000d
        /*0814*/ 	.word	0x00030c40
        /*0818*/ 	.short	0x010a
        /*081a*/ 	.byte	0x3f
	.zero		1


	//   ....[40]....
        /*081c*/ 	.word	0x000091e0
        /*0820*/ 	.word	0x00000006
        /*0824*/ 	.word	0x00000000
        /*0828*/ 	.short	0x010a
        /*082a*/ 	.byte	0x3f
	.zero		1


	//   ....[41]....
        /*082c*/ 	.word	0x00009230
        /*0830*/ 	.word	0x00000003
        /*0834*/ 	.word	0x00000000
        /*0838*/ 	.short	0x010a
        /*083a*/ 	.byte	0x3f
	.zero		1


	//   ....[42]....
        /*083c*/ 	.word	0x00009280
        /*0840*/ 	.word	0x00000000
        /*0844*/ 	.word	0x00000000
        /*0848*/ 	.short	0x010a
        /*084a*/ 	.byte	0x3f
	.zero		1


	//----- nvinfo : EIATTR_NUM_MBARRIERS
	.align		4
.L_222:
        /*084c*/ 	.byte	0x03, 0x38
        /*084e*/ 	.short	0x0009


	//----- nvinfo : EIATTR_EXIT_INSTR_OFFSETS
	.align		4
        /*0850*/ 	.byte	0x04, 0x1c
        /*0852*/ 	.short	(.L_224 - .L_223)


	//   ....[0]....
.L_223:
        /*0854*/ 	.word	0x00008d50


	//----- nvinfo : EIATTR_MAX_THREADS
	.align		4
.L_224:
        /*0858*/ 	.byte	0x04, 0x05
        /*085a*/ 	.short	(.L_226 - .L_225)
.L_225:
        /*085c*/ 	.word	0x00000180
        /*0860*/ 	.word	0x00000001
        /*0864*/ 	.word	0x00000001


	//----- nvinfo : EIATTR_CRS_STACK_SIZE
	.align		4
.L_226:
        /*0868*/ 	.byte	0x04, 0x1e
        /*086a*/ 	.short	(.L_228 - .L_227)
.L_227:
        /*086c*/ 	.word	0x00000000


	//----- nvinfo : EIATTR_CBANK_PARAM_SIZE
	.align		4
.L_228:
        /*0870*/ 	.byte	0x03, 0x19
        /*0872*/ 	.short	0x0970


	//----- nvinfo : EIATTR_PARAM_CBANK
	.align		4
        /*0874*/ 	.byte	0x04, 0x0a
        /*0876*/ 	.short	(.L_230 - .L_229)
	.align		4
.L_229:
        /*0878*/ 	.word	index@(.nv.constant0._ZN7cutlass13device_kernelIN5flash11enable_sm90INS1_16FlashAttnBwdSm90INS1_25CollectiveMainloopBwdSm90ILi2ELi2ELi2EN4cute5tupleIJNS5_1CILi1EEES8_S8_EEENS6_IJNS7_ILi128EEESA_NS7_ILi64EEEEEENS_10bfloat16_tEfNS_4arch4Sm90ELb0ELb0ELb1ELb0ELb0ELb1ELb0ELb0ELi2ELi1ELi2ELi2ELb0EEENS1_21CollectiveEpilogueBwdISC_SD_SF_Li256ELb0ELb0ELi1EEENS1_19SingleTileSchedulerILb0ELb0ELb0ELi128EEEEEEEEEvNT_6ParamsE)
        /*087c*/ 	.short	0x0210
        /*087e*/ 	.short	0x0970


	//----- nvinfo : EIATTR_SW_WAR
	.align		4
.L_230:
        /*0880*/ 	.byte	0x04, 0x36
        /*0882*/ 	.short	(.L_232 - .L_231)
.L_231:
        /*0884*/ 	.word	0x00000008
.L_232:


//--------------------- .nv.info._ZN7cutlass13device_kernelIN5flash11enable_sm90INS1_16FlashAttnBwdSm90INS1_25CollectiveMainloopBwdSm90ILi2ELi2ELi2EN4cute5tupleIJNS5_1CILi1EEES8_S8_EEENS6_IJNS7_ILi128EEESA_NS7_ILi64EEEEEENS_10bfloat16_tEfNS_4arch4Sm90ELb0ELb0ELb1ELb0ELb1ELb1ELb0ELb0ELi2ELi1ELi2ELi2ELb0EEENS1_21CollectiveEpilogueBwdISC_SD_SF_Li256ELb0ELb0ELi1EEENS1_19SingleTileSchedulerILb0ELb0ELb0ELi128EEEEEEEEEvNT_6ParamsE --------------------------
	.section	.nv.info._ZN7cutlass13device_kernelIN5flash11enable_sm90INS1_16FlashAttnBwdSm90INS1_25CollectiveMainloopBwdSm90ILi2ELi2ELi2EN4cute5tupleIJNS5_1CILi1EEES8_S8_EEENS6_IJNS7_ILi128EEESA_NS7_ILi64EEEEEENS_10bfloat16_tEfNS_4arch4Sm90ELb0ELb0ELb1ELb0ELb1ELb1ELb0ELb0ELi2ELi1ELi2ELi2ELb0EEENS1_21CollectiveEpilogueBwdISC_SD_SF_Li256ELb0ELb0ELi1EEENS1_19SingleTileSchedulerILb0ELb0ELb0ELi128EEEEEEEEEvNT_6ParamsE,"",@"SHT_CUDA_INFO"
	.sectionflags	@""
	.align	4


	//----- nvinfo : EIATTR_CUDA_API_VERSION
	.align		4
        /*0000*/ 	.byte	0x04, 0x37
        /*0002*/ 	.short	(.L_234 - .L_233)
.L_233:
        /*0004*/ 	.word	0x00000082


	//----- nvinfo : EIATTR_KPARAM_INFO
	.align		4
.L_234:
        /*0008*/ 	.byte	0x04, 0x17
        /*000a*/ 	.short	(.L_236 - .L_235)
.L_235:
        /*000c*/ 	.word	0x00000000
        /*0010*/ 	.short	0x0000
        /*0012*/ 	.short	0x0070
        /*0014*/ 	.byte	0x00, 0xf0, 0x01, 0x24


	//----- nvinfo : EIATTR_SPARSE_MMA_MASK
	.align		4
.L_236:
        /*0018*/ 	.byte	0x03, 0x50
        /*001a*/ 	.short	0x0000


	//----- nvinfo : EIATTR_MAXREG_COUNT
	.align		4
        /*001c*/ 	.byte	0x03, 0x1b
        /*001e*/ 	.short	0x00a8


	//----- nvinfo : EIATTR_NUM_BARRIERS
	.align		4
        /*0020*/ 	.byte	0x02, 0x4c
        /*0022*/ 	.byte	0x10
	.zero		1


	//----- nvinfo : EIATTR_EXTERNS
	.align		4
        /*0024*/ 	.byte	0x04, 0x0f
        /*0026*/ 	.short	(.L_238 - .L_237)


	//   ....[0]....
	.align		4
.L_237:
        /*0028*/ 	.word	index@(__assertfail)


	//----- nvinfo : EIATTR_ANNOTATIONS
	.align		4
.L_238:
        /*002c*/ 	.byte	0x04, 0x55
        /*002e*/ 	.short	(.L_240 - .L_239)


	//   ....[0]....
.L_239:
        /* <DEDUP_REMOVED lines=46> */


	//----- nvinfo : EIATTR_MERCURY_ISA_VERSION
	.align		4
.L_240:
        /*0300*/ 	.byte	0x03, 0x5f
        /*0302*/ 	.short	0x0101


	//----- nvinfo : EIATTR_INT_WARP_WIDE_INSTR_OFFSETS
	.align		4
        /*0304*/ 	.byte	0x04, 0x31
        /*0306*/ 	.short	(.L_242 - .L_241)


	//   ....[0]....
.L_241:
        /*0308*/ 	.word	0x000001e0


	//   ....[1]....
        /*030c*/ 	.word	0x000002a0


	//   ....[2]....
        /*0310*/ 	.word	0x000071b0


	//   ....[3]....
        /*0314*/ 	.word	0x00007620


	//   ....[4]....
        /*0318*/ 	.word	0x00007bf0


	//----- nvinfo : EIATTR_COOP_GROUP_MASK_REGIDS
	.align		4
.L_242:
        /*031c*/ 	.byte	0x04, 0x29
        /*031e*/ 	.short	(.L_244 - .L_243)


	//   ....[0]....
.L_243:
        /*0320*/ 	.word	0xffffffff


	//   ....[1]....
        /*0324*/ 	.word	0xffffffff


	//   ....[2]....
        /*0328*/ 	.word	0xffffffff


	//   ....[3]....
        /*032c*/ 	.word	0xffffffff


	//   ....[4]....
        /*0330*/ 	.word	0xffffffff


	//   ....[5]....
        /*0334*/ 	.word	0xffffffff


	//   ....[6]....
        /*0338*/ 	.word	0xffffffff


	//   ....[7]....
        /*033c*/ 	.word	0xffffffff


	//   ....[8]....
        /*0340*/ 	.word	0xffffffff


	//   ....[9]....
        /*0344*/ 	.word	0xffffffff


	//   ....[10]....
        /*0348*/ 	.word	0xffffffff


	//   ....[11]....
        /*034c*/ 	.word	0xffffffff


	//   ....[12]....
        /*0350*/ 	.word	0xffffffff


	//   ....[13]....
        /*0354*/ 	.word	0xffffffff


	//   ....[14]....
        /*0358*/ 	.word	0xffffffff


	//   ....[15]....
        /*035c*/ 	.word	0xffffffff


	//   ....[16]....
        /*0360*/ 	.word	0xffffffff


	//   ....[17]....
        /*0364*/ 	.word	0xffffffff


	//   ....[18]....
        /*0368*/ 	.word	0xffffffff


	//   ....[19]....
        /*036c*/ 	.word	0xffffffff


	//   ....[20]....
        /*0370*/ 	.word	0xffffffff


	//   ....[21]....
        /*0374*/ 	.word	0xffffffff


	//   ....[22]....
        /*0378*/ 	.word	0xffffffff


	//   ....[23]....
        /*037c*/ 	.word	0xffffffff


	//   ....[24]....
        /*0380*/ 	.word	0xffffffff


	//   ....[25]....
        /*0384*/ 	.word	0xffffffff


	//   ....[26]....
        /*0388*/ 	.word	0xffffffff


	//   ....[27]....
        /*038c*/ 	.word	0xffffffff


	//   ....[28]....
        /*0390*/ 	.word	0xffffffff


	//   ....[29]....
        /*0394*/ 	.word	0xffffffff


	//   ....[30]....
        /*0398*/ 	.word	0xffffffff


	//   ....[31]....
        /*039c*/ 	.word	0xffffffff


	//   ....[32]....
        /*03a0*/ 	.word	0xffffffff


	//   ....[33]....
        /*03a4*/ 	.word	0xffffffff


	//   ....[34]....
        /*03a8*/ 	.word	0xffffffff


	//   ....[35]....
        /*03ac*/ 	.word	0xffffffff


	//   ....[36]....
        /*03b0*/ 	.word	0xffffffff


	//   ....[37]....
        /*03b4*/ 	.word	0xffffffff


	//   ....[38]....
        /*03b8*/ 	.word	0xffffffff


	//   ....[39]....
        /*03bc*/ 	.word	0xffffffff


	//   ....[40]....
        /*03c0*/ 	.word	0xffffffff


	//   ....[41]....
        /*03c4*/ 	.word	0xffffffff


	//   ....[42]....
        /*03c8*/ 	.word	0xffffffff


	//   ....[43]....
        /*03cc*/ 	.word	0xffffffff


	//   ....[44]....
        /*03d0*/ 	.word	0xffffffff


	//   ....[45]....
        /*03d4*/ 	.word	0xffffffff


	//   ....[46]....
        /*03d8*/ 	.word	0xffffffff


	//   ....[47]....
        /*03dc*/ 	.word	0xffffffff


	//   ....[48]....
        /*03e0*/ 	.word	0xffffffff


	//   ....[49]....
        /*03e4*/ 	.word	0xffffffff


	//   ....[50]....
        /*03e8*/ 	.word	0xffffffff


	//   ....[51]....
        /*03ec*/ 	.word	0xffffffff


	//   ....[52]....
        /*03f0*/ 	.word	0xffffffff


	//   ....[53]....
        /*03f4*/ 	.word	0xffffffff


	//   ....[54]....
        /*03f8*/ 	.word	0xffffffff


	//   ....[55]....
        /*03fc*/ 	.word	0xffffffff


	//   ....[56]....
        /*0400*/ 	.word	0xffffffff


	//   ....[57]....
        /*0404*/ 	.word	0xffffffff


	//   ....[58]....
        /*0408*/ 	.word	0xffffffff


	//   ....[59]....
        /*040c*/ 	.word	0xffffffff


	//   ....[60]....
        /*0410*/ 	.word	0xffffffff


	//   ....[61]....
        /*0414*/ 	.word	0xffffffff


	//   ....[62]....
        /*0418*/ 	.word	0xffffffff


	//   ....[63]....
        /*041c*/ 	.word	0xffffffff


	//   ....[64]....
        /*0420*/ 	.word	0xffffffff


	//   ....[65]....
        /*0424*/ 	.word	0xffffffff


	//   ....[66]....
        /*0428*/ 	.word	0xffffffff


	//   ....[67]....
        /*042c*/ 	.word	0xffffffff


	//   ....[68]....
        /*0430*/ 	.word	0xffffffff


	//   ....[69]....
        /*0434*/ 	.word	0xffffffff


	//   ....[70]....
        /*0438*/ 	.word	0xffffffff


	//   ....[71]....
        /*043c*/ 	.word	0xffffffff


	//   ....[72]....
        /*0440*/ 	.word	0xffffffff


	//   ....[73]....
        /*0444*/ 	.word	0xffffffff


	//   ....[74]....
        /*0448*/ 	.word	0xffffffff


	//   ....[75]....
        /*044c*/ 	.word	0xffffffff


	//   ....[76]....
        /*0450*/ 	.word	0xffffffff


	//   ....[77]....
        /*0454*/ 	.word	0xffffffff


	//   ....[78]....
        /*0458*/ 	.word	0x0500000f


	//   ....[79]....
        /*045c*/ 	.word	0x0500000f


	//   ....[80]....
        /*0460*/ 	.word	0x0500000f


	//   ....[81]....
        /*0464*/ 	.word	0x0500000f


	//----- nvinfo : EIATTR_COOP_GROUP_INSTR_OFFSETS
	.align		4
.L_244:
        /*0468*/ 	.byte	0x04, 0x28
        /*046a*/ 	.short	(.L_246 - .L_245)


	//   ....[0]....
.L_245:
        /*046c*/ 	.word	0x00000060


	//   ....[1]....
        /*0470*/ 	.word	0x000001f0


	//   ....[2]....
        /*0474*/ 	.word	0x00000280


	//   ....[3]....
        /*0478*/ 	.word	0x00000400


	//   ....[4]....
        /*047c*/ 	.word	0x00000640


	//   ....[5]....
        /*0480*/ 	.word	0x00000b90


	//   ....[6]....
        /*0484*/ 	.word	0x00001f00


	//   ....[7]....
        /*0488*/ 	.word	0x00002080


	//   ....[8]....
        /*048c*/ 	.word	0x00002200


	//   ....[9]....
        /*0490*/ 	.word	0x00002240


	//   ....[10]....
        /*0494*/ 	.word	0x00002380


	//   ....[11]....
        /*0498*/ 	.word	0x000024e0


	//   ....[12]....
        /*049c*/ 	.word	0x00002540


	//   ....[13]....
        /*04a0*/ 	.word	0x00002560


	//   ....[14]....
        /*04a4*/ 	.word	0x000025e0


	//   ....[15]....
        /*04a8*/ 	.word	0x000025f0


	//   ....[16]....
        /*04ac*/ 	.word	0x00002610


	//   ....[17]....
        /*04b0*/ 	.word	0x00002650


	//   ....[18]....
        /*04b4*/ 	.word	0x000026a0


	//   ....[19]....
        /*04b8*/ 	.word	0x00002730


	//   ....[20]....
        /*04bc*/ 	.word	0x00002760


	//   ....[21]....
        /*04c0*/ 	.word	0x00002870


	//   ....[22]....
        /*04c4*/ 	.word	0x00002890


	//   ....[23]....
        /*04c8*/ 	.word	0x000029e0


	//   ....[24]....
        /*04cc*/ 	.word	0x00002a40


	//   ....[25]....
        /*04d0*/ 	.word	0x00002ac0


	//   ....[26]....
        /*04d4*/ 	.word	0x00002ae0


	//   ....[27]....
        /*04d8*/ 	.word	0x00002c70


	//   ....[28]....
        /*04dc*/ 	.word	0x00002ca0


	//   ....[29]....
        /*04e0*/ 	.word	0x00002d00


	//   ....[30]....
        /*04e4*/ 	.word	0x00002ed0


	//   ....[31]....
        /*04e8*/ 	.word	0x00003000


	//   ....[32]....
        /*04ec*/ 	.word	0x00003020


	//   ....[33]....
        /*04f0*/ 	.word	0x00003030


	//   ....[34]....
        /*04f4*/ 	.word	0x00003050


	//   ....[35]....
        /*04f8*/ 	.word	0x00003060


	//   ....[36]....
        /*04fc*/ 	.word	0x00003090


	//   ....[37]....
        /*0500*/ 	.word	0x000030b0


	//   ....[38]....
        /*0504*/ 	.word	0x000030f0


	//   ....[39]....
        /*0508*/ 	.word	0x000031f0


	//   ....[40]....
        /*050c*/ 	.word	0x00003230


	//   ....[41]....
        /*0510*/ 	.word	0x00003270


	//   ....[42]....
        /*0514*/ 	.word	0x000032b0


	//   ....[43]....
        /*0518*/ 	.word	0x00003390


	//   ....[44]....
        /*051c*/ 	.word	0x000033e0


	//   ....[45]....
        /*0520*/ 	.word	0x00003530


	//   ....[46]....
        /*0524*/ 	.word	0x000035c0


	//   ....[47]....
        /*0528*/ 	.word	0x00003740


	//   ....[48]....
        /*052c*/ 	.word	0x00003780


	//   ....[49]....
        /*0530*/ 	.word	0x000037d0


	//   ....[50]....
        /*0534*/ 	.word	0x00003800


	//   ....[51]....
        /*0538*/ 	.word	0x00003810


	//   ....[52]....
        /*053c*/ 	.word	0x000038c0


	//   ....[53]....
        /*0540*/ 	.word	0x00003940


	//   ....[54]....
        /*0544*/ 	.word	0x00003c50


	//   ....[55]....
        /*0548*/ 	.word	0x00003c60


	//   ....[56]....
        /*054c*/ 	.word	0x00003cd0


	//   ....[57]....
        /*0550*/ 	.word	0x00003d00


	//   ....[58]....
        /*0554*/ 	.word	0x00003d10


	//   ....[59]....
        /*0558*/ 	.word	0x00003d30


	//   ....[60]....
        /*055c*/ 	.word	0x00003d40


	//   ....[61]....
        /*0560*/ 	.word	0x00003d60


	//   ....[62]....
        /*0564*/ 	.word	0x00004050


	//   ....[63]....
        /*0568*/ 	.word	0x00004060


	//   ....[64]....
        /*056c*/ 	.word	0x00004070


	//   ....[65]....
        /*0570*/ 	.word	0x00004080


	//   ....[66]....
        /*0574*/ 	.word	0x00004090


	//   ....[67]....
        /*0578*/ 	.word	0x000040b0


	//   ....[68]....
        /*057c*/ 	.word	0x000040e0


	//   ....[69]....
        /*0580*/ 	.word	0x00004120


	//   ....[70]....
        /*0584*/ 	.word	0x00006510


	//   ....[71]....
        /*0588*/ 	.word	0x00006940


	//   ....[72]....
        /*058c*/ 	.word	0x00006e50


	//   ....[73]....
        /*0590*/ 	.word	0x000070e0


	//   ....[74]....
        /*0594*/ 	.word	0x00007320


	//   ....[75]....
        /*0598*/ 	.word	0x00007550


	//   ....[76]....
        /*059c*/ 	.word	0x00007800


	//   ....[77]....
        /*05a0*/ 	.word	0x00007b30


	//   ....[78]....
        /*05a4*/ 	.word	0x000095b0


	//   ....[79]....
        /*05a8*/ 	.word	0x00009700


	//   ....[80]....
        /*05ac*/ 	.word	0x00009770


	//   ....[81]....
        /*05b0*/ 	.word	0x000097e0


	//----- nvinfo : EIATTR_REG_RECONFIG
	.align		4
.L_246:
        /*05b4*/ 	.byte	0x01, 0x54
	.zero		2


	//----- nvinfo : EIATTR_SYSCALL_OFFSETS
	.align		4
        /*05b8*/ 	.byte	0x04, 0x46
        /*05ba*/ 	.short	(.L_248 - .L_247)


	//   ....[0]....
.L_247:
        /*05bc*/ 	.word	0x000007f0


	//   ....[1]....
        /*05c0*/ 	.word	0x000008e0


	//   ....[2]....
        /*05c4*/ 	.word	0x00000a40


	//   ....[3]....
        /*05c8*/ 	.word	0x00000b30


	//   ....[4]....
        /*05cc*/ 	.word	0x00005e80


	//   ....[5]....
        /*05d0*/ 	.word	0x00005fb0


	//   ....[6]....
        /*05d4*/ 	.word	0x000060d0


	//   ....[7]....
        /*05d8*/ 	.word	0x000061f0


	//----- nvinfo : EIATTR_MBARRIER_INSTR_OFFSETS
	.align		4
.L_248:
        /*05dc*/ 	.byte	0x04, 0x39
        /*05de*/ 	.short	(.L_250 - .L_249)


	//   ....[0]....
.L_249:
        /*05e0*/ 	.word	0x000002c0
        /*05e4*/ 	.word	0x000000ff
        /*05e8*/ 	.word	0x00030c00
        /*05ec*/ 	.short	0x0100
        /*05ee*/ 	.byte	0x06
	.zero		1


	//   ....[1]....
        /*05f0*/ 	.word	0x000003b0
        /*05f4*/ 	.word	0x000000ff
        /*05f8*/ 	.word	0x00030c10
        /*05fc*/ 	.short	0x0100
        /*05fe*/ 	.byte	0x08
	.zero		1


	//   ....[2]....
        /*0600*/ 	.word	0x000003c0
        /*0604*/ 	.word	0x000000ff
        /*0608*/ 	.word	0x00030c20
        /*060c*/ 	.short	0x0100
        /*060e*/ 	.byte	0x08
	.zero		1


	//   ....[3]....
        /*0610*/ 	.word	0x000003d0
        /*0614*/ 	.word	0x000000ff
        /*0618*/ 	.word	0x00030c18
        /*061c*/ 	.short	0x0100
        /*061e*/ 	.byte	0x08
	.zero		1


	//   ....[4]....
        /*0620*/ 	.word	0x000003e0
        /*0624*/ 	.word	0x000000ff
        /*0628*/ 	.word	0x00030c28
        /*062c*/ 	.short	0x0100
        /*062e*/ 	.byte	0x08
	.zero		1


	//   ....[5]....
        /*0630*/ 	.word	0x00000510
        /*0634*/ 	.word	0x000000ff
        /*0638*/ 	.word	0x00030c30
        /*063c*/ 	.short	0x0100
        /*063e*/ 	.byte	0x08
	.zero		1


	//   ....[6]....
        /*0640*/ 	.word	0x00000520
        /*0644*/ 	.word	0x000000ff
        /*0648*/ 	.word	0x00030c40
        /*064c*/ 	.short	0x0100
        /*064e*/ 	.byte	0x08
	.zero		1


	//   ....[7]....
        /*0650*/ 	.word	0x00000530
        /*0654*/ 	.word	0x000000ff
        /*0658*/ 	.word	0x00030c38
        /*065c*/ 	.short	0x0100
        /*065e*/ 	.byte	0x08
	.zero		1


	//   ....[8]....
        /*0660*/ 	.word	0x00000540
        /*0664*/ 	.word	0x000000ff
        /*0668*/ 	.word	0x00030c48
        /*066c*/ 	.short	0x0100
        /*066e*/ 	.byte	0x08
	.zero		1


	//   ....[9]....
        /*0670*/ 	.word	0x00000bc0
        /*0674*/ 	.word	0x00000002
        /*0678*/ 	.word	0x00030c00
        /*067c*/ 	.short	0x010a
        /*067e*/ 	.byte	0x3f
	.zero		1


	//   ....[10]....
        /*0680*/ 	.word	0x00000c50
        /*0684*/ 	.word	0x00000002
        /*0688*/ 	.word	0x00030c00
        /*068c*/ 	.short	0x010a
        /*068e*/ 	.byte	0x3f
	.zero		1


	//   ....[11]....
        /*0690*/ 	.word	0x00001520
        /*0694*/ 	.word	0x00000015
        /*0698*/ 	.word	0x00030c10
        /*069c*/ 	.short	0x010a
        /*069e*/ 	.byte	0x3f
	.zero		1


	//   ....[12]....
        /*06a0*/ 	.word	0x00001590
        /*06a4*/ 	.word	0x00000015
        /*06a8*/ 	.word	0x00030c10
        /*06ac*/ 	.short	0x010a
        /*06ae*/ 	.byte	0x3f
	.zero		1


	//   ....[13]....
        /*06b0*/ 	.word	0x000019b0
        /*06b4*/ 	.word	0x00000015
        /*06b8*/ 	.word	0x00030c30
        /*06bc*/ 	.short	0x010a
        /*06be*/ 	.byte	0x3f
	.zero		1


	//   ....[14]....
        /*06c0*/ 	.word	0x000019f0
        /*06c4*/ 	.word	0x00000015
        /*06c8*/ 	.word	0x00030c30
        /*06cc*/ 	.short	0x010a
        /*06ce*/ 	.byte	0x3f
	.zero		1


	//   ....[15]....
        /*06d0*/ 	.word	0x000056c0
        /*06d4*/ 	.word	0x00000000
        /*06d8*/ 	.word	0x00000000
        /*06dc*/ 	.short	0x0101
        /*06de*/ 	.byte	0x3f
	.zero		1


	//   ....[16]....
        /*06e0*/ 	.word	0x00005b00
        /*06e4*/ 	.word	0x00000000
        /*06e8*/ 	.word	0x00000000
        /*06ec*/ 	.short	0x0101
        /*06ee*/ 	.byte	0x3f
	.zero		1


	//   ....[17]....
        /*06f0*/ 	.word	0x00007fa0
        /*06f4*/ 	.word	0x0000000b
        /*06f8*/ 	.word	0x00030c20
        /*06fc*/ 	.short	0x010a
        /*06fe*/ 	.byte	0x3f
	.zero		1


	//   ....[18]....
        /*0700*/ 	.word	0x00008470
        /*0704*/ 	.word	0x0000000b
        /*0708*/ 	.word	0x00030c40
        /*070c*/ 	.short	0x010a
        /*070e*/ 	.byte	0x3f
	.zero		1


	//   ....[19]....
        /*0710*/ 	.word	0x000086a0
        /*0714*/ 	.word	0x0000000b
        /*0718*/ 	.word	0x00030c28
        /*071c*/ 	.short	0x010a
        /*071e*/ 	.byte	0x3f
	.zero		1


	//   ....[20]....
        /*0720*/ 	.word	0x00008840
        /*0724*/ 	.word	0x0000000b
        /*0728*/ 	.word	0x00030c48
        /*072c*/ 	.short	0x010a
        /*072e*/ 	.byte	0x3f
	.zero		1


	//   ....[21]....
        /*0730*/ 	.word	0x00008a50
        /*0734*/ 	.word	0x0000000b
        /*0738*/ 	.word	0x00030c20
        /*073c*/ 	.short	0x010a
        /*073e*/ 	.byte	0x3f
	.zero		1


	//   ....[22]....
        /*0740*/ 	.word	0x00008c60
        /*0744*/ 	.word	0x0000000b
        /*0748*/ 	.word	0x00030c40
        /*074c*/ 	.short	0x010a
        /*074e*/ 	.byte	0x3f
	.zero		1


	//   ....[23]....
        /*0750*/ 	.word	0x00008e60
        /*0754*/ 	.word	0x0000000b
        /*0758*/ 	.word	0x00030c28
        /*075c*/ 	.short	0x010a
        /*075e*/ 	.byte	0x3f
	.zero		1


	//   ....[24]....
        /*0760*/ 	.word	0x00009060
        /*0764*/ 	.word	0x0000000d
        /*0768*/ 	.word	0x00030c40
        /*076c*/ 	.short	0x010a
        /*076e*/ 	.byte	0x3f
	.zero		1


	//   ....[25]....
        /*0770*/ 	.word	0x00009420
        /*0774*/ 	.word	0x00000006
        /*0778*/ 	.word	0x00000000
        /*077c*/ 	.short	0x010a
        /*077e*/ 	.byte	0x3f
	.zero		1


	//   ....[26]....
        /*0780*/ 	.word	0x00009480
        /*0784*/ 	.word	0x00000003
        /*0788*/ 	.word	0x00000000
        /*078c*/ 	.short	0x010a
        /*078e*/ 	.byte	0x3f
	.zero		1


	//   ....[27]....
        /*0790*/ 	.word	0x000094e0
        /*0794*/ 	.word	0x00000000
        /*0798*/ 	.word	0x00000000
        /*079c*/ 	.short	0x010a
        /*079e*/ 	.byte	0x3f
	.zero		1


	//   ....[28]....
        /*07a0*/ 	.word	0x00009510
        /*07a4*/ 	.word	0x00000003
        /*07a8*/ 	.word	0x00000000
        /*07ac*/ 	.short	0x010a
        /*07ae*/ 	.byte	0x3f
	.zero		1


	//   ....[29]....
        /*07b0*/ 	.word	0x000095e0
        /*07b4*/ 	.word	0x00000002
        /*07b8*/ 	.word	0x00030c00
        /*07bc*/ 	.short	0x010a
        /*07be*/ 	.byte	0x3f
	.zero		1


	//   ....[30]....
        /*07c0*/ 	.word	0x00009630
        /*07c4*/ 	.word	0x00000015
        /*07c8*/ 	.word	0x00030c10
        /*07cc*/ 	.short	0x010a
        /*07ce*/ 	.byte	0x3f
	.zero		1


	//   ....[31]....
        /*07d0*/ 	.word	0x00009680
        /*07d4*/ 	.word	0x00000015
        /*07d8*/ 	.word	0x00030c30
        /*07dc*/ 	.short	0x010a
        /*07de*/ 	.byte	0x3f
	.zero		1


	//   ....[32]....
        /*07e0*/ 	.word	0x00009820
        /*07e4*/ 	.word	0x0000000b
        /*07e8*/ 	.word	0x00030c20
        /*07ec*/ 	.short	0x010a
        /*07ee*/ 	.byte	0x3f
	.zero		1


	//   ....[33]....
        /*07f0*/ 	.word	0x00009870
        /*07f4*/ 	.word	0x0000000b
        /*07f8*/ 	.word	0x00030c40
        /*07fc*/ 	.short	0x010a
        /*07fe*/ 	.byte	0x3f
	.zero		1


	//   ....[34]....
        /*0800*/ 	.word	0x000098c0
        /*0804*/ 	.word	0x0000000b
        /*0808*/ 	.word	0x00030c28
        /*080c*/ 	.short	0x010a
        /*080e*/ 	.byte	0x3f
	.zero		1


	//   ....[35]....
        /*0810*/ 	.word	0x00009910
        /*0814*/ 	.word	0x0000000b
        /*0818*/ 	.word	0x00030c48
        /*081c*/ 	.short	0x010a
        /*081e*/ 	.byte	0x3f
	.zero		1


	//   ....[36]....
        /*0820*/ 	.word	0x00009970
        /*0824*/ 	.word	0x0000000b
        /*0828*/ 	.word	0x00030c20
        /*082c*/ 	.short	0x010a
        /*082e*/ 	.byte	0x3f
	.zero		1


	//   ....[37]....
        /*0830*/ 	.word	0x000099c0
        /*0834*/ 	.word	0x0000000b
        /*0838*/ 	.word	0x00030c40
        /*083c*/ 	.short	0x010a
        /*083e*/ 	.byte	0x3f
	.zero		1


	//   ....[38]....
        /*0840*/ 	.word	0x00009a10
        /*0844*/ 	.word	0x0000000b
        /*0848*/ 	.word	0x00030c28
        /*084c*/ 	.short	0x010a
        /*084e*/ 	.byte	0x3f
	.zero		1


	//   ....[39]....
        /*0850*/ 	.word	0x00009a60
        /*0854*/ 	.word	0x0000000d
        /*0858*/ 	.word	0x00030c40
        /*085c*/ 	.short	0x010a
        /*085e*/ 	.byte	0x3f
	.zero		1


	//   ....[40]....
        /*0860*/ 	.word	0x00009b40
        /*0864*/ 	.word	0x00000006
        /*0868*/ 	.word	0x00000000
        /*086c*/ 	.short	0x010a
        /*086e*/ 	.byte	0x3f
	.zero		1


	//   ....[41]....
        /*0870*/ 	.word	0x00009b90
        /*0874*/ 	.word	0x00000003
        /*0878*/ 	.word	0x00000000
        /*087c*/ 	.short	0x010a
        /*087e*/ 	.byte	0x3f
	.zero		1


	//   ....[42]....
        /*0880*/ 	.word	0x00009be0
        /*0884*/ 	.word	0x00000000
        /*0888*/ 	.word	0x00000000
        /*088c*/ 	.short	0x010a
        /*088e*/ 	.byte	0x3f
	.zero		1


	//----- nvinfo : EIATTR_NUM_MBARRIERS
	.align		4
.L_250:
        /*0890*/ 	.byte	0x03, 0x38
        /*0892*/ 	.short	0x0009


	//----- nvinfo : EIATTR_EXIT_INSTR_OFFSETS
	.align		4
        /*0894*/ 	.byte	0x04, 0x1c
        /*0896*/ 	.short	(.L_252 - .L_251)


	//   ....[0]....
.L_251:
        /*0898*/ 	.word	0x00009560


	//----- nvinfo : EIATTR_MAX_THREADS
	.align		4
.L_252:
        /*089c*/ 	.byte	0x04, 0x05
        /*089e*/ 	.short	(.L_254 - .L_253)
.L_253:
        /*08a0*/ 	.word	0x00000180
        /*08a4*/ 	.word	0x00000001
        /*08a8*/ 	.word	0x00000001


	//----- nvinfo : EIATTR_CRS_STACK_SIZE
	.align		4
.L_254:
        /*08ac*/ 	.byte	0x04, 0x1e
        /*08ae*/ 	.short	(.L_256 - .L_255)
.L_255:
        /*08b0*/ 	.word	0x00000000


	//----- nvinfo : EIATTR_CBANK_PARAM_SIZE
	.align		4
.L_256:
        /*08b4*/ 	.byte	0x03, 0x19
        /*08b6*/ 	.short	0x0970


	//----- nvinfo : EIATTR_PARAM_CBANK
	.align		4
        /*08b8*/ 	.byte	0x04, 0x0a
        /*08ba*/ 	.short	(.L_258 - .L_257)
	.align		4
.L_257:
        /*08bc*/ 	.word	index@(.nv.constant0._ZN7cutlass13device_kernelIN5flash11enable_sm90INS1_16FlashAttnBwdSm90INS1_25CollectiveMainloopBwdSm90ILi2ELi2ELi2EN4cute5tupleIJNS5_1CILi1EEES8_S8_EEENS6_IJNS7_ILi128EEESA_NS7_ILi64EEEEEENS_10bfloat16_tEfNS_4arch4Sm90ELb0ELb0ELb1ELb0ELb1ELb1ELb0ELb0ELi2ELi1ELi2ELi2ELb0EEENS1_21CollectiveEpilogueBwdISC_SD_SF_Li256ELb0ELb0ELi1EEENS1_19SingleTileSchedulerILb0ELb0ELb0ELi128EEEEEEEEEvNT_6ParamsE)
        /*08c0*/ 	.short	0x0210
        /*08c2*/ 	.short	0x0970


	//----- nvinfo : EIATTR_SW_WAR
	.align		4
.L_258:
        /*08c4*/ 	.byte	0x04, 0x36
        /*08c6*/ 	.short	(.L_260 - .L_259)
.L_259:
        /*08c8*/ 	.word	0x00000008
.L_260:


//--------------------- .nv.info._ZN7cutlass13device_kernelIN5flash11enable_sm90INS1_16FlashAttnBwdSm90INS1_25CollectiveMainloopBwdSm90ILi2ELi2ELi2EN4cute5tupleIJNS5_1CILi1EEES8_S8_EEENS6_IJNS7_ILi128EEESA_NS7_ILi64EEEEEENS_10bfloat16_tEfNS_4arch4Sm90ELb0ELb0ELb1ELb0ELb0ELb1ELb0ELb0ELi2ELi1ELi2ELi2ELb0EEENS1_24CollectiveEpilogueBwdGQAISC_fSF_Li256ELb0ELb0EEENS1_19SingleTileSchedulerILb0ELb0ELb0ELi128EEEEEEEEEvNT_6ParamsE --------------------------
	.section	.nv.info._ZN7cutlass13device_kernelIN5flash11enable_sm90INS1_16FlashAttnBwdSm90INS1_25CollectiveMainloopBwdSm90ILi2ELi2ELi2EN4cute5tupleIJNS5_1CILi1EEES8_S8_EEENS6_IJNS7_ILi128EEESA_NS7_ILi64EEEEEENS_10bfloat16_tEfNS_4arch4Sm90ELb0ELb0ELb1ELb0ELb0ELb1ELb0ELb0ELi2ELi1ELi2ELi2ELb0EEENS1_24CollectiveEpilogueBwdGQAISC_fSF_Li256ELb0ELb0EEENS1_19SingleTileSchedulerILb0ELb0ELb0ELi128EEEEEEEEEvNT_6ParamsE,"",@"SHT_CUDA_INFO"
	.sectionflags	@""
	.align	4


	//----- nvinfo : EIATTR_CUDA_API_VERSION
	.align		4
        /*0000*/ 	.byte	0x04, 0x37
        /*0002*/ 	.short	(.L_262 - .L_261)
.L_261:
        /*0004*/ 	.word	0x00000082


	//----- nvinfo : EIATTR_KPARAM_INFO
	.align		4
.L_262:
        /*0008*/ 	.byte	0x04, 0x17
        /*000a*/ 	.short	(.L_264 - .L_263)
.L_263:
        /*000c*/ 	.word	0x00000000
        /*0010*/ 	.short	0x0000
        /*0012*/ 	.short	0x0070
        /*0014*/ 	.byte	0x00, 0xf0, 0x01, 0x1a


	//----- nvinfo : EIATTR_SPARSE_MMA_MASK
	.align		4
.L_264:
        /*0018*/ 	.byte	0x03, 0x50
        /*001a*/ 	.short	0x0000


	//----- nvinfo : EIATTR_MAXREG_COUNT
	.align		4
        /*001c*/ 	.byte	0x03, 0x1b
        /*001e*/ 	.short	0x00a8


	//----- nvinfo : EIATTR_NUM_BARRIERS
	.align		4
        /*0020*/ 	.byte	0x02, 0x4c
        /*0022*/ 	.byte	0x10
	.zero		1


	//----- nvinfo : EIATTR_EXTERNS
	.align		4
        /*0024*/ 	.byte	0x04, 0x0f
        /*0026*/ 	.short	(.L_266 - .L_265)


	//   ....[0]....
	.align		4
.L_265:
        /*0028*/ 	.word	index@(__assertfail)


	//----- nvinfo : EIATTR_ANNOTATIONS
	.align		4
.L_266:
        /*002c*/ 	.byte	0x04, 0x55
        /*002e*/ 	.short	(.L_268 - .L_267)


	//   ....[0]....
.L_267:
        /* <DEDUP_REMOVED lines=47> */


	//----- nvinfo : EIATTR_MERCURY_ISA_VERSION
	.align		4
.L_268:
        /*0310*/ 	.byte	0x03, 0x5f
        /*0312*/ 	.short	0x0101


	//----- nvinfo : EIATTR_INT_WARP_WIDE_INSTR_OFFSETS
	.align		4
        /*0314*/ 	.byte	0x04, 0x31
        /*0316*/ 	.short	(.L_270 - .L_269)


	//   ....[0]....
.L_269:
        /*0318*/ 	.word	0x00000180


	//   ....[1]....
        /*031c*/ 	.word	0x00000240


	//----- nvinfo : EIATTR_COOP_GROUP_MASK_REGIDS
	.align		4
.L_270:
        /*0320*/ 	.byte	0x04, 0x29
        /*0322*/ 	.short	(.L_272 - .L_271)


	//   ....[0]....
.L_271:
        /*0324*/ 	.word	0xffffffff


	//   ....[1]....
        /*0328*/ 	.word	0xffffffff


	//   ....[2]....
        /*032c*/ 	.word	0xffffffff


	//   ....[3]....
        /*0330*/ 	.word	0xffffffff


	//   ....[4]....
        /*0334*/ 	.word	0xffffffff


	//   ....[5]....
        /*0338*/ 	.word	0xffffffff


	//   ....[6]....
        /*033c*/ 	.word	0xffffffff


	//   ....[7]....
        /*0340*/ 	.word	0xffffffff


	//   ....[8]....
        /*0344*/ 	.word	0xffffffff


	//   ....[9]....
        /*0348*/ 	.word	0xffffffff


	//   ....[10]....
        /*034c*/ 	.word	0xffffffff


	//   ....[11]....
        /*0350*/ 	.word	0xffffffff


	//   ....[12]....
        /*0354*/ 	.word	0xffffffff


	//   ....[13]....
        /*0358*/ 	.word	0xffffffff


	//   ....[14]....
        /*035c*/ 	.word	0xffffffff


	//   ....[15]....
        /*0360*/ 	.word	0xffffffff


	//   ....[16]....
        /*0364*/ 	.word	0xffffffff


	//   ....[17]....
        /*0368*/ 	.word	0xffffffff


	//   ....[18]....
        /*036c*/ 	.word	0xffffffff


	//   ....[19]....
        /*0370*/ 	.word	0xffffffff


	//   ....[20]....
        /*0374*/ 	.word	0xffffffff


	//   ....[21]....
        /*0378*/ 	.word	0xffffffff


	//   ....[22]....
        /*037c*/ 	.word	0xffffffff


	//   ....[23]....
        /*0380*/ 	.word	0xffffffff


	//   ....[24]....
        /*0384*/ 	.word	0xffffffff


	//   ....[25]....
        /*0388*/ 	.word	0xffffffff


	//   ....[26]....
        /*038c*/ 	.word	0xffffffff


	//   ....[27]....
        /*0390*/ 	.word	0xffffffff


	//   ....[28]....
        /*0394*/ 	.word	0xffffffff


	//   ....[29]....
        /*0398*/ 	.word	0xffffffff


	//   ....[30]....
        /*039c*/ 	.word	0xffffffff


	//   ....[31]....
        /*03a0*/ 	.word	0xffffffff


	//   ....[32]....
        /*03a4*/ 	.word	0xffffffff


	//   ....[33]....
        /*03a8*/ 	.word	0xffffffff


	//   ....[34]....
        /*03ac*/ 	.word	0xffffffff


	//   ....[35]....
        /*03b0*/ 	.word	0xffffffff


	//   ....[36]....
        /*03b4*/ 	.word	0xffffffff


	//   ....[37]....
        /*03b8*/ 	.word	0xffffffff


	//   ....[38]....
        /*03bc*/ 	.word	0xffffffff


	//   ....[39]....
        /*03c0*/ 	.word	0xffffffff


	//   ....[40]....
        /*03c4*/ 	.word	0xffffffff


	//   ....[41]....
        /*03c8*/ 	.word	0xffffffff


	//   ....[42]....
        /*03cc*/ 	.word	0xffffffff


	//   ....[43]....
        /*03d0*/ 	.word	0xffffffff


	//   ....[44]....
        /*03d4*/ 	.word	0xffffffff


	//   ....[45]....
        /*03d8*/ 	.word	0xffffffff


	//   ....[46]....
        /*03dc*/ 	.word	0xffffffff


	//   ....[47]....
        /*03e0*/ 	.word	0xffffffff


	//   ....[48]....
        /*03e4*/ 	.word	0xffffffff


	//   ....[49]....
        /*03e8*/ 	.word	0xffffffff


	//   ....[50]....
        /*03ec*/ 	.word	0xffffffff


	//   ....[51]....
        /*03f0*/ 	.word	0xffffffff


	//   ....[52]....
        /*03f4*/ 	.word	0xffffffff


	//   ....[53]....
        /*03f8*/ 	.word	0xffffffff


	//   ....[54]....
        /*03fc*/ 	.word	0xffffffff


	//   ....[55]....
        /*0400*/ 	.word	0xffffffff


	//   ....[56]....
        /*0404*/ 	.word	0xffffffff


	//   ....[57]....
        /*0408*/ 	.word	0xffffffff


	//   ....[58]....
        /*040c*/ 	.word	0xffffffff


	//   ....[59]....
        /*0410*/ 	.word	0xffffffff


	//   ....[60]....
        /*0414*/ 	.word	0xffffffff


	//   ....[61]....
        /*0418*/ 	.word	0xffffffff


	//   ....[62]....
        /*041c*/ 	.word	0xffffffff


	//   ....[63]....
        /*0420*/ 	.word	0xffffffff


	//   ....[64]....
        /*0424*/ 	.word	0xffffffff


	//   ....[65]....
        /*0428*/ 	.word	0xffffffff


	//   ....[66]....
        /*042c*/ 	.word	0xffffffff


	//   ....[67]....
        /*0430*/ 	.word	0xffffffff


	//   ....[68]....
        /*0434*/ 	.word	0xffffffff


	//   ....[69]....
        /*0438*/ 	.word	0xffffffff


	//   ....[70]....
        /*043c*/ 	.word	0xffffffff


	//   ....[71]....
        /*0440*/ 	.word	0x0500000f


	//----- nvinfo : EIATTR_COOP_GROUP_INSTR_OFFSETS
	.align		4
.L_272:
        /*0444*/ 	.byte	0x04, 0x28
        /*0446*/ 	.short	(.L_274 - .L_273)


	//   ....[0]....
.L_273:
        /*0448*/ 	.word	0x00000060


	//   ....[1]....
        /*044c*/ 	.word	0x00000190


	//   ....[2]....
        /*0450*/ 	.word	0x00000220


	//   ....[3]....
        /*0454*/ 	.word	0x000003a0


	//   ....[4]....
        /*0458*/ 	.word	0x000005e0


	//   ....[5]....
        /*045c*/ 	.word	0x00000b30


	//   ....[6]....
        /*0460*/ 	.word	0x00001fb0


	//   ....[7]....
        /*0464*/ 	.word	0x000021b0


	//   ....[8]....
        /*0468*/ 	.word	0x00002340


	//   ....[9]....
        /*046c*/ 	.word	0x00002580


	//   ....[10]....
        /*0470*/ 	.word	0x00002650


	//   ....[11]....
        /*0474*/ 	.word	0x000026a0


	//   ....[12]....
        /*0478*/ 	.word	0x000026c0


	//   ....[13]....
        /*047c*/ 	.word	0x000026f0


	//   ....[14]....
        /*0480*/ 	.word	0x00002720


	//   ....[15]....
        /*0484*/ 	.word	0x00002730


	//   ....[16]....
        /*0488*/ 	.word	0x000027a0


	//   ....[17]....
        /*048c*/ 	.word	0x000027b0


	//   ....[18]....
        /*0490*/ 	.word	0x000027d0


	//   ....[19]....
        /*0494*/ 	.word	0x000028a0


	//   ....[20]....
        /*0498*/ 	.word	0x000028d0


	//   ....[21]....
        /*049c*/ 	.word	0x00002930


	//   ....[22]....
        /*04a0*/ 	.word	0x00002a30


	//   ....[23]....
        /*04a4*/ 	.word	0x00002a60


	//   ....[24]....
        /*04a8*/ 	.word	0x00002bc0


	//   ....[25]....
        /*04ac*/ 	.word	0x00002c30


	//   ....[26]....
        /*04b0*/ 	.word	0x00002c50


	//   ....[27]....
        /*04b4*/ 	.word	0x00002d80


	//   ....[28]....
        /*04b8*/ 	.word	0x00002f90


	//   ....[29]....
        /*04bc*/ 	.word	0x00002fe0


	//   ....[30]....
        /*04c0*/ 	.word	0x00003000


	//   ....[31]....
        /*04c4*/ 	.word	0x00003160


	//   ....[32]....
        /*04c8*/ 	.word	0x00003180


	//   ....[33]....
        /*04cc*/ 	.word	0x00003240


	//   ....[34]....
        /*04d0*/ 	.word	0x00003260


	//   ....[35]....
        /*04d4*/ 	.word	0x00003270


	//   ....[36]....
        /*04d8*/ 	.word	0x00003290


	//   ....[37]....
        /*04dc*/ 	.word	0x000032a0


	//   ....[38]....
        /*04e0*/ 	.word	0x000032c0


	//   ....[39]....
        /*04e4*/ 	.word	0x00003370


	//   ....[40]....
        /*04e8*/ 	.word	0x000033b0


	//   ....[41]....
        /*04ec*/ 	.word	0x00003430


	//   ....[42]....
        /*04f0*/ 	.word	0x00003490


	//   ....[43]....
        /*04f4*/ 	.word	0x00003540


	//   ....[44]....
        /*04f8*/ 	.word	0x000035e0


	//   ....[45]....
        /*04fc*/ 	.word	0x00003620


	//   ....[46]....
        /*0500*/ 	.word	0x00003660


	//   ....[47]....
        /*0504*/ 	.word	0x00003830


	//   ....[48]....
        /*0508*/ 	.word	0x00003910


	//   ....[49]....
        /*050c*/ 	.word	0x000039b0


	//   ....[50]....
        /*0510*/ 	.word	0x000039f0


	//   ....[51]....
        /*0514*/ 	.word	0x00003a20


	//   ....[52]....
        /*0518*/ 	.word	0x00003a60


	//   ....[53]....
        /*051c*/ 	.word	0x00003a90


	//   ....[54]....
        /*0520*/ 	.word	0x00003c10


	//   ....[55]....
        /*0524*/ 	.word	0x00003c70


	//   ....[56]....
        /*0528*/ 	.word	0x00003cc0


	//   ....[57]....
        /*052c*/ 	.word	0x00003de0


	//   ....[58]....
        /*0530*/ 	.word	0x00003ee0


	//   ....[59]....
        /*0534*/ 	.word	0x00003f20


	//   ....[60]....
        /*0538*/ 	.word	0x00003f30


	//   ....[61]....
        /*053c*/ 	.word	0x00003f90


	//   ....[62]....
        /*0540*/ 	.word	0x00004270


	//   ....[63]....
        /*0544*/ 	.word	0x00004280


	//   ....[64]....
        /*0548*/ 	.word	0x000042a0


	//   ....[65]....
        /*054c*/ 	.word	0x000042d0


	//   ....[66]....
        /*0550*/ 	.word	0x00004300


	//   ....[67]....
        /*0554*/ 	.word	0x00004330


	//   ....[68]....
        /*0558*/ 	.word	0x000043a0


	//   ....[69]....
        /*055c*/ 	.word	0x000043d0


	//   ....[70]....
        /*0560*/ 	.word	0x00006650


	//   ....[71]....
        /*0564*/ 	.word	0x00008aa0


	//----- nvinfo : EIATTR_REG_RECONFIG
	.align		4
.L_274:
        /*0568*/ 	.byte	0x01, 0x54
	.zero		2


	//----- nvinfo : EIATTR_SYSCALL_OFFSETS
	.align		4
        /*056c*/ 	.byte	0x04, 0x46
        /*056e*/ 	.short	(.L_276 - .L_275)


	//   ....[0]....
.L_275:
        /*0570*/ 	.word	0x00000790


	//   ....[1]....
        /*0574*/ 	.word	0x00000880


	//   ....[2]....
        /*0578*/ 	.word	0x000009e0


	//   ....[3]....
        /*057c*/ 	.word	0x00000ad0


	//----- nvinfo : EIATTR_MBARRIER_INSTR_OFFSETS
	.align		4
.L_276:
        /*0580*/ 	.byte	0x04, 0x39
        /*0582*/ 	.short	(.L_278 - .L_277)


	//   ....[0]....
.L_277:
        /*0584*/ 	.word	0x00000260
        /*0588*/ 	.word	0x000000ff
        /*058c*/ 	.word	0x00030c00
        /*0590*/ 	.short	0x0100
        /*0592*/ 	.byte	0x06
	.zero		1


	//   ....[1]....
        /*0594*/ 	.word	0x00000350
        /*0598*/ 	.word	0x000000ff
        /*059c*/ 	.word	0x00030c10
        /*05a0*/ 	.short	0x0100
        /*05a2*/ 	.byte	0x08
	.zero		1


	//   ....[2]....
        /*05a4*/ 	.word	0x00000360
        /*05a8*/ 	.word	0x000000ff
        /*05ac*/ 	.word	0x00030c20
        /*05b0*/ 	.short	0x0100
        /*05b2*/ 	.byte	0x08
	.zero		1


	//   ....[3]....
        /*05b4*/ 	.word	0x00000370
        /*05b8*/ 	.word	0x000000ff
        /*05bc*/ 	.word	0x00030c18
        /*05c0*/ 	.short	0x0100
        /*05c2*/ 	.byte	0x08
	.zero		1


	//   ....[4]....
        /*05c4*/ 	.word	0x00000380
        /*05c8*/ 	.word	0x000000ff
        /*05cc*/ 	.word	0x00030c28
        /*05d0*/ 	.short	0x0100
        /*05d2*/ 	.byte	0x08
	.zero		1


	//   ....[5]....
        /*05d4*/ 	.word	0x000004b0
        /*05d8*/ 	.word	0x000000ff
        /*05dc*/ 	.word	0x00030c30
        /*05e0*/ 	.short	0x0100
        /*05e2*/ 	.byte	0x08
	.zero		1


	//   ....[6]....
        /*05e4*/ 	.word	0x000004c0
        /*05e8*/ 	.word	0x000000ff
        /*05ec*/ 	.word	0x00030c40
        /*05f0*/ 	.short	0x0100
        /*05f2*/ 	.byte	0x08
	.zero		1


	//   ....[7]....
        /*05f4*/ 	.word	0x000004d0
        /*05f8*/ 	.word	0x000000ff
        /*05fc*/ 	.word	0x00030c38
        /*0600*/ 	.short	0x0100
        /*0602*/ 	.byte	0x08
	.zero		1


	//   ....[8]....
        /*0604*/ 	.word	0x000004e0
        /*0608*/ 	.word	0x000000ff
        /*060c*/ 	.word	0x00030c48
        /*0610*/ 	.short	0x0100
        /*0612*/ 	.byte	0x08
	.zero		1


	//   ....[9]....
        /*0614*/ 	.word	0x00000b60
        /*0618*/ 	.word	0x00000002
        /*061c*/ 	.word	0x00030c00
        /*0620*/ 	.short	0x010a
        /*0622*/ 	.byte	0x3f
	.zero		1


	//   ....[10]....
        /*0624*/ 	.word	0x00000bb0
        /*0628*/ 	.word	0x00000002
        /*062c*/ 	.word	0x00030c00
        /*0630*/ 	.short	0x010a
        /*0632*/ 	.byte	0x3f
	.zero		1


	//   ....[11]....
        /*0634*/ 	.word	0x000016a0
        /*0638*/ 	.word	0x00000003
        /*063c*/ 	.word	0x00030c10
        /*0640*/ 	.short	0x010a
        /*0642*/ 	.byte	0x3f
	.zero		1


	//   ....[12]....
        /*0644*/ 	.word	0x00001710
        /*0648*/ 	.word	0x00000003
        /*064c*/ 	.word	0x00030c10
        /*0650*/ 	.short	0x010a
        /*0652*/ 	.byte	0x3f
	.zero		1


	//   ....[13]....
        /*0654*/ 	.word	0x00001b30
        /*0658*/ 	.word	0x00000003
        /*065c*/ 	.word	0x00030c30
        /*0660*/ 	.short	0x010a
        /*0662*/ 	.byte	0x3f
	.zero		1


	//   ....[14]....
        /*0664*/ 	.word	0x00001b70
        /*0668*/ 	.word	0x00000003
        /*066c*/ 	.word	0x00030c30
        /*0670*/ 	.short	0x010a
        /*0672*/ 	.byte	0x3f
	.zero		1


	//   ....[15]....
        /*0674*/ 	.word	0x00005850
        /*0678*/ 	.word	0x00000000
        /*067c*/ 	.word	0x00000000
        /*0680*/ 	.short	0x0101
        /*0682*/ 	.byte	0x3f
	.zero		1


	//   ....[16]....
        /*0684*/ 	.word	0x00005ca0
        /*0688*/ 	.word	0x00000003
        /*068c*/ 	.word	0x00000000
        /*0690*/ 	.short	0x0101
        /*0692*/ 	.byte	0x3f
	.zero		1


	//   ....[17]....
        /*0694*/ 	.word	0x00007490
        /*0698*/ 	.word	0x0000000b
        /*069c*/ 	.word	0x00030c20
        /*06a0*/ 	.short	0x010a
        /*06a2*/ 	.byte	0x3f
	.zero		1


	//   ....[18]....
        /*06a4*/ 	.word	0x00007960
        /*06a8*/ 	.word	0x0000000b
        /*06ac*/ 	.word	0x00030c40
        /*06b0*/ 	.short	0x010a
        /*06b2*/ 	.byte	0x3f
	.zero		1


	//   ....[19]....
        /*06b4*/ 	.word	0x00007b90
        /*06b8*/ 	.word	0x0000000b
        /*06bc*/ 	.word	0x00030c28
        /*06c0*/ 	.short	0x010a
        /*06c2*/ 	.byte	0x3f
	.zero		1


	//   ....[20]....
        /*06c4*/ 	.word	0x00007d30
        /*06c8*/ 	.word	0x0000000b
        /*06cc*/ 	.word	0x00030c48
        /*06d0*/ 	.short	0x010a
        /*06d2*/ 	.byte	0x3f
	.zero		1


	//   ....[21]....
        /*06d4*/ 	.word	0x00007f40
        /*06d8*/ 	.word	0x0000000b
        /*06dc*/ 	.word	0x00030c20
        /*06e0*/ 	.short	0x010a
        /*06e2*/ 	.byte	0x3f
	.zero		1


	//   ....[22]....
        /*06e4*/ 	.word	0x00008150
        /*06e8*/ 	.word	0x0000000b
        /*06ec*/ 	.word	0x00030c40
        /*06f0*/ 	.short	0x010a
        /*06f2*/ 	.byte	0x3f
	.zero		1


	//   ....[23]....
        /*06f4*/ 	.word	0x00008350
        /*06f8*/ 	.word	0x0000000b
        /*06fc*/ 	.word	0x00030c28
        /*0700*/ 	.short	0x010a
        /*0702*/ 	.byte	0x3f
	.zero		1


	//   ....[24]....
        /*0704*/ 	.word	0x00008550
        /*0708*/ 	.word	0x0000000d
        /*070c*/ 	.word	0x00030c40
        /*0710*/ 	.short	0x010a
        /*0712*/ 	.byte	0x3f
	.zero		1


	//   ....[25]....
        /*0714*/ 	.word	0x00008910
        /*0718*/ 	.word	0x00000006
        /*071c*/ 	.word	0x00000000
        /*0720*/ 	.short	0x010a
        /*0722*/ 	.byte	0x3f
	.zero		1


	//   ....[26]....
        /*0724*/ 	.word	0x00008970
        /*0728*/ 	.word	0x00000003
        /*072c*/ 	.word	0x00000000
        /*0730*/ 	.short	0x010a
        /*0732*/ 	.byte	0x3f
	.zero		1


	//   ....[27]....
        /*0734*/ 	.word	0x000089d0
        /*0738*/ 	.word	0x00000000
        /*073c*/ 	.word	0x00000000
        /*0740*/ 	.short	0x010a
        /*0742*/ 	.byte	0x3f
	.zero		1


	//   ....[28]....
        /*0744*/ 	.word	0x00008a00
        /*0748*/ 	.word	0x00000003
        /*074c*/ 	.word	0x00000000
        /*0750*/ 	.short	0x010a
        /*0752*/ 	.byte	0x3f
	.zero		1


	//   ....[29]....
        /*0754*/ 	.word	0x00008ad0
        /*0758*/ 	.word	0x00000002
        /*075c*/ 	.word	0x00030c00
        /*0760*/ 	.short	0x010a
        /*0762*/ 	.byte	0x3f
	.zero		1


	//   ....[30]....
        /*0764*/ 	.word	0x00008b20
        /*0768*/ 	.word	0x00000003
        /*076c*/ 	.word	0x00030c10
        /*0770*/ 	.short	0x010a
        /*0772*/ 	.byte	0x3f
	.zero		1


	//   ....[31]....
        /*0774*/ 	.word	0x00008b70
        /*0778*/ 	.word	0x00000003
        /*077c*/ 	.word	0x00030c30
        /*0780*/ 	.short	0x010a
        /*0782*/ 	.byte	0x3f
	.zero		1


	//   ....[32]....
        /*0784*/ 	.word	0x00008bc0
        /*0788*/ 	.word	0x0000000b
        /*078c*/ 	.word	0x00030c20
        /*0790*/ 	.short	0x010a
        /*0792*/ 	.byte	0x3f
	.zero		1


	//   ....[33]....
        /*0794*/ 	.word	0x00008c10
        /*0798*/ 	.word	0x0000000b
        /*079c*/ 	.word	0x00030c40
        /*07a0*/ 	.short	0x010a
        /*07a2*/ 	.byte	0x3f
	.zero		1


	//   ....[34]....
        /*07a4*/ 	.word	0x00008c60
        /*07a8*/ 	.word	0x0000000b
        /*07ac*/ 	.word	0x00030c28
        /*07b0*/ 	.short	0x010a
        /*07b2*/ 	.byte	0x3f
	.zero		1


	//   ....[35]....
        /*07b4*/ 	.word	0x00008cb0
        /*07b8*/ 	.word	0x0000000b
        /*07bc*/ 	.word	0x00030c48
        /*07c0*/ 	.short	0x010a
        /*07c2*/ 	.byte	0x3f
	.zero		1


	//   ....[36]....
        /*07c4*/ 	.word	0x00008d10
        /*07c8*/ 	.word	0x0000000b
        /*07cc*/ 	.word	0x00030c20
        /*07d0*/ 	.short	0x010a
        /*07d2*/ 	.byte	0x3f
	.zero		1


	//   ....[37]....
        /*07d4*/ 	.word	0x00008d60
        /*07d8*/ 	.word	0x0000000b
        /*07dc*/ 	.word	0x00030c40
        /*07e0*/ 	.short	0x010a
        /*07e2*/ 	.byte	0x3f
	.zero		1


	//   ....[38]....
        /*07e4*/ 	.word	0x00008db0
        /*07e8*/ 	.word	0x0000000b
        /*07ec*/ 	.word	0x00030c28
        /*07f0*/ 	.short	0x010a
        /*07f2*/ 	.byte	0x3f
	.zero		1


	//   ....[39]....
        /*07f4*/ 	.word	0x00008e00
        /*07f8*/ 	.word	0x0000000d
        /*07fc*/ 	.word	0x00030c40
        /*0800*/ 	.short	0x010a
        /*0802*/ 	.byte	0x3f
	.zero		1


	//   ....[40]....
        /*0804*/ 	.word	0x00008ee0
        /*0808*/ 	.word	0x00000006
        /*080c*/ 	.word	0x00000000
        /*0810*/ 	.short	0x010a
        /*0812*/ 	.byte	0x3f
	.zero		1


	//   ....[41]....
        /*0814*/ 	.word	0x00008f30
        /*0818*/ 	.word	0x00000003
        /*081c*/ 	.word	0x00000000
        /*0820*/ 	.short	0x010a
        /*0822*/ 	.byte	0x3f
	.zero		1


	//   ....[42]....
        /*0824*/ 	.word	0x00008f80
        /*0828*/ 	.word	0x00000000
        /*082c*/ 	.word	0x00000000
        /*0830*/ 	.short	0x010a
        /*0832*/ 	.byte	0x3f
	.zero		1


	//----- nvinfo : EIATTR_NUM_MBARRIERS
	.align		4
.L_278:
        /*0834*/ 	.byte	0x03, 0x38
        /*0836*/ 	.short	0x0009


	//----- nvinfo : EIATTR_EXIT_INSTR_OFFSETS
	.align		4
        /*0838*/ 	.byte	0x04, 0x1c
        /*083a*/ 	.short	(.L_280 - .L_279)


	//   ....[0]....
.L_279:
        /*083c*/ 	.word	0x00008a50


	//----- nvinfo : EIATTR_MAX_THREADS
	.align		4
.L_280:
        /*0840*/ 	.byte	0x04, 0x05
        /*0842*/ 	.short	(.L_282 - .L_281)
.L_281:
        /*0844*/ 	.word	0x00000180
        /*0848*/ 	.word	0x00000001
        /*084c*/ 	.word	0x00000001


	//----- nvinfo : EIATTR_CRS_STACK_SIZE
	.align		4
.L_282:
        /*0850*/ 	.byte	0x04, 0x1e
        /*0852*/ 	.short	(.L_284 - .L_283)
.L_283:
        /*0854*/ 	.word	0x00000000


	//----- nvinfo : EIATTR_CBANK_PARAM_SIZE
	.align		4
.L_284:
        /*0858*/ 	.byte	0x03, 0x19
        /*085a*/ 	.short	0x06f0


	//----- nvinfo : EIATTR_PARAM_CBANK
	.align		4
        /*085c*/ 	.byte	0x04, 0x0a
        /*085e*/ 	.short	(.L_286 - .L_285)
	.align		4
.L_285:
        /*0860*/ 	.word	index@(.nv.constant0._ZN7cutlass13device_kernelIN5flash11enable_sm90INS1_16FlashAttnBwdSm90INS1_25CollectiveMainloopBwdSm90ILi2ELi2ELi2EN4cute5tupleIJNS5_1CILi1EEES8_S8_EEENS6_IJNS7_ILi128EEESA_NS7_ILi64EEEEEENS_10bfloat16_tEfNS_4arch4Sm90ELb0ELb0ELb1ELb0ELb0ELb1ELb0ELb0ELi2ELi1ELi2ELi2ELb0EEENS1_24CollectiveEpilogueBwdGQAISC_fSF_Li256ELb0ELb0EEENS1_19SingleTileSchedulerILb0ELb0ELb0ELi128EEEEEEEEEvNT_6ParamsE)
        /*0864*/ 	.short	0x0210
        /*0866*/ 	.short	0x06f0


	//----- nvinfo : EIATTR_SW_WAR
	.align		4
.L_286:
        /*0868*/ 	.byte	0x04, 0x36
        /*086a*/ 	.short	(.L_288 - .L_287)
.L_287:
        /*086c*/ 	.word	0x00000008
.L_288:


//--------------------- .nv.info._ZN7cutlass13device_kernelIN5flash11enable_sm90INS1_16FlashAttnBwdSm90INS1_25CollectiveMainloopBwdSm90ILi2ELi2ELi2EN4cute5tupleIJNS5_1CILi1EEES8_S8_EEENS6_IJNS7_ILi128EEESA_NS7_ILi64EEEEEENS_10bfloat16_tEfNS_4arch4Sm90ELb0ELb0ELb1ELb0ELb1ELb1ELb0ELb0ELi2ELi1ELi2ELi2ELb0EEENS1_24CollectiveEpilogueBwdGQAISC_fSF_Li256ELb0ELb1EEENS1_19SingleTileSchedulerILb0ELb0ELb0ELi128EEEEEEEEEvNT_6ParamsE --------------------------
	.section	.nv.info._ZN7cutlass13device_kernelIN5flash11enable_sm90INS1_16FlashAttnBwdSm90INS1_25CollectiveMainloopBwdSm90ILi2ELi2ELi2EN4cute5tupleIJNS5_1CILi1EEES8_S8_EEENS6_IJNS7_ILi128EEESA_NS7_ILi64EEEEEENS_10bfloat16_tEfNS_4arch4Sm90ELb0ELb0ELb1ELb0ELb1ELb1ELb0ELb0ELi2ELi1ELi2ELi2ELb0EEENS1_24CollectiveEpilogueBwdGQAISC_fSF_Li256ELb0ELb1EEENS1_19SingleTileSchedulerILb0ELb0ELb0ELi128EEEEEEEEEvNT_6ParamsE,"",@"SHT_CUDA_INFO"
	.sectionflags	@""
	.align	4


	//----- nvinfo : EIATTR_CUDA_API_VERSION
	.align		4
        /*0000*/ 	.byte	0x04, 0x37
        /*0002*/ 	.short	(.L_290 - .L_289)
.L_289:
        /*0004*/ 	.word	0x00000082


	//----- nvinfo : EIATTR_KPARAM_INFO
	.align		4
.L_290:
        /*0008*/ 	.byte	0x04, 0x17
        /*000a*/ 	.short	(.L_292 - .L_291)
.L_291:
        /*000c*/ 	.word	0x00000000
        /*0010*/ 	.short	0x0000
        /*0012*/ 	.short	0x0070
        /*0014*/ 	.byte	0x00, 0xf0, 0x01, 0x1a


	//----- nvinfo : EIATTR_SPARSE_MMA_MASK
	.align		4
.L_292:
        /*0018*/ 	.byte	0x03, 0x50
        /*001a*/ 	.short	0x0000


	//----- nvinfo : EIATTR_MAXREG_COUNT
	.align		4
        /*001c*/ 	.byte	0x03, 0x1b
        /*001e*/ 	.short	0x00a8


	//----- nvinfo : EIATTR_NUM_BARRIERS
	.align		4
        /*0020*/ 	.byte	0x02, 0x4c
        /*0022*/ 	.byte	0x10
	.zero		1


	//----- nvinfo : EIATTR_EXTERNS
	.align		4
        /*0024*/ 	.byte	0x04, 0x0f
        /*0026*/ 	.short	(.L_294 - .L_293)


	//   ....[0]....
	.align		4
.L_293:
        /*0028*/ 	.word	index@(__assertfail)


	//----- nvinfo : EIATTR_ANNOTATIONS
	.align		4
.L_294:
        /*002c*/ 	.byte	0x04, 0x55
        /*002e*/ 	.short	(.L_296 - .L_295)


	//   ....[0]....
.L_295:
        /* <DEDUP_REMOVED lines=46> */


	//----- nvinfo : EIATTR_MERCURY_ISA_VERSION
	.align		4
.L_296:
        /*0300*/ 	.byte	0x03, 0x5f
        /*0302*/ 	.short	0x0101


	//----- nvinfo : EIATTR_INT_WARP_WIDE_INSTR_OFFSETS
	.align		4
        /*0304*/ 	.byte	0x04, 0x31
        /*0306*/ 	.short	(.L_298 - .L_297)


	//   ....[0]....
.L_297:
        /*0308*/ 	.word	0x00000180


	//   ....[1]....
        /*030c*/ 	.word	0x00000240


	//   ....[2]....
        /*0310*/ 	.word	0x000072f0


	//   ....[3]....
        /*0314*/ 	.word	0x00007760


	//   ....[4]....
        /*0318*/ 	.word	0x00007d30


	//----- nvinfo : EIATTR_COOP_GROUP_MASK_REGIDS
	.align		4
.L_298:
        /*031c*/ 	.byte	0x04, 0x29
        /*031e*/ 	.short	(.L_300 - .L_299)


	//   ....[0]....
.L_299:
        /*0320*/ 	.word	0xffffffff


	//   ....[1]....
        /*0324*/ 	.word	0xffffffff


	//   ....[2]....
        /*0328*/ 	.word	0xffffffff


	//   ....[3]....
        /*032c*/ 	.word	0xffffffff


	//   ....[4]....
        /*0330*/ 	.word	0xffffffff


	//   ....[5]....
        /*0334*/ 	.word	0xffffffff


	//   ....[6]....
        /*0338*/ 	.word	0xffffffff


	//   ....[7]....
        /*033c*/ 	.word	0xffffffff


	//   ....[8]....
        /*0340*/ 	.word	0xffffffff


	//   ....[9]....
        /*0344*/ 	.word	0xffffffff


	//   ....[10]....
        /*0348*/ 	.word	0xffffffff


	//   ....[11]....
        /*034c*/ 	.word	0xffffffff


	//   ....[12]....
        /*0350*/ 	.word	0xffffffff


	//   ....[13]....
        /*0354*/ 	.word	0xffffffff


	//   ....[14]....
        /*0358*/ 	.word	0xffffffff


	//   ....[15]....
        /*035c*/ 	.word	0xffffffff


	//   ....[16]....
        /*0360*/ 	.word	0xffffffff


	//   ....[17]....
        /*0364*/ 	.word	0xffffffff


	//   ....[18]....
        /*0368*/ 	.word	0xffffffff


	//   ....[19]....
        /*036c*/ 	.word	0xffffffff


	//   ....[20]....
        /*0370*/ 	.word	0xffffffff


	//   ....[21]....
        /*0374*/ 	.word	0xffffffff


	//   ....[22]....
        /*0378*/ 	.word	0xffffffff


	//   ....[23]....
        /*037c*/ 	.word	0xffffffff


	//   ....[24]....
        /*0380*/ 	.word	0xffffffff


	//   ....[25]....
        /*0384*/ 	.word	0xffffffff


	//   ....[26]....
        /*0388*/ 	.word	0xffffffff


	//   ....[27]....
        /*038c*/ 	.word	0xffffffff


	//   ....[28]....
        /*0390*/ 	.word	0xffffffff


	//   ....[29]....
        /*0394*/ 	.word	0xffffffff


	//   ....[30]....
        /*0398*/ 	.word	0xffffffff


	//   ....[31]....
        /*039c*/ 	.word	0xffffffff


	//   ....[32]....
        /*03a0*/ 	.word	0xffffffff


	//   ....[33]....
        /*03a4*/ 	.word	0xffffffff


	//   ....[34]....
        /*03a8*/ 	.word	0xffffffff


	//   ....[35]....
        /*03ac*/ 	.word	0xffffffff


	//   ....[36]....
        /*03b0*/ 	.word	0xffffffff


	//   ....[37]....
        /*03b4*/ 	.word	0xffffffff


	//   ....[38]....
        /*03b8*/ 	.word	0xffffffff


	//   ....[39]....
        /*03bc*/ 	.word	0xffffffff


	//   ....[40]....
        /*03c0*/ 	.word	0xffffffff


	//   ....[41]....
        /*03c4*/ 	.word	0xffffffff


	//   ....[42]....
        /*03c8*/ 	.word	0xffffffff


	//   ....[43]....
        /*03cc*/ 	.word	0xffffffff


	//   ....[44]....
        /*03d0*/ 	.word	0xffffffff


	//   ....[45]....
        /*03d4*/ 	.word	0xffffffff


	//   ....[46]....
        /*03d8*/ 	.word	0xffffffff


	//   ....[47]....
        /*03dc*/ 	.word	0xffffffff


	//   ....[48]....
        /*03e0*/ 	.word	0xffffffff


	//   ....[49]....
        /*03e4*/ 	.word	0xffffffff


	//   ....[50]....
        /*03e8*/ 	.word	0xffffffff


	//   ....[51]....
        /*03ec*/ 	.word	0xffffffff


	//   ....[52]....
        /*03f0*/ 	.word	0xffffffff


	//   ....[53]....
        /*03f4*/ 	.word	0xffffffff


	//   ....[54]....
        /*03f8*/ 	.word	0xffffffff


	//   ....[55]....
        /*03fc*/ 	.word	0xffffffff


	//   ....[56]....
        /*0400*/ 	.word	0xffffffff


	//   ....[57]....
        /*0404*/ 	.word	0xffffffff


	//   ....[58]....
        /*0408*/ 	.word	0xffffffff


	//   ....[59]....
        /*040c*/ 	.word	0xffffffff


	//   ....[60]....
        /*0410*/ 	.word	0xffffffff


	//   ....[61]....
        /*0414*/ 	.word	0xffffffff


	//   ....[62]....
        /*0418*/ 	.word	0xffffffff


	//   ....[63]....
        /*041c*/ 	.word	0xffffffff


	//   ....[64]....
        /*0420*/ 	.word	0xffffffff


	//   ....[65]....
        /*0424*/ 	.word	0xffffffff


	//   ....[66]....
        /*0428*/ 	.word	0xffffffff


	//   ....[67]....
        /*042c*/ 	.word	0xffffffff


	//   ....[68]....
        /*0430*/ 	.word	0xffffffff


	//   ....[69]....
        /*0434*/ 	.word	0xffffffff


	//   ....[70]....
        /*0438*/ 	.word	0xffffffff


	//   ....[71]....
        /*043c*/ 	.word	0xffffffff


	//   ....[72]....
        /*0440*/ 	.word	0xffffffff


	//   ....[73]....
        /*0444*/ 	.word	0xffffffff


	//   ....[74]....
        /*0448*/ 	.word	0xffffffff


	//   ....[75]....
        /*044c*/ 	.word	0xffffffff


	//   ....[76]....
        /*0450*/ 	.word	0xffffffff


	//   ....[77]....
        /*0454*/ 	.word	0xffffffff


	//   ....[78]....
        /*0458*/ 	.word	0xffffffff


	//   ....[79]....
        /*045c*/ 	.word	0xffffffff


	//   ....[80]....
        /*0460*/ 	.word	0xffffffff


	//   ....[81]....
        /*0464*/ 	.word	0x0500000f


	//   ....[82]....
        /*0468*/ 	.word	0x0500000f


	//   ....[83]....
        /*046c*/ 	.word	0x0500000f


	//   ....[84]....
        /*0470*/ 	.word	0x0500000f


	//   ....[85]....
        /*0474*/ 	.word	0x0500000f


	//   ....[86]....
        /*0478*/ 	.word	0x0500000f


	//----- nvinfo : EIATTR_COOP_GROUP_INSTR_OFFSETS
	.align		4
.L_300:
        /*047c*/ 	.byte	0x04, 0x28
        /*047e*/ 	.short	(.L_302 - .L_301)


	//   ....[0]....
.L_301:
        /*0480*/ 	.word	0x00000060


	//   ....[1]....
        /*0484*/ 	.word	0x00000190


	//   ....[2]....
        /*0488*/ 	.word	0x00000220


	//   ....[3]....
        /*048c*/ 	.word	0x000003a0


	//   ....[4]....
        /*0490*/ 	.word	0x000005f0


	//   ....[5]....
        /*0494*/ 	.word	0x00000b40


	//   ....[6]....
        /*0498*/ 	.word	0x00002080


	//   ....[7]....
        /*049c*/ 	.word	0x000021d0


	//   ....[8]....
        /*04a0*/ 	.word	0x00002350


	//   ....[9]....
        /*04a4*/ 	.word	0x00002390


	//   ....[10]....
        /*04a8*/ 	.word	0x00002500


	//   ....[11]....
        /*04ac*/ 	.word	0x00002680


	//   ....[12]....
        /*04b0*/ 	.word	0x000026d0


	//   ....[13]....
        /*04b4*/ 	.word	0x00002710


	//   ....[14]....
        /*04b8*/ 	.word	0x00002780


	//   ....[15]....
        /*04bc*/ 	.word	0x00002790


	//   ....[16]....
        /*04c0*/ 	.word	0x000027c0


	//   ....[17]....
        /*04c4*/ 	.word	0x000027f0


	//   ....[18]....
        /*04c8*/ 	.word	0x00002820


	//   ....[19]....
        /*04cc*/ 	.word	0x000028c0


	//   ....[20]....
        /*04d0*/ 	.word	0x000028f0


	//   ....[21]....
        /*04d4*/ 	.word	0x000029b0


	//   ....[22]....
        /*04d8*/ 	.word	0x00002a20


	//   ....[23]....
        /*04dc*/ 	.word	0x00002b70


	//   ....[24]....
        /*04e0*/ 	.word	0x00002bd0


	//   ....[25]....
        /*04e4*/ 	.word	0x00002c50


	//   ....[26]....
        /*04e8*/ 	.word	0x00002c70


	//   ....[27]....
        /*04ec*/ 	.word	0x00002e00


	//   ....[28]....
        /*04f0*/ 	.word	0x00002e30


	//   ....[29]....
        /*04f4*/ 	.word	0x00002e90


	//   ....[30]....
        /*04f8*/ 	.word	0x00003060


	//   ....[31]....
        /*04fc*/ 	.word	0x000031a0


	//   ....[32]....
        /*0500*/ 	.word	0x000031b0


	//   ....[33]....
        /*0504*/ 	.word	0x000031d0


	//   ....[34]....
        /*0508*/ 	.word	0x000031f0


	//   ....[35]....
        /*050c*/ 	.word	0x00003210


	//   ....[36]....
        /*0510*/ 	.word	0x00003230


	//   ....[37]....
        /*0514*/ 	.word	0x00003240


	//   ....[38]....
        /*0518*/ 	.word	0x000032b0


	//   ....[39]....
        /*051c*/ 	.word	0x00003340


	//   ....[40]....
        /*0520*/ 	.word	0x00003380


	//   ....[41]....
        /*0524*/ 	.word	0x000033c0


	//   ....[42]....
        /*0528*/ 	.word	0x00003400


	//   ....[43]....
        /*052c*/ 	.word	0x000034d0


	//   ....[44]....
        /*0530*/ 	.word	0x00003530


	//   ....[45]....
        /*0534*/ 	.word	0x000036a0


	//   ....[46]....
        /*0538*/ 	.word	0x00003730


	//   ....[47]....
        /*053c*/ 	.word	0x000038b0


	//   ....[48]....
        /*0540*/ 	.word	0x000038f0


	//   ....[49]....
        /*0544*/ 	.word	0x00003940


	//   ....[50]....
        /*0548*/ 	.word	0x00003970


	//   ....[51]....
        /*054c*/ 	.word	0x00003980


	//   ....[52]....
        /*0550*/ 	.word	0x00003a30


	//   ....[53]....
        /*0554*/ 	.word	0x00003b80


	//   ....[54]....
        /*0558*/ 	.word	0x00003e40


	//   ....[55]....
        /*055c*/ 	.word	0x00003e50


	//   ....[56]....
        /*0560*/ 	.word	0x00003e80


	//   ....[57]....
        /*0564*/ 	.word	0x00003e90


	//   ....[58]....
        /*0568*/ 	.word	0x00003eb0


	//   ....[59]....
        /*056c*/ 	.word	0x00003ec0


	//   ....[60]....
        /*0570*/ 	.word	0x00003ee0


	//   ....[61]....
        /*0574*/ 	.word	0x00003ef0


	//   ....[62]....
        /*0578*/ 	.word	0x000042a0


	//   ....[63]....
        /*057c*/ 	.word	0x000042b0


	//   ....[64]....
        /*0580*/ 	.word	0x000042c0


	//   ....[65]....
        /*0584*/ 	.word	0x000042d0


	//   ....[66]....
        /*0588*/ 	.word	0x000042e0


	//   ....[67]....
        /*058c*/ 	.word	0x00004300


	//   ....[68]....
        /*0590*/ 	.word	0x00004320


	//   ....[69]....
        /*0594*/ 	.word	0x000043a0


	//   ....[70]....
        /*0598*/ 	.word	0x000063e0


	//   ....[71]....
        /*059c*/ 	.word	0x00006580


	//   ....[72]....
        /*05a0*/ 	.word	0x000067d0


	//   ....[73]....
        /*05a4*/ 	.word	0x00006970


	//   ....[74]....
        /*05a8*/ 	.word	0x00006a90


	//   ....[75]....
        /*05ac*/ 	.word	0x00006f90


	//   ....[76]....
        /*05b0*/ 	.word	0x00007220


	//   ....[77]....
        /*05b4*/ 	.word	0x00007460


	//   ....[78]....
        /*05b8*/ 	.word	0x00007690


	//   ....[79]....
        /*05bc*/ 	.word	0x00007940


	//   ....[80]....
        /*05c0*/ 	.word	0x00007c70


	//   ....[81]....
        /*05c4*/ 	.word	0x000096f0


	//   ....[82]....
        /*05c8*/ 	.word	0x00009840


	//   ....[83]....
        /*05cc*/ 	.word	0x000098b0


	//   ....[84]....
        /*05d0*/ 	.word	0x00009920


	//   ....[85]....
        /*05d4*/ 	.word	0x00009990


	//   ....[86]....
        /*05d8*/ 	.word	0x00009a00


	//----- nvinfo : EIATTR_REG_RECONFIG
	.align		4
.L_302:
        /*05dc*/ 	.byte	0x01, 0x54
	.zero		2


	//----- nvinfo : EIATTR_SYSCALL_OFFSETS
	.align		4
        /*05e0*/ 	.byte	0x04, 0x46
        /*05e2*/ 	.short	(.L_304 - .L_303)


	//   ....[0]....
.L_303:
        /*05e4*/ 	.word	0x000007a0


	//   ....[1]....
        /*05e8*/ 	.word	0x00000890


	//   ....[2]....
        /*05ec*/ 	.word	0x000009f0


	//   ....[3]....
        /*05f0*/ 	.word	0x00000ae0


	//----- nvinfo : EIATTR_MBARRIER_INSTR_OFFSETS
	.align		4
.L_304:
        /*05f4*/ 	.byte	0x04, 0x39
        /*05f6*/ 	.short	(.L_306 - .L_305)


	//   ....[0]....
.L_305:
        /*05f8*/ 	.word	0x00000260
        /*05fc*/ 	.word	0x000000ff
        /*0600*/ 	.word	0x00030c00
        /*0604*/ 	.short	0x0100
        /*0606*/ 	.byte	0x06
	.zero		1


	//   ....[1]....
        /*0608*/ 	.word	0x00000350
        /*060c*/ 	.word	0x000000ff
        /*0610*/ 	.word	0x00030c10
        /*0614*/ 	.short	0x0100
        /*0616*/ 	.byte	0x08
	.zero		1


	//   ....[2]....
        /*0618*/ 	.word	0x00000360
        /*061c*/ 	.word	0x000000ff
        /*0620*/ 	.word	0x00030c20
        /*0624*/ 	.short	0x0100
        /*0626*/ 	.byte	0x08
	.zero		1


	//   ....[3]....
        /*0628*/ 	.word	0x00000370
        /*062c*/ 	.word	0x000000ff
        /*0630*/ 	.word	0x00030c18
        /*0634*/ 	.short	0x0100
        /*0636*/ 	.byte	0x08
	.zero		1


	//   ....[4]....
        /*0638*/ 	.word	0x00000380
        /*063c*/ 	.word	0x000000ff
        /*0640*/ 	.word	0x00030c28
        /*0644*/ 	.short	0x0100
        /*0646*/ 	.byte	0x08
	.zero		1


	//   ....[5]....
        /*0648*/ 	.word	0x000004b0
        /*064c*/ 	.word	0x000000ff
        /*0650*/ 	.word	0x00030c30
        /*0654*/ 	.short	0x0100
        /*0656*/ 	.byte	0x08
	.zero		1


	//   ....[6]....
        /*0658*/ 	.word	0x000004c0
        /*065c*/ 	.word	0x000000ff
        /*0660*/ 	.word	0x00030c40
        /*0664*/ 	.short	0x0100
        /*0666*/ 	.byte	0x08
	.zero		1


	//   ....[7]....
        /*0668*/ 	.word	0x000004d0
        /*066c*/ 	.word	0x000000ff
        /*0670*/ 	.word	0x00030c38
        /*0674*/ 	.short	0x0100
        /*0676*/ 	.byte	0x08
	.zero		1


	//   ....[8]....
        /*0678*/ 	.word	0x000004e0
        /*067c*/ 	.word	0x000000ff
        /*0680*/ 	.word	0x00030c48
        /*0684*/ 	.short	0x0100
        /*0686*/ 	.byte	0x08
	.zero		1


	//   ....[9]....
        /*0688*/ 	.word	0x00000b70
        /*068c*/ 	.word	0x00000002
        /*0690*/ 	.word	0x00030c00
        /*0694*/ 	.short	0x010a
        /*0696*/ 	.byte	0x3f
	.zero		1


	//   ....[10]....
        /*0698*/ 	.word	0x00000bc0
        /*069c*/ 	.word	0x00000002
        /*06a0*/ 	.word	0x00030c00
        /*06a4*/ 	.short	0x010a
        /*06a6*/ 	.byte	0x3f
	.zero		1


	//   ....[11]....
        /*06a8*/ 	.word	0x000016b0
        /*06ac*/ 	.word	0x00000015
        /*06b0*/ 	.word	0x00030c10
        /*06b4*/ 	.short	0x010a
        /*06b6*/ 	.byte	0x3f
	.zero		1


	//   ....[12]....
        /*06b8*/ 	.word	0x00001720
        /*06bc*/ 	.word	0x00000015
        /*06c0*/ 	.word	0x00030c10
        /*06c4*/ 	.short	0x010a
        /*06c6*/ 	.byte	0x3f
	.zero		1


	//   ....[13]....
        /*06c8*/ 	.word	0x00001b40
        /*06cc*/ 	.word	0x00000015
        /*06d0*/ 	.word	0x00030c30
        /*06d4*/ 	.short	0x010a
        /*06d6*/ 	.byte	0x3f
	.zero		1


	//   ....[14]....
        /*06d8*/ 	.word	0x00001b80
        /*06dc*/ 	.word	0x00000015
        /*06e0*/ 	.word	0x00030c30
        /*06e4*/ 	.short	0x010a
        /*06e6*/ 	.byte	0x3f
	.zero		1


	//   ....[15]....
        /*06e8*/ 	.word	0x00005850
        /*06ec*/ 	.word	0x00000003
        /*06f0*/ 	.word	0x00000000
        /*06f4*/ 	.short	0x0101
        /*06f6*/ 	.byte	0x3f
	.zero		1


	//   ....[16]....
        /*06f8*/ 	.word	0x00005c90
        /*06fc*/ 	.word	0x00000003
        /*0700*/ 	.word	0x00000000
        /*0704*/ 	.short	0x0101
        /*0706*/ 	.byte	0x3f
	.zero		1


	//   ....[17]....
        /*0708*/ 	.word	0x000080e0
        /*070c*/ 	.word	0x0000000b
        /*0710*/ 	.word	0x00030c20
        /*0714*/ 	.short	0x010a
        /*0716*/ 	.byte	0x3f
	.zero		1


	//   ....[18]....
        /*0718*/ 	.word	0x000085b0
        /*071c*/ 	.word	0x0000000b
        /*0720*/ 	.word	0x00030c40
        /*0724*/ 	.short	0x010a
        /*0726*/ 	.byte	0x3f
	.zero		1


	//   ....[19]....
        /*0728*/ 	.word	0x000087e0
        /*072c*/ 	.word	0x0000000b
        /*0730*/ 	.word	0x00030c28
        /*0734*/ 	.short	0x010a
        /*0736*/ 	.byte	0x3f
	.zero		1


	//   ....[20]....
        /*0738*/ 	.word	0x00008980
        /*073c*/ 	.word	0x0000000b
        /*0740*/ 	.word	0x00030c48
        /*0744*/ 	.short	0x010a
        /*0746*/ 	.byte	0x3f
	.zero		1


	//   ....[21]....
        /*0748*/ 	.word	0x00008b90
        /*074c*/ 	.word	0x0000000b
        /*0750*/ 	.word	0x00030c20
        /*0754*/ 	.short	0x010a
        /*0756*/ 	.byte	0x3f
	.zero		1


	//   ....[22]....
        /*0758*/ 	.word	0x00008da0
        /*075c*/ 	.word	0x0000000b
        /*0760*/ 	.word	0x00030c40
        /*0764*/ 	.short	0x010a
        /*0766*/ 	.byte	0x3f
	.zero		1


	//   ....[23]....
        /*0768*/ 	.word	0x00008fa0
        /*076c*/ 	.word	0x0000000b
        /*0770*/ 	.word	0x00030c28
        /*0774*/ 	.short	0x010a
        /*0776*/ 	.byte	0x3f
	.zero		1


	//   ....[24]....
        /*0778*/ 	.word	0x000091a0
        /*077c*/ 	.word	0x0000000d
        /*0780*/ 	.word	0x00030c40
        /*0784*/ 	.short	0x010a
        /*0786*/ 	.byte	0x3f
	.zero		1


	//   ....[25]....
        /*0788*/ 	.word	0x00009560
        /*078c*/ 	.word	0x00000006
        /*0790*/ 	.word	0x00000000
        /*0794*/ 	.short	0x010a
        /*0796*/ 	.byte	0x3f
	.zero		1


	//   ....[26]....
        /*0798*/ 	.word	0x000095c0
        /*079c*/ 	.word	0x00000003
        /*07a0*/ 	.word	0x00000000
        /*07a4*/ 	.short	0x010a
        /*07a6*/ 	.byte	0x3f
	.zero		1


	//   ....[27]....
        /*07a8*/ 	.word	0x00009620
        /*07ac*/ 	.word	0x00000000
        /*07b0*/ 	.word	0x00000000
        /*07b4*/ 	.short	0x010a
        /*07b6*/ 	.byte	0x3f
	.zero		1


	//   ....[28]....
        /*07b8*/ 	.word	0x00009650
        /*07bc*/ 	.word	0x00000003
        /*07c0*/ 	.word	0x00000000
        /*07c4*/ 	.short	0x010a
        /*07c6*/ 	.byte	0x3f
	.zero		1


	//   ....[29]....
        /*07c8*/ 	.word	0x00009720
        /*07cc*/ 	.word	0x00000002
        /*07d0*/ 	.word	0x00030c00
        /*07d4*/ 	.short	0x010a
        /*07d6*/ 	.byte	0x3f
	.zero		1


	//   ....[30]....
        /*07d8*/ 	.word	0x00009770
        /*07dc*/ 	.word	0x00000015
        /*07e0*/ 	.word	0x00030c10
        /*07e4*/ 	.short	0x010a
        /*07e6*/ 	.byte	0x3f
	.zero		1


	//   ....[31]....
        /*07e8*/ 	.word	0x000097c0
        /*07ec*/ 	.word	0x00000015
        /*07f0*/ 	.word	0x00030c30
        /*07f4*/ 	.short	0x010a
        /*07f6*/ 	.byte	0x3f
	.zero		1


	//   ....[32]....
        /*07f8*/ 	.word	0x00009a40
        /*07fc*/ 	.word	0x0000000b
        /*0800*/ 	.word	0x00030c20
        /*0804*/ 	.short	0x010a
        /*0806*/ 	.byte	0x3f
	.zero		1


	//   ....[33]....
        /*0808*/ 	.word	0x00009a90
        /*080c*/ 	.word	0x0000000b
        /*0810*/ 	.word	0x00030c40
        /*0814*/ 	.short	0x010a
        /*0816*/ 	.byte	0x3f
	.zero		1


	//   ....[34]....
        /*0818*/ 	.word	0x00009ae0
        /*081c*/ 	.word	0x0000000b
        /*0820*/ 	.word	0x00030c28
        /*0824*/ 	.short	0x010a
        /*0826*/ 	.byte	0x3f
	.zero		1


	//   ....[35]....
        /*0828*/ 	.word	0x00009b30
        /*082c*/ 	.word	0x0000000b
        /*0830*/ 	.word	0x00030c48
        /*0834*/ 	.short	0x010a
        /*0836*/ 	.byte	0x3f
	.zero		1


	//   ....[36]....
        /*0838*/ 	.word	0x00009b90
        /*083c*/ 	.word	0x0000000b
        /*0840*/ 	.word	0x00030c20
        /*0844*/ 	.short	0x010a
        /*0846*/ 	.byte	0x3f
	.zero		1


	//   ....[37]....
        /*0848*/ 	.word	0x00009be0
        /*084c*/ 	.word	0x0000000b
        /*0850*/ 	.word	0x00030c40
        /*0854*/ 	.short	0x010a
        /*0856*/ 	.byte	0x3f
	.zero		1


	//   ....[38]....
        /*0858*/ 	.word	0x00009c30
        /*085c*/ 	.word	0x0000000b
        /*0860*/ 	.word	0x00030c28
        /*0864*/ 	.short	0x010a
        /*0866*/ 	.byte	0x3f
	.zero		1


	//   ....[39]....
        /*0868*/ 	.word	0x00009c80
        /*086c*/ 	.word	0x0000000d
        /*0870*/ 	.word	0x00030c40
        /*0874*/ 	.short	0x010a
        /*0876*/ 	.byte	0x3f
	.zero		1


	//   ....[40]....
        /*0878*/ 	.word	0x00009d60
        /*087c*/ 	.word	0x00000006
        /*0880*/ 	.word	0x00000000
        /*0884*/ 	.short	0x010a
        /*0886*/ 	.byte	0x3f
	.zero		1


	//   ....[41]....
        /*0888*/ 	.word	0x00009db0
        /*088c*/ 	.word	0x00000003
        /*0890*/ 	.word	0x00000000
        /*0894*/ 	.short	0x010a
        /*0896*/ 	.byte	0x3f
	.zero		1


	//   ....[42]....
        /*0898*/ 	.word	0x00009e00
        /*089c*/ 	.word	0x00000000
        /*08a0*/ 	.word	0x00000000
        /*08a4*/ 	.short	0x010a
        /*08a6*/ 	.byte	0x3f
	.zero		1


	//----- nvinfo : EIATTR_NUM_MBARRIERS
	.align		4
.L_306:
        /*08a8*/ 	.byte	0x03, 0x38
        /*08aa*/ 	.short	0x0009


	//----- nvinfo : EIATTR_EXIT_INSTR_OFFSETS
	.align		4
        /*08ac*/ 	.byte	0x04, 0x1c
        /*08ae*/ 	.short	(.L_308 - .L_307)


	//   ....[0]....
.L_307:
        /*08b0*/ 	.word	0x000096a0


	//----- nvinfo : EIATTR_MAX_THREADS
	.align		4
.L_308:
        /*08b4*/ 	.byte	0x04, 0x05
        /*08b6*/ 	.short	(.L_310 - .L_309)
.L_309:
        /*08b8*/ 	.word	0x00000180
        /*08bc*/ 	.word	0x00000001
        /*08c0*/ 	.word	0x00000001


	//----- nvinfo : EIATTR_CRS_STACK_SIZE
	.align		4
.L_310:
        /*08c4*/ 	.byte	0x04, 0x1e
        /*08c6*/ 	.short	(.L_312 - .L_311)
.L_311:
        /*08c8*/ 	.word	0x00000000


	//----- nvinfo : EIATTR_CBANK_PARAM_SIZE
	.align		4
.L_312:
        /*08cc*/ 	.byte	0x03, 0x19
        /*08ce*/ 	.short	0x06f0


	//----- nvinfo : EIATTR_PARAM_CBANK
	.align		4
        /*08d0*/ 	.byte	0x04, 0x0a
        /*08d2*/ 	.short	(.L_314 - .L_313)
	.align		4
.L_313:
        /*08d4*/ 	.word	index@(.nv.constant0._ZN7cutlass13device_kernelIN5flash11enable_sm90INS1_16FlashAttnBwdSm90INS1_25CollectiveMainloopBwdSm90ILi2ELi2ELi2EN4cute5tupleIJNS5_1CILi1EEES8_S8_EEENS6_IJNS7_ILi128EEESA_NS7_ILi64EEEEEENS_10bfloat16_tEfNS_4arch4Sm90ELb0ELb0ELb1ELb0ELb1ELb1ELb0ELb0ELi2ELi1ELi2ELi2ELb0EEENS1_24CollectiveEpilogueBwdGQAISC_fSF_Li256ELb0ELb1EEENS1_19SingleTileSchedulerILb0ELb0ELb0ELi128EEEEEEEEEvNT_6ParamsE)
        /*08d8*/ 	.short	0x0210
        /*08da*/ 	.short	0x06f0


	//----- nvinfo : EIATTR_SW_WAR
	.align		4
.L_314:
        /*08dc*/ 	.byte	0x04, 0x36
        /*08de*/ 	.short	(.L_316 - .L_315)
.L_315:
        /*08e0*/ 	.word	0x00000008
.L_316:


//--------------------- .nv.info._ZN7cutlass13device_kernelIN5flash11enable_sm90INS1_16FlashAttnBwdSm90INS1_25CollectiveMainloopBwdSm90ILi2ELi2ELi2EN4cute5tupleIJNS5_1CILi1EEES8_S8_EEENS6_IJNS7_ILi128EEESA_NS7_ILi64EEEEEENS_10bfloat16_tEfNS_4arch4Sm90ELb0ELb0ELb1ELb1ELb0ELb1ELb0ELb0ELi2ELi1ELi2ELi2ELb0EEENS1_21CollectiveEpilogueBwdISC_SD_SF_Li256ELb1ELb0ELi1EEENS1_19SingleTileSchedulerILb1ELb0ELb0ELi128EEEEEEEEEvNT_6ParamsE --------------------------
	.section	.nv.info._ZN7cutlass13device_kernelIN5flash11enable_sm90INS1_16FlashAttnBwdSm90INS1_25CollectiveMainloopBwdSm90ILi2ELi2ELi2EN4cute5tupleIJNS5_1CILi1EEES8_S8_EEENS6_IJNS7_ILi128EEESA_NS7_ILi64EEEEEENS_10bfloat16_tEfNS_4arch4Sm90ELb0ELb0ELb1ELb1ELb0ELb1ELb0ELb0ELi2ELi1ELi2ELi2ELb0EEENS1_21CollectiveEpilogueBwdISC_SD_SF_Li256ELb1ELb0ELi1EEENS1_19SingleTileSchedulerILb1ELb0ELb0ELi128EEEEEEEEEvNT_6ParamsE,"",@"SHT_CUDA_INFO"
	.sectionflags	@""
	.align	4


	//----- nvinfo : EIATTR_CUDA_API_VERSION
	.align		4
        /*0000*/ 	.byte	0x04, 0x37
        /*0002*/ 	.short	(.L_318 - .L_317)
.L_317:
        /*0004*/ 	.word	0x00000082


	//----- nvinfo : EIATTR_KPARAM_INFO
	.align		4
.L_318:
        /*0008*/ 	.byte	0x04, 0x17
        /*000a*/ 	.short	(.L_320 - .L_319)
.L_319:
        /*000c*/ 	.word	0x00000000
        /*0010*/ 	.short	0x0000
        /*0012*/ 	.short	0x0070
        /*0014*/ 	.byte	0x00, 0xf0, 0x01, 0x1a


	//----- nvinfo : EIATTR_SPARSE_MMA_MASK
	.align		4
.L_320:
        /*0018*/ 	.byte	0x03, 0x50
        /*001a*/ 	.short	0x0000


	//----- nvinfo : EIATTR_MAXREG_COUNT
	.align		4
        /*001c*/ 	.byte	0x03, 0x1b
        /*001e*/ 	.short	0x00a8


	//----- nvinfo : EIATTR_NUM_BARRIERS
	.align		4
        /*0020*/ 	.byte	0x02, 0x4c
        /*0022*/ 	.byte	0x10
	.zero		1


	//----- nvinfo : EIATTR_EXTERNS
	.align		4
        /*0024*/ 	.byte	0x04, 0x0f
        /*0026*/ 	.short	(.L_322 - .L_321)


	//   ....[0]....
	.align		4
.L_321:
        /*0028*/ 	.word	index@(__assertfail)


	//----- nvinfo : EIATTR_ANNOTATIONS
	.align		4
.L_322:
        /*002c*/ 	.byte	0x04, 0x55
        /*002e*/ 	.short	(.L_324 - .L_323)


	//   ....[0]....
.L_323:
        /* <DEDUP_REMOVED lines=23> */


	//----- nvinfo : EIATTR_MERCURY_ISA_VERSION
	.align		4
.L_324:
        /*0190*/ 	.byte	0x03, 0x5f
        /*0192*/ 	.short	0x0101


	//----- nvinfo : EIATTR_INT_WARP_WIDE_INSTR_OFFSETS
	.align		4
        /*0194*/ 	.byte	0x04, 0x31
        /*0196*/ 	.short	(.L_326 - .L_325)


	//   ....[0]....
.L_325:
        /*0198*/ 	.word	0x00000180


	//   ....[1]....
        /*019c*/ 	.word	0x00000240


	//   ....[2]....
        /*01a0*/ 	.word	0x000090e0


	//----- nvinfo : EIATTR_COOP_GROUP_MASK_REGIDS
	.align		4
.L_326:
        /*01a4*/ 	.byte	0x04, 0x29
        /*01a6*/ 	.short	(.L_328 - .L_327)


	//   ....[0]....
.L_327:
        /*01a8*/ 	.word	0xffffffff


	//   ....[1]....
        /*01ac*/ 	.word	0xffffffff


	//   ....[2]....
        /*01b0*/ 	.word	0xffffffff


	//   ....[3]....
        /*01b4*/ 	.word	0xffffffff


	//   ....[4]....
        /*01b8*/ 	.word	0xffffffff


	//   ....[5]....
        /*01bc*/ 	.word	0xffffffff


	//   ....[6]....
        /*01c0*/ 	.word	0xffffffff


	//   ....[7]....
        /*01c4*/ 	.word	0xffffffff


	//   ....[8]....
        /*01c8*/ 	.word	0xffffffff


	//   ....[9]....
        /*01cc*/ 	.word	0xffffffff


	//   ....[10]....
        /*01d0*/ 	.word	0xffffffff


	//   ....[11]....
        /*01d4*/ 	.word	0xffffffff


	//   ....[12]....
        /*01d8*/ 	.word	0xffffffff


	//   ....[13]....
        /*01dc*/ 	.word	0xffffffff


	//   ....[14]....
        /*01e0*/ 	.word	0xffffffff


	//   ....[15]....
        /*01e4*/ 	.word	0xffffffff


	//   ....[16]....
        /*01e8*/ 	.word	0xffffffff


	//   ....[17]....
        /*01ec*/ 	.word	0xffffffff


	//   ....[18]....
        /*01f0*/ 	.word	0xffffffff


	//   ....[19]....
        /*01f4*/ 	.word	0xffffffff


	//   ....[20]....
        /*01f8*/ 	.word	0xffffffff


	//   ....[21]....
        /*01fc*/ 	.word	0xffffffff


	//   ....[22]....
        /*0200*/ 	.word	0xffffffff


	//   ....[23]....
        /*0204*/ 	.word	0xffffffff


	//   ....[24]....
        /*0208*/ 	.word	0xffffffff


	//   ....[25]....
        /*020c*/ 	.word	0xffffffff


	//   ....[26]....
        /*0210*/ 	.word	0xffffffff


	//   ....[27]....
        /*0214*/ 	.word	0xffffffff


	//   ....[28]....
        /*0218*/ 	.word	0xffffffff


	//   ....[29]....
        /*021c*/ 	.word	0xffffffff


	//   ....[30]....
        /*0220*/ 	.word	0xffffffff


	//   ....[31]....
        /*0224*/ 	.word	0xffffffff


	//   ....[32]....
        /*0228*/ 	.word	0xffffffff


	//   ....[33]....
        /*022c*/ 	.word	0xffffffff


	//   ....[34]....
        /*0230*/ 	.word	0xffffffff


	//   ....[35]....
        /*0234*/ 	.word	0xffffffff


	//   ....[36]....
        /*0238*/ 	.word	0xffffffff


	//   ....[37]....
        /*023c*/ 	.word	0xffffffff


	//   ....[38]....
        /*0240*/ 	.word	0xffffffff


	//   ....[39]....
        /*0244*/ 	.word	0xffffffff


	//   ....[40]....
        /*0248*/ 	.word	0xffffffff


	//   ....[41]....
        /*024c*/ 	.word	0xffffffff


	//   ....[42]....
        /*0250*/ 	.word	0xffffffff


	//   ....[43]....
        /*0254*/ 	.word	0xffffffff


	//   ....[44]....
        /*0258*/ 	.word	0xffffffff


	//   ....[45]....
        /*025c*/ 	.word	0xffffffff


	//   ....[46]....
        /*0260*/ 	.word	0xffffffff


	//   ....[47]....
        /*0264*/ 	.word	0xffffffff


	//   ....[48]....
        /*0268*/ 	.word	0xffffffff


	//   ....[49]....
        /*026c*/ 	.word	0xffffffff


	//   ....[50]....
        /*0270*/ 	.word	0xffffffff


	//   ....[51]....
        /*0274*/ 	.word	0xffffffff


	//   ....[52]....
        /*0278*/ 	.word	0xffffffff


	//   ....[53]....
        /*027c*/ 	.word	0xffffffff


	//   ....[54]....
        /*0280*/ 	.word	0xffffffff


	//   ....[55]....
        /*0284*/ 	.word	0xffffffff


	//   ....[56]....
        /*0288*/ 	.word	0xffffffff


	//   ....[57]....
        /*028c*/ 	.word	0xffffffff


	//   ....[58]....
        /*0290*/ 	.word	0xffffffff


	//   ....[59]....
        /*0294*/ 	.word	0xffffffff


	//   ....[60]....
        /*0298*/ 	.word	0xffffffff


	//   ....[61]....
        /*029c*/ 	.word	0xffffffff


	//   ....[62]....
        /*02a0*/ 	.word	0xffffffff


	//   ....[63]....
        /*02a4*/ 	.word	0xffffffff


	//   ....[64]....
        /*02a8*/ 	.word	0xffffffff


	//   ....[65]....
        /*02ac*/ 	.word	0xffffffff


	//   ....[66]....
        /*02b0*/ 	.word	0xffffffff


	//   ....[67]....
        /*02b4*/ 	.word	0xffffffff


	//   ....[68]....
        /*02b8*/ 	.word	0xffffffff


	//   ....[69]....
        /*02bc*/ 	.word	0xffffffff


	//   ....[70]....
        /*02c0*/ 	.word	0xffffffff


	//   ....[71]....
        /*02c4*/ 	.word	0x0500000f


	//----- nvinfo : EIATTR_COOP_GROUP_INSTR_OFFSETS
	.align		4
.L_328:
        /*02c8*/ 	.byte	0x04, 0x28
        /*02ca*/ 	.short	(.L_330 - .L_329)


	//   ....[0]....
.L_329:
        /*02cc*/ 	.word	0x00000060


	//   ....[1]....
        /*02d0*/ 	.word	0x00000190


	//   ....[2]....
        /*02d4*/ 	.word	0x00000220


	//   ....[3]....
        /*02d8*/ 	.word	0x000003a0


	//   ....[4]....
        /*02dc*/ 	.word	0x00000610


	//   ....[5]....
        /*02e0*/ 	.word	0x00001170


	//   ....[6]....
        /*02e4*/ 	.word	0x000021d0


	//   ....[7]....
        /*02e8*/ 	.word	0x000022d0


	//   ....[8]....
        /*02ec*/ 	.word	0x00002410


	//   ....[9]....
        /*02f0*/ 	.word	0x00002590


	//   ....[10]....
        /*02f4*/ 	.word	0x000026f0


	//   ....[11]....
        /*02f8*/ 	.word	0x00002730


	//   ....[12]....
        /*02fc*/ 	.word	0x00002790


	//   ....[13]....
        /*0300*/ 	.word	0x000027d0


	//   ....[14]....
        /*0304*/ 	.word	0x000027e0


	//   ....[15]....
        /*0308*/ 	.word	0x00002820


	//   ....[16]....
        /*030c*/ 	.word	0x00002900


	//   ....[17]....
        /*0310*/ 	.word	0x000029c0


	//   ....[18]....
        /*0314*/ 	.word	0x00002f10


	//   ....[19]....
        /*0318*/ 	.word	0x00002f20


	//   ....[20]....
        /*031c*/ 	.word	0x00002f40


	//   ....[21]....
        /*0320*/ 	.word	0x00002f50


	//   ....[22]....
        /*0324*/ 	.word	0x00002f70


	//   ....[23]....
        /*0328*/ 	.word	0x00002f80


	//   ....[24]....
        /*032c*/ 	.word	0x00002fd0


	//   ....[25]....
        /*0330*/ 	.word	0x00003130


	//   ....[26]....
        /*0334*/ 	.word	0x00003230


	//   ....[27]....
        /*0338*/ 	.word	0x00003290


	//   ....[28]....
        /*033c*/ 	.word	0x000032e0


	//   ....[29]....
        /*0340*/ 	.word	0x00003370


	//   ....[30]....
        /*0344*/ 	.word	0x00003570


	//   ....[31]....
        /*0348*/ 	.word	0x000035e0


	//   ....[32]....
        /*034c*/ 	.word	0x00003640


	//   ....[33]....
        /*0350*/ 	.word	0x00003680


	//   ....[34]....
        /*0354*/ 	.word	0x000036c0


	//   ....[35]....
        /*0358*/ 	.word	0x00003700


	//   ....[36]....
        /*035c*/ 	.word	0x00003740


	//   ....[37]....
        /*0360*/ 	.word	0x00003780


	//   ....[38]....
        /*0364*/ 	.word	0x000037f0


	//   ....[39]....
        /*0368*/ 	.word	0x00003830


	//   ....[40]....
        /*036c*/ 	.word	0x000038f0


	//   ....[41]....
        /*0370*/ 	.word	0x00003930


	//   ....[42]....
        /*0374*/ 	.word	0x00003970


	//   ....[43]....
        /*0378*/ 	.word	0x000039f0


	//   ....[44]....
        /*037c*/ 	.word	0x00003a40


	//   ....[45]....
        /*0380*/ 	.word	0x00003bb0


	//   ....[46]....
        /*0384*/ 	.word	0x00003c30


	//   ....[47]....
        /*0388*/ 	.word	0x00003c70


	//   ....[48]....
        /*038c*/ 	.word	0x00003cc0


	//   ....[49]....
        /*0390*/ 	.word	0x00003d30


	//   ....[50]....
        /*0394*/ 	.word	0x00003d80


	//   ....[51]....
        /*0398*/ 	.word	0x00003ec0


	//   ....[52]....
        /*039c*/ 	.word	0x00003f00


	//   ....[53]....
        /*03a0*/ 	.word	0x00004030


	//   ....[54]....
        /*03a4*/ 	.word	0x00004070


	//   ....[55]....
        /*03a8*/ 	.word	0x000040b0


	//   ....[56]....
        /*03ac*/ 	.word	0x000040f0


	//   ....[57]....
        /*03b0*/ 	.word	0x00004100


	//   ....[58]....
        /*03b4*/ 	.word	0x00004150


	//   ....[59]....
        /*03b8*/ 	.word	0x000041a0


	//   ....[60]....
        /*03bc*/ 	.word	0x00004270


	//   ....[61]....
        /*03c0*/ 	.word	0x00004300


	//   ....[62]....
        /*03c4*/ 	.word	0x000045d0


	//   ....[63]....
        /*03c8*/ 	.word	0x000045f0


	//   ....[64]....
        /*03cc*/ 	.word	0x00004600


	//   ....[65]....
        /*03d0*/ 	.word	0x00004610


	//   ....[66]....
        /*03d4*/ 	.word	0x00004620


	//   ....[67]....
        /*03d8*/ 	.word	0x00004660


	//   ....[68]....
        /*03dc*/ 	.word	0x00004690


	//   ....[69]....
        /*03e0*/ 	.word	0x000046b0


	//   ....[70]....
        /*03e4*/ 	.word	0x00007e40


	//   ....[71]....
        /*03e8*/ 	.word	0x0000ac50


	//----- nvinfo : EIATTR_REG_RECONFIG
	.align		4
.L_330:
        /*03ec*/ 	.byte	0x01, 0x54
	.zero		2


	//----- nvinfo : EIATTR_SYSCALL_OFFSETS
	.align		4
        /*03f0*/ 	.byte	0x04, 0x46
        /*03f2*/ 	.short	(.L_332 - .L_331)


	//   ....[0]....
.L_331:
        /*03f4*/ 	.word	0x00000dd0


	//   ....[1]....
        /*03f8*/ 	.word	0x00000ec0


	//   ....[2]....
        /*03fc*/ 	.word	0x00001020


	//   ....[3]....
        /*0400*/ 	.word	0x00001110


	//----- nvinfo : EIATTR_MBARRIER_INSTR_OFFSETS
	.align		4
.L_332:
        /*0404*/ 	.byte	0x04, 0x39
        /*0406*/ 	.short	(.L_334 - .L_333)


	//   ....[0]....
.L_333:
        /*0408*/ 	.word	0x00000260
        /*040c*/ 	.word	0x000000ff
        /*0410*/ 	.word	0x00030c00
        /*0414*/ 	.short	0x0100
        /*0416*/ 	.byte	0x06
	.zero		1


	//   ....[1]....
        /*0418*/ 	.word	0x00000350
        /*041c*/ 	.word	0x000000ff
        /*0420*/ 	.word	0x00030c10
        /*0424*/ 	.short	0x0100
        /*0426*/ 	.byte	0x08
	.zero		1


	//   ....[2]....
        /*0428*/ 	.word	0x00000360
        /*042c*/ 	.word	0x000000ff
        /*0430*/ 	.word	0x00030c20
        /*0434*/ 	.short	0x0100
        /*0436*/ 	.byte	0x08
	.zero		1


	//   ....[3]....
        /*0438*/ 	.word	0x00000370
        /*043c*/ 	.word	0x000000ff
        /*0440*/ 	.word	0x00030c18
        /*0444*/ 	.short	0x0100
        /*0446*/ 	.byte	0x08
	.zero		1


	//   ....[4]....
        /*0448*/ 	.word	0x00000380
        /*044c*/ 	.word	0x000000ff
        /*0450*/ 	.word	0x00030c28
        /*0454*/ 	.short	0x0100
        /*0456*/ 	.byte	0x08
	.zero		1


	//   ....[5]....
        /*0458*/ 	.word	0x000004b0
        /*045c*/ 	.word	0x000000ff
        /*0460*/ 	.word	0x00030c30
        /*0464*/ 	.short	0x0100
        /*0466*/ 	.byte	0x08
	.zero		1


	//   ....[6]....
        /*0468*/ 	.word	0x000004c0
        /*046c*/ 	.word	0x000000ff
        /*0470*/ 	.word	0x00030c40
        /*0474*/ 	.short	0x0100
        /*0476*/ 	.byte	0x08
	.zero		1


	//   ....[7]....
        /*0478*/ 	.word	0x000004d0
        /*047c*/ 	.word	0x000000ff
        /*0480*/ 	.word	0x00030c38
        /*0484*/ 	.short	0x0100
        /*0486*/ 	.byte	0x08
	.zero		1


	//   ....[8]....
        /*0488*/ 	.word	0x000004e0
        /*048c*/ 	.word	0x000000ff
        /*0490*/ 	.word	0x00030c48
        /*0494*/ 	.short	0x0100
        /*0496*/ 	.byte	0x08
	.zero		1


	//   ....[9]....
        /*0498*/ 	.word	0x000011c0
        /*049c*/ 	.word	0x00000002
        /*04a0*/ 	.word	0x00030c00
        /*04a4*/ 	.short	0x010a
        /*04a6*/ 	.byte	0x3f
	.zero		1


	//   ....[10]....
        /*04a8*/ 	.word	0x00001340
        /*04ac*/ 	.word	0x00000002
        /*04b0*/ 	.word	0x00030c00
        /*04b4*/ 	.short	0x010a
        /*04b6*/ 	.byte	0x3f
	.zero		1


	//   ....[11]....
        /*04b8*/ 	.word	0x00001aa0
        /*04bc*/ 	.word	0x00000003
        /*04c0*/ 	.word	0x00030c10
        /*04c4*/ 	.short	0x010a
        /*04c6*/ 	.byte	0x3f
	.zero		1


	//   ....[12]....
        /*04c8*/ 	.word	0x00001b10
        /*04cc*/ 	.word	0x00000003
        /*04d0*/ 	.word	0x00030c10
        /*04d4*/ 	.short	0x010a
        /*04d6*/ 	.byte	0x3f
	.zero		1


	//   ....[13]....
        /*04d8*/ 	.word	0x00001f30
        /*04dc*/ 	.word	0x00000003
        /*04e0*/ 	.word	0x00030c30
        /*04e4*/ 	.short	0x010a
        /*04e6*/ 	.byte	0x3f
	.zero		1


	//   ....[14]....
        /*04e8*/ 	.word	0x00001fb0
        /*04ec*/ 	.word	0x00000003
        /*04f0*/ 	.word	0x00030c30
        /*04f4*/ 	.short	0x010a
        /*04f6*/ 	.byte	0x3f
	.zero		1


	//   ....[15]....
        /*04f8*/ 	.word	0x00005870
        /*04fc*/ 	.word	0x00000000
        /*0500*/ 	.word	0x00000000
        /*0504*/ 	.short	0x0101
        /*0506*/ 	.byte	0x3f
	.zero		1


	//   ....[16]....
        /*0508*/ 	.word	0x00005cc0
        /*050c*/ 	.word	0x00000003
        /*0510*/ 	.word	0x00000000
        /*0514*/ 	.short	0x0101
        /*0516*/ 	.byte	0x3f
	.zero		1


	//   ....[17]....
        /*0518*/ 	.word	0x000095e0
        /*051c*/ 	.word	0x0000000c
        /*0520*/ 	.word	0x00030c20
        /*0524*/ 	.short	0x010a
        /*0526*/ 	.byte	0x3f
	.zero		1


	//   ....[18]....
        /*0528*/ 	.word	0x00009a90
        /*052c*/ 	.word	0x0000000c
        /*0530*/ 	.word	0x00030c40
        /*0534*/ 	.short	0x010a
        /*0536*/ 	.byte	0x3f
	.zero		1


	//   ....[19]....
        /*0538*/ 	.word	0x00009cd0
        /*053c*/ 	.word	0x0000000c
        /*0540*/ 	.word	0x00030c28
        /*0544*/ 	.short	0x010a
        /*0546*/ 	.byte	0x3f
	.zero		1


	//   ....[20]....
        /*0548*/ 	.word	0x00009e90
        /*054c*/ 	.word	0x0000000c
        /*0550*/ 	.word	0x00030c48
        /*0554*/ 	.short	0x010a
        /*0556*/ 	.byte	0x3f
	.zero		1


	//   ....[21]....
        /*0558*/ 	.word	0x0000a0a0
        /*055c*/ 	.word	0x0000000c
        /*0560*/ 	.word	0x00030c20
        /*0564*/ 	.short	0x010a
        /*0566*/ 	.byte	0x3f
	.zero		1


	//   ....[22]....
        /*0568*/ 	.word	0x0000a2c0
        /*056c*/ 	.word	0x0000000c
        /*0570*/ 	.word	0x00030c40
        /*0574*/ 	.short	0x010a
        /*0576*/ 	.byte	0x3f
	.zero		1


	//   ....[23]....
        /*0578*/ 	.word	0x0000a4d0
        /*057c*/ 	.word	0x0000000c
        /*0580*/ 	.word	0x00030c28
        /*0584*/ 	.short	0x010a
        /*0586*/ 	.byte	0x3f
	.zero		1


	//   ....[24]....
        /*0588*/ 	.word	0x0000a6e0
        /*058c*/ 	.word	0x0000000d
        /*0590*/ 	.word	0x00030c40
        /*0594*/ 	.short	0x010a
        /*0596*/ 	.byte	0x3f
	.zero		1


	//   ....[25]....
        /*0598*/ 	.word	0x0000aad0
        /*059c*/ 	.word	0x00000007
        /*05a0*/ 	.word	0x00000000
        /*05a4*/ 	.short	0x010a
        /*05a6*/ 	.byte	0x3f
	.zero		1


	//   ....[26]....
        /*05a8*/ 	.word	0x0000ab20
        /*05ac*/ 	.word	0x0000000b
        /*05b0*/ 	.word	0x00000000
        /*05b4*/ 	.short	0x010a
        /*05b6*/ 	.byte	0x3f
	.zero		1


	//   ....[27]....
        /*05b8*/ 	.word	0x0000ab80
        /*05bc*/ 	.word	0x00000009
        /*05c0*/ 	.word	0x00000000
        /*05c4*/ 	.short	0x010a
        /*05c6*/ 	.byte	0x3f
	.zero		1


	//   ....[28]....
        /*05c8*/ 	.word	0x0000abb0
        /*05cc*/ 	.word	0x00000003
        /*05d0*/ 	.word	0x00000000
        /*05d4*/ 	.short	0x010a
        /*05d6*/ 	.byte	0x3f
	.zero		1


	//   ....[29]....
        /*05d8*/ 	.word	0x0000ac80
        /*05dc*/ 	.word	0x00000002
        /*05e0*/ 	.word	0x00030c00
        /*05e4*/ 	.short	0x010a
        /*05e6*/ 	.byte	0x3f
	.zero		1


	//   ....[30]....
        /*05e8*/ 	.word	0x0000acd0
        /*05ec*/ 	.word	0x00000003
        /*05f0*/ 	.word	0x00030c10
        /*05f4*/ 	.short	0x010a
        /*05f6*/ 	.byte	0x3f
	.zero		1


	//   ....[31]....
        /*05f8*/ 	.word	0x0000ad20
        /*05fc*/ 	.word	0x00000003
        /*0600*/ 	.word	0x00030c30
        /*0604*/ 	.short	0x010a
        /*0606*/ 	.byte	0x3f
	.zero		1


	//   ....[32]....
        /*0608*/ 	.word	0x0000ad70
        /*060c*/ 	.word	0x0000000c
        /*0610*/ 	.word	0x00030c20
        /*0614*/ 	.short	0x010a
        /*0616*/ 	.byte	0x3f
	.zero		1


	//   ....[33]....
        /*0618*/ 	.word	0x0000adc0
        /*061c*/ 	.word	0x0000000c
        /*0620*/ 	.word	0x00030c40
        /*0624*/ 	.short	0x010a
        /*0626*/ 	.byte	0x3f
	.zero		1


	//   ....[34]....
        /*0628*/ 	.word	0x0000ae10
        /*062c*/ 	.word	0x0000000c
        /*0630*/ 	.word	0x00030c28
        /*0634*/ 	.short	0x010a
        /*0636*/ 	.byte	0x3f
	.zero		1


	//   ....[35]....
        /*0638*/ 	.word	0x0000ae60
        /*063c*/ 	.word	0x0000000c
        /*0640*/ 	.word	0x00030c48
        /*0644*/ 	.short	0x010a
        /*0646*/ 	.byte	0x3f
	.zero		1


	//   ....[36]....
        /*0648*/ 	.word	0x0000aec0
        /*064c*/ 	.word	0x0000000c
        /*0650*/ 	.word	0x00030c20
        /*0654*/ 	.short	0x010a
        /*0656*/ 	.byte	0x3f
	.zero		1


	//   ....[37]....
        /*0658*/ 	.word	0x0000af10
        /*065c*/ 	.word	0x0000000c
        /*0660*/ 	.word	0x00030c40
        /*0664*/ 	.short	0x010a
        /*0666*/ 	.byte	0x3f
	.zero		1


	//   ....[38]....
        /*0668*/ 	.word	0x0000af60
        /*066c*/ 	.word	0x0000000c
        /*0670*/ 	.word	0x00030c28
        /*0674*/ 	.short	0x010a
        /*0676*/ 	.byte	0x3f
	.zero		1


	//   ....[39]....
        /*0678*/ 	.word	0x0000afb0
        /*067c*/ 	.word	0x0000000d
        /*0680*/ 	.word	0x00030c40
        /*0684*/ 	.short	0x010a
        /*0686*/ 	.byte	0x3f
	.zero		1


	//   ....[40]....
        /*0688*/ 	.word	0x0000b080
        /*068c*/ 	.word	0x00000007
        /*0690*/ 	.word	0x00000000
        /*0694*/ 	.short	0x010a
        /*0696*/ 	.byte	0x3f
	.zero		1


	//   ....[41]....
        /*0698*/ 	.word	0x0000b0d0
        /*069c*/ 	.word	0x0000000b
        /*06a0*/ 	.word	0x00000000
        /*06a4*/ 	.short	0x010a
        /*06a6*/ 	.byte	0x3f
	.zero		1


	//   ....[42]....
        /*06a8*/ 	.word	0x0000b120
        /*06ac*/ 	.word	0x00000009
        /*06b0*/ 	.word	0x00000000
        /*06b4*/ 	.short	0x010a
        /*06b6*/ 	.byte	0x3f
	.zero		1


	//----- nvinfo : EIATTR_NUM_MBARRIERS
	.align		4
.L_334:
        /*06b8*/ 	.byte	0x03, 0x38
        /*06ba*/ 	.short	0x0009


	//----- nvinfo : EIATTR_EXIT_INSTR_OFFSETS
	.align		4
        /*06bc*/ 	.byte	0x04, 0x1c
        /*06be*/ 	.short	(.L_336 - .L_335)


	//   ....[0]....
.L_335:
        /*06c0*/ 	.word	0x0000ac00


	//----- nvinfo : EIATTR_MAX_THREADS
	.align		4
.L_336:
        /*06c4*/ 	.byte	0x04, 0x05
        /*06c6*/ 	.short	(.L_338 - .L_337)
.L_337:
        /*06c8*/ 	.word	0x00000180
        /*06cc*/ 	.word	0x00000001
        /*06d0*/ 	.word	0x00000001


	//----- nvinfo : EIATTR_CRS_STACK_SIZE
	.align		4
.L_338:
        /*06d4*/ 	.byte	0x04, 0x1e
        /*06d6*/ 	.short	(.L_340 - .L_339)
.L_339:
        /*06d8*/ 	.word	0x00000000


	//----- nvinfo : EIATTR_CBANK_PARAM_SIZE
	.align		4
.L_340:
        /*06dc*/ 	.byte	0x03, 0x19
        /*06de*/ 	.short	0x06f0


	//----- nvinfo : EIATTR_PARAM_CBANK
	.align		4
        /*06e0*/ 	.byte	0x04, 0x0a
        /*06e2*/ 	.short	(.L_342 - .L_341)
	.align		4
.L_341:
        /*06e4*/ 	.word	index@(.nv.constant0._ZN7cutlass13device_kernelIN5flash11enable_sm90INS1_16FlashAttnBwdSm90INS1_25CollectiveMainloopBwdSm90ILi2ELi2ELi2EN4cute5tupleIJNS5_1CILi1EEES8_S8_EEENS6_IJNS7_ILi128EEESA_NS7_ILi64EEEEEENS_10bfloat16_tEfNS_4arch4Sm90ELb0ELb0ELb1ELb1ELb0ELb1ELb0ELb0ELi2ELi1ELi2ELi2ELb0EEENS1_21CollectiveEpilogueBwdISC_SD_SF_Li256ELb1ELb0ELi1EEENS1_19SingleTileSchedulerILb1ELb0ELb0ELi128EEEEEEEEEvNT_6ParamsE)
        /*06e8*/ 	.short	0x0210
        /*06ea*/ 	.short	0x06f0


	//----- nvinfo : EIATTR_SW_WAR
	.align		4
.L_342:
        /*06ec*/ 	.byte	0x04, 0x36
        /*06ee*/ 	.short	(.L_344 - .L_343)
.L_343:
        /*06f0*/ 	.word	0x00000008
.L_344:


//--------------------- .nv.info._ZN7cutlass13device_kernelIN5flash11enable_sm90INS1_16FlashAttnBwdSm90INS1_25CollectiveMainloopBwdSm90ILi2ELi2ELi2EN4cute5tupleIJNS5_1CILi1EEES8_S8_EEENS6_IJNS7_ILi128EEESA_NS7_ILi64EEEEEENS_10bfloat16_tEfNS_4arch4Sm90ELb0ELb0ELb1ELb1ELb1ELb1ELb0ELb0ELi2ELi1ELi2ELi2ELb0EEENS1_21CollectiveEpilogueBwdISC_SD_SF_Li256ELb1ELb0ELi1EEENS1_19SingleTileSchedulerILb1ELb0ELb0ELi128EEEEEEEEEvNT_6ParamsE --------------------------
	.section	.nv.info._ZN7cutlass13device_kernelIN5flash11enable_sm90INS1_16FlashAttnBwdSm90INS1_25CollectiveMainloopBwdSm90ILi2ELi2ELi2EN4cute5tupleIJNS5_1CILi1EEES8_S8_EEENS6_IJNS7_ILi128EEESA_NS7_ILi64EEEEEENS_10bfloat16_tEfNS_4arch4Sm90ELb0ELb0ELb1ELb1ELb1ELb1ELb0ELb0ELi2ELi1ELi2ELi2ELb0EEENS1_21CollectiveEpilogueBwdISC_SD_SF_Li256ELb1ELb0ELi1EEENS1_19SingleTileSchedulerILb1ELb0ELb0ELi128EEEEEEEEEvNT_6ParamsE,"",@"SHT_CUDA_INFO"
	.sectionflags	@""
	.align	4


	//----- nvinfo : EIATTR_CUDA_API_VERSION
	.align		4
        /*0000*/ 	.byte	0x04, 0x37
        /*0002*/ 	.short	(.L_346 - .L_345)
.L_345:
        /*0004*/ 	.word	0x00000082


	//----- nvinfo : EIATTR_KPARAM_INFO
	.align		4
.L_346:
        /*0008*/ 	.byte	0x04, 0x17
        /*000a*/ 	.short	(.L_348 - .L_347)
.L_347:
        /*000c*/ 	.word	0x00000000
        /*0010*/ 	.short	0x0000
        /*0012*/ 	.short	0x0070
        /*0014*/ 	.byte	0x00, 0xf0, 0x01, 0x1a


	//----- nvinfo : EIATTR_SPARSE_MMA_MASK
	.align		4
.L_348:
        /*0018*/ 	.byte	0x03, 0x50
        /*001a*/ 	.short	0x0000


	//----- nvinfo : EIATTR_MAXREG_COUNT
	.align		4
        /*001c*/ 	.byte	0x03, 0x1b
        /*001e*/ 	.short	0x00a8


	//----- nvinfo : EIATTR_NUM_BARRIERS
	.align		4
        /*0020*/ 	.byte	0x02, 0x4c
        /*0022*/ 	.byte	0x10
	.zero		1


	//----- nvinfo : EIATTR_EXTERNS
	.align		4
        /*0024*/ 	.byte	0x04, 0x0f
        /*0026*/ 	.short	(.L_350 - .L_349)


	//   ....[0]....
	.align		4
.L_349:
        /*0028*/ 	.word	index@(__assertfail)


	//----- nvinfo : EIATTR_ANNOTATIONS
	.align		4
.L_350:
        /*002c*/ 	.byte	0x04, 0x55
        /*002e*/ 	.short	(.L_352 - .L_351)


	//   ....[0]....
.L_351:
        /* <DEDUP_REMOVED lines=21> */


	//----- nvinfo : EIATTR_MERCURY_ISA_VERSION
	.align		4
.L_352:
        /*0170*/ 	.byte	0x03, 0x5f
        /*0172*/ 	.short	0x0101


	//----- nvinfo : EIATTR_INT_WARP_WIDE_INSTR_OFFSETS
	.align		4
        /*0174*/ 	.byte	0x04, 0x31
        /*0176*/ 	.short	(.L_354 - .L_353)


	//   ....[0]....
.L_353:
        /*0178*/ 	.word	0x00000180


	//   ....[1]....
        /*017c*/ 	.word	0x00000240


	//   ....[2]....
        /*0180*/ 	.word	0x00008af0


	//   ....[3]....
        /*0184*/ 	.word	0x00008f60


	//   ....[4]....
        /*0188*/ 	.word	0x00009530


	//   ....[5]....
        /*018c*/ 	.word	0x000098b0


	//----- nvinfo : EIATTR_COOP_GROUP_MASK_REGIDS
	.align		4
.L_354:
        /*0190*/ 	.byte	0x04, 0x29
        /*0192*/ 	.short	(.L_356 - .L_355)


	//   ....[0]....
.L_355:
        /*0194*/ 	.word	0xffffffff


	//   ....[1]....
        /*0198*/ 	.word	0xffffffff


	//   ....[2]....
        /*019c*/ 	.word	0xffffffff


	//   ....[3]....
        /*01a0*/ 	.word	0xffffffff


	//   ....[4]....
        /*01a4*/ 	.word	0xffffffff


	//   ....[5]....
        /*01a8*/ 	.word	0xffffffff


	//   ....[6]....
        /*01ac*/ 	.word	0xffffffff


	//   ....[7]....
        /*01b0*/ 	.word	0xffffffff


	//   ....[8]....
        /*01b4*/ 	.word	0xffffffff


	//   ....[9]....
        /*01b8*/ 	.word	0xffffffff


	//   ....[10]....
        /*01bc*/ 	.word	0xffffffff


	//   ....[11]....
        /*01c0*/ 	.word	0xffffffff


	//   ....[12]....
        /*01c4*/ 	.word	0xffffffff


	//   ....[13]....
        /*01c8*/ 	.word	0xffffffff


	//   ....[14]....
        /*01cc*/ 	.word	0xffffffff


	//   ....[15]....
        /*01d0*/ 	.word	0xffffffff


	//   ....[16]....
        /*01d4*/ 	.word	0xffffffff


	//   ....[17]....
        /*01d8*/ 	.word	0xffffffff


	//   ....[18]....
        /*01dc*/ 	.word	0xffffffff


	//   ....[19]....
        /*01e0*/ 	.word	0xffffffff


	//   ....[20]....
        /*01e4*/ 	.word	0xffffffff


	//   ....[21]....
        /*01e8*/ 	.word	0xffffffff


	//   ....[22]....
        /*01ec*/ 	.word	0xffffffff


	//   ....[23]....
        /*01f0*/ 	.word	0xffffffff


	//   ....[24]....
        /*01f4*/ 	.word	0xffffffff


	//   ....[25]....
        /*01f8*/ 	.word	0xffffffff


	//   ....[26]....
        /*01fc*/ 	.word	0xffffffff


	//   ....[27]....
        /*0200*/ 	.word	0xffffffff


	//   ....[28]....
        /*0204*/ 	.word	0xffffffff


	//   ....[29]....
        /*0208*/ 	.word	0xffffffff


	//   ....[30]....
        /*020c*/ 	.word	0xffffffff


	//   ....[31]....
        /*0210*/ 	.word	0xffffffff


	//   ....[32]....
        /*0214*/ 	.word	0xffffffff


	//   ....[33]....
        /*0218*/ 	.word	0xffffffff


	//   ....[34]....
        /*021c*/ 	.word	0xffffffff


	//   ....[35]....
        /*0220*/ 	.word	0xffffffff


	//   ....[36]....
        /*0224*/ 	.word	0xffffffff


	//   ....[37]....
        /*0228*/ 	.word	0xffffffff


	//   ....[38]....
        /*022c*/ 	.word	0xffffffff


	//   ....[39]....
        /*0230*/ 	.word	0xffffffff


	//   ....[40]....
        /*0234*/ 	.word	0xffffffff


	//   ....[41]....
        /*0238*/ 	.word	0xffffffff


	//   ....[42]....
        /*023c*/ 	.word	0xffffffff


	//   ....[43]....
        /*0240*/ 	.word	0xffffffff


	//   ....[44]....
        /*0244*/ 	.word	0xffffffff


	//   ....[45]....
        /*0248*/ 	.word	0xffffffff


	//   ....[46]....
        /*024c*/ 	.word	0xffffffff


	//   ....[47]....
        /*0250*/ 	.word	0xffffffff


	//   ....[48]....
        /*0254*/ 	.word	0xffffffff


	//   ....[49]....
        /*0258*/ 	.word	0xffffffff


	//   ....[50]....
        /*025c*/ 	.word	0xffffffff


	//   ....[51]....
        /*0260*/ 	.word	0xffffffff


	//   ....[52]....
        /*0264*/ 	.word	0xffffffff


	//   ....[53]....
        /*0268*/ 	.word	0xffffffff


	//   ....[54]....
        /*026c*/ 	.word	0xffffffff


	//   ....[55]....
        /*0270*/ 	.word	0xffffffff


	//   ....[56]....
        /*0274*/ 	.word	0xffffffff


	//   ....[57]....
        /*0278*/ 	.word	0xffffffff


	//   ....[58]....
        /*027c*/ 	.word	0xffffffff


	//   ....[59]....
        /*0280*/ 	.word	0xffffffff


	//   ....[60]....
        /*0284*/ 	.word	0xffffffff


	//   ....[61]....
        /*0288*/ 	.word	0xffffffff


	//   ....[62]....
        /*028c*/ 	.word	0xffffffff


	//   ....[63]....
        /*0290*/ 	.word	0xffffffff


	//   ....[64]....
        /*0294*/ 	.word	0xffffffff


	//   ....[65]....
        /*0298*/ 	.word	0xffffffff


	//   ....[66]....
        /*029c*/ 	.word	0xffffffff


	//   ....[67]....
        /*02a0*/ 	.word	0xffffffff


	//   ....[68]....
        /*02a4*/ 	.word	0xffffffff


	//   ....[69]....
        /*02a8*/ 	.word	0xffffffff


	//   ....[70]....
        /*02ac*/ 	.word	0xffffffff


	//   ....[71]....
        /*02b0*/ 	.word	0xffffffff


	//   ....[72]....
        /*02b4*/ 	.word	0xffffffff


	//   ....[73]....
        /*02b8*/ 	.word	0xffffffff


	//   ....[74]....
        /*02bc*/ 	.word	0xffffffff


	//   ....[75]....
        /*02c0*/ 	.word	0xffffffff


	//   ....[76]....
        /*02c4*/ 	.word	0xffffffff


	//   ....[77]....
        /*02c8*/ 	.word	0x0500000f


	//   ....[78]....
        /*02cc*/ 	.word	0x0500000f


	//   ....[79]....
        /*02d0*/ 	.word	0x0500000f


	//   ....[80]....
        /*02d4*/ 	.word	0x0500000f


	//----- nvinfo : EIATTR_COOP_GROUP_INSTR_OFFSETS
	.align		4
.L_356:
        /*02d8*/ 	.byte	0x04, 0x28
        /*02da*/ 	.short	(.L_358 - .L_357)


	//   ....[0]....
.L_357:
        /*02dc*/ 	.word	0x00000060


	//   ....[1]....
        /*02e0*/ 	.word	0x00000190


	//   ....[2]....
        /*02e4*/ 	.word	0x00000220


	//   ....[3]....
        /*02e8*/ 	.word	0x000003a0


	//   ....[4]....
        /*02ec*/ 	.word	0x00000610


	//   ....[5]....
        /*02f0*/ 	.word	0x00001170


	//   ....[6]....
        /*02f4*/ 	.word	0x00002120


	//   ....[7]....
        /*02f8*/ 	.word	0x00002240


	//   ....[8]....
        /*02fc*/ 	.word	0x00002360


	//   ....[9]....
        /*0300*/ 	.word	0x000024e0


	//   ....[10]....
        /*0304*/ 	.word	0x00002620


	//   ....[11]....
        /*0308*/ 	.word	0x00002670


	//   ....[12]....
        /*030c*/ 	.word	0x000026e0


	//   ....[13]....
        /*0310*/ 	.word	0x00002730


	//   ....[14]....
        /*0314*/ 	.word	0x00002750


	//   ....[15]....
        /*0318*/ 	.word	0x00002800


	//   ....[16]....
        /*031c*/ 	.word	0x00002930


	//   ....[17]....
        /*0320*/ 	.word	0x00002970


	//   ....[18]....
        /*0324*/ 	.word	0x00002f70


	//   ....[19]....
        /*0328*/ 	.word	0x00002f90


	//   ....[20]....
        /*032c*/ 	.word	0x00002fa0


	//   ....[21]....
        /*0330*/ 	.word	0x00002fc0


	//   ....[22]....
        /*0334*/ 	.word	0x00002fd0


	//   ....[23]....
        /*0338*/ 	.word	0x00002ff0


	//   ....[24]....
        /*033c*/ 	.word	0x00003030


	//   ....[25]....
        /*0340*/ 	.word	0x000030b0


	//   ....[26]....
        /*0344*/ 	.word	0x000032c0


	//   ....[27]....
        /*0348*/ 	.word	0x000033c0


	//   ....[28]....
        /*034c*/ 	.word	0x00003400


	//   ....[29]....
        /*0350*/ 	.word	0x00003480


	//   ....[30]....
        /*0354*/ 	.word	0x000034f0


	//   ....[31]....
        /*0358*/ 	.word	0x00003530


	//   ....[32]....
        /*035c*/ 	.word	0x00003570


	//   ....[33]....
        /*0360*/ 	.word	0x000035b0


	//   ....[34]....
        /*0364*/ 	.word	0x000035c0


	//   ....[35]....
        /*0368*/ 	.word	0x000036e0


	//   ....[36]....
        /*036c*/ 	.word	0x00003720


	//   ....[37]....
        /*0370*/ 	.word	0x00003770


	//   ....[38]....
        /*0374*/ 	.word	0x000037b0


	//   ....[39]....
        /*0378*/ 	.word	0x000037f0


	//   ....[40]....
        /*037c*/ 	.word	0x00003880


	//   ....[41]....
        /*0380*/ 	.word	0x000038c0


	//   ....[42]....
        /*0384*/ 	.word	0x00003920


	//   ....[43]....
        /*0388*/ 	.word	0x00003960


	//   ....[44]....
        /*038c*/ 	.word	0x000039e0


	//   ....[45]....
        /*0390*/ 	.word	0x00003ad0


	//   ....[46]....
        /*0394*/ 	.word	0x00003b10


	//   ....[47]....
        /*0398*/ 	.word	0x00003c20


	//   ....[48]....
        /*039c*/ 	.word	0x00003d40


	//   ....[49]....
        /*03a0*/ 	.word	0x00003e00


	//   ....[50]....
        /*03a4*/ 	.word	0x00003ec0


	//   ....[51]....
        /*03a8*/ 	.word	0x00003f20


	//   ....[52]....
        /*03ac*/ 	.word	0x00003f60


	//   ....[53]....
        /*03b0*/ 	.word	0x00003fa0


	//   ....[54]....
        /*03b4*/ 	.word	0x00003fd0


	//   ....[55]....
        /*03b8*/ 	.word	0x00004020


	//   ....[56]....
        /*03bc*/ 	.word	0x00004060


	//   ....[57]....
        /*03c0*/ 	.word	0x000040a0


	//   ....[58]....
        /*03c4*/ 	.word	0x000040e0


	//   ....[59]....
        /*03c8*/ 	.word	0x00004120


	//   ....[60]....
        /*03cc*/ 	.word	0x00004160


	//   ....[61]....
        /*03d0*/ 	.word	0x00004270


	//   ....[62]....
        /*03d4*/ 	.word	0x00004540


	//   ....[63]....
        /*03d8*/ 	.word	0x00004550


	//   ....[64]....
        /*03dc*/ 	.word	0x00004560


	//   ....[65]....
        /*03e0*/ 	.word	0x00004570


	//   ....[66]....
        /*03e4*/ 	.word	0x00004580


	//   ....[67]....
        /*03e8*/ 	.word	0x00004590


	//   ....[68]....
        /*03ec*/ 	.word	0x00004820


	//   ....[69]....
        /*03f0*/ 	.word	0x00004830


	//   ....[70]....
        /*03f4*/ 	.word	0x00007e10


	//   ....[71]....
        /*03f8*/ 	.word	0x00008790


	//   ....[72]....
        /*03fc*/ 	.word	0x00008a20


	//   ....[73]....
        /*0400*/ 	.word	0x00008c60


	//   ....[74]....
        /*0404*/ 	.word	0x00008e90


	//   ....[75]....
        /*0408*/ 	.word	0x00009140


	//   ....[76]....
        /*040c*/ 	.word	0x00009470


	//   ....[77]....
        /*0410*/ 	.word	0x0000b420


	//   ....[78]....
        /*0414*/ 	.word	0x0000b570


	//   ....[79]....
        /*0418*/ 	.word	0x0000b5e0


	//   ....[80]....
        /*041c*/ 	.word	0x0000b650


	//----- nvinfo : EIATTR_REG_RECONFIG
	.align		4
.L_358:
        /*0420*/ 	.byte	0x01, 0x54
	.zero		2


	//----- nvinfo : EIATTR_SYSCALL_OFFSETS
	.align		4
        /*0424*/ 	.byte	0x04, 0x46
        /*0426*/ 	.short	(.L_360 - .L_359)


	//   ....[0]....
.L_359:
        /*0428*/ 	.word	0x00000dd0


	//   ....[1]....
        /*042c*/ 	.word	0x00000ec0


	//   ....[2]....
        /*0430*/ 	.word	0x00001020


	//   ....[3]....
        /*0434*/ 	.word	0x00001110


	//----- nvinfo : EIATTR_MBARRIER_INSTR_OFFSETS
	.align		4
.L_360:
        /*0438*/ 	.byte	0x04, 0x39
        /*043a*/ 	.short	(.L_362 - .L_361)


	//   ....[0]....
.L_361:
        /*043c*/ 	.word	0x00000260
        /*0440*/ 	.word	0x000000ff
        /*0444*/ 	.word	0x00030c00
        /*0448*/ 	.short	0x0100
        /*044a*/ 	.byte	0x06
	.zero		1


	//   ....[1]....
        /*044c*/ 	.word	0x00000350
        /*0450*/ 	.word	0x000000ff
        /*0454*/ 	.word	0x00030c10
        /*0458*/ 	.short	0x0100
        /*045a*/ 	.byte	0x08
	.zero		1


	//   ....[2]....
        /*045c*/ 	.word	0x00000360
        /*0460*/ 	.word	0x000000ff
        /*0464*/ 	.word	0x00030c20
        /*0468*/ 	.short	0x0100
        /*046a*/ 	.byte	0x08
	.zero		1


	//   ....[3]....
        /*046c*/ 	.word	0x00000370
        /*0470*/ 	.word	0x000000ff
        /*0474*/ 	.word	0x00030c18
        /*0478*/ 	.short	0x0100
        /*047a*/ 	.byte	0x08
	.zero		1


	//   ....[4]....
        /*047c*/ 	.word	0x00000380
        /*0480*/ 	.word	0x000000ff
        /*0484*/ 	.word	0x00030c28
        /*0488*/ 	.short	0x0100
        /*048a*/ 	.byte	0x08
	.zero		1


	//   ....[5]....
        /*048c*/ 	.word	0x000004b0
        /*0490*/ 	.word	0x000000ff
        /*0494*/ 	.word	0x00030c30
        /*0498*/ 	.short	0x0100
        /*049a*/ 	.byte	0x08
	.zero		1


	//   ....[6]....
        /*049c*/ 	.word	0x000004c0
        /*04a0*/ 	.word	0x000000ff
        /*04a4*/ 	.word	0x00030c40
        /*04a8*/ 	.short	0x0100
        /*04aa*/ 	.byte	0x08
	.zero		1


	//   ....[7]....
        /*04ac*/ 	.word	0x000004d0
        /*04b0*/ 	.word	0x000000ff
        /*04b4*/ 	.word	0x00030c38
        /*04b8*/ 	.short	0x0100
        /*04ba*/ 	.byte	0x08
	.zero		1


	//   ....[8]....
        /*04bc*/ 	.word	0x000004e0
        /*04c0*/ 	.word	0x000000ff
        /*04c4*/ 	.word	0x00030c48
        /*04c8*/ 	.short	0x0100
        /*04ca*/ 	.byte	0x08
	.zero		1


	//   ....[9]....
        /*04cc*/ 	.word	0x000011c0
        /*04d0*/ 	.word	0x00000002
        /*04d4*/ 	.word	0x00030c00
        /*04d8*/ 	.short	0x010a
        /*04da*/ 	.byte	0x3f
	.zero		1


	//   ....[10]....
        /*04dc*/ 	.word	0x00001340
        /*04e0*/ 	.word	0x00000002
        /*04e4*/ 	.word	0x00030c00
        /*04e8*/ 	.short	0x010a
        /*04ea*/ 	.byte	0x3f
	.zero		1


	//   ....[11]....
        /*04ec*/ 	.word	0x00001aa0
        /*04f0*/ 	.word	0x00000019
        /*04f4*/ 	.word	0x00030c10
        /*04f8*/ 	.short	0x010a
        /*04fa*/ 	.byte	0x3f
	.zero		1


	//   ....[12]....
        /*04fc*/ 	.word	0x00001b10
        /*0500*/ 	.word	0x00000019
        /*0504*/ 	.word	0x00030c10
        /*0508*/ 	.short	0x010a
        /*050a*/ 	.byte	0x3f
	.zero		1


	//   ....[13]....
        /*050c*/ 	.word	0x00001f30
        /*0510*/ 	.word	0x00000019
        /*0514*/ 	.word	0x00030c30
        /*0518*/ 	.short	0x010a
        /*051a*/ 	.byte	0x3f
	.zero		1


	//   ....[14]....
        /*051c*/ 	.word	0x00001fb0
        /*0520*/ 	.word	0x00000019
        /*0524*/ 	.word	0x00030c30
        /*0528*/ 	.short	0x010a
        /*052a*/ 	.byte	0x3f
	.zero		1


	//   ....[15]....
        /*052c*/ 	.word	0x00005840
        /*0530*/ 	.word	0x00000000
        /*0534*/ 	.word	0x00000000
        /*0538*/ 	.short	0x0101
        /*053a*/ 	.byte	0x3f
	.zero		1


	//   ....[16]....
        /*053c*/ 	.word	0x00005c80
        /*0540*/ 	.word	0x00000000
        /*0544*/ 	.word	0x00000000
        /*0548*/ 	.short	0x0101
        /*054a*/ 	.byte	0x3f
	.zero		1


	//   ....[17]....
        /*054c*/ 	.word	0x00009db0
        /*0550*/ 	.word	0x0000000c
        /*0554*/ 	.word	0x00030c20
        /*0558*/ 	.short	0x010a
        /*055a*/ 	.byte	0x3f
	.zero		1


	//   ....[18]....
        /*055c*/ 	.word	0x0000a260
        /*0560*/ 	.word	0x0000000c
        /*0564*/ 	.word	0x00030c40
        /*0568*/ 	.short	0x010a
        /*056a*/ 	.byte	0x3f
	.zero		1


	//   ....[19]....
        /*056c*/ 	.word	0x0000a4a0
        /*0570*/ 	.word	0x0000000c
        /*0574*/ 	.word	0x00030c28
        /*0578*/ 	.short	0x010a
        /*057a*/ 	.byte	0x3f
	.zero		1


	//   ....[20]....
        /*057c*/ 	.word	0x0000a660
        /*0580*/ 	.word	0x0000000c
        /*0584*/ 	.word	0x00030c48
        /*0588*/ 	.short	0x010a
        /*058a*/ 	.byte	0x3f
	.zero		1


	//   ....[21]....
        /*058c*/ 	.word	0x0000a870
        /*0590*/ 	.word	0x0000000c
        /*0594*/ 	.word	0x00030c20
        /*0598*/ 	.short	0x010a
        /*059a*/ 	.byte	0x3f
	.zero		1


	//   ....[22]....
        /*059c*/ 	.word	0x0000aa90
        /*05a0*/ 	.word	0x0000000c
        /*05a4*/ 	.word	0x00030c40
        /*05a8*/ 	.short	0x010a
        /*05aa*/ 	.byte	0x3f
	.zero		1


	//   ....[23]....
        /*05ac*/ 	.word	0x0000aca0
        /*05b0*/ 	.word	0x0000000c
        /*05b4*/ 	.word	0x00030c28
        /*05b8*/ 	.short	0x010a
        /*05ba*/ 	.byte	0x3f
	.zero		1


	//   ....[24]....
        /*05bc*/ 	.word	0x0000aeb0
        /*05c0*/ 	.word	0x0000000d
        /*05c4*/ 	.word	0x00030c40
        /*05c8*/ 	.short	0x010a
        /*05ca*/ 	.byte	0x3f
	.zero		1


	//   ....[25]....
        /*05cc*/ 	.word	0x0000b2a0
        /*05d0*/ 	.word	0x00000007
        /*05d4*/ 	.word	0x00000000
        /*05d8*/ 	.short	0x010a
        /*05da*/ 	.byte	0x3f
	.zero		1


	//   ....[26]....
        /*05dc*/ 	.word	0x0000b2f0
        /*05e0*/ 	.word	0x0000000b
        /*05e4*/ 	.word	0x00000000
        /*05e8*/ 	.short	0x010a
        /*05ea*/ 	.byte	0x3f
	.zero		1


	//   ....[27]....
        /*05ec*/ 	.word	0x0000b350
        /*05f0*/ 	.word	0x00000009
        /*05f4*/ 	.word	0x00000000
        /*05f8*/ 	.short	0x010a
        /*05fa*/ 	.byte	0x3f
	.zero		1


	//   ....[28]....
        /*05fc*/ 	.word	0x0000b380
        /*0600*/ 	.word	0x00000003
        /*0604*/ 	.word	0x00000000
        /*0608*/ 	.short	0x010a
        /*060a*/ 	.byte	0x3f
	.zero		1


	//   ....[29]....
        /*060c*/ 	.word	0x0000b450
        /*0610*/ 	.word	0x00000002
        /*0614*/ 	.word	0x00030c00
        /*0618*/ 	.short	0x010a
        /*061a*/ 	.byte	0x3f
	.zero		1


	//   ....[30]....
        /*061c*/ 	.word	0x0000b4a0
        /*0620*/ 	.word	0x00000019
        /*0624*/ 	.word	0x00030c10
        /*0628*/ 	.short	0x010a
        /*062a*/ 	.byte	0x3f
	.zero		1


	//   ....[31]....
        /*062c*/ 	.word	0x0000b4f0
        /*0630*/ 	.word	0x00000019
        /*0634*/ 	.word	0x00030c30
        /*0638*/ 	.short	0x010a
        /*063a*/ 	.byte	0x3f
	.zero		1


	//   ....[32]....
        /*063c*/ 	.word	0x0000b690
        /*0640*/ 	.word	0x0000000c
        /*0644*/ 	.word	0x00030c20
        /*0648*/ 	.short	0x010a
        /*064a*/ 	.byte	0x3f
	.zero		1


	//   ....[33]....
        /*064c*/ 	.word	0x0000b6e0
        /*0650*/ 	.word	0x0000000c
        /*0654*/ 	.word	0x00030c40
        /*0658*/ 	.short	0x010a
        /*065a*/ 	.byte	0x3f
	.zero		1


	//   ....[34]....
        /*065c*/ 	.word	0x0000b730
        /*0660*/ 	.word	0x0000000c
        /*0664*/ 	.word	0x00030c28
        /*0668*/ 	.short	0x010a
        /*066a*/ 	.byte	0x3f
	.zero		1


	//   ....[35]....
        /*066c*/ 	.word	0x0000b780
        /*0670*/ 	.word	0x0000000c
        /*0674*/ 	.word	0x00030c48
        /*0678*/ 	.short	0x010a
        /*067a*/ 	.byte	0x3f
	.zero		1


	//   ....[36]....
        /*067c*/ 	.word	0x0000b7e0
        /*0680*/ 	.word	0x0000000c
        /*0684*/ 	.word	0x00030c20
        /*0688*/ 	.short	0x010a
        /*068a*/ 	.byte	0x3f
	.zero		1


	//   ....[37]....
        /*068c*/ 	.word	0x0000b830
        /*0690*/ 	.word	0x0000000c
        /*0694*/ 	.word	0x00030c40
        /*0698*/ 	.short	0x010a
        /*069a*/ 	.byte	0x3f
	.zero		1


	//   ....[38]....
        /*069c*/ 	.word	0x0000b880
        /*06a0*/ 	.word	0x0000000c
        /*06a4*/ 	.word	0x00030c28
        /*06a8*/ 	.short	0x010a
        /*06aa*/ 	.byte	0x3f
	.zero		1


	//   ....[39]....
        /*06ac*/ 	.word	0x0000b8d0
        /*06b0*/ 	.word	0x0000000d
        /*06b4*/ 	.word	0x00030c40
        /*06b8*/ 	.short	0x010a
        /*06ba*/ 	.byte	0x3f
	.zero		1


	//   ....[40]....
        /*06bc*/ 	.word	0x0000b9a0
        /*06c0*/ 	.word	0x00000007
        /*06c4*/ 	.word	0x00000000
        /*06c8*/ 	.short	0x010a
        /*06ca*/ 	.byte	0x3f
	.zero		1


	//   ....[41]....
        /*06cc*/ 	.word	0x0000b9f0
        /*06d0*/ 	.word	0x0000000b
        /*06d4*/ 	.word	0x00000000
        /*06d8*/ 	.short	0x010a
        /*06da*/ 	.byte	0x3f
	.zero		1


	//   ....[42]....
        /*06dc*/ 	.word	0x0000ba40
        /*06e0*/ 	.word	0x00000009
        /*06e4*/ 	.word	0x00000000
        /*06e8*/ 	.short	0x010a
        /*06ea*/ 	.byte	0x3f
	.zero		1


	//----- nvinfo : EIATTR_NUM_MBARRIERS
	.align		4
.L_362:
        /*06ec*/ 	.byte	0x03, 0x38
        /*06ee*/ 	.short	0x0009


	//----- nvinfo : EIATTR_EXIT_INSTR_OFFSETS
	.align		4
        /*06f0*/ 	.byte	0x04, 0x1c
        /*06f2*/ 	.short	(.L_364 - .L_363)


	//   ....[0]....
.L_363:
        /*06f4*/ 	.word	0x0000b3d0


	//----- nvinfo : EIATTR_MAX_THREADS
	.align		4
.L_364:
        /*06f8*/ 	.byte	0x04, 0x05
        /*06fa*/ 	.short	(.L_366 - .L_365)
.L_365:
        /*06fc*/ 	.word	0x00000180
        /*0700*/ 	.word	0x00000001
        /*0704*/ 	.word	0x00000001


	//----- nvinfo : EIATTR_CRS_STACK_SIZE
	.align		4
.L_366:
        /*0708*/ 	.byte	0x04, 0x1e
        /*070a*/ 	.short	(.L_368 - .L_367)
.L_367:
        /*070c*/ 	.word	0x00000000


	//----- nvinfo : EIATTR_CBANK_PARAM_SIZE
	.align		4
.L_368:
        /*0710*/ 	.byte	0x03, 0x19
        /*0712*/ 	.short	0x06f0


	//----- nvinfo : EIATTR_PARAM_CBANK
	.align		4
        /*0714*/ 	.byte	0x04, 0x0a
        /*0716*/ 	.short	(.L_370 - .L_369)
	.align		4
.L_369:
        /*0718*/ 	.word	index@(.nv.constant0._ZN7cutlass13device_kernelIN5flash11enable_sm90INS1_16FlashAttnBwdSm90INS1_25CollectiveMainloopBwdSm90ILi2ELi2ELi2EN4cute5tupleIJNS5_1CILi1EEES8_S8_EEENS6_IJNS7_ILi128EEESA_NS7_ILi64EEEEEENS_10bfloat16_tEfNS_4arch4Sm90ELb0ELb0ELb1ELb1ELb1ELb1ELb0ELb0ELi2ELi1ELi2ELi2ELb0EEENS1_21CollectiveEpilogueBwdISC_SD_SF_Li256ELb1ELb0ELi1EEENS1_19SingleTileSchedulerILb1ELb0ELb0ELi128EEEEEEEEEvNT_6ParamsE)
        /*071c*/ 	.short	0x0210
        /*071e*/ 	.short	0x06f0


	//----- nvinfo : EIATTR_SW_WAR
	.align		4
.L_370:
        /*0720*/ 	.byte	0x04, 0x36
        /*0722*/ 	.short	(.L_372 - .L_371)
.L_371:
        /*0724*/ 	.word	0x00000008
.L_372:


//--------------------- .nv.info._ZN7cutlass13device_kernelIN5flash11enable_sm90INS1_16FlashAttnBwdSm90INS1_25CollectiveMainloopBwdSm90ILi2ELi2ELi2EN4cute5tupleIJNS5_1CILi1EEES8_S8_EEENS6_IJNS7_ILi128EEESA_NS7_ILi64EEEEEENS_10bfloat16_tEfNS_4arch4Sm90ELb0ELb0ELb1ELb1ELb0ELb1ELb0ELb0ELi2ELi1ELi2ELi2ELb0EEENS1_24CollectiveEpilogueBwdGQAISC_fSF_Li256ELb1ELb0EEENS1_19SingleTileSchedulerILb1ELb0ELb0ELi128EEEEEEEEEvNT_6ParamsE --------------------------
	.section	.nv.info._ZN7cutlass13device_kernelIN5flash11enable_sm90INS1_16FlashAttnBwdSm90INS1_25CollectiveMainloopBwdSm90ILi2ELi2ELi2EN4cute5tupleIJNS5_1CILi1EEES8_S8_EEENS6_IJNS7_ILi128EEESA_NS7_ILi64EEEEEENS_10bfloat16_tEfNS_4arch4Sm90ELb0ELb0ELb1ELb1ELb0ELb1ELb0ELb0ELi2ELi1ELi2ELi2ELb0EEENS1_24CollectiveEpilogueBwdGQAISC_fSF_Li256ELb1ELb0EEENS1_19SingleTileSchedulerILb1ELb0ELb0ELi128EEEEEEEEEvNT_6ParamsE,"",@"SHT_CUDA_INFO"
	.sectionflags	@""
	.align	4


	//----- nvinfo : EIATTR_CUDA_API_VERSION
	.align		4
        /*0000*/ 	.byte	0x04, 0x37
        /*0002*/ 	.short	(.L_374 - .L_373)
.L_373:
        /*0004*/ 	.word	0x00000082


	//----- nvinfo : EIATTR_KPARAM_INFO
	.align		4
.L_374:
        /*0008*/ 	.byte	0x04, 0x17
        /*000a*/ 	.short	(.L_376 - .L_375)
.L_375:
        /*000c*/ 	.word	0x00000000
        /*0010*/ 	.short	0x0000
        /*0012*/ 	.short	0x0070
        /*0014*/ 	.byte	0x00, 0xf0, 0x01, 0x1a


	//----- nvinfo : EIATTR_SPARSE_MMA_MASK
	.align		4
.L_376:
        /*0018*/ 	.byte	0x03, 0x50
        /*001a*/ 	.short	0x0000


	//----- nvinfo : EIATTR_MAXREG_COUNT
	.align		4
        /*001c*/ 	.byte	0x03, 0x1b
        /*001e*/ 	.short	0x00a8


	//----- nvinfo : EIATTR_NUM_BARRIERS
	.align		4
        /*0020*/ 	.byte	0x02, 0x4c
        /*0022*/ 	.byte	0x10
	.zero		1


	//----- nvinfo : EIATTR_EXTERNS
	.align		4
        /*0024*/ 	.byte	0x04, 0x0f
        /*0026*/ 	.short	(.L_378 - .L_377)


	//   ....[0]....
	.align		4
.L_377:
        /*0028*/ 	.word	index@(__assertfail)


	//----- nvinfo : EIATTR_ANNOTATIONS
	.align		4
.L_378:
        /*002c*/ 	.byte	0x04, 0x55
        /*002e*/ 	.short	(.L_380 - .L_379)


	//   ....[0]....
.L_379:
        /* <DEDUP_REMOVED lines=22> */
        /*0184*/ 	.byte	0x60, 0x93, 0x00, 0x00


	//----- nvinfo : EIATTR_MERCURY_ISA_VERSION
	.align		4
.L_380:
        /*0188*/ 	.byte	0x03, 0x5f
        /*018a*/ 	.short	0x0101


	//----- nvinfo : EIATTR_INT_WARP_WIDE_INSTR_OFFSETS
	.align		4
        /*018c*/ 	.byte	0x04, 0x31
        /*018e*/ 	.short	(.L_382 - .L_381)


	//   ....[0]....
.L_381:
        /*0190*/ 	.word	0x00000180


	//   ....[1]....
        /*0194*/ 	.word	0x00000240


	//   ....[2]....
        /*0198*/ 	.word	0x00007a60


	//----- nvinfo : EIATTR_COOP_GROUP_MASK_REGIDS
	.align		4
.L_382:
        /*019c*/ 	.byte	0x04, 0x29
        /*019e*/ 	.short	(.L_384 - .L_383)


	//   ....[0]....
.L_383:
        /*01a0*/ 	.word	0xffffffff


	//   ....[1]....
        /*01a4*/ 	.word	0xffffffff


	//   ....[2]....
        /*01a8*/ 	.word	0xffffffff


	//   ....[3]....
        /*01ac*/ 	.word	0xffffffff


	//   ....[4]....
        /*01b0*/ 	.word	0xffffffff


	//   ....[5]....
        /*01b4*/ 	.word	0xffffffff


	//   ....[6]....
        /*01b8*/ 	.word	0xffffffff


	//   ....[7]....
        /*01bc*/ 	.word	0xffffffff


	//   ....[8]....
        /*01c0*/ 	.word	0xffffffff


	//   ....[9]....
        /*01c4*/ 	.word	0xffffffff


	//   ....[10]....
        /*01c8*/ 	.word	0xffffffff


	//   ....[11]....
        /*01cc*/ 	.word	0xffffffff


	//   ....[12]....
        /*01d0*/ 	.word	0xffffffff


	//   ....[13]....
        /*01d4*/ 	.word	0xffffffff


	//   ....[14]....
        /*01d8*/ 	.word	0xffffffff


	//   ....[15]....
        /*01dc*/ 	.word	0xffffffff


	//   ....[16]....
        /*01e0*/ 	.word	0xffffffff


	//   ....[17]....
        /*01e4*/ 	.word	0xffffffff


	//   ....[18]....
        /*01e8*/ 	.word	0xffffffff


	//   ....[19]....
        /*01ec*/ 	.word	0xffffffff


	//   ....[20]....
        /*01f0*/ 	.word	0xffffffff


	//   ....[21]....
        /*01f4*/ 	.word	0xffffffff


	//   ....[22]....
        /*01f8*/ 	.word	0xffffffff


	//   ....[23]....
        /*01fc*/ 	.word	0xffffffff


	//   ....[24]....
        /*0200*/ 	.word	0xffffffff


	//   ....[25]....
        /*0204*/ 	.word	0xffffffff


	//   ....[26]....
        /*0208*/ 	.word	0xffffffff


	//   ....[27]....
        /*020c*/ 	.word	0xffffffff


	//   ....[28]....
        /*0210*/ 	.word	0xffffffff


	//   ....[29]....
        /*0214*/ 	.word	0xffffffff


	//   ....[30]....
        /*0218*/ 	.word	0xffffffff


	//   ....[31]....
        /*021c*/ 	.word	0xffffffff


	//   ....[32]....
        /*0220*/ 	.word	0xffffffff


	//   ....[33]....
        /*0224*/ 	.word	0xffffffff


	//   ....[34]....
        /*0228*/ 	.word	0xffffffff


	//   ....[35]....
        /*022c*/ 	.word	0xffffffff


	//   ....[36]....
        /*0230*/ 	.word	0xffffffff


	//   ....[37]....
        /*0234*/ 	.word	0xffffffff


	//   ....[38]....
        /*0238*/ 	.word	0xffffffff


	//   ....[39]....
        /*023c*/ 	.word	0xffffffff


	//   ....[40]....
        /*0240*/ 	.word	0xffffffff


	//   ....[41]....
        /*0244*/ 	.word	0xffffffff


	//   ....[42]....
        /*0248*/ 	.word	0xffffffff


	//   ....[43]....
        /*024c*/ 	.word	0xffffffff


	//   ....[44]....
        /*0250*/ 	.word	0xffffffff


	//   ....[45]....
        /*0254*/ 	.word	0xffffffff


	//   ....[46]....
        /*0258*/ 	.word	0xffffffff


	//   ....[47]....
        /*025c*/ 	.word	0xffffffff


	//   ....[48]....
        /*0260*/ 	.word	0xffffffff


	//   ....[49]....
        /*0264*/ 	.word	0xffffffff


	//   ....[50]....
        /*0268*/ 	.word	0xffffffff


	//   ....[51]....
        /*026c*/ 	.word	0xffffffff


	//   ....[52]....
        /*0270*/ 	.word	0xffffffff


	//   ....[53]....
        /*0274*/ 	.word	0xffffffff


	//   ....[54]....
        /*0278*/ 	.word	0xffffffff


	//   ....[55]....
        /*027c*/ 	.word	0xffffffff


	//   ....[56]....
        /*0280*/ 	.word	0xffffffff


	//   ....[57]....
        /*0284*/ 	.word	0xffffffff


	//   ....[58]....
        /*0288*/ 	.word	0xffffffff


	//   ....[59]....
        /*028c*/ 	.word	0xffffffff


	//   ....[60]....
        /*0290*/ 	.word	0xffffffff


	//   ....[61]....
        /*0294*/ 	.word	0xffffffff


	//   ....[62]....
        /*0298*/ 	.word	0xffffffff


	//   ....[63]....
        /*029c*/ 	.word	0xffffffff


	//   ....[64]....
        /*02a0*/ 	.word	0xffffffff


	//   ....[65]....
        /*02a4*/ 	.word	0xffffffff


	//   ....[66]....
        /*02a8*/ 	.word	0xffffffff


	//   ....[67]....
        /*02ac*/ 	.word	0xffffffff


	//   ....[68]....
        /*02b0*/ 	.word	0xffffffff


	//   ....[69]....
        /*02b4*/ 	.word	0xffffffff


	//   ....[70]....
        /*02b8*/ 	.word	0xffffffff


	//   ....[71]....
        /*02bc*/ 	.word	0x0500000f


	//----- nvinfo : EIATTR_COOP_GROUP_INSTR_OFFSETS
	.align		4
.L_384:
        /*02c0*/ 	.byte	0x04, 0x28
        /*02c2*/ 	.short	(.L_386 - .L_385)


	//   ....[0]....
.L_385:
        /*02c4*/ 	.word	0x00000060


	//   ....[1]....
        /*02c8*/ 	.word	0x00000190


	//   ....[2]....
        /*02cc*/ 	.word	0x00000220


	//   ....[3]....
        /*02d0*/ 	.word	0x000003a0


	//   ....[4]....
        /*02d4*/ 	.word	0x00000610


	//   ....[5]....
        /*02d8*/ 	.word	0x00001170


	//   ....[6]....
        /*02dc*/ 	.word	0x000021d0


	//   ....[7]....
        /*02e0*/ 	.word	0x000022d0


	//   ....[8]....
        /*02e4*/ 	.word	0x00002410


	//   ....[9]....
        /*02e8*/ 	.word	0x00002590


	//   ....[10]....
        /*02ec*/ 	.word	0x000026f0


	//   ....[11]....
        /*02f0*/ 	.word	0x00002730


	//   ....[12]....
        /*02f4*/ 	.word	0x00002790


	//   ....[13]....
        /*02f8*/ 	.word	0x000027d0


	//   ....[14]....
        /*02fc*/ 	.word	0x000027e0


	//   ....[15]....
        /*0300*/ 	.word	0x00002820


	//   ....[16]....
        /*0304*/ 	.word	0x00002900


	//   ....[17]....
        /*0308*/ 	.word	0x000029c0


	//   ....[18]....
        /*030c*/ 	.word	0x00002f10


	//   ....[19]....
        /*0310*/ 	.word	0x00002f20


	//   ....[20]....
        /*0314*/ 	.word	0x00002f40


	//   ....[21]....
        /*0318*/ 	.word	0x00002f50


	//   ....[22]....
        /*031c*/ 	.word	0x00002f70


	//   ....[23]....
        /*0320*/ 	.word	0x00002f80


	//   ....[24]....
        /*0324*/ 	.word	0x00002fd0


	//   ....[25]....
        /*0328*/ 	.word	0x00003130


	//   ....[26]....
        /*032c*/ 	.word	0x00003230


	//   ....[27]....
        /*0330*/ 	.word	0x00003290


	//   ....[28]....
        /*0334*/ 	.word	0x000032e0


	//   ....[29]....
        /*0338*/ 	.word	0x00003370


	//   ....[30]....
        /*033c*/ 	.word	0x00003570


	//   ....[31]....
        /*0340*/ 	.word	0x000035e0


	//   ....[32]....
        /*0344*/ 	.word	0x00003640


	//   ....[33]....
        /*0348*/ 	.word	0x00003680


	//   ....[34]....
        /*034c*/ 	.word	0x000036c0


	//   ....[35]....
        /*0350*/ 	.word	0x00003700


	//   ....[36]....
        /*0354*/ 	.word	0x00003740


	//   ....[37]....
        /*0358*/ 	.word	0x00003780


	//   ....[38]....
        /*035c*/ 	.word	0x000037f0


	//   ....[39]....
        /*0360*/ 	.word	0x00003830


	//   ....[40]....
        /*0364*/ 	.word	0x000038f0


	//   ....[41]....
        /*0368*/ 	.word	0x00003930


	//   ....[42]....
        /*036c*/ 	.word	0x00003970


	//   ....[43]....
        /*0370*/ 	.word	0x000039f0


	//   ....[44]....
        /*0374*/ 	.word	0x00003a40


	//   ....[45]....
        /*0378*/ 	.word	0x00003bb0


	//   ....[46]....
        /*037c*/ 	.word	0x00003c30


	//   ....[47]....
        /*0380*/ 	.word	0x00003c70


	//   ....[48]....
        /*0384*/ 	.word	0x00003cc0


	//   ....[49]....
        /*0388*/ 	.word	0x00003d30


	//   ....[50]....
        /*038c*/ 	.word	0x00003d80


	//   ....[51]....
        /*0390*/ 	.word	0x00003ec0


	//   ....[52]....
        /*0394*/ 	.word	0x00003f00


	//   ....[53]....
        /*0398*/ 	.word	0x00004030


	//   ....[54]....
        /*039c*/ 	.word	0x00004070


	//   ....[55]....
        /*03a0*/ 	.word	0x000040b0


	//   ....[56]....
        /*03a4*/ 	.word	0x000040f0


	//   ....[57]....
        /*03a8*/ 	.word	0x00004100


	//   ....[58]....
        /*03ac*/ 	.word	0x00004150


	//   ....[59]....
        /*03b0*/ 	.word	0x000041a0


	//   ....[60]....
        /*03b4*/ 	.word	0x00004270


	//   ....[61]....
        /*03b8*/ 	.word	0x00004300


	//   ....[62]....
        /*03bc*/ 	.word	0x000045d0


	//   ....[63]....
        /*03c0*/ 	.word	0x000045f0


	//   ....[64]....
        /*03c4*/ 	.word	0x00004600


	//   ....[65]....
        /*03c8*/ 	.word	0x00004610


	//   ....[66]....
        /*03cc*/ 	.word	0x00004620


	//   ....[67]....
        /*03d0*/ 	.word	0x00004660


	//   ....[68]....
        /*03d4*/ 	.word	0x00004690


	//   ....[69]....
        /*03d8*/ 	.word	0x000046b0


	//   ....[70]....
        /*03dc*/ 	.word	0x000067c0


	//   ....[71]....
        /*03e0*/ 	.word	0x000095d0


	//----- nvinfo : EIATTR_REG_RECONFIG
	.align		4
.L_386:
        /*03e4*/ 	.byte	0x01, 0x54
	.zero		2


	//----- nvinfo : EIATTR_SYSCALL_OFFSETS
	.align		4
        /*03e8*/ 	.byte	0x04, 0x46
        /*03ea*/ 	.short	(.L_388 - .L_387)


	//   ....[0]....
.L_387:
        /*03ec*/ 	.word	0x00000dd0


	//   ....[1]....
        /*03f0*/ 	.word	0x00000ec0


	//   ....[2]....
        /*03f4*/ 	.word	0x00001020


	//   ....[3]....
        /*03f8*/ 	.word	0x00001110


	//----- nvinfo : EIATTR_MBARRIER_INSTR_OFFSETS
	.align		4
.L_388:
        /*03fc*/ 	.byte	0x04, 0x39
        /*03fe*/ 	.short	(.L_390 - .L_389)


	//   ....[0]....
.L_389:
        /*0400*/ 	.word	0x00000260
        /*0404*/ 	.word	0x000000ff
        /*0408*/ 	.word	0x00030c00
        /*040c*/ 	.short	0x0100
        /*040e*/ 	.byte	0x06
	.zero		1


	//   ....[1]....
        /*0410*/ 	.word	0x00000350
        /*0414*/ 	.word	0x000000ff
        /*0418*/ 	.word	0x00030c10
        /*041c*/ 	.short	0x0100
        /*041e*/ 	.byte	0x08
	.zero		1


	//   ....[2]....
        /*0420*/ 	.word	0x00000360
        /*0424*/ 	.word	0x000000ff
        /*0428*/ 	.word	0x00030c20
        /*042c*/ 	.short	0x0100
        /*042e*/ 	.byte	0x08
	.zero		1


	//   ....[3]....
        /*0430*/ 	.word	0x00000370
        /*0434*/ 	.word	0x000000ff
        /*0438*/ 	.word	0x00030c18
        /*043c*/ 	.short	0x0100
        /*043e*/ 	.byte	0x08
	.zero		1


	//   ....[4]....
        /*0440*/ 	.word	0x00000380
        /*0444*/ 	.word	0x000000ff
        /*0448*/ 	.word	0x00030c28
        /*044c*/ 	.short	0x0100
        /*044e*/ 	.byte	0x08
	.zero		1


	//   ....[5]....
        /*0450*/ 	.word	0x000004b0
        /*0454*/ 	.word	0x000000ff
        /*0458*/ 	.word	0x00030c30
        /*045c*/ 	.short	0x0100
        /*045e*/ 	.byte	0x08
	.zero		1


	//   ....[6]....
        /*0460*/ 	.word	0x000004c0
        /*0464*/ 	.word	0x000000ff
        /*0468*/ 	.word	0x00030c40
        /*046c*/ 	.short	0x0100
        /*046e*/ 	.byte	0x08
	.zero		1


	//   ....[7]....
        /*0470*/ 	.word	0x000004d0
        /*0474*/ 	.word	0x000000ff
        /*0478*/ 	.word	0x00030c38
        /*047c*/ 	.short	0x0100
        /*047e*/ 	.byte	0x08
	.zero		1


	//   ....[8]....
        /*0480*/ 	.word	0x000004e0
        /*0484*/ 	.word	0x000000ff
        /*0488*/ 	.word	0x00030c48
        /*048c*/ 	.short	0x0100
        /*048e*/ 	.byte	0x08
	.zero		1


	//   ....[9]....
        /*0490*/ 	.word	0x000011c0
        /*0494*/ 	.word	0x00000002
        /*0498*/ 	.word	0x00030c00
        /*049c*/ 	.short	0x010a
        /*049e*/ 	.byte	0x3f
	.zero		1


	//   ....[10]....
        /*04a0*/ 	.word	0x00001340
        /*04a4*/ 	.word	0x00000002
        /*04a8*/ 	.word	0x00030c00
        /*04ac*/ 	.short	0x010a
        /*04ae*/ 	.byte	0x3f
	.zero		1


	//   ....[11]....
        /*04b0*/ 	.word	0x00001aa0
        /*04b4*/ 	.word	0x00000003
        /*04b8*/ 	.word	0x00030c10
        /*04bc*/ 	.short	0x010a
        /*04be*/ 	.byte	0x3f
	.zero		1


	//   ....[12]....
        /*04c0*/ 	.word	0x00001b10
        /*04c4*/ 	.word	0x00000003
        /*04c8*/ 	.word	0x00030c10
        /*04cc*/ 	.short	0x010a
        /*04ce*/ 	.byte	0x3f
	.zero		1


	//   ....[13]....
        /*04d0*/ 	.word	0x00001f30
        /*04d4*/ 	.word	0x00000003
        /*04d8*/ 	.word	0x00030c30
        /*04dc*/ 	.short	0x010a
        /*04de*/ 	.byte	0x3f
	.zero		1


	//   ....[14]....
        /*04e0*/ 	.word	0x00001fb0
        /*04e4*/ 	.word	0x00000003
        /*04e8*/ 	.word	0x00030c30
        /*04ec*/ 	.short	0x010a
        /*04ee*/ 	.byte	0x3f
	.zero		1


	//   ....[15]....
        /*04f0*/ 	.word	0x00005870
        /*04f4*/ 	.word	0x00000000
        /*04f8*/ 	.word	0x00000000
        /*04fc*/ 	.short	0x0101
        /*04fe*/ 	.byte	0x3f
	.zero		1


	//   ....[16]....
        /*0500*/ 	.word	0x00005cb0
        /*0504*/ 	.word	0x00000003
        /*0508*/ 	.word	0x00000000
        /*050c*/ 	.short	0x0101
        /*050e*/ 	.byte	0x3f
	.zero		1


	//   ....[17]....
        /*0510*/ 	.word	0x00007f60
        /*0514*/ 	.word	0x0000000c
        /*0518*/ 	.word	0x00030c20
        /*051c*/ 	.short	0x010a
        /*051e*/ 	.byte	0x3f
	.zero		1


	//   ....[18]....
        /*0520*/ 	.word	0x00008410
        /*0524*/ 	.word	0x0000000c
        /*0528*/ 	.word	0x00030c40
        /*052c*/ 	.short	0x010a
        /*052e*/ 	.byte	0x3f
	.zero		1


	//   ....[19]....
        /*0530*/ 	.word	0x00008650
        /*0534*/ 	.word	0x0000000c
        /*0538*/ 	.word	0x00030c28
        /*053c*/ 	.short	0x010a
        /*053e*/ 	.byte	0x3f
	.zero		1


	//   ....[20]....
        /*0540*/ 	.word	0x00008810
        /*0544*/ 	.word	0x0000000c
        /*0548*/ 	.word	0x00030c48
        /*054c*/ 	.short	0x010a
        /*054e*/ 	.byte	0x3f
	.zero		1


	//   ....[21]....
        /*0550*/ 	.word	0x00008a20
        /*0554*/ 	.word	0x0000000c
        /*0558*/ 	.word	0x00030c20
        /*055c*/ 	.short	0x010a
        /*055e*/ 	.byte	0x3f
	.zero		1


	//   ....[22]....
        /*0560*/ 	.word	0x00008c40
        /*0564*/ 	.word	0x0000000c
        /*0568*/ 	.word	0x00030c40
        /*056c*/ 	.short	0x010a
        /*056e*/ 	.byte	0x3f
	.zero		1


	//   ....[23]....
        /*0570*/ 	.word	0x00008e50
        /*0574*/ 	.word	0x0000000c
        /*0578*/ 	.word	0x00030c28
        /*057c*/ 	.short	0x010a
        /*057e*/ 	.byte	0x3f
	.zero		1


	//   ....[24]....
        /*0580*/ 	.word	0x00009060
        /*0584*/ 	.word	0x0000000d
        /*0588*/ 	.word	0x00030c40
        /*058c*/ 	.short	0x010a
        /*058e*/ 	.byte	0x3f
	.zero		1


	//   ....[25]....
        /*0590*/ 	.word	0x00009450
        /*0594*/ 	.word	0x00000007
        /*0598*/ 	.word	0x00000000
        /*059c*/ 	.short	0x010a
        /*059e*/ 	.byte	0x3f
	.zero		1


	//   ....[26]....
        /*05a0*/ 	.word	0x000094a0
        /*05a4*/ 	.word	0x0000000b
        /*05a8*/ 	.word	0x00000000
        /*05ac*/ 	.short	0x010a
        /*05ae*/ 	.byte	0x3f
	.zero		1


	//   ....[27]....
        /*05b0*/ 	.word	0x00009500
        /*05b4*/ 	.word	0x00000009
        /*05b8*/ 	.word	0x00000000
        /*05bc*/ 	.short	0x010a
        /*05be*/ 	.byte	0x3f
	.zero		1


	//   ....[28]....
        /*05c0*/ 	.word	0x00009530
        /*05c4*/ 	.word	0x00000003
        /*05c8*/ 	.word	0x00000000
        /*05cc*/ 	.short	0x010a
        /*05ce*/ 	.byte	0x3f
	.zero		1


	//   ....[29]....
        /*05d0*/ 	.word	0x00009600
        /*05d4*/ 	.word	0x00000002
        /*05d8*/ 	.word	0x00030c00
        /*05dc*/ 	.short	0x010a
        /*05de*/ 	.byte	0x3f
	.zero		1


	//   ....[30]....
        /*05e0*/ 	.word	0x00009650
        /*05e4*/ 	.word	0x00000003
        /*05e8*/ 	.word	0x00030c10
        /*05ec*/ 	.short	0x010a
        /*05ee*/ 	.byte	0x3f
	.zero		1


	//   ....[31]....
        /*05f0*/ 	.word	0x000096a0
        /*05f4*/ 	.word	0x00000003
        /*05f8*/ 	.word	0x00030c30
        /*05fc*/ 	.short	0x010a
        /*05fe*/ 	.byte	0x3f
	.zero		1


	//   ....[32]....
        /*0600*/ 	.word	0x000096f0
        /*0604*/ 	.word	0x0000000c
        /*0608*/ 	.word	0x00030c20
        /*060c*/ 	.short	0x010a
        /*060e*/ 	.byte	0x3f
	.zero		1


	//   ....[33]....
        /*0610*/ 	.word	0x00009740
        /*0614*/ 	.word	0x0000000c
        /*0618*/ 	.word	0x00030c40
        /*061c*/ 	.short	0x010a
        /*061e*/ 	.byte	0x3f
	.zero		1


	//   ....[34]....
        /*0620*/ 	.word	0x00009790
        /*0624*/ 	.word	0x0000000c
        /*0628*/ 	.word	0x00030c28
        /*062c*/ 	.short	0x010a
        /*062e*/ 	.byte	0x3f
	.zero		1


	//   ....[35]....
        /*0630*/ 	.word	0x000097e0
        /*0634*/ 	.word	0x0000000c
        /*0638*/ 	.word	0x00030c48
        /*063c*/ 	.short	0x010a
        /*063e*/ 	.byte	0x3f
	.zero		1


	//   ....[36]....
        /*0640*/ 	.word	0x00009840
        /*0644*/ 	.word	0x0000000c
        /*0648*/ 	.word	0x00030c20
        /*064c*/ 	.short	0x010a
        /*064e*/ 	.byte	0x3f
	.zero		1


	//   ....[37]....
        /*0650*/ 	.word	0x00009890
        /*0654*/ 	.word	0x0000000c
        /*0658*/ 	.word	0x00030c40
        /*065c*/ 	.short	0x010a
        /*065e*/ 	.byte	0x3f
	.zero		1


	//   ....[38]....
        /*0660*/ 	.word	0x000098e0
        /*0664*/ 	.word	0x0000000c
        /*0668*/ 	.word	0x00030c28
        /*066c*/ 	.short	0x010a
        /*066e*/ 	.byte	0x3f
	.zero		1


	//   ....[39]....
        /*0670*/ 	.word	0x00009930
        /*0674*/ 	.word	0x0000000d
        /*0678*/ 	.word	0x00030c40
        /*067c*/ 	.short	0x010a
        /*067e*/ 	.byte	0x3f
	.zero		1


	//   ....[40]....
        /*0680*/ 	.word	0x00009a10
        /*0684*/ 	.word	0x00000007
        /*0688*/ 	.word	0x00000000
        /*068c*/ 	.short	0x010a
        /*068e*/ 	.byte	0x3f
	.zero		1


	//   ....[41]....
        /*0690*/ 	.word	0x00009a60
        /*0694*/ 	.word	0x0000000b
        /*0698*/ 	.word	0x00000000
        /*069c*/ 	.short	0x010a
        /*069e*/ 	.byte	0x3f
	.zero		1


	//   ....[42]....
        /*06a0*/ 	.word	0x00009ab0
        /*06a4*/ 	.word	0x00000009
        /*06a8*/ 	.word	0x00000000
        /*06ac*/ 	.short	0x010a
        /*06ae*/ 	.byte	0x3f
	.zero		1


	//----- nvinfo : EIATTR_NUM_MBARRIERS
	.align		4
.L_390:
        /*06b0*/ 	.byte	0x03, 0x38
        /*06b2*/ 	.short	0x0009


	//----- nvinfo : EIATTR_EXIT_INSTR_OFFSETS
	.align		4
        /*06b4*/ 	.byte	0x04, 0x1c
        /*06b6*/ 	.short	(.L_392 - .L_391)


	//   ....[0]....
.L_391:
        /*06b8*/ 	.word	0x00009580


	//----- nvinfo : EIATTR_MAX_THREADS
	.align		4
.L_392:
        /*06bc*/ 	.byte	0x04, 0x05
        /*06be*/ 	.short	(.L_394 - .L_393)
.L_393:
        /*06c0*/ 	.word	0x00000180
        /*06c4*/ 	.word	0x00000001
        /*06c8*/ 	.word	0x00000001


	//----- nvinfo : EIATTR_CRS_STACK_SIZE
	.align		4
.L_394:
        /*06cc*/ 	.byte	0x04, 0x1e
        /*06ce*/ 	.short	(.L_396 - .L_395)
.L_395:
        /*06d0*/ 	.word	0x00000000


	//----- nvinfo : EIATTR_CBANK_PARAM_SIZE
	.align		4
.L_396:
        /*06d4*/ 	.byte	0x03, 0x19
        /*06d6*/ 	.short	0x06f0


	//----- nvinfo : EIATTR_PARAM_CBANK
	.align		4
        /*06d8*/ 	.byte	0x04, 0x0a
        /*06da*/ 	.short	(.L_398 - .L_397)
	.align		4
.L_397:
        /*06dc*/ 	.word	index@(.nv.constant0._ZN7cutlass13device_kernelIN5flash11enable_sm90INS1_16FlashAttnBwdSm90INS1_25CollectiveMainloopBwdSm90ILi2ELi2ELi2EN4cute5tupleIJNS5_1CILi1EEES8_S8_EEENS6_IJNS7_ILi128EEESA_NS7_ILi64EEEEEENS_10bfloat16_tEfNS_4arch4Sm90ELb0ELb0ELb1ELb1ELb0ELb1ELb0ELb0ELi2ELi1ELi2ELi2ELb0EEENS1_24CollectiveEpilogueBwdGQAISC_fSF_Li256ELb1ELb0EEENS1_19SingleTileSchedulerILb1ELb0ELb0ELi128EEEEEEEEEvNT_6ParamsE)
        /*06e0*/ 	.short	0x0210
        /*06e2*/ 	.short	0x06f0


	//----- nvinfo : EIATTR_SW_WAR
	.align		4
.L_398:
        /*06e4*/ 	.byte	0x04, 0x36
        /*06e6*/ 	.short	(.L_400 - .L_399)
.L_399:
        /*06e8*/ 	.word	0x00000008
.L_400:


//--------------------- .nv.info._ZN7cutlass13device_kernelIN5flash11enable_sm90INS1_16FlashAttnBwdSm90INS1_25CollectiveMainloopBwdSm90ILi2ELi2ELi2EN4cute5tupleIJNS5_1CILi1EEES8_S8_EEENS6_IJNS7_ILi128EEESA_NS7_ILi64EEEEEENS_10bfloat16_tEfNS_4arch4Sm90ELb0ELb0ELb1ELb1ELb1ELb1ELb0ELb0ELi2ELi1ELi2ELi2ELb0EEENS1_24CollectiveEpilogueBwdGQAISC_fSF_Li256ELb1ELb1EEENS1_19SingleTileSchedulerILb1ELb0ELb0ELi128EEEEEEEEEvNT_6ParamsE --------------------------
	.section	.nv.info._ZN7cutlass13device_kernelIN5flash11enable_sm90INS1_16FlashAttnBwdSm90INS1_25CollectiveMainloopBwdSm90ILi2ELi2ELi2EN4cute5tupleIJNS5_1CILi1EEES8_S8_EEENS6_IJNS7_ILi128EEESA_NS7_ILi64EEEEEENS_10bfloat16_tEfNS_4arch4Sm90ELb0ELb0ELb1ELb1ELb1ELb1ELb0ELb0ELi2ELi1ELi2ELi2ELb0EEENS1_24CollectiveEpilogueBwdGQAISC_fSF_Li256ELb1ELb1EEENS1_19SingleTileSchedulerILb1ELb0ELb0ELi128EEEEEEEEEvNT_6ParamsE,"",@"SHT_CUDA_INFO"
	.sectionflags	@""
	.align	4


	//----- nvinfo : EIATTR_CUDA_API_VERSION
	.align		4
        /*0000*/ 	.byte	0x04, 0x37
        /*0002*/ 	.short	(.L_402 - .L_401)
.L_401:
        /*0004*/ 	.word	0x00000082


	//----- nvinfo : EIATTR_KPARAM_INFO
	.align		4
.L_402:
        /*0008*/ 	.byte	0x04, 0x17
        /*000a*/ 	.short	(.L_404 - .L_403)
.L_403:
        /*000c*/ 	.word	0x00000000
        /*0010*/ 	.short	0x0000
        /*0012*/ 	.short	0x0070
        /*0014*/ 	.byte	0x00, 0xf0, 0x01, 0x1a


	//----- nvinfo : EIATTR_SPARSE_MMA_MASK
	.align		4
.L_404:
        /*0018*/ 	.byte	0x03, 0x50
        /*001a*/ 	.short	0x0000


	//----- nvinfo : EIATTR_MAXREG_COUNT
	.align		4
        /*001c*/ 	.byte	0x03, 0x1b
        /*001e*/ 	.short	0x00a8


	//----- nvinfo : EIATTR_NUM_BARRIERS
	.align		4
        /*0020*/ 	.byte	0x02, 0x4c
        /*0022*/ 	.byte	0x10
	.zero		1


	//----- nvinfo : EIATTR_EXTERNS
	.align		4
        /*0024*/ 	.byte	0x04, 0x0f
        /*0026*/ 	.short	(.L_406 - .L_405)


	//   ....[0]....
	.align		4
.L_405:
        /*0028*/ 	.word	index@(__assertfail)


	//----- nvinfo : EIATTR_ANNOTATIONS
	.align		4
.L_406:
        /*002c*/ 	.byte	0x04, 0x55
        /*002e*/ 	.short	(.L_408 - .L_407)


	//   ....[0]....
.L_407:
        /* <DEDUP_REMOVED lines=21> */


	//----- nvinfo : EIATTR_MERCURY_ISA_VERSION
	.align		4
.L_408:
        /*0168*/ 	.byte	0x03, 0x5f
        /*016a*/ 	.short	0x0101


	//----- nvinfo : EIATTR_INT_WARP_WIDE_INSTR_OFFSETS
	.align		4
        /*016c*/ 	.byte	0x04, 0x31
        /*016e*/ 	.short	(.L_410 - .L_409)


	//   ....[0]....
.L_409:
        /*0170*/ 	.word	0x00000180


	//   ....[1]....
        /*0174*/ 	.word	0x00000240


	//   ....[2]....
        /*0178*/ 	.word	0x00007910


	//   ....[3]....
        /*017c*/ 	.word	0x00007d80


	//   ....[4]....
        /*0180*/ 	.word	0x00008350


	//   ....[5]....
        /*0184*/ 	.word	0x000086d0


	//----- nvinfo : EIATTR_COOP_GROUP_MASK_REGIDS
	.align		4
.L_410:
        /*0188*/ 	.byte	0x04, 0x29
        /*018a*/ 	.short	(.L_412 - .L_411)


	//   ....[0]....
.L_411:
        /*018c*/ 	.word	0xffffffff


	//   ....[1]....
        /*0190*/ 	.word	0xffffffff


	//   ....[2]....
        /*0194*/ 	.word	0xffffffff


	//   ....[3]....
        /*0198*/ 	.word	0xffffffff


	//   ....[4]....
        /*019c*/ 	.word	0xffffffff


	//   ....[5]....
        /*01a0*/ 	.word	0xffffffff


	//   ....[6]....
        /*01a4*/ 	.word	0xffffffff


	//   ....[7]....
        /*01a8*/ 	.word	0xffffffff


	//   ....[8]....
        /*01ac*/ 	.word	0xffffffff


	//   ....[9]....
        /*01b0*/ 	.word	0xffffffff


	//   ....[10]....
        /*01b4*/ 	.word	0xffffffff


	//   ....[11]....
        /*01b8*/ 	.word	0xffffffff


	//   ....[12]....
        /*01bc*/ 	.word	0xffffffff


	//   ....[13]....
        /*01c0*/ 	.word	0xffffffff


	//   ....[14]....
        /*01c4*/ 	.word	0xffffffff


	//   ....[15]....
        /*01c8*/ 	.word	0xffffffff


	//   ....[16]....
        /*01cc*/ 	.word	0xffffffff


	//   ....[17]....
        /*01d0*/ 	.word	0xffffffff


	//   ....[18]....
        /*01d4*/ 	.word	0xffffffff


	//   ....[19]....
        /*01d8*/ 	.word	0xffffffff


	//   ....[20]....
        /*01dc*/ 	.word	0xffffffff


	//   ....[21]....
        /*01e0*/ 	.word	0xffffffff


	//   ....[22]....
        /*01e4*/ 	.word	0xffffffff


	//   ....[23]....
        /*01e8*/ 	.word	0xffffffff


	//   ....[24]....
        /*01ec*/ 	.word	0xffffffff


	//   ....[25]....
        /*01f0*/ 	.word	0xffffffff


	//   ....[26]....
        /*01f4*/ 	.word	0xffffffff


	//   ....[27]....
        /*01f8*/ 	.word	0xffffffff


	//   ....[28]....
        /*01fc*/ 	.word	0xffffffff


	//   ....[29]....
        /*0200*/ 	.word	0xffffffff


	//   ....[30]....
        /*0204*/ 	.word	0xffffffff


	//   ....[31]....
        /*0208*/ 	.word	0xffffffff


	//   ....[32]....
        /*020c*/ 	.word	0xffffffff


	//   ....[33]....
        /*0210*/ 	.word	0xffffffff


	//   ....[34]....
        /*0214*/ 	.word	0xffffffff


	//   ....[35]....
        /*0218*/ 	.word	0xffffffff


	//   ....[36]....
        /*021c*/ 	.word	0xffffffff


	//   ....[37]....
        /*0220*/ 	.word	0xffffffff


	//   ....[38]....
        /*0224*/ 	.word	0xffffffff


	//   ....[39]....
        /*0228*/ 	.word	0xffffffff


	//   ....[40]....
        /*022c*/ 	.word	0xffffffff


	//   ....[41]....
        /*0230*/ 	.word	0xffffffff


	//   ....[42]....
        /*0234*/ 	.word	0xffffffff


	//   ....[43]....
        /*0238*/ 	.word	0xffffffff


	//   ....[44]....
        /*023c*/ 	.word	0xffffffff


	//   ....[45]....
        /*0240*/ 	.word	0xffffffff


	//   ....[46]....
        /*0244*/ 	.word	0xffffffff


	//   ....[47]....
        /*0248*/ 	.word	0xffffffff


	//   ....[48]....
        /*024c*/ 	.word	0xffffffff


	//   ....[49]....
        /*0250*/ 	.word	0xffffffff


	//   ....[50]....
        /*0254*/ 	.word	0xffffffff


	//   ....[51]....
        /*0258*/ 	.word	0xffffffff


	//   ....[52]....
        /*025c*/ 	.word	0xffffffff


	//   ....[53]....
        /*0260*/ 	.word	0xffffffff


	//   ....[54]....
        /*0264*/ 	.word	0xffffffff


	//   ....[55]....
        /*0268*/ 	.word	0xffffffff


	//   ....[56]....
        /*026c*/ 	.word	0xffffffff


	//   ....[57]....
        /*0270*/ 	.word	0xffffffff


	//   ....[58]....
        /*0274*/ 	.word	0xffffffff


	//   ....[59]....
        /*0278*/ 	.word	0xffffffff


	//   ....[60]....
        /*027c*/ 	.word	0xffffffff


	//   ....[61]....
        /*0280*/ 	.word	0xffffffff


	//   ....[62]....
        /*0284*/ 	.word	0xffffffff


	//   ....[63]....
        /*0288*/ 	.word	0xffffffff


	//   ....[64]....
        /*028c*/ 	.word	0xffffffff


	//   ....[65]....
        /*0290*/ 	.word	0xffffffff


	//   ....[66]....
        /*0294*/ 	.word	0xffffffff


	//   ....[67]....
        /*0298*/ 	.word	0xffffffff


	//   ....[68]....
        /*029c*/ 	.word	0xffffffff


	//   ....[69]....
        /*02a0*/ 	.word	0xffffffff


	//   ....[70]....
        /*02a4*/ 	.word	0xffffffff


	//   ....[71]....
        /*02a8*/ 	.word	0xffffffff


	//   ....[72]....
        /*02ac*/ 	.word	0xffffffff


	//   ....[73]....
        /*02b0*/ 	.word	0xffffffff


	//   ....[74]....
        /*02b4*/ 	.word	0xffffffff


	//   ....[75]....
        /*02b8*/ 	.word	0xffffffff


	//   ....[76]....
        /*02bc*/ 	.word	0xffffffff


	//   ....[77]....
        /*02c0*/ 	.word	0xffffffff


	//   ....[78]....
        /*02c4*/ 	.word	0xffffffff


	//   ....[79]....
        /*02c8*/ 	.word	0xffffffff


	//   ....[80]....
        /*02cc*/ 	.word	0xffffffff


	//   ....[81]....
        /*02d0*/ 	.word	0x0500000f


	//   ....[82]....
        /*02d4*/ 	.word	0x0500000f


	//   ....[83]....
        /*02d8*/ 	.word	0x0500000f


	//   ....[84]....
        /*02dc*/ 	.word	0x0500000f


	//   ....[85]....
        /*02e0*/ 	.word	0x0500000f


	//   ....[86]....
        /*02e4*/ 	.word	0x0500000f


	//----- nvinfo : EIATTR_COOP_GROUP_INSTR_OFFSETS
	.align		4
.L_412:
        /*02e8*/ 	.byte	0x04, 0x28
        /*02ea*/ 	.short	(.L_414 - .L_413)


	//   ....[0]....
.L_413:
        /*02ec*/ 	.word	0x00000060


	//   ....[1]....
        /*02f0*/ 	.word	0x00000190


	//   ....[2]....
        /*02f4*/ 	.word	0x00000220


	//   ....[3]....
        /*02f8*/ 	.word	0x000003a0


	//   ....[4]....
        /*02fc*/ 	.word	0x00000610


	//   ....[5]....
        /*0300*/ 	.word	0x00001170


	//   ....[6]....
        /*0304*/ 	.word	0x00002120


	//   ....[7]....
        /*0308*/ 	.word	0x00002240


	//   ....[8]....
        /*030c*/ 	.word	0x00002360


	//   ....[9]....
        /*0310*/ 	.word	0x000024e0


	//   ....[10]....
        /*0314*/ 	.word	0x00002620


	//   ....[11]....
        /*0318*/ 	.word	0x00002670


	//   ....[12]....
        /*031c*/ 	.word	0x000026e0


	//   ....[13]....
        /*0320*/ 	.word	0x00002730


	//   ....[14]....
        /*0324*/ 	.word	0x00002750


	//   ....[15]....
        /*0328*/ 	.word	0x00002800


	//   ....[16]....
        /*032c*/ 	.word	0x00002930


	//   ....[17]....
        /*0330*/ 	.word	0x00002970


	//   ....[18]....
        /*0334*/ 	.word	0x00002f70


	//   ....[19]....
        /*0338*/ 	.word	0x00002f90


	//   ....[20]....
        /*033c*/ 	.word	0x00002fa0


	//   ....[21]....
        /*0340*/ 	.word	0x00002fc0


	//   ....[22]....
        /*0344*/ 	.word	0x00002fd0


	//   ....[23]....
        /*0348*/ 	.word	0x00002ff0


	//   ....[24]....
        /*034c*/ 	.word	0x00003030


	//   ....[25]....
        /*0350*/ 	.word	0x000030b0


	//   ....[26]....
        /*0354*/ 	.word	0x000032c0


	//   ....[27]....
        /*0358*/ 	.word	0x000033c0


	//   ....[28]....
        /*035c*/ 	.word	0x00003400


	//   ....[29]....
        /*0360*/ 	.word	0x00003480


	//   ....[30]....
        /*0364*/ 	.word	0x000034f0


	//   ....[31]....
        /*0368*/ 	.word	0x00003530


	//   ....[32]....
        /*036c*/ 	.word	0x00003570


	//   ....[33]....
        /*0370*/ 	.word	0x000035b0


	//   ....[34]....
        /*0374*/ 	.word	0x000035c0


	//   ....[35]....
        /*0378*/ 	.word	0x000036e0


	//   ....[36]....
        /*037c*/ 	.word	0x00003720


	//   ....[37]....
        /*0380*/ 	.word	0x00003770


	//   ....[38]....
        /*0384*/ 	.word	0x000037b0


	//   ....[39]....
        /*0388*/ 	.word	0x000037f0


	//   ....[40]....
        /*038c*/ 	.word	0x00003880


	//   ....[41]....
        /*0390*/ 	.word	0x000038c0


	//   ....[42]....
        /*0394*/ 	.word	0x00003920


	//   ....[43]....
        /*0398*/ 	.word	0x00003960


	//   ....[44]....
        /*039c*/ 	.word	0x000039e0


	//   ....[45]....
        /*03a0*/ 	.word	0x00003ad0


	//   ....[46]....
        /*03a4*/ 	.word	0x00003b10


	//   ....[47]....
        /*03a8*/ 	.word	0x00003c20


	//   ....[48]....
        /*03ac*/ 	.word	0x00003d40


	//   ....[49]....
        /*03b0*/ 	.word	0x00003e00


	//   ....[50]....
        /*03b4*/ 	.word	0x00003ec0


	//   ....[51]....
        /*03b8*/ 	.word	0x00003f20


	//   ....[52]....
        /*03bc*/ 	.word	0x00003f60


	//   ....[53]....
        /*03c0*/ 	.word	0x00003fa0


	//   ....[54]....
        /*03c4*/ 	.word	0x00003fd0


	//   ....[55]....
        /*03c8*/ 	.word	0x00004020


	//   ....[56]....
        /*03cc*/ 	.word	0x00004060


	//   ....[57]....
        /*03d0*/ 	.word	0x000040a0


	//   ....[58]....
        /*03d4*/ 	.word	0x000040e0


	//   ....[59]....
        /*03d8*/ 	.word	0x00004120


	//   ....[60]....
        /*03dc*/ 	.word	0x00004160


	//   ....[61]....
        /*03e0*/ 	.word	0x00004270


	//   ....[62]....
        /*03e4*/ 	.word	0x00004540


	//   ....[63]....
        /*03e8*/ 	.word	0x00004550


	//   ....[64]....
        /*03ec*/ 	.word	0x00004560


	//   ....[65]....
        /*03f0*/ 	.word	0x00004570


	//   ....[66]....
        /*03f4*/ 	.word	0x00004580


	//   ....[67]....
        /*03f8*/ 	.word	0x00004590


	//   ....[68]....
        /*03fc*/ 	.word	0x00004820


	//   ....[69]....
        /*0400*/ 	.word	0x00004830


	//   ....[70]....
        /*0404*/ 	.word	0x000065b0


	//   ....[71]....
        /*0408*/ 	.word	0x00006740


	//   ....[72]....
        /*040c*/ 	.word	0x00006990


	//   ....[73]....
        /*0410*/ 	.word	0x00006b20


	//   ....[74]....
        /*0414*/ 	.word	0x00006c30


	//   ....[75]....
        /*0418*/ 	.word	0x000075b0


	//   ....[76]....
        /*041c*/ 	.word	0x00007840


	//   ....[77]....
        /*0420*/ 	.word	0x00007a80


	//   ....[78]....
        /*0424*/ 	.word	0x00007cb0


	//   ....[79]....
        /*0428*/ 	.word	0x00007f60


	//   ....[80]....
        /*042c*/ 	.word	0x00008290


	//   ....[81]....
        /*0430*/ 	.word	0x0000a240


	//   ....[82]....
        /*0434*/ 	.word	0x0000a390


	//   ....[83]....
        /*0438*/ 	.word	0x0000a400


	//   ....[84]....
        /*043c*/ 	.word	0x0000a470


	//   ....[85]....
        /*0440*/ 	.word	0x0000a4e0


	//   ....[86]....
        /*0444*/ 	.word	0x0000a550


	//----- nvinfo : EIATTR_REG_RECONFIG
	.align		4
.L_414:
        /*0448*/ 	.byte	0x01, 0x54
	.zero		2


	//----- nvinfo : EIATTR_SYSCALL_OFFSETS
	.align		4
        /*044c*/ 	.byte	0x04, 0x46
        /*044e*/ 	.short	(.L_416 - .L_415)


	//   ....[0]....
.L_415:
        /*0450*/ 	.word	0x00000dd0


	//   ....[1]....
        /*0454*/ 	.word	0x00000ec0


	//   ....[2]....
        /*0458*/ 	.word	0x00001020


	//   ....[3]....
        /*045c*/ 	.word	0x00001110


	//----- nvinfo : EIATTR_MBARRIER_INSTR_OFFSETS
	.align		4
.L_416:
        /*0460*/ 	.byte	0x04, 0x39
        /*0462*/ 	.short	(.L_418 - .L_417)


	//   ....[0]....
.L_417:
        /*0464*/ 	.word	0x00000260
        /*0468*/ 	.word	0x000000ff
        /*046c*/ 	.word	0x00030c00
        /*0470*/ 	.short	0x0100
        /*0472*/ 	.byte	0x06
	.zero		1


	//   ....[1]....
        /*0474*/ 	.word	0x00000350
        /*0478*/ 	.word	0x000000ff
        /*047c*/ 	.word	0x00030c10
        /*0480*/ 	.short	0x0100
        /*0482*/ 	.byte	0x08
	.zero		1


	//   ....[2]....
        /*0484*/ 	.word	0x00000360
        /*0488*/ 	.word	0x000000ff
        /*048c*/ 	.word	0x00030c20
        /*0490*/ 	.short	0x0100
        /*0492*/ 	.byte	0x08
	.zero		1


	//   ....[3]....
        /*0494*/ 	.word	0x00000370
        /*0498*/ 	.word	0x000000ff
        /*049c*/ 	.word	0x00030c18
        /*04a0*/ 	.short	0x0100
        /*04a2*/ 	.byte	0x08
	.zero		1


	//   ....[4]....
        /*04a4*/ 	.word	0x00000380
        /*04a8*/ 	.word	0x000000ff
        /*04ac*/ 	.word	0x00030c28
        /*04b0*/ 	.short	0x0100
        /*04b2*/ 	.byte	0x08
	.zero		1


	//   ....[5]....
        /*04b4*/ 	.word	0x000004b0
        /*04b8*/ 	.word	0x000000ff
        /*04bc*/ 	.word	0x00030c30
        /*04c0*/ 	.short	0x0100
        /*04c2*/ 	.byte	0x08
	.zero		1


	//   ....[6]....
        /*04c4*/ 	.word	0x000004c0
        /*04c8*/ 	.word	0x000000ff
        /*04cc*/ 	.word	0x00030c40
        /*04d0*/ 	.short	0x0100
        /*04d2*/ 	.byte	0x08
	.zero		1


	//   ....[7]....
        /*04d4*/ 	.word	0x000004d0
        /*04d8*/ 	.word	0x000000ff
        /*04dc*/ 	.word	0x00030c38
        /*04e0*/ 	.short	0x0100
        /*04e2*/ 	.byte	0x08
	.zero		1


	//   ....[8]....
        /*04e4*/ 	.word	0x000004e0
        /*04e8*/ 	.word	0x000000ff
        /*04ec*/ 	.word	0x00030c48
        /*04f0*/ 	.short	0x0100
        /*04f2*/ 	.byte	0x08
	.zero		1


	//   ....[9]....
        /*04f4*/ 	.word	0x000011c0
        /*04f8*/ 	.word	0x00000002
        /*04fc*/ 	.word	0x00030c00
        /*0500*/ 	.short	0x010a
        /*0502*/ 	.byte	0x3f
	.zero		1


	//   ....[10]....
        /*0504*/ 	.word	0x00001340
        /*0508*/ 	.word	0x00000002
        /*050c*/ 	.word	0x00030c00
        /*0510*/ 	.short	0x010a
        /*0512*/ 	.byte	0x3f
	.zero		1


	//   ....[11]....
        /*0514*/ 	.word	0x00001aa0
        /*0518*/ 	.word	0x00000019
        /*051c*/ 	.word	0x00030c10
        /*0520*/ 	.short	0x010a
        /*0522*/ 	.byte	0x3f
	.zero		1


	//   ....[12]....
        /*0524*/ 	.word	0x00001b10
        /*0528*/ 	.word	0x00000019
        /*052c*/ 	.word	0x00030c10
        /*0530*/ 	.short	0x010a
        /*0532*/ 	.byte	0x3f
	.zero		1


	//   ....[13]....
        /*0534*/ 	.word	0x00001f30
        /*0538*/ 	.word	0x00000019
        /*053c*/ 	.word	0x00030c30
        /*0540*/ 	.short	0x010a
        /*0542*/ 	.byte	0x3f
	.zero		1


	//   ....[14]....
        /*0544*/ 	.word	0x00001fb0
        /*0548*/ 	.word	0x00000019
        /*054c*/ 	.word	0x00030c30
        /*0550*/ 	.short	0x010a
        /*0552*/ 	.byte	0x3f
	.zero		1


	//   ....[15]....
        /*0554*/ 	.word	0x00005840
        /*0558*/ 	.word	0x00000000
        /*055c*/ 	.word	0x00000000
        /*0560*/ 	.short	0x0101
        /*0562*/ 	.byte	0x3f
	.zero		1


	//   ....[16]....
        /*0564*/ 	.word	0x00005c80
        /*0568*/ 	.word	0x00000000
        /*056c*/ 	.word	0x00000000
        /*0570*/ 	.short	0x0101
        /*0572*/ 	.byte	0x3f
	.zero		1


	//   ....[17]....
        /*0574*/ 	.word	0x00008bd0
        /*0578*/ 	.word	0x0000000c
        /*057c*/ 	.word	0x00030c20
        /*0580*/ 	.short	0x010a
        /*0582*/ 	.byte	0x3f
	.zero		1


	//   ....[18]....
        /*0584*/ 	.word	0x00009080
        /*0588*/ 	.word	0x0000000c
        /*058c*/ 	.word	0x00030c40
        /*0590*/ 	.short	0x010a
        /*0592*/ 	.byte	0x3f
	.zero		1


	//   ....[19]....
        /*0594*/ 	.word	0x000092c0
        /*0598*/ 	.word	0x0000000c
        /*059c*/ 	.word	0x00030c28
        /*05a0*/ 	.short	0x010a
        /*05a2*/ 	.byte	0x3f
	.zero		1


	//   ....[20]....
        /*05a4*/ 	.word	0x00009480
        /*05a8*/ 	.word	0x0000000c
        /*05ac*/ 	.word	0x00030c48
        /*05b0*/ 	.short	0x010a
        /*05b2*/ 	.byte	0x3f
	.zero		1


	//   ....[21]....
        /*05b4*/ 	.word	0x00009690
        /*05b8*/ 	.word	0x0000000c
        /*05bc*/ 	.word	0x00030c20
        /*05c0*/ 	.short	0x010a
        /*05c2*/ 	.byte	0x3f
	.zero		1


	//   ....[22]....
        /*05c4*/ 	.word	0x000098b0
        /*05c8*/ 	.word	0x0000000c
        /*05cc*/ 	.word	0x00030c40
        /*05d0*/ 	.short	0x010a
        /*05d2*/ 	.byte	0x3f
	.zero		1


	//   ....[23]....
        /*05d4*/ 	.word	0x00009ac0
        /*05d8*/ 	.word	0x0000000c
        /*05dc*/ 	.word	0x00030c28
        /*05e0*/ 	.short	0x010a
        /*05e2*/ 	.byte	0x3f
	.zero		1


	//   ....[24]....
        /*05e4*/ 	.word	0x00009cd0
        /*05e8*/ 	.word	0x0000000d
        /*05ec*/ 	.word	0x00030c40
        /*05f0*/ 	.short	0x010a
        /*05f2*/ 	.byte	0x3f
	.zero		1


	//   ....[25]....
        /*05f4*/ 	.word	0x0000a0c0
        /*05f8*/ 	.word	0x00000007
        /*05fc*/ 	.word	0x00000000
        /*0600*/ 	.short	0x010a
        /*0602*/ 	.byte	0x3f
	.zero		1


	//   ....[26]....
        /*0604*/ 	.word	0x0000a110
        /*0608*/ 	.word	0x0000000b
        /*060c*/ 	.word	0x00000000
        /*0610*/ 	.short	0x010a
        /*0612*/ 	.byte	0x3f
	.zero		1


	//   ....[27]....
        /*0614*/ 	.word	0x0000a170
        /*0618*/ 	.word	0x00000009
        /*061c*/ 	.word	0x00000000
        /*0620*/ 	.short	0x010a
        /*0622*/ 	.byte	0x3f
	.zero		1


	//   ....[28]....
        /*0624*/ 	.word	0x0000a1a0
        /*0628*/ 	.word	0x00000003
        /*062c*/ 	.word	0x00000000
        /*0630*/ 	.short	0x010a
        /*0632*/ 	.byte	0x3f
	.zero		1


	//   ....[29]....
        /*0634*/ 	.word	0x0000a270
        /*0638*/ 	.word	0x00000002
        /*063c*/ 	.word	0x00030c00
        /*0640*/ 	.short	0x010a
        /*0642*/ 	.byte	0x3f
	.zero		1


	//   ....[30]....
        /*0644*/ 	.word	0x0000a2c0
        /*0648*/ 	.word	0x00000019
        /*064c*/ 	.word	0x00030c10
        /*0650*/ 	.short	0x010a
        /*0652*/ 	.byte	0x3f
	.zero		1


	//   ....[31]....
        /*0654*/ 	.word	0x0000a310
        /*0658*/ 	.word	0x00000019
        /*065c*/ 	.word	0x00030c30
        /*0660*/ 	.short	0x010a
        /*0662*/ 	.byte	0x3f
	.zero		1


	//   ....[32]....
        /*0664*/ 	.word	0x0000a590
        /*0668*/ 	.word	0x0000000c
        /*066c*/ 	.word	0x00030c20
        /*0670*/ 	.short	0x010a
        /*0672*/ 	.byte	0x3f
	.zero		1


	//   ....[33]....
        /*0674*/ 	.word	0x0000a5e0
        /*0678*/ 	.word	0x0000000c
        /*067c*/ 	.word	0x00030c40
        /*0680*/ 	.short	0x010a
        /*0682*/ 	.byte	0x3f
	.zero		1


	//   ....[34]....
        /*0684*/ 	.word	0x0000a630
        /*0688*/ 	.word	0x0000000c
        /*068c*/ 	.word	0x00030c28
        /*0690*/ 	.short	0x010a
        /*0692*/ 	.byte	0x3f
	.zero		1


	//   ....[35]....
        /*0694*/ 	.word	0x0000a680
        /*0698*/ 	.word	0x0000000c
        /*069c*/ 	.word	0x00030c48
        /*06a0*/ 	.short	0x010a
        /*06a2*/ 	.byte	0x3f
	.zero		1


	//   ....[36]....
        /*06a4*/ 	.word	0x0000a6e0
        /*06a8*/ 	.word	0x0000000c
        /*06ac*/ 	.word	0x00030c20
        /*06b0*/ 	.short	0x010a
        /*06b2*/ 	.byte	0x3f
	.zero		1


	//   ....[37]....
        /*06b4*/ 	.word	0x0000a730
        /*06b8*/ 	.word	0x0000000c
        /*06bc*/ 	.word	0x00030c40
        /*06c0*/ 	.short	0x010a
        /*06c2*/ 	.byte	0x3f
	.zero		1


	//   ....[38]....
        /*06c4*/ 	.word	0x0000a780
        /*06c8*/ 	.word	0x0000000c
        /*06cc*/ 	.word	0x00030c28
        /*06d0*/ 	.short	0x010a
        /*06d2*/ 	.byte	0x3f
	.zero		1


	//   ....[39]....
        /*06d4*/ 	.word	0x0000a7d0
        /*06d8*/ 	.word	0x0000000d
        /*06dc*/ 	.word	0x00030c40
        /*06e0*/ 	.short	0x010a
        /*06e2*/ 	.byte	0x3f
	.zero		1


	//   ....[40]....
        /*06e4*/ 	.word	0x0000a8b0
        /*06e8*/ 	.word	0x00000007
        /*06ec*/ 	.word	0x00000000
        /*06f0*/ 	.short	0x010a
        /*06f2*/ 	.byte	0x3f
	.zero		1


	//   ....[41]....
        /*06f4*/ 	.word	0x0000a900
        /*06f8*/ 	.word	0x0000000b
        /*06fc*/ 	.word	0x00000000
        /*0700*/ 	.short	0x010a
        /*0702*/ 	.byte	0x3f
	.zero		1


	//   ....[42]....
        /*0704*/ 	.word	0x0000a950
        /*0708*/ 	.word	0x00000009
        /*070c*/ 	.word	0x00000000
        /*0710*/ 	.short	0x010a
        /*0712*/ 	.byte	0x3f
	.zero		1


	//----- nvinfo : EIATTR_NUM_MBARRIERS
	.align		4
.L_418:
        /*0714*/ 	.byte	0x03, 0x38
        /*0716*/ 	.short	0x0009


	//----- nvinfo : EIATTR_EXIT_INSTR_OFFSETS
	.align		4
        /*0718*/ 	.byte	0x04, 0x1c
        /*071a*/ 	.short	(.L_420 - .L_419)


	//   ....[0]....
.L_419:
        /*071c*/ 	.word	0x0000a1f0


	//----- nvinfo : EIATTR_MAX_THREADS
	.align		4
.L_420:
        /*0720*/ 	.byte	0x04, 0x05
        /*0722*/ 	.short	(.L_422 - .L_421)
.L_421:
        /*0724*/ 	.word	0x00000180
        /*0728*/ 	.word	0x00000001
        /*072c*/ 	.word	0x00000001


	//----- nvinfo : EIATTR_CRS_STACK_SIZE
	.align		4
.L_422:
        /*0730*/ 	.byte	0x04, 0x1e
        /*0732*/ 	.short	(.L_424 - .L_423)
.L_423:
        /*0734*/ 	.word	0x00000000


	//----- nvinfo : EIATTR_CBANK_PARAM_SIZE
	.align		4
.L_424:
        /*0738*/ 	.byte	0x03, 0x19
        /*073a*/ 	.short	0x06f0


	//----- nvinfo : EIATTR_PARAM_CBANK
	.align		4
        /*073c*/ 	.byte	0x04, 0x0a
        /*073e*/ 	.short	(.L_426 - .L_425)
	.align		4
.L_425:
        /*0740*/ 	.word	index@(.nv.constant0._ZN7cutlass13device_kernelIN5flash11enable_sm90INS1_16FlashAttnBwdSm90INS1_25CollectiveMainloopBwdSm90ILi2ELi2ELi2EN4cute5tupleIJNS5_1CILi1EEES8_S8_EEENS6_IJNS7_ILi128EEESA_NS7_ILi64EEEEEENS_10bfloat16_tEfNS_4arch4Sm90ELb0ELb0ELb1ELb1ELb1ELb1ELb0ELb0ELi2ELi1ELi2ELi2ELb0EEENS1_24CollectiveEpilogueBwdGQAISC_fSF_Li256ELb1ELb1EEENS1_19SingleTileSchedulerILb1ELb0ELb0ELi128EEEEEEEEEvNT_6ParamsE)
        /*0744*/ 	.short	0x0210
        /*0746*/ 	.short	0x06f0


	//----- nvinfo : EIATTR_SW_WAR
	.align		4
.L_426:
        /*0748*/ 	.byte	0x04, 0x36
        /*074a*/ 	.short	(.L_428 - .L_427)
.L_427:
        /*074c*/ 	.word	0x00000008
.L_428:


//--------------------- .nv.info._ZN7cutlass13device_kernelIN5flash11enable_sm90INS1_16FlashAttnBwdSm90INS1_25CollectiveMainloopBwdSm90ILi2ELi2ELi2EN4cute5tupleIJNS5_1CILi1EEES8_S8_EEENS6_IJNS7_ILi128EEESA_NS7_ILi64EEEEEENS_10bfloat16_tEfNS_4arch4Sm90ELb0ELb1ELb1ELb0ELb0ELb1ELb0ELb0ELi2ELi1ELi2ELi2ELb0EEENS1_21CollectiveEpilogueBwdISC_SD_SF_Li256ELb0ELb0ELi1EEENS1_19SingleTileSchedulerILb0ELb0ELb0ELi128EEEEEEEEEvNT_6ParamsE --------------------------
	.section	.nv.info._ZN7cutlass13device_kernelIN5flash11enable_sm90INS1_16FlashAttnBwdSm90INS1_25CollectiveMainloopBwdSm90ILi2ELi2ELi2EN4cute5tupleIJNS5_1CILi1EEES8_S8_EEENS6_IJNS7_ILi128EEESA_NS7_ILi64EEEEEENS_10bfloat16_tEfNS_4arch4Sm90ELb0ELb1ELb1ELb0ELb0ELb1ELb0ELb0ELi2ELi1ELi2ELi2ELb0EEENS1_21CollectiveEpilogueBwdISC_SD_SF_Li256ELb0ELb0ELi1EEENS1_19SingleTileSchedulerILb0ELb0ELb0ELi128EEEEEEEEEvNT_6ParamsE,"",@"SHT_CUDA_INFO"
	.sectionflags	@""
	.align	4


	//----- nvinfo : EIATTR_CUDA_API_VERSION
	.align		4
        /*0000*/ 	.byte	0x04, 0x37
        /*0002*/ 	.short	(.L_430 - .L_429)
.L_429:
        /*0004*/ 	.word	0x00000082


	//----- nvinfo : EIATTR_KPARAM_INFO
	.align		4
.L_430:
        /*0008*/ 	.byte	0x04, 0x17
        /*000a*/ 	.short	(.L_432 - .L_431)
.L_431:
        /*000c*/ 	.word	0x00000000
        /*0010*/ 	.short	0x0000
        /*0012*/ 	.short	0x0070
        /*0014*/ 	.byte	0x00, 0xf0, 0x01, 0x24


	//----- nvinfo : EIATTR_SPARSE_MMA_MASK
	.align		4
.L_432:
        /*0018*/ 	.byte	0x03, 0x50
        /*001a*/ 	.short	0x0000


	//----- nvinfo : EIATTR_MAXREG_COUNT
	.align		4
        /*001c*/ 	.byte	0x03, 0x1b
        /*001e*/ 	.short	0x00a8


	//----- nvinfo : EIATTR_NUM_BARRIERS
	.align		4
        /*0020*/ 	.byte	0x02, 0x4c
        /*0022*/ 	.byte	0x10
	.zero		1


	//----- nvinfo : EIATTR_EXTERNS
	.align		4
        /*0024*/ 	.byte	0x04, 0x0f
        /*0026*/ 	.short	(.L_434 - .L_433)


	//   ....[0]....
	.align		4
.L_433:
        /*0028*/ 	.word	index@(__assertfail)


	//----- nvinfo : EIATTR_ANNOTATIONS
	.align		4
.L_434:
        /*002c*/ 	.byte	0x04, 0x55
        /*002e*/ 	.short	(.L_436 - .L_435)


	//   ....[0]....
.L_435:
        /* <DEDUP_REMOVED lines=158> */


	//----- nvinfo : EIATTR_MERCURY_ISA_VERSION
	.align		4
.L_436:
        /*0a00*/ 	.byte	0x03, 0x5f
        /*0a02*/ 	.short	0x0101


	//----- nvinfo : EIATTR_INT_WARP_WIDE_INSTR_OFFSETS
	.align		4
        /*0a04*/ 	.byte	0x04, 0x31
        /*0a06*/ 	.short	(.L_438 - .L_437)


	//   ....[0]....
.L_437:
        /*0a08*/ 	.word	0x000001f0


	//   ....[1]....
        /*0a0c*/ 	.word	0x00000220


	//----- nvinfo : EIATTR_COOP_GROUP_MASK_REGIDS
	.align		4
.L_438:
        /*0a10*/ 	.byte	0x04, 0x29
        /*0a12*/ 	.short	(.L_440 - .L_439)


	//   ....[0]....
.L_439:
        /*0a14*/ 	.word	0xffffffff


	//   ....[1]....
        /*0a18*/ 	.word	0xffffffff


	//   ....[2]....
        /*0a1c*/ 	.word	0xffffffff


	//   ....[3]....
        /*0a20*/ 	.word	0xffffffff


	//   ....[4]....
        /*0a24*/ 	.word	0xffffffff


	//   ....[5]....
        /*0a28*/ 	.word	0xffffffff


	//   ....[6]....
        /*0a2c*/ 	.word	0xffffffff


	//   ....[7]....
        /*0a30*/ 	.word	0xffffffff


	//   ....[8]....
        /*0a34*/ 	.word	0xffffffff


	//   ....[9]....
        /*0a38*/ 	.word	0xffffffff


	//   ....[10]....
        /*0a3c*/ 	.word	0xffffffff


	//   ....[11]....
        /*0a40*/ 	.word	0xffffffff


	//   ....[12]....
        /*0a44*/ 	.word	0xffffffff


	//   ....[13]....
        /*0a48*/ 	.word	0xffffffff


	//   ....[14]....
        /*0a4c*/ 	.word	0xffffffff


	//   ....[15]....
        /*0a50*/ 	.word	0xffffffff


	//   ....[16]....
        /*0a54*/ 	.word	0xffffffff


	//   ....[17]....
        /*0a58*/ 	.word	0xffffffff


	//   ....[18]....
        /*0a5c*/ 	.word	0xffffffff


	//   ....[19]....
        /*0a60*/ 	.word	0xffffffff


	//   ....[20]....
        /*0a64*/ 	.word	0xffffffff


	//   ....[21]....
        /*0a68*/ 	.word	0xffffffff


	//   ....[22]....
        /*0a6c*/ 	.word	0xffffffff


	//   ....[23]....
        /*0a70*/ 	.word	0xffffffff


	//   ....[24]....
        /*0a74*/ 	.word	0xffffffff


	//   ....[25]....
        /*0a78*/ 	.word	0xffffffff


	//   ....[26]....
        /*0a7c*/ 	.word	0xffffffff


	//   ....[27]....
        /*0a80*/ 	.word	0xffffffff


	//   ....[28]....
        /*0a84*/ 	.word	0xffffffff


	//   ....[29]....
        /*0a88*/ 	.word	0xffffffff


	//   ....[30]....
        /*0a8c*/ 	.word	0xffffffff


	//   ....[31]....
        /*0a90*/ 	.word	0xffffffff


	//   ....[32]....
        /*0a94*/ 	.word	0xffffffff


	//   ....[33]....
        /*0a98*/ 	.word	0xffffffff


	//   ....[34]....
        /*0a9c*/ 	.word	0xffffffff


	//   ....[35]....
        /*0aa0*/ 	.word	0xffffffff


	//   ....[36]....
        /*0aa4*/ 	.word	0xffffffff


	//   ....[37]....
        /*0aa8*/ 	.word	0xffffffff


	//   ....[38]....
        /*0aac*/ 	.word	0xffffffff


	//   ....[39]....
        /*0ab0*/ 	.word	0xffffffff


	//   ....[40]....
        /*0ab4*/ 	.word	0xffffffff


	//   ....[41]....
        /*0ab8*/ 	.word	0xffffffff


	//   ....[42]....
        /*0abc*/ 	.word	0xffffffff


	//   ....[43]....
        /*0ac0*/ 	.word	0xffffffff


	//   ....[44]....
        /*0ac4*/ 	.word	0xffffffff


	//   ....[45]....
        /*0ac8*/ 	.word	0xffffffff


	//   ....[46]....
        /*0acc*/ 	.word	0xffffffff


	//   ....[47]....
        /*0ad0*/ 	.word	0xffffffff


	//   ....[48]....
        /*0ad4*/ 	.word	0xffffffff


	//   ....[49]....
        /*0ad8*/ 	.word	0xffffffff


	//   ....[50]....
        /*0adc*/ 	.word	0xffffffff


	//   ....[51]....
        /*0ae0*/ 	.word	0xffffffff


	//   ....[52]....
        /*0ae4*/ 	.word	0xffffffff


	//   ....[53]....
        /*0ae8*/ 	.word	0xffffffff


	//   ....[54]....
        /*0aec*/ 	.word	0xffffffff


	//   ....[55]....
        /*0af0*/ 	.word	0xffffffff


	//   ....[56]....
        /*0af4*/ 	.word	0xffffffff


	//   ....[57]....
        /*0af8*/ 	.word	0xffffffff


	//   ....[58]....
        /*0afc*/ 	.word	0xffffffff


	//   ....[59]....
        /*0b00*/ 	.word	0xffffffff


	//   ....[60]....
        /*0b04*/ 	.word	0xffffffff


	//   ....[61]....
        /*0b08*/ 	.word	0xffffffff


	//   ....[62]....
        /*0b0c*/ 	.word	0xffffffff


	//   ....[63]....
        /*0b10*/ 	.word	0xffffffff


	//   ....[64]....
        /*0b14*/ 	.word	0xffffffff


	//   ....[65]....
        /*0b18*/ 	.word	0xffffffff


	//   ....[66]....
        /*0b1c*/ 	.word	0xffffffff


	//   ....[67]....
        /*0b20*/ 	.word	0xffffffff


	//   ....[68]....
        /*0b24*/ 	.word	0xffffffff


	//   ....[69]....
        /*0b28*/ 	.word	0xffffffff


	//   ....[70]....
        /*0b2c*/ 	.word	0xffffffff


	//   ....[71]....
        /*0b30*/ 	.word	0xffffffff


	//   ....[72]....
        /*0b34*/ 	.word	0xffffffff


	//   ....[73]....
        /*0b38*/ 	.word	0xffffffff


	//   ....[74]....
        /*0b3c*/ 	.word	0xffffffff


	//   ....[75]....
        /*0b40*/ 	.word	0xffffffff


	//   ....[76]....
        /*0b44*/ 	.word	0xffffffff


	//   ....[77]....
        /*0b48*/ 	.word	0xffffffff


	//   ....[78]....
        /*0b4c*/ 	.word	0xffffffff


	//   ....[79]....
        /*0b50*/ 	.word	0xffffffff


	//   ....[80]....
        /*0b54*/ 	.word	0xffffffff


	//   ....[81]....
        /*0b58*/ 	.word	0xffffffff


	//   ....[82]....
        /*0b5c*/ 	.word	0xffffffff


	//   ....[83]....
        /*0b60*/ 	.word	0xffffffff


	//   ....[84]....
        /*0b64*/ 	.word	0xffffffff


	//   ....[85]....
        /*0b68*/ 	.word	0xffffffff


	//   ....[86]....
        /*0b6c*/ 	.word	0xffffffff


	//   ....[87]....
        /*0b70*/ 	.word	0xffffffff


	//   ....[88]....
        /*0b74*/ 	.word	0xffffffff


	//   ....[89]....
        /*0b78*/ 	.word	0xffffffff


	//   ....[90]....
        /*0b7c*/ 	.word	0xffffffff


	//   ....[91]....
        /*0b80*/ 	.word	0xffffffff


	//   ....[92]....
        /*0b84*/ 	.word	0xffffffff


	//   ....[93]....
        /*0b88*/ 	.word	0xffffffff


	//   ....[94]....
        /*0b8c*/ 	.word	0xffffffff


	//   ....[95]....
        /*0b90*/ 	.word	0xffffffff


	//   ....[96]....
        /*0b94*/ 	.word	0xffffffff


	//   ....[97]....
        /*0b98*/ 	.word	0xffffffff


	//   ....[98]....
        /*0b9c*/ 	.word	0xffffffff


	//   ....[99]....
        /*0ba0*/ 	.word	0xffffffff


	//   ....[100]....
        /*0ba4*/ 	.word	0xffffffff


	//   ....[101]....
        /*0ba8*/ 	.word	0xffffffff


	//   ....[102]....
        /*0bac*/ 	.word	0xffffffff


	//   ....[103]....
        /*0bb0*/ 	.word	0xffffffff


	//   ....[104]....
        /*0bb4*/ 	.word	0xffffffff


	//   ....[105]....
        /*0bb8*/ 	.word	0xffffffff


	//   ....[106]....
        /*0bbc*/ 	.word	0xffffffff


	//   ....[107]....
        /*0bc0*/ 	.word	0xffffffff


	//   ....[108]....
        /*0bc4*/ 	.word	0xffffffff


	//   ....[109]....
        /*0bc8*/ 	.word	0xffffffff


	//   ....[110]....
        /*0bcc*/ 	.word	0xffffffff


	//   ....[111]....
        /*0bd0*/ 	.word	0xffffffff


	//   ....[112]....
        /*0bd4*/ 	.word	0xffffffff


	//   ....[113]....
        /*0bd8*/ 	.word	0xffffffff


	//   ....[114]....
        /*0bdc*/ 	.word	0xffffffff


	//   ....[115]....
        /*0be0*/ 	.word	0xffffffff


	//   ....[116]....
        /*0be4*/ 	.word	0xffffffff


	//   ....[117]....
        /*0be8*/ 	.word	0xffffffff


	//   ....[118]....
        /*0bec*/ 	.word	0xffffffff


	//   ....[119]....
        /*0bf0*/ 	.word	0xffffffff


	//   ....[120]....
        /*0bf4*/ 	.word	0xffffffff


	//   ....[121]....
        /*0bf8*/ 	.word	0xffffffff


	//   ....[122]....
        /*0bfc*/ 	.word	0xffffffff


	//   ....[123]....
        /*0c00*/ 	.word	0xffffffff


	//   ....[124]....
        /*0c04*/ 	.word	0xffffffff


	//   ....[125]....
        /*0c08*/ 	.word	0xffffffff


	//   ....[126]....
        /*0c0c*/ 	.word	0xffffffff


	//   ....[127]....
        /*0c10*/ 	.word	0xffffffff


	//   ....[128]....
        /*0c14*/ 	.word	0xffffffff


	//   ....[129]....
        /*0c18*/ 	.word	0xffffffff


	//   ....[130]....
        /*0c1c*/ 	.word	0xffffffff


	//   ....[131]....
        /*0c20*/ 	.word	0xffffffff


	//   ....[132]....
        /*0c24*/ 	.word	0xffffffff


	//   ....[133]....
        /*0c28*/ 	.word	0xffffffff


	//   ....[134]....
        /*0c2c*/ 	.word	0xffffffff


	//   ....[135]....
        /*0c30*/ 	.word	0xffffffff


	//   ....[136]....
        /*0c34*/ 	.word	0xffffffff


	//   ....[137]....
        /*0c38*/ 	.word	0xffffffff


	//   ....[138]....
        /*0c3c*/ 	.word	0xffffffff


	//   ....[139]....
        /*0c40*/ 	.word	0xffffffff


	//   ....[140]....
        /*0c44*/ 	.word	0xffffffff


	//   ....[141]....
        /*0c48*/ 	.word	0xffffffff


	//   ....[142]....
        /*0c4c*/ 	.word	0xffffffff


	//   ....[143]....
        /*0c50*/ 	.word	0xffffffff


	//   ....[144]....
        /*0c54*/ 	.word	0xffffffff


	//   ....[145]....
        /*0c58*/ 	.word	0xffffffff


	//   ....[146]....
        /*0c5c*/ 	.word	0xffffffff


	//   ....[147]....
        /*0c60*/ 	.word	0xffffffff


	//   ....[148]....
        /*0c64*/ 	.word	0xffffffff


	//   ....[149]....
        /*0c68*/ 	.word	0xffffffff


	//   ....[150]....
        /*0c6c*/ 	.word	0xffffffff


	//   ....[151]....
        /*0c70*/ 	.word	0xffffffff


	//   ....[152]....
        /*0c74*/ 	.word	0xffffffff


	//   ....[153]....
        /*0c78*/ 	.word	0xffffffff


	//   ....[154]....
        /*0c7c*/ 	.word	0xffffffff


	//   ....[155]....
        /*0c80*/ 	.word	0xffffffff


	//   ....[156]....
        /*0c84*/ 	.word	0xffffffff


	//   ....[157]....
        /*0c88*/ 	.word	0xffffffff


	//   ....[158]....
        /*0c8c*/ 	.word	0xffffffff


	//   ....[159]....
        /*0c90*/ 	.word	0xffffffff


	//   ....[160]....
        /*0c94*/ 	.word	0xffffffff


	//   ....[161]....
        /*0c98*/ 	.word	0xffffffff


	//   ....[162]....
        /*0c9c*/ 	.word	0xffffffff


	//   ....[163]....
        /*0ca0*/ 	.word	0xffffffff


	//   ....[164]....
        /*0ca4*/ 	.word	0xffffffff


	//   ....[165]....
        /*0ca8*/ 	.word	0xffffffff


	//   ....[166]....
        /*0cac*/ 	.word	0xffffffff


	//   ....[167]....
        /*0cb0*/ 	.word	0xffffffff


	//   ....[168]....
        /*0cb4*/ 	.word	0xffffffff


	//   ....[169]....
        /*0cb8*/ 	.word	0xffffffff


	//   ....[170]....
        /*0cbc*/ 	.word	0xffffffff


	//   ....[171]....
        /*0cc0*/ 	.word	0xffffffff


	//   ....[172]....
        /*0cc4*/ 	.word	0xffffffff


	//   ....[173]....
        /*0cc8*/ 	.word	0xffffffff


	//   ....[174]....
        /*0ccc*/ 	.word	0xffffffff


	//   ....[175]....
        /*0cd0*/ 	.word	0xffffffff


	//   ....[176]....
        /*0cd4*/ 	.word	0xffffffff


	//   ....[177]....
        /*0cd8*/ 	.word	0xffffffff


	//   ....[178]....
        /*0cdc*/ 	.word	0xffffffff


	//   ....[179]....
        /*0ce0*/ 	.word	0xffffffff


	//   ....[180]....
        /*0ce4*/ 	.word	0xffffffff


	//   ....[181]....
        /*0ce8*/ 	.word	0xffffffff


	//   ....[182]....
        /*0cec*/ 	.word	0xffffffff


	//   ....[183]....
        /*0cf0*/ 	.word	0xffffffff


	//   ....[184]....
        /*0cf4*/ 	.word	0xffffffff


	//   ....[185]....
        /*0cf8*/ 	.word	0xffffffff


	//   ....[186]....
        /*0cfc*/ 	.word	0xffffffff


	//   ....[187]....
        /*0d00*/ 	.word	0xffffffff


	//   ....[188]....
        /*0d04*/ 	.word	0xffffffff


	//   ....[189]....
        /*0d08*/ 	.word	0xffffffff


	//   ....[190]....
        /*0d0c*/ 	.word	0xffffffff


	//   ....[191]....
        /*0d10*/ 	.word	0xffffffff


	//   ....[192]....
        /*0d14*/ 	.word	0xffffffff


	//   ....[193]....
        /*0d18*/ 	.word	0xffffffff


	//   ....[194]....
        /*0d1c*/ 	.word	0xffffffff


	//   ....[195]....
        /*0d20*/ 	.word	0xffffffff


	//   ....[196]....
        /*0d24*/ 	.word	0xffffffff


	//   ....[197]....
        /*0d28*/ 	.word	0xffffffff


	//   ....[198]....
        /*0d2c*/ 	.word	0xffffffff


	//   ....[199]....
        /*0d30*/ 	.word	0xffffffff


	//   ....[200]....
        /*0d34*/ 	.word	0x0500000f


	//----- nvinfo : EIATTR_COOP_GROUP_INSTR_OFFSETS
	.align		4
.L_440:
        /*0d38*/ 	.byte	0x04, 0x28
        /*0d3a*/ 	.short	(.L_442 - .L_441)


	//   ....[0]....
.L_441:
        /*0d3c*/ 	.word	0x00000070


	//   ....[1]....
        /*0d40*/ 	.word	0x00000200


	//   ....[2]....
        /*0d44*/ 	.word	0x00000250


	//   ....[3]....
        /*0d48*/ 	.word	0x00000440


	//   ....[4]....
        /*0d4c*/ 	.word	0x00000660


	//   ....[5]....
        /*0d50*/ 	.word	0x00000fb0


	//   ....[6]....
        /*0d54*/ 	.word	0x000030d0


	//   ....[7]....
        /*0d58*/ 	.word	0x00003730


	//   ....[8]....
        /*0d5c*/ 	.word	0x00003960


	//   ....[9]....
        /*0d60*/ 	.word	0x00003990


	//   ....[10]....
        /*0d64*/ 	.word	0x000039c0


	//   ....[11]....
        /*0d68*/ 	.word	0x00003a00


	//   ....[12]....
        /*0d6c*/ 	.word	0x00003a40


	//   ....[13]....
        /*0d70*/ 	.word	0x00003b20


	//   ....[14]....
        /*0d74*/ 	.word	0x00003b60


	//   ....[15]....
        /*0d78*/ 	.word	0x00003b90


	//   ....[16]....
        /*0d7c*/ 	.word	0x00003bb0


	//   ....[17]....
        /*0d80*/ 	.word	0x00003bc0


	//   ....[18]....
        /*0d84*/ 	.word	0x00003bf0


	//   ....[19]....
        /*0d88*/ 	.word	0x00003c60


	//   ....[20]....
        /*0d8c*/ 	.word	0x00003ca0


	//   ....[21]....
        /*0d90*/ 	.word	0x00003ce0


	//   ....[22]....
        /*0d94*/ 	.word	0x00003d20


	//   ....[23]....
        /*0d98*/ 	.word	0x00003d60


	//   ....[24]....
        /*0d9c*/ 	.word	0x00003e50


	//   ....[25]....
        /*0da0*/ 	.word	0x00003eb0


	//   ....[26]....
        /*0da4*/ 	.word	0x00003ee0


	//   ....[27]....
        /*0da8*/ 	.word	0x00003f40


	//   ....[28]....
        /*0dac*/ 	.word	0x00003f80


	//   ....[29]....
        /*0db0*/ 	.word	0x00003fa0


	//   ....[30]....
        /*0db4*/ 	.word	0x00003fd0


	//   ....[31]....
        /*0db8*/ 	.word	0x00004000


	//   ....[32]....
        /*0dbc*/ 	.word	0x00004020


	//   ....[33]....
        /*0dc0*/ 	.word	0x00004130


	//   ....[34]....
        /*0dc4*/ 	.word	0x00004170


	//   ....[35]....
        /*0dc8*/ 	.word	0x000041b0


	//   ....[36]....
        /*0dcc*/ 	.word	0x000041e0


	//   ....[37]....
        /*0dd0*/ 	.word	0x00004200


	//   ....[38]....
        /*0dd4*/ 	.word	0x00004280


	//   ....[39]....
        /*0dd8*/ 	.word	0x000042c0


	//   ....[40]....
        /*0ddc*/ 	.word	0x000042f0


	//   ....[41]....
        /*0de0*/ 	.word	0x00004330


	//   ....[42]....
        /*0de4*/ 	.word	0x00004350


	//   ....[43]....
        /*0de8*/ 	.word	0x00004370


	//   ....[44]....
        /*0dec*/ 	.word	0x00004380


	//   ....[45]....
        /*0df0*/ 	.word	0x000043d0


	//   ....[46]....
        /*0df4*/ 	.word	0x00004430


	//   ....[47]....
        /*0df8*/ 	.word	0x00004470


	//   ....[48]....
        /*0dfc*/ 	.word	0x00004550


	//   ....[49]....
        /*0e00*/ 	.word	0x00004620


	//   ....[50]....
        /*0e04*/ 	.word	0x00004630


	//   ....[51]....
        /*0e08*/ 	.word	0x00004700


	//   ....[52]....
        /*0e0c*/ 	.word	0x00004730


	//   ....[53]....
        /*0e10*/ 	.word	0x00004770


	//   ....[54]....
        /*0e14*/ 	.word	0x00004860


	//   ....[55]....
        /*0e18*/ 	.word	0x00004a40


	//   ....[56]....
        /*0e1c*/ 	.word	0x00004a80


	//   ....[57]....
        /*0e20*/ 	.word	0x00004af0


	//   ....[58]....
        /*0e24*/ 	.word	0x00004b30


	//   ....[59]....
        /*0e28*/ 	.word	0x00004b70


	//   ....[60]....
        /*0e2c*/ 	.word	0x00004bf0


	//   ....[61]....
        /*0e30*/ 	.word	0x00004c30


	//   ....[62]....
        /*0e34*/ 	.word	0x00004d50


	//   ....[63]....
        /*0e38*/ 	.word	0x00004eb0


	//   ....[64]....
        /*0e3c*/ 	.word	0x00004ee0


	//   ....[65]....
        /*0e40*/ 	.word	0x00004f00


	//   ....[66]....
        /*0e44*/ 	.word	0x00004f40


	//   ....[67]....
        /*0e48*/ 	.word	0x00004f60


	//   ....[68]....
        /*0e4c*/ 	.word	0x00004f70


	//   ....[69]....
        /*0e50*/ 	.word	0x00004ff0


	//   ....[70]....
        /*0e54*/ 	.word	0x00007fd0


	//   ....[71]....
        /*0e58*/ 	.word	0x00008230


	//   ....[72]....
        /*0e5c*/ 	.word	0x00008250


	//   ....[73]....
        /*0e60*/ 	.word	0x00008290


	//   ....[74]....
        /*0e64*/ 	.word	0x000082c0


	//   ....[75]....
        /*0e68*/ 	.word	0x00008330


	//   ....[76]....
        /*0e6c*/ 	.word	0x000083e0


	//   ....[77]....
        /*0e70*/ 	.word	0x000084a0


	//   ....[78]....
        /*0e74*/ 	.word	0x00008540


	//   ....[79]....
        /*0e78*/ 	.word	0x00008560


	//   ....[80]....
        /*0e7c*/ 	.word	0x00008590


	//   ....[81]....
        /*0e80*/ 	.word	0x00008600


	//   ....[82]....
        /*0e84*/ 	.word	0x00008640


	//   ....[83]....
        /*0e88*/ 	.word	0x000086d0


	//   ....[84]....
        /*0e8c*/ 	.word	0x000087e0


	//   ....[85]....
        /*0e90*/ 	.word	0x00008890


	//   ....[86]....
        /*0e94*/ 	.word	0x000088d0


	//   ....[87]....
        /*0e98*/ 	.word	0x00008930


	//   ....[88]....
        /*0e9c*/ 	.word	0x00008940


	//   ....[89]....
        /*0ea0*/ 	.word	0x00008970


	//   ....[90]....
        /*0ea4*/ 	.word	0x00008980


	//   ....[91]....
        /*0ea8*/ 	.word	0x00008990


	//   ....[92]....
        /*0eac*/ 	.word	0x00008a20


	//   ....[93]....
        /*0eb0*/ 	.word	0x00008ac0


	//   ....[94]....
        /*0eb4*/ 	.word	0x00008af0


	//   ....[95]....
        /*0eb8*/ 	.word	0x00008b70


	//   ....[96]....
        /*0ebc*/ 	.word	0x00008bc0


	//   ....[97]....
        /*0ec0*/ 	.word	0x00008bf0


	//   ....[98]....
        /*0ec4*/ 	.word	0x00008ca0


	//   ....[99]....
        /*0ec8*/ 	.word	0x00008ce0


	//   ....[100]....
        /*0ecc*/ 	.word	0x00008d70


	//   ....[101]....
        /*0ed0*/ 	.word	0x00008d90


	//   ....[102]....
        /*0ed4*/ 	.word	0x00008db0


	//   ....[103]....
        /*0ed8*/ 	.word	0x00008dd0


	//   ....[104]....
        /*0edc*/ 	.word	0x00008f20


	//   ....[105]....
        /*0ee0*/ 	.word	0x00008fb0


	//   ....[106]....
        /*0ee4*/ 	.word	0x00009050


	//   ....[107]....
        /*0ee8*/ 	.word	0x00009260


	//   ....[108]....
        /*0eec*/ 	.word	0x000092c0


	//   ....[109]....
        /*0ef0*/ 	.word	0x000092f0


	//   ....[110]....
        /*0ef4*/ 	.word	0x00009550


	//   ....[111]....
        /*0ef8*/ 	.word	0x000095b0


	//   ....[112]....
        /*0efc*/ 	.word	0x000095e0


	//   ....[113]....
        /*0f00*/ 	.word	0x00009610


	//   ....[114]....
        /*0f04*/ 	.word	0x00009630


	//   ....[115]....
        /*0f08*/ 	.word	0x00009660


	//   ....[116]....
        /*0f0c*/ 	.word	0x00009670


	//   ....[117]....
        /*0f10*/ 	.word	0x00009880


	//   ....[118]....
        /*0f14*/ 	.word	0x000098d0


	//   ....[119]....
        /*0f18*/ 	.word	0x00009b10


	//   ....[120]....
        /*0f1c*/ 	.word	0x00009b20


	//   ....[121]....
        /*0f20*/ 	.word	0x00009b30


	//   ....[122]....
        /*0f24*/ 	.word	0x00009b40


	//   ....[123]....
        /*0f28*/ 	.word	0x00009b60


	//   ....[124]....
        /*0f2c*/ 	.word	0x00009b70


	//   ....[125]....
        /*0f30*/ 	.word	0x00009b80


	//   ....[126]....
        /*0f34*/ 	.word	0x00009ee0


	//   ....[127]....
        /*0f38*/ 	.word	0x00009ef0


	//   ....[128]....
        /*0f3c*/ 	.word	0x00009f00


	//   ....[129]....
        /*0f40*/ 	.word	0x00009f10


	//   ....[130]....
        /*0f44*/ 	.word	0x00009f20


	//   ....[131]....
        /*0f48*/ 	.word	0x00009f30


	//   ....[132]....
        /*0f4c*/ 	.word	0x00009f40


	//   ....[133]....
        /*0f50*/ 	.word	0x00009f50


	//   ....[134]....
        /*0f54*/ 	.word	0x0000df20


	//   ....[135]....
        /*0f58*/ 	.word	0x0000dfa0


	//   ....[136]....
        /*0f5c*/ 	.word	0x0000dfe0


	//   ....[137]....
        /*0f60*/ 	.word	0x0000e020


	//   ....[138]....
        /*0f64*/ 	.word	0x0000e070


	//   ....[139]....
        /*0f68*/ 	.word	0x0000e080


	//   ....[140]....
        /*0f6c*/ 	.word	0x0000e100


	//   ....[141]....
        /*0f70*/ 	.word	0x0000e130


	//   ....[142]....
        /*0f74*/ 	.word	0x0000e140


	//   ....[143]....
        /*0f78*/ 	.word	0x0000e150


	//   ....[144]....
        /*0f7c*/ 	.word	0x0000e1a0


	//   ....[145]....
        /*0f80*/ 	.word	0x0000e1b0


	//   ....[146]....
        /*0f84*/ 	.word	0x0000e280


	//   ....[147]....
        /*0f88*/ 	.word	0x0000e310


	//   ....[148]....
        /*0f8c*/ 	.word	0x0000e330


	//   ....[149]....
        /*0f90*/ 	.word	0x0000e340


	//   ....[150]....
        /*0f94*/ 	.word	0x0000e3b0


	//   ....[151]....
        /*0f98*/ 	.word	0x0000e450


	//   ....[152]....
        /*0f9c*/ 	.word	0x0000e4b0


	//   ....[153]....
        /*0fa0*/ 	.word	0x0000e4f0


	//   ....[154]....
        /*0fa4*/ 	.word	0x0000e540


	//   ....[155]....
        /*0fa8*/ 	.word	0x0000e550


	//   ....[156]....
        /*0fac*/ 	.word	0x0000e580


	//   ....[157]....
        /*0fb0*/ 	.word	0x0000e5c0


	//   ....[158]....
        /*0fb4*/ 	.word	0x0000e5e0


	//   ....[159]....
        /*0fb8*/ 	.word	0x0000e610


	//   ....[160]....
        /*0fbc*/ 	.word	0x0000e6b0


	//   ....[161]....
        /*0fc0*/ 	.word	0x0000e6f0


	//   ....[162]....
        /*0fc4*/ 	.word	0x0000e720


	//   ....[163]....
        /*0fc8*/ 	.word	0x0000e730


	//   ....[164]....
        /*0fcc*/ 	.word	0x0000e740


	//   ....[165]....
        /*0fd0*/ 	.word	0x0000e770


	//   ....[166]....
        /*0fd4*/ 	.word	0x0000e7c0


	//   ....[167]....
        /*0fd8*/ 	.word	0x0000e800


	//   ....[168]....
        /*0fdc*/ 	.word	0x0000e890


	//   ....[169]....
        /*0fe0*/ 	.word	0x0000e8a0


	//   ....[170]....
        /*0fe4*/ 	.word	0x0000e900


	//   ....[171]....
        /*0fe8*/ 	.word	0x0000e980


	//   ....[172]....
        /*0fec*/ 	.word	0x0000e9c0


	//   ....[173]....
        /*0ff0*/ 	.word	0x0000e9e0


	//   ....[174]....
        /*0ff4*/ 	.word	0x0000ea10


	//   ....[175]....
        /*0ff8*/ 	.word	0x0000eb60


	//   ....[176]....
        /*0ffc*/ 	.word	0x0000ebf0


	//   ....[177]....
        /*1000*/ 	.word	0x0000ec20


	//   ....[178]....
        /*1004*/ 	.word	0x0000ed00


	//   ....[179]....
        /*1008*/ 	.word	0x0000ed90


	//   ....[180]....
        /*100c*/ 	.word	0x0000ee30


	//   ....[181]....
        /*1010*/ 	.word	0x0000ee60


	//   ....[182]....
        /*1014*/ 	.word	0x0000eee0


	//   ....[183]....
        /*1018*/ 	.word	0x0000f050


	//   ....[184]....
        /*101c*/ 	.word	0x0000f090


	//   ....[185]....
        /*1020*/ 	.word	0x0000f0d0


	//   ....[186]....
        /*1024*/ 	.word	0x0000f0f0


	//   ....[187]....
        /*1028*/ 	.word	0x0000f120


	//   ....[188]....
        /*102c*/ 	.word	0x0000f140


	//   ....[189]....
        /*1030*/ 	.word	0x0000f160


	//   ....[190]....
        /*1034*/ 	.word	0x0000f720


	//   ....[191]....
        /*1038*/ 	.word	0x0000f730


	//   ....[192]....
        /*103c*/ 	.word	0x0000f750


	//   ....[193]....
        /*1040*/ 	.word	0x0000f760


	//   ....[194]....
        /*1044*/ 	.word	0x0000f770


	//   ....[195]....
        /*1048*/ 	.word	0x0000f780


	//   ....[196]....
        /*104c*/ 	.word	0x0000f790


	//   ....[197]....
        /*1050*/ 	.word	0x0000f7b0


	//   ....[198]....
        /*1054*/ 	.word	0x00011b70


	//   ....[199]....
        /*1058*/ 	.word	0x00012b80


	//   ....[200]....
        /*105c*/ 	.word	0x00015530


	//----- nvinfo : EIATTR_REG_RECONFIG
	.align		4
.L_442:
        /*1060*/ 	.byte	0x01, 0x54
	.zero		2


	//----- nvinfo : EIATTR_SYSCALL_OFFSETS
	.align		4
        /*1064*/ 	.byte	0x04, 0x46
        /*1066*/ 	.short	(.L_444 - .L_443)


	//   ....[0]....
.L_443:
        /*1068*/ 	.word	0x00000c10


	//   ....[1]....
        /*106c*/ 	.word	0x00000d00


	//   ....[2]....
        /*1070*/ 	.word	0x00000e60


	//   ....[3]....
        /*1074*/ 	.word	0x00000f50


	//   ....[4]....
        /*1078*/ 	.word	0x00011540


	//   ....[5]....
        /*107c*/ 	.word	0x00011670


	//   ....[6]....
        /*1080*/ 	.word	0x00011790


	//   ....[7]....
        /*1084*/ 	.word	0x000118b0


	//----- nvinfo : EIATTR_MBARRIER_INSTR_OFFSETS
	.align		4
.L_444:
        /*1088*/ 	.byte	0x04, 0x39
        /*108a*/ 	.short	(.L_446 - .L_445)


	//   ....[0]....
.L_445:
        /*108c*/ 	.word	0x000002f0
        /*1090*/ 	.word	0x000000ff
        /*1094*/ 	.word	0x00030c00
        /*1098*/ 	.short	0x0100
        /*109a*/ 	.byte	0x06
	.zero		1


	//   ....[1]....
        /*109c*/ 	.word	0x000003f0
        /*10a0*/ 	.word	0x000000ff
        /*10a4*/ 	.word	0x00030c10
        /*10a8*/ 	.short	0x0100
        /*10aa*/ 	.byte	0x08
	.zero		1


	//   ....[2]....
        /*10ac*/ 	.word	0x00000400
        /*10b0*/ 	.word	0x000000ff
        /*10b4*/ 	.word	0x00030c20
        /*10b8*/ 	.short	0x0100
        /*10ba*/ 	.byte	0x08
	.zero		1


	//   ....[3]....
        /*10bc*/ 	.word	0x00000410
        /*10c0*/ 	.word	0x000000ff
        /*10c4*/ 	.word	0x00030c18
        /*10c8*/ 	.short	0x0100
        /*10ca*/ 	.byte	0x08
	.zero		1


	//   ....[4]....
        /*10cc*/ 	.word	0x00000420
        /*10d0*/ 	.word	0x000000ff
        /*10d4*/ 	.word	0x00030c28
        /*10d8*/ 	.short	0x0100
        /*10da*/ 	.byte	0x08
	.zero		1


	//   ....[5]....
        /*10dc*/ 	.word	0x00000550
        /*10e0*/ 	.word	0x000000ff
        /*10e4*/ 	.word	0x00030c30
        /*10e8*/ 	.short	0x0100
        /*10ea*/ 	.byte	0x08
	.zero		1


	//   ....[6]....
        /*10ec*/ 	.word	0x00000560
        /*10f0*/ 	.word	0x000000ff
        /*10f4*/ 	.word	0x00030c40
        /*10f8*/ 	.short	0x0100
        /*10fa*/ 	.byte	0x08
	.zero		1


	//   ....[7]....
        /*10fc*/ 	.word	0x00000570
        /*1100*/ 	.word	0x000000ff
        /*1104*/ 	.word	0x00030c38
        /*1108*/ 	.short	0x0100
        /*110a*/ 	.byte	0x08
	.zero		1


	//   ....[8]....
        /*110c*/ 	.word	0x00000580
        /*1110*/ 	.word	0x000000ff
        /*1114*/ 	.word	0x00030c48
        /*1118*/ 	.short	0x0100
        /*111a*/ 	.byte	0x08
	.zero		1


	//   ....[9]....
        /*111c*/ 	.word	0x00000ff0
        /*1120*/ 	.word	0x00000010
        /*1124*/ 	.word	0x00030c00
        /*1128*/ 	.short	0x010a
        /*112a*/ 	.byte	0x3f
	.zero		1


	//   ....[10]....
        /*112c*/ 	.word	0x00001120
        /*1130*/ 	.word	0x00000010
        /*1134*/ 	.word	0x00030c00
        /*1138*/ 	.short	0x010a
        /*113a*/ 	.byte	0x3f
	.zero		1


	//   ....[11]....
        /*113c*/ 	.word	0x00001a20
        /*1140*/ 	.word	0x00000006
        /*1144*/ 	.word	0x00030c10
        /*1148*/ 	.short	0x010a
        /*114a*/ 	.byte	0x3f
	.zero		1


	//   ....[12]....
        /*114c*/ 	.word	0x00001a90
        /*1150*/ 	.word	0x00000006
        /*1154*/ 	.word	0x00030c10
        /*1158*/ 	.short	0x010a
        /*115a*/ 	.byte	0x3f
	.zero		1


	//   ....[13]....
        /*115c*/ 	.word	0x00001ec0
        /*1160*/ 	.word	0x00000006
        /*1164*/ 	.word	0x00030c30
        /*1168*/ 	.short	0x010a
        /*116a*/ 	.byte	0x3f
	.zero		1


	//   ....[14]....
        /*116c*/ 	.word	0x00001f00
        /*1170*/ 	.word	0x00000006
        /*1174*/ 	.word	0x00030c30
        /*1178*/ 	.short	0x010a
        /*117a*/ 	.byte	0x3f
	.zero		1


	//   ....[15]....
        /*117c*/ 	.word	0x000065c0
        /*1180*/ 	.word	0x00000005
        /*1184*/ 	.word	0x00000000
        /*1188*/ 	.short	0x0101
        /*118a*/ 	.byte	0x3f
	.zero		1


	//   ....[16]....
        /*118c*/ 	.word	0x00006a10
        /*1190*/ 	.word	0x00000006
        /*1194*/ 	.word	0x00000000
        /*1198*/ 	.short	0x0101
        /*119a*/ 	.byte	0x3f
	.zero		1


	//   ....[17]....
        /*119c*/ 	.word	0x00007350
        /*11a0*/ 	.word	0x00000006
        /*11a4*/ 	.word	0x00030c10
        /*11a8*/ 	.short	0x010a
        /*11aa*/ 	.byte	0x3f
	.zero		1


	//   ....[18]....
        /*11ac*/ 	.word	0x000073d0
        /*11b0*/ 	.word	0x00000006
        /*11b4*/ 	.word	0x00030c10
        /*11b8*/ 	.short	0x010a
        /*11ba*/ 	.byte	0x3f
	.zero		1


	//   ....[19]....
        /*11bc*/ 	.word	0x000077e0
        /*11c0*/ 	.word	0x00000006
        /*11c4*/ 	.word	0x00030c30
        /*11c8*/ 	.short	0x010a
        /*11ca*/ 	.byte	0x3f
	.zero		1


	//   ....[20]....
        /*11cc*/ 	.word	0x00007820
        /*11d0*/ 	.word	0x00000006
        /*11d4*/ 	.word	0x00030c30
        /*11d8*/ 	.short	0x010a
        /*11da*/ 	.byte	0x3f
	.zero		1


	//   ....[21]....
        /*11dc*/ 	.word	0x0000b440
        /*11e0*/ 	.word	0x00000005
        /*11e4*/ 	.word	0x00000000
        /*11e8*/ 	.short	0x0101
        /*11ea*/ 	.byte	0x3f
	.zero		1


	//   ....[22]....
        /*11ec*/ 	.word	0x0000b8b0
        /*11f0*/ 	.word	0x00000006
        /*11f4*/ 	.word	0x00000000
        /*11f8*/ 	.short	0x0101
        /*11fa*/ 	.byte	0x3f
	.zero		1


	//   ....[23]....
        /*11fc*/ 	.word	0x0000c160
        /*1200*/ 	.word	0x00000006
        /*1204*/ 	.word	0x00030c10
        /*1208*/ 	.short	0x010a
        /*120a*/ 	.byte	0x3f
	.zero		1


	//   ....[24]....
        /*120c*/ 	.word	0x0000c1e0
        /*1210*/ 	.word	0x00000006
        /*1214*/ 	.word	0x00030c10
        /*1218*/ 	.short	0x010a
        /*121a*/ 	.byte	0x3f
	.zero		1


	//   ....[25]....
        /*121c*/ 	.word	0x0000c5f0
        /*1220*/ 	.word	0x00000006
        /*1224*/ 	.word	0x00030c30
        /*1228*/ 	.short	0x010a
        /*122a*/ 	.byte	0x3f
	.zero		1


	//   ....[26]....
        /*122c*/ 	.word	0x0000c630
        /*1230*/ 	.word	0x00000006
        /*1234*/ 	.word	0x00030c30
        /*1238*/ 	.short	0x010a
        /*123a*/ 	.byte	0x3f
	.zero		1


	//   ....[27]....
        /*123c*/ 	.word	0x00010d10
        /*1240*/ 	.word	0x00000005
        /*1244*/ 	.word	0x00000000
        /*1248*/ 	.short	0x0101
        /*124a*/ 	.byte	0x3f
	.zero		1


	//   ....[28]....
        /*124c*/ 	.word	0x00011190
        /*1250*/ 	.word	0x00000006
        /*1254*/ 	.word	0x00000000
        /*1258*/ 	.short	0x0101
        /*125a*/ 	.byte	0x3f
	.zero		1


	//   ....[29]....
        /*125c*/ 	.word	0x00013c80
        /*1260*/ 	.word	0x00000010
        /*1264*/ 	.word	0x00030c20
        /*1268*/ 	.short	0x010a
        /*126a*/ 	.byte	0x3f
	.zero		1


	//   ....[30]....
        /*126c*/ 	.word	0x00014250
        /*1270*/ 	.word	0x00000010
        /*1274*/ 	.word	0x00030c40
        /*1278*/ 	.short	0x010a
        /*127a*/ 	.byte	0x3f
	.zero		1


	//   ....[31]....
        /*127c*/ 	.word	0x00014480
        /*1280*/ 	.word	0x00000010
        /*1284*/ 	.word	0x00030c28
        /*1288*/ 	.short	0x010a
        /*128a*/ 	.byte	0x3f
	.zero		1


	//   ....[32]....
        /*128c*/ 	.word	0x000146b0
        /*1290*/ 	.word	0x00000010
        /*1294*/ 	.word	0x00030c48
        /*1298*/ 	.short	0x010a
        /*129a*/ 	.byte	0x3f
	.zero		1


	//   ....[33]....
        /*129c*/ 	.word	0x00014890
        /*12a0*/ 	.word	0x00000010
        /*12a4*/ 	.word	0x00030c20
        /*12a8*/ 	.short	0x010a
        /*12aa*/ 	.byte	0x3f
	.zero		1


	//   ....[34]....
        /*12ac*/ 	.word	0x00014b40
        /*12b0*/ 	.word	0x00000010
        /*12b4*/ 	.word	0x00030c40
        /*12b8*/ 	.short	0x010a
        /*12ba*/ 	.byte	0x3f
	.zero		1


	//   ....[35]....
        /*12bc*/ 	.word	0x00014d40
        /*12c0*/ 	.word	0x00000010
        /*12c4*/ 	.word	0x00030c28
        /*12c8*/ 	.short	0x010a
        /*12ca*/ 	.byte	0x3f
	.zero		1


	//   ....[36]....
        /*12cc*/ 	.word	0x00014fc0
        /*12d0*/ 	.word	0x00000003
        /*12d4*/ 	.word	0x00030c40
        /*12d8*/ 	.short	0x010a
        /*12da*/ 	.byte	0x3f
	.zero		1


	//   ....[37]....
        /*12dc*/ 	.word	0x00015390
        /*12e0*/ 	.word	0x00000006
        /*12e4*/ 	.word	0x00000000
        /*12e8*/ 	.short	0x010a
        /*12ea*/ 	.byte	0x3f
	.zero		1


	//   ....[38]....
        /*12ec*/ 	.word	0x000153f0
        /*12f0*/ 	.word	0x00000003
        /*12f4*/ 	.word	0x00000000
        /*12f8*/ 	.short	0x010a
        /*12fa*/ 	.byte	0x3f
	.zero		1


	//   ....[39]....
        /*12fc*/ 	.word	0x00015450
        /*1300*/ 	.word	0x00000002
        /*1304*/ 	.word	0x00000000
        /*1308*/ 	.short	0x010a
        /*130a*/ 	.byte	0x3f
	.zero		1


	//   ....[40]....
        /*130c*/ 	.word	0x00015480
        /*1310*/ 	.word	0x00000003
        /*1314*/ 	.word	0x00000000
        /*1318*/ 	.short	0x010a
        /*131a*/ 	.byte	0x3f
	.zero		1


	//   ....[41]....
        /*131c*/ 	.word	0x00015560
        /*1320*/ 	.word	0x00000010
        /*1324*/ 	.word	0x00030c00
        /*1328*/ 	.short	0x010a
        /*132a*/ 	.byte	0x3f
	.zero		1


	//   ....[42]....
        /*132c*/ 	.word	0x000155b0
        /*1330*/ 	.word	0x00000006
        /*1334*/ 	.word	0x00030c10
        /*1338*/ 	.short	0x010a
        /*133a*/ 	.byte	0x3f
	.zero		1


	//   ....[43]....
        /*133c*/ 	.word	0x00015600
        /*1340*/ 	.word	0x00000006
        /*1344*/ 	.word	0x00030c30
        /*1348*/ 	.short	0x010a
        /*134a*/ 	.byte	0x3f
	.zero		1


	//   ....[44]....
        /*134c*/ 	.word	0x00015650
        /*1350*/ 	.word	0x00000006
        /*1354*/ 	.word	0x00030c10
        /*1358*/ 	.short	0x010a
        /*135a*/ 	.byte	0x3f
	.zero		1


	//   ....[45]....
        /*135c*/ 	.word	0x000156a0
        /*1360*/ 	.word	0x00000006
        /*1364*/ 	.word	0x00030c30
        /*1368*/ 	.short	0x010a
        /*136a*/ 	.byte	0x3f
	.zero		1


	//   ....[46]....
        /*136c*/ 	.word	0x000156f0
        /*1370*/ 	.word	0x00000006
        /*1374*/ 	.word	0x00030c10
        /*1378*/ 	.short	0x010a
        /*137a*/ 	.byte	0x3f
	.zero		1


	//   ....[47]....
        /*137c*/ 	.word	0x00015740
        /*1380*/ 	.word	0x00000006
        /*1384*/ 	.word	0x00030c30
        /*1388*/ 	.short	0x010a
        /*138a*/ 	.byte	0x3f
	.zero		1


	//   ....[48]....
        /*138c*/ 	.word	0x00015790
        /*1390*/ 	.word	0x00000010
        /*1394*/ 	.word	0x00030c20
        /*1398*/ 	.short	0x010a
        /*139a*/ 	.byte	0x3f
	.zero		1


	//   ....[49]....
        /*139c*/ 	.word	0x000157e0
        /*13a0*/ 	.word	0x00000010
        /*13a4*/ 	.word	0x00030c40
        /*13a8*/ 	.short	0x010a
        /*13aa*/ 	.byte	0x3f
	.zero		1


	//   ....[50]....
        /*13ac*/ 	.word	0x00015830
        /*13b0*/ 	.word	0x00000010
        /*13b4*/ 	.word	0x00030c28
        /*13b8*/ 	.short	0x010a
        /*13ba*/ 	.byte	0x3f
	.zero		1


	//   ....[51]....
        /*13bc*/ 	.word	0x00015880
        /*13c0*/ 	.word	0x00000010
        /*13c4*/ 	.word	0x00030c48
        /*13c8*/ 	.short	0x010a
        /*13ca*/ 	.byte	0x3f
	.zero		1


	//   ....[52]....
        /*13cc*/ 	.word	0x000158e0
        /*13d0*/ 	.word	0x00000010
        /*13d4*/ 	.word	0x00030c20
        /*13d8*/ 	.short	0x010a
        /*13da*/ 	.byte	0x3f
	.zero		1


	//   ....[53]....
        /*13dc*/ 	.word	0x00015930
        /*13e0*/ 	.word	0x00000010
        /*13e4*/ 	.word	0x00030c40
        /*13e8*/ 	.short	0x010a
        /*13ea*/ 	.byte	0x3f
	.zero		1


	//   ....[54]....
        /*13ec*/ 	.word	0x00015980
        /*13f0*/ 	.word	0x00000010
        /*13f4*/ 	.word	0x00030c28
        /*13f8*/ 	.short	0x010a
        /*13fa*/ 	.byte	0x3f
	.zero		1


	//   ....[55]....
        /*13fc*/ 	.word	0x000159d0
        /*1400*/ 	.word	0x00000003
        /*1404*/ 	.word	0x00030c40
        /*1408*/ 	.short	0x010a
        /*140a*/ 	.byte	0x3f
	.zero		1


	//   ....[56]....
        /*140c*/ 	.word	0x00015aa0
        /*1410*/ 	.word	0x00000006
        /*1414*/ 	.word	0x00000000
        /*1418*/ 	.short	0x010a
        /*141a*/ 	.byte	0x3f
	.zero		1


	//   ....[57]....
        /*141c*/ 	.word	0x00015af0
        /*1420*/ 	.word	0x00000003
        /*1424*/ 	.word	0x00000000
        /*1428*/ 	.short	0x010a
        /*142a*/ 	.byte	0x3f
	.zero		1


	//   ....[58]....
        /*142c*/ 	.word	0x00015b40
        /*1430*/ 	.word	0x00000002
        /*1434*/ 	.word	0x00000000
        /*1438*/ 	.short	0x010a
        /*143a*/ 	.byte	0x3f
	.zero		1


	//----- nvinfo : EIATTR_NUM_MBARRIERS
	.align		4
.L_446:
        /*143c*/ 	.byte	0x03, 0x38
        /*143e*/ 	.short	0x0009


	//----- nvinfo : EIATTR_EXIT_INSTR_OFFSETS
	.align		4
        /*1440*/ 	.byte	0x04, 0x1c
        /*1442*/ 	.short	(.L_448 - .L_447)


	//   ....[0]....
.L_447:
        /*1444*/ 	.word	0x000154d0


	//----- nvinfo : EIATTR_MAX_THREADS
	.align		4
.L_448:
        /*1448*/ 	.byte	0x04, 0x05
        /*144a*/ 	.short	(.L_450 - .L_449)
.L_449:
        /*144c*/ 	.word	0x00000180
        /*1450*/ 	.word	0x00000001
        /*1454*/ 	.word	0x00000001


	//----- nvinfo : EIATTR_CRS_STACK_SIZE
	.align		4
.L_450:
        /*1458*/ 	.byte	0x04, 0x1e
        /*145a*/ 	.short	(.L_452 - .L_451)
.L_451:
        /*145c*/ 	.word	0x00000000


	//----- nvinfo : EIATTR_CBANK_PARAM_SIZE
	.align		4
.L_452:
        /*1460*/ 	.byte	0x03, 0x19
        /*1462*/ 	.short	0x0970


	//----- nvinfo : EIATTR_PARAM_CBANK
	.align		4
        /*1464*/ 	.byte	0x04, 0x0a
        /*1466*/ 	.short	(.L_454 - .L_453)
	.align		4
.L_453:
        /*1468*/ 	.word	index@(.nv.constant0._ZN7cutlass13device_kernelIN5flash11enable_sm90INS1_16FlashAttnBwdSm90INS1_25CollectiveMainloopBwdSm90ILi2ELi2ELi2EN4cute5tupleIJNS5_1CILi1EEES8_S8_EEENS6_IJNS7_ILi128EEESA_NS7_ILi64EEEEEENS_10bfloat16_tEfNS_4arch4Sm90ELb0ELb1ELb1ELb0ELb0ELb1ELb0ELb0ELi2ELi1ELi2ELi2ELb0EEENS1_21CollectiveEpilogueBwdISC_SD_SF_Li256ELb0ELb0ELi1EEENS1_19SingleTileSchedulerILb0ELb0ELb0ELi128EEEEEEEEEvNT_6ParamsE)
        /*146c*/ 	.short	0x0210
        /*146e*/ 	.short	0x0970


	//----- nvinfo : EIATTR_SW_WAR
	.align		4
.L_454:
        /*1470*/ 	.byte	0x04, 0x36
        /*1472*/ 	.short	(.L_456 - .L_455)
.L_455:
        /*1474*/ 	.word	0x00000008
.L_456:


//--------------------- .nv.info._ZN7cutlass13device_kernelIN5flash11enable_sm90INS1_16FlashAttnBwdSm90INS1_25CollectiveMainloopBwdSm90ILi2ELi2ELi2EN4cute5tupleIJNS5_1CILi1EEES8_S8_EEENS6_IJNS7_ILi128EEESA_NS7_ILi64EEEEEENS_10bfloat16_tEfNS_4arch4Sm90ELb0ELb1ELb1ELb0ELb1ELb1ELb0ELb0ELi2ELi1ELi2ELi2ELb0EEENS1_21CollectiveEpilogueBwdISC_SD_SF_Li256ELb0ELb0ELi1EEENS1_19SingleTileSchedulerILb0ELb0ELb0ELi128EEEEEEEEEvNT_6ParamsE --------------------------
	.section	.nv.info._ZN7cutlass13device_kernelIN5flash11enable_sm90INS1_16FlashAttnBwdSm90INS1_25CollectiveMainloopBwdSm90ILi2ELi2ELi2EN4cute5tupleIJNS5_1CILi1EEES8_S8_EEENS6_IJNS7_ILi128EEESA_NS7_ILi64EEEEEENS_10bfloat16_tEfNS_4arch4Sm90ELb0ELb1ELb1ELb0ELb1ELb1ELb0ELb0ELi2ELi1ELi2ELi2ELb0EEENS1_21CollectiveEpilogueBwdISC_SD_SF_Li256ELb0ELb0ELi1EEENS1_19SingleTileSchedulerILb0ELb0ELb0ELi128EEEEEEEEEvNT_6ParamsE,"",@"SHT_CUDA_INFO"
	.sectionflags	@""
	.align	4


	//----- nvinfo : EIATTR_CUDA_API_VERSION
	.align		4
        /*0000*/ 	.byte	0x04, 0x37
        /*0002*/ 	.short	(.L_458 - .L_457)
.L_457:
        /*0004*/ 	.word	0x00000082


	//----- nvinfo : EIATTR_KPARAM_INFO
	.align		4
.L_458:
        /*0008*/ 	.byte	0x04, 0x17
        /*000a*/ 	.short	(.L_460 - .L_459)
.L_459:
        /*000c*/ 	.word	0x00000000
        /*0010*/ 	.short	0x0000
        /*0012*/ 	.short	0x0070
        /*0014*/ 	.byte	0x00, 0xf0, 0x01, 0x24


	//----- nvinfo : EIATTR_SPARSE_MMA_MASK
	.align		4
.L_460:
        /*0018*/ 	.byte	0x03, 0x50
        /*001a*/ 	.short	0x0000


	//----- nvinfo : EIATTR_MAXREG_COUNT
	.align		4
        /*001c*/ 	.byte	0x03, 0x1b
        /*001e*/ 	.short	0x00a8


	//----- nvinfo : EIATTR_NUM_BARRIERS
	.align		4
        /*0020*/ 	.byte	0x02, 0x4c
        /*0022*/ 	.byte	0x10
	.zero		1


	//----- nvinfo : EIATTR_EXTERNS
	.align		4
        /*0024*/ 	.byte	0x04, 0x0f
        /*0026*/ 	.short	(.L_462 - .L_461)


	//   ....[0]....
	.align		4
.L_461:
        /*0028*/ 	.word	index@(__assertfail)


	//----- nvinfo : EIATTR_ANNOTATIONS
	.align		4
.L_462:
        /*002c*/ 	.byte	0x04, 0x55
        /*002e*/ 	.short	(.L_464 - .L_463)


	//   ....[0]....
.L_463:
        /* <DEDUP_REMOVED lines=156> */


	//----- nvinfo : EIATTR_MERCURY_ISA_VERSION
	.align		4
.L_464:
        /*09e0*/ 	.byte	0x03, 0x5f
        /*09e2*/ 	.short	0x0101


	//----- nvinfo : EIATTR_INT_WARP_WIDE_INSTR_OFFSETS
	.align		4
        /*09e4*/ 	.byte	0x04, 0x31
        /*09e6*/ 	.short	(.L_466 - .L_465)


	//   ....[0]....
.L_465:
        /*09e8*/ 	.word	0x000001f0


	//   ....[1]....
        /*09ec*/ 	.word	0x00000220


	//   ....[2]....
        /*09f0*/ 	.word	0x00013370


	//   ....[3]....
        /*09f4*/ 	.word	0x00013960


	//   ....[4]....
        /*09f8*/ 	.word	0x00013e10


	//   ....[5]....
        /*09fc*/ 	.word	0x000140d0


	//   ....[6]....
        /*0a00*/ 	.word	0x00014330


	//   ....[7]....
        /*0a04*/ 	.word	0x000144c0


	//----- nvinfo : EIATTR_COOP_GROUP_MASK_REGIDS
	.align		4
.L_466:
        /*0a08*/ 	.byte	0x04, 0x29
        /*0a0a*/ 	.short	(.L_468 - .L_467)


	//   ....[0]....
.L_467:
        /*0a0c*/ 	.word	0xffffffff


	//   ....[1]....
        /*0a10*/ 	.word	0xffffffff


	//   ....[2]....
        /*0a14*/ 	.word	0xffffffff


	//   ....[3]....
        /*0a18*/ 	.word	0xffffffff


	//   ....[4]....
        /*0a1c*/ 	.word	0xffffffff


	//   ....[5]....
        /*0a20*/ 	.word	0xffffffff


	//   ....[6]....
        /*0a24*/ 	.word	0xffffffff


	//   ....[7]....
        /*0a28*/ 	.word	0xffffffff


	//   ....[8]....
        /*0a2c*/ 	.word	0xffffffff


	//   ....[9]....
        /*0a30*/ 	.word	0xffffffff


	//   ....[10]....
        /*0a34*/ 	.word	0xffffffff


	//   ....[11]....
        /*0a38*/ 	.word	0xffffffff


	//   ....[12]....
        /*0a3c*/ 	.word	0xffffffff


	//   ....[13]....
        /*0a40*/ 	.word	0xffffffff


	//   ....[14]....
        /*0a44*/ 	.word	0xffffffff


	//   ....[15]....
        /*0a48*/ 	.word	0xffffffff


	//   ....[16]....
        /*0a4c*/ 	.word	0xffffffff


	//   ....[17]....
        /*0a50*/ 	.word	0xffffffff


	//   ....[18]....
        /*0a54*/ 	.word	0xffffffff


	//   ....[19]....
        /*0a58*/ 	.word	0xffffffff


	//   ....[20]....
        /*0a5c*/ 	.word	0xffffffff


	//   ....[21]....
        /*0a60*/ 	.word	0xffffffff


	//   ....[22]....
        /*0a64*/ 	.word	0xffffffff


	//   ....[23]....
        /*0a68*/ 	.word	0xffffffff


	//   ....[24]....
        /*0a6c*/ 	.word	0xffffffff


	//   ....[25]....
        /*0a70*/ 	.word	0xffffffff


	//   ....[26]....
        /*0a74*/ 	.word	0xffffffff


	//   ....[27]....
        /*0a78*/ 	.word	0xffffffff


	//   ....[28]....
        /*0a7c*/ 	.word	0xffffffff


	//   ....[29]....
        /*0a80*/ 	.word	0xffffffff


	//   ....[30]....
        /*0a84*/ 	.word	0xffffffff


	//   ....[31]....
        /*0a88*/ 	.word	0xffffffff


	//   ....[32]....
        /*0a8c*/ 	.word	0xffffffff


	//   ....[33]....
        /*0a90*/ 	.word	0xffffffff


	//   ....[34]....
        /*0a94*/ 	.word	0xffffffff


	//   ....[35]....
        /*0a98*/ 	.word	0xffffffff


	//   ....[36]....
        /*0a9c*/ 	.word	0xffffffff


	//   ....[37]....
        /*0aa0*/ 	.word	0xffffffff


	//   ....[38]....
        /*0aa4*/ 	.word	0xffffffff


	//   ....[39]....
        /*0aa8*/ 	.word	0xffffffff


	//   ....[40]....
        /*0aac*/ 	.word	0xffffffff


	//   ....[41]....
        /*0ab0*/ 	.word	0xffffffff


	//   ....[42]....
        /*0ab4*/ 	.word	0xffffffff


	//   ....[43]....
        /*0ab8*/ 	.word	0xffffffff


	//   ....[44]....
        /*0abc*/ 	.word	0xffffffff


	//   ....[45]....
        /*0ac0*/ 	.word	0xffffffff


	//   ....[46]....
        /*0ac4*/ 	.word	0xffffffff


	//   ....[47]....
        /*0ac8*/ 	.word	0xffffffff


	//   ....[48]....
        /*0acc*/ 	.word	0xffffffff


	//   ....[49]....
        /*0ad0*/ 	.word	0xffffffff


	//   ....[50]....
        /*0ad4*/ 	.word	0xffffffff


	//   ....[51]....
        /*0ad8*/ 	.word	0xffffffff


	//   ....[52]....
        /*0adc*/ 	.word	0xffffffff


	//   ....[53]....
        /*0ae0*/ 	.word	0xffffffff


	//   ....[54]....
        /*0ae4*/ 	.word	0xffffffff


	//   ....[55]....
        /*0ae8*/ 	.word	0xffffffff


	//   ....[56]....
        /*0aec*/ 	.word	0xffffffff


	//   ....[57]....
        /*0af0*/ 	.word	0xffffffff


	//   ....[58]....
        /*0af4*/ 	.word	0xffffffff


	//   ....[59]....
        /*0af8*/ 	.word	0xffffffff


	//   ....[60]....
        /*0afc*/ 	.word	0xffffffff


	//   ....[61]....
        /*0b00*/ 	.word	0xffffffff


	//   ....[62]....
        /*0b04*/ 	.word	0xffffffff


	//   ....[63]....
        /*0b08*/ 	.word	0xffffffff


	//   ....[64]....
        /*0b0c*/ 	.word	0xffffffff


	//   ....[65]....
        /*0b10*/ 	.word	0xffffffff


	//   ....[66]....
        /*0b14*/ 	.word	0xffffffff


	//   ....[67]....
        /*0b18*/ 	.word	0xffffffff


	//   ....[68]....
        /*0b1c*/ 	.word	0xffffffff


	//   ....[69]....
        /*0b20*/ 	.word	0xffffffff


	//   ....[70]....
        /*0b24*/ 	.word	0xffffffff


	//   ....[71]....
        /*0b28*/ 	.word	0xffffffff


	//   ....[72]....
        /*0b2c*/ 	.word	0xffffffff


	//   ....[73]....
        /*0b30*/ 	.word	0xffffffff


	//   ....[74]....
        /*0b34*/ 	.word	0xffffffff


	//   ....[75]....
        /*0b38*/ 	.word	0xffffffff


	//   ....[76]....
        /*0b3c*/ 	.word	0xffffffff


	//   ....[77]....
        /*0b40*/ 	.word	0xffffffff


	//   ....[78]....
        /*0b44*/ 	.word	0xffffffff


	//   ....[79]....
        /*0b48*/ 	.word	0xffffffff


	//   ....[80]....
        /*0b4c*/ 	.word	0xffffffff


	//   ....[81]....
        /*0b50*/ 	.word	0xffffffff


	//   ....[82]....
        /*0b54*/ 	.word	0xffffffff


	//   ....[83]....
        /*0b58*/ 	.word	0xffffffff


	//   ....[84]....
        /*0b5c*/ 	.word	0xffffffff


	//   ....[85]....
        /*0b60*/ 	.word	0xffffffff


	//   ....[86]....
        /*0b64*/ 	.word	0xffffffff


	//   ....[87]....
        /*0b68*/ 	.word	0xffffffff


	//   ....[88]....
        /*0b6c*/ 	.word	0xffffffff


	//   ....[89]....
        /*0b70*/ 	.word	0xffffffff


	//   ....[90]....
        /*0b74*/ 	.word	0xffffffff


	//   ....[91]....
        /*0b78*/ 	.word	0xffffffff


	//   ....[92]....
        /*0b7c*/ 	.word	0xffffffff


	//   ....[93]....
        /*0b80*/ 	.word	0xffffffff


	//   ....[94]....
        /*0b84*/ 	.word	0xffffffff


	//   ....[95]....
        /*0b88*/ 	.word	0xffffffff


	//   ....[96]....
        /*0b8c*/ 	.word	0xffffffff


	//   ....[97]....
        /*0b90*/ 	.word	0xffffffff


	//   ....[98]....
        /*0b94*/ 	.word	0xffffffff


	//   ....[99]....
        /*0b98*/ 	.word	0xffffffff


	//   ....[100]....
        /*0b9c*/ 	.word	0xffffffff


	//   ....[101]....
        /*0ba0*/ 	.word	0xffffffff


	//   ....[102]....
        /*0ba4*/ 	.word	0xffffffff


	//   ....[103]....
        /*0ba8*/ 	.word	0xffffffff


	//   ....[104]....
        /*0bac*/ 	.word	0xffffffff


	//   ....[105]....
        /*0bb0*/ 	.word	0xffffffff


	//   ....[106]....
        /*0bb4*/ 	.word	0xffffffff


	//   ....[107]....
        /*0bb8*/ 	.word	0xffffffff


	//   ....[108]....
        /*0bbc*/ 	.word	0xffffffff


	//   ....[109]....
        /*0bc0*/ 	.word	0xffffffff


	//   ....[110]....
        /*0bc4*/ 	.word	0xffffffff


	//   ....[111]....
        /*0bc8*/ 	.word	0xffffffff


	//   ....[112]....
        /*0bcc*/ 	.word	0xffffffff


	//   ....[113]....
        /*0bd0*/ 	.word	0xffffffff


	//   ....[114]....
        /*0bd4*/ 	.word	0xffffffff


	//   ....[115]....
        /*0bd8*/ 	.word	0xffffffff


	//   ....[116]....
        /*0bdc*/ 	.word	0xffffffff


	//   ....[117]....
        /*0be0*/ 	.word	0xffffffff


	//   ....[118]....
        /*0be4*/ 	.word	0xffffffff


	//   ....[119]....
        /*0be8*/ 	.word	0xffffffff


	//   ....[120]....
        /*0bec*/ 	.word	0xffffffff


	//   ....[121]....
        /*0bf0*/ 	.word	0xffffffff


	//   ....[122]....
        /*0bf4*/ 	.word	0xffffffff


	//   ....[123]....
        /*0bf8*/ 	.word	0xffffffff


	//   ....[124]....
        /*0bfc*/ 	.word	0xffffffff


	//   ....[125]....
        /*0c00*/ 	.word	0xffffffff


	//   ....[126]....
        /*0c04*/ 	.word	0xffffffff


	//   ....[127]....
        /*0c08*/ 	.word	0xffffffff


	//   ....[128]....
        /*0c0c*/ 	.word	0xffffffff


	//   ....[129]....
        /*0c10*/ 	.word	0xffffffff


	//   ....[130]....
        /*0c14*/ 	.word	0xffffffff


	//   ....[131]....
        /*0c18*/ 	.word	0xffffffff


	//   ....[132]....
        /*0c1c*/ 	.word	0xffffffff


	//   ....[133]....
        /*0c20*/ 	.word	0xffffffff


	//   ....[134]....
        /*0c24*/ 	.word	0xffffffff


	//   ....[135]....
        /*0c28*/ 	.word	0xffffffff


	//   ....[136]....
        /*0c2c*/ 	.word	0xffffffff


	//   ....[137]....
        /*0c30*/ 	.word	0xffffffff


	//   ....[138]....
        /*0c34*/ 	.word	0xffffffff


	//   ....[139]....
        /*0c38*/ 	.word	0xffffffff


	//   ....[140]....
        /*0c3c*/ 	.word	0xffffffff


	//   ....[141]....
        /*0c40*/ 	.word	0xffffffff


	//   ....[142]....
        /*0c44*/ 	.word	0xffffffff


	//   ....[143]....
        /*0c48*/ 	.word	0xffffffff


	//   ....[144]....
        /*0c4c*/ 	.word	0xffffffff


	//   ....[145]....
        /*0c50*/ 	.word	0xffffffff


	//   ....[146]....
        /*0c54*/ 	.word	0xffffffff


	//   ....[147]....
        /*0c58*/ 	.word	0xffffffff


	//   ....[148]....
        /*0c5c*/ 	.word	0xffffffff


	//   ....[149]....
        /*0c60*/ 	.word	0xffffffff


	//   ....[150]....
        /*0c64*/ 	.word	0xffffffff


	//   ....[151]....
        /*0c68*/ 	.word	0xffffffff


	//   ....[152]....
        /*0c6c*/ 	.word	0xffffffff


	//   ....[153]....
        /*0c70*/ 	.word	0xffffffff


	//   ....[154]....
        /*0c74*/ 	.word	0xffffffff


	//   ....[155]....
        /*0c78*/ 	.word	0xffffffff


	//   ....[156]....
        /*0c7c*/ 	.word	0xffffffff


	//   ....[157]....
        /*0c80*/ 	.word	0xffffffff


	//   ....[158]....
        /*0c84*/ 	.word	0xffffffff


	//   ....[159]....
        /*0c88*/ 	.word	0xffffffff


	//   ....[160]....
        /*0c8c*/ 	.word	0xffffffff


	//   ....[161]....
        /*0c90*/ 	.word	0xffffffff


	//   ....[162]....
        /*0c94*/ 	.word	0xffffffff


	//   ....[163]....
        /*0c98*/ 	.word	0xffffffff


	//   ....[164]....
        /*0c9c*/ 	.word	0xffffffff


	//   ....[165]....
        /*0ca0*/ 	.word	0xffffffff


	//   ....[166]....
        /*0ca4*/ 	.word	0xffffffff


	//   ....[167]....
        /*0ca8*/ 	.word	0xffffffff


	//   ....[168]....
        /*0cac*/ 	.word	0xffffffff


	//   ....[169]....
        /*0cb0*/ 	.word	0xffffffff


	//   ....[170]....
        /*0cb4*/ 	.word	0xffffffff


	//   ....[171]....
        /*0cb8*/ 	.word	0xffffffff


	//   ....[172]....
        /*0cbc*/ 	.word	0xffffffff


	//   ....[173]....
        /*0cc0*/ 	.word	0xffffffff


	//   ....[174]....
        /*0cc4*/ 	.word	0xffffffff


	//   ....[175]....
        /*0cc8*/ 	.word	0xffffffff


	//   ....[176]....
        /*0ccc*/ 	.word	0xffffffff


	//   ....[177]....
        /*0cd0*/ 	.word	0xffffffff


	//   ....[178]....
        /*0cd4*/ 	.word	0xffffffff


	//   ....[179]....
        /*0cd8*/ 	.word	0xffffffff


	//   ....[180]....
        /*0cdc*/ 	.word	0xffffffff


	//   ....[181]....
        /*0ce0*/ 	.word	0xffffffff


	//   ....[182]....
        /*0ce4*/ 	.word	0xffffffff


	//   ....[183]....
        /*0ce8*/ 	.word	0xffffffff


	//   ....[184]....
        /*0cec*/ 	.word	0xffffffff


	//   ....[185]....
        /*0cf0*/ 	.word	0xffffffff


	//   ....[186]....
        /*0cf4*/ 	.word	0xffffffff


	//   ....[187]....
        /*0cf8*/ 	.word	0xffffffff


	//   ....[188]....
        /*0cfc*/ 	.word	0xffffffff


	//   ....[189]....
        /*0d00*/ 	.word	0xffffffff


	//   ....[190]....
        /*0d04*/ 	.word	0xffffffff


	//   ....[191]....
        /*0d08*/ 	.word	0xffffffff


	//   ....[192]....
        /*0d0c*/ 	.word	0xffffffff


	//   ....[193]....
        /*0d10*/ 	.word	0xffffffff


	//   ....[194]....
        /*0d14*/ 	.word	0xffffffff


	//   ....[195]....
        /*0d18*/ 	.word	0xffffffff


	//   ....[196]....
        /*0d1c*/ 	.word	0xffffffff


	//   ....[197]....
        /*0d20*/ 	.word	0xffffffff


	//   ....[198]....
        /*0d24*/ 	.word	0xffffffff


	//   ....[199]....
        /*0d28*/ 	.word	0xffffffff


	//   ....[200]....
        /*0d2c*/ 	.word	0xffffffff


	//   ....[201]....
        /*0d30*/ 	.word	0xffffffff


	//   ....[202]....
        /*0d34*/ 	.word	0xffffffff


	//   ....[203]....
        /*0d38*/ 	.word	0xffffffff


	//   ....[204]....
        /*0d3c*/ 	.word	0xffffffff


	//   ....[205]....
        /*0d40*/ 	.word	0xffffffff


	//   ....[206]....
        /*0d44*/ 	.word	0xffffffff


	//   ....[207]....
        /*0d48*/ 	.word	0xffffffff


	//   ....[208]....
        /*0d4c*/ 	.word	0xffffffff


	//   ....[209]....
        /*0d50*/ 	.word	0x0500000f


	//   ....[210]....
        /*0d54*/ 	.word	0x0500000f


	//   ....[211]....
        /*0d58*/ 	.word	0x0500000f


	//   ....[212]....
        /*0d5c*/ 	.word	0x0500000f


	//----- nvinfo : EIATTR_COOP_GROUP_INSTR_OFFSETS
	.align		4
.L_468:
        /*0d60*/ 	.byte	0x04, 0x28
        /*0d62*/ 	.short	(.L_470 - .L_469)


	//   ....[0]....
.L_469:
        /*0d64*/ 	.word	0x00000070


	//   ....[1]....
        /*0d68*/ 	.word	0x00000200


	//   ....[2]....
        /*0d6c*/ 	.word	0x00000250


	//   ....[3]....
        /*0d70*/ 	.word	0x00000440


	//   ....[4]....
        /*0d74*/ 	.word	0x00000670


	//   ....[5]....
        /*0d78*/ 	.word	0x00000fc0


	//   ....[6]....
        /*0d7c*/ 	.word	0x000030e0


	//   ....[7]....
        /*0d80*/ 	.word	0x00003740


	//   ....[8]....
        /*0d84*/ 	.word	0x00003970


	//   ....[9]....
        /*0d88*/ 	.word	0x000039a0


	//   ....[10]....
        /*0d8c*/ 	.word	0x000039d0


	//   ....[11]....
        /*0d90*/ 	.word	0x00003a10


	//   ....[12]....
        /*0d94*/ 	.word	0x00003a50


	//   ....[13]....
        /*0d98*/ 	.word	0x00003b30


	//   ....[14]....
        /*0d9c*/ 	.word	0x00003b70


	//   ....[15]....
        /*0da0*/ 	.word	0x00003ba0


	//   ....[16]....
        /*0da4*/ 	.word	0x00003bc0


	//   ....[17]....
        /*0da8*/ 	.word	0x00003bd0


	//   ....[18]....
        /*0dac*/ 	.word	0x00003c00


	//   ....[19]....
        /*0db0*/ 	.word	0x00003c70


	//   ....[20]....
        /*0db4*/ 	.word	0x00003cb0


	//   ....[21]....
        /*0db8*/ 	.word	0x00003cf0


	//   ....[22]....
        /*0dbc*/ 	.word	0x00003d30


	//   ....[23]....
        /*0dc0*/ 	.word	0x00003d70


	//   ....[24]....
        /*0dc4*/ 	.word	0x00003e60


	//   ....[25]....
        /*0dc8*/ 	.word	0x00003ec0


	//   ....[26]....
        /*0dcc*/ 	.word	0x00003ef0


	//   ....[27]....
        /*0dd0*/ 	.word	0x00003f50


	//   ....[28]....
        /*0dd4*/ 	.word	0x00003f90


	//   ....[29]....
        /*0dd8*/ 	.word	0x00003fb0


	//   ....[30]....
        /*0ddc*/ 	.word	0x00003fe0


	//   ....[31]....
        /*0de0*/ 	.word	0x00004010


	//   ....[32]....
        /*0de4*/ 	.word	0x00004030


	//   ....[33]....
        /*0de8*/ 	.word	0x00004140


	//   ....[34]....
        /*0dec*/ 	.word	0x00004180


	//   ....[35]....
        /*0df0*/ 	.word	0x000041c0


	//   ....[36]....
        /*0df4*/ 	.word	0x000041f0


	//   ....[37]....
        /*0df8*/ 	.word	0x00004210


	//   ....[38]....
        /*0dfc*/ 	.word	0x00004290


	//   ....[39]....
        /*0e00*/ 	.word	0x000042d0


	//   ....[40]....
        /*0e04*/ 	.word	0x00004300


	//   ....[41]....
        /*0e08*/ 	.word	0x00004340


	//   ....[42]....
        /*0e0c*/ 	.word	0x00004360


	//   ....[43]....
        /*0e10*/ 	.word	0x00004380


	//   ....[44]....
        /*0e14*/ 	.word	0x00004390


	//   ....[45]....
        /*0e18*/ 	.word	0x000043e0


	//   ....[46]....
        /*0e1c*/ 	.word	0x00004440


	//   ....[47]....
        /*0e20*/ 	.word	0x00004480


	//   ....[48]....
        /*0e24*/ 	.word	0x00004560


	//   ....[49]....
        /*0e28*/ 	.word	0x00004630


	//   ....[50]....
        /*0e2c*/ 	.word	0x00004640


	//   ....[51]....
        /*0e30*/ 	.word	0x00004710


	//   ....[52]....
        /*0e34*/ 	.word	0x00004740


	//   ....[53]....
        /*0e38*/ 	.word	0x00004780


	//   ....[54]....
        /*0e3c*/ 	.word	0x00004870


	//   ....[55]....
        /*0e40*/ 	.word	0x00004a50


	//   ....[56]....
        /*0e44*/ 	.word	0x00004a90


	//   ....[57]....
        /*0e48*/ 	.word	0x00004b00


	//   ....[58]....
        /*0e4c*/ 	.word	0x00004b40


	//   ....[59]....
        /*0e50*/ 	.word	0x00004b80


	//   ....[60]....
        /*0e54*/ 	.word	0x00004c00


	//   ....[61]....
        /*0e58*/ 	.word	0x00004c40


	//   ....[62]....
        /*0e5c*/ 	.word	0x00004d60


	//   ....[63]....
        /*0e60*/ 	.word	0x00004ec0


	//   ....[64]....
        /*0e64*/ 	.word	0x00004ef0


	//   ....[65]....
        /*0e68*/ 	.word	0x00004f10


	//   ....[66]....
        /*0e6c*/ 	.word	0x00004f50


	//   ....[67]....
        /*0e70*/ 	.word	0x00004f70


	//   ....[68]....
        /*0e74*/ 	.word	0x00004f80


	//   ....[69]....
        /*0e78*/ 	.word	0x00005000


	//   ....[70]....
        /*0e7c*/ 	.word	0x00008260


	//   ....[71]....
        /*0e80*/ 	.word	0x00008270


	//   ....[72]....
        /*0e84*/ 	.word	0x00008280


	//   ....[73]....
        /*0e88*/ 	.word	0x000082d0


	//   ....[74]....
        /*0e8c*/ 	.word	0x000082e0


	//   ....[75]....
        /*0e90*/ 	.word	0x00008360


	//   ....[76]....
        /*0e94*/ 	.word	0x000083f0


	//   ....[77]....
        /*0e98*/ 	.word	0x000084d0


	//   ....[78]....
        /*0e9c*/ 	.word	0x000084f0


	//   ....[79]....
        /*0ea0*/ 	.word	0x00008510


	//   ....[80]....
        /*0ea4*/ 	.word	0x000085a0


	//   ....[81]....
        /*0ea8*/ 	.word	0x00008610


	//   ....[82]....
        /*0eac*/ 	.word	0x00008670


	//   ....[83]....
        /*0eb0*/ 	.word	0x000086d0


	//   ....[84]....
        /*0eb4*/ 	.word	0x00008760


	//   ....[85]....
        /*0eb8*/ 	.word	0x00008780


	//   ....[86]....
        /*0ebc*/ 	.word	0x000087c0


	//   ....[87]....
        /*0ec0*/ 	.word	0x00008800


	//   ....[88]....
        /*0ec4*/ 	.word	0x00008810


	//   ....[89]....
        /*0ec8*/ 	.word	0x000088c0


	//   ....[90]....
        /*0ecc*/ 	.word	0x00008970


	//   ....[91]....
        /*0ed0*/ 	.word	0x000089a0


	//   ....[92]....
        /*0ed4*/ 	.word	0x000089d0


	//   ....[93]....
        /*0ed8*/ 	.word	0x00008a10


	//   ....[94]....
        /*0edc*/ 	.word	0x00008a40


	//   ....[95]....
        /*0ee0*/ 	.word	0x00008a80


	//   ....[96]....
        /*0ee4*/ 	.word	0x00008ab0


	//   ....[97]....
        /*0ee8*/ 	.word	0x00008b30


	//   ....[98]....
        /*0eec*/ 	.word	0x00008b90


	//   ....[99]....
        /*0ef0*/ 	.word	0x00008bf0


	//   ....[100]....
        /*0ef4*/ 	.word	0x00008c50


	//   ....[101]....
        /*0ef8*/ 	.word	0x00008d10


	//   ....[102]....
        /*0efc*/ 	.word	0x00008d50


	//   ....[103]....
        /*0f00*/ 	.word	0x00008f40


	//   ....[104]....
        /*0f04*/ 	.word	0x00008f50


	//   ....[105]....
        /*0f08*/ 	.word	0x00008f80


	//   ....[106]....
        /*0f0c*/ 	.word	0x000090f0


	//   ....[107]....
        /*0f10*/ 	.word	0x00009200


	//   ....[108]....
        /*0f14*/ 	.word	0x00009280


	//   ....[109]....
        /*0f18*/ 	.word	0x000092c0


	//   ....[110]....
        /*0f1c*/ 	.word	0x00009540


	//   ....[111]....
        /*0f20*/ 	.word	0x00009570


	//   ....[112]....
        /*0f24*/ 	.word	0x000095e0


	//   ....[113]....
        /*0f28*/ 	.word	0x00009610


	//   ....[114]....
        /*0f2c*/ 	.word	0x00009640


	//   ....[115]....
        /*0f30*/ 	.word	0x00009670


	//   ....[116]....
        /*0f34*/ 	.word	0x00009690


	//   ....[117]....
        /*0f38*/ 	.word	0x000098c0


	//   ....[118]....
        /*0f3c*/ 	.word	0x00009910


	//   ....[119]....
        /*0f40*/ 	.word	0x00009b40


	//   ....[120]....
        /*0f44*/ 	.word	0x00009b50


	//   ....[121]....
        /*0f48*/ 	.word	0x00009b60


	//   ....[122]....
        /*0f4c*/ 	.word	0x00009b70


	//   ....[123]....
        /*0f50*/ 	.word	0x00009b80


	//   ....[124]....
        /*0f54*/ 	.word	0x00009b90


	//   ....[125]....
        /*0f58*/ 	.word	0x00009ba0


	//   ....[126]....
        /*0f5c*/ 	.word	0x00009f10


	//   ....[127]....
        /*0f60*/ 	.word	0x00009f20


	//   ....[128]....
        /*0f64*/ 	.word	0x00009f30


	//   ....[129]....
        /*0f68*/ 	.word	0x00009f40


	//   ....[130]....
        /*0f6c*/ 	.word	0x00009f50


	//   ....[131]....
        /*0f70*/ 	.word	0x00009f60


	//   ....[132]....
        /*0f74*/ 	.word	0x00009f70


	//   ....[133]....
        /*0f78*/ 	.word	0x00009f80


	//   ....[134]....
        /*0f7c*/ 	.word	0x0000d5c0


	//   ....[135]....
        /*0f80*/ 	.word	0x0000df60


	//   ....[136]....
        /*0f84*/ 	.word	0x0000dfa0


	//   ....[137]....
        /*0f88*/ 	.word	0x0000dfe0


	//   ....[138]....
        /*0f8c*/ 	.word	0x0000e030


	//   ....[139]....
        /*0f90*/ 	.word	0x0000e040


	//   ....[140]....
        /*0f94*/ 	.word	0x0000e0c0


	//   ....[141]....
        /*0f98*/ 	.word	0x0000e0f0


	//   ....[142]....
        /*0f9c*/ 	.word	0x0000e100


	//   ....[143]....
        /*0fa0*/ 	.word	0x0000e110


	//   ....[144]....
        /*0fa4*/ 	.word	0x0000e160


	//   ....[145]....
        /*0fa8*/ 	.word	0x0000e170


	//   ....[146]....
        /*0fac*/ 	.word	0x0000e290


	//   ....[147]....
        /*0fb0*/ 	.word	0x0000e2d0


	//   ....[148]....
        /*0fb4*/ 	.word	0x0000e2f0


	//   ....[149]....
        /*0fb8*/ 	.word	0x0000e300


	//   ....[150]....
        /*0fbc*/ 	.word	0x0000e340


	//   ....[151]....
        /*0fc0*/ 	.word	0x0000e3d0


	//   ....[152]....
        /*0fc4*/ 	.word	0x0000e4d0


	//   ....[153]....
        /*0fc8*/ 	.word	0x0000e510


	//   ....[154]....
        /*0fcc*/ 	.word	0x0000e520


	//   ....[155]....
        /*0fd0*/ 	.word	0x0000e550


	//   ....[156]....
        /*0fd4*/ 	.word	0x0000e560


	//   ....[157]....
        /*0fd8*/ 	.word	0x0000e570


	//   ....[158]....
        /*0fdc*/ 	.word	0x0000e590


	//   ....[159]....
        /*0fe0*/ 	.word	0x0000e5c0


	//   ....[160]....
        /*0fe4*/ 	.word	0x0000e5e0


	//   ....[161]....
        /*0fe8*/ 	.word	0x0000e610


	//   ....[162]....
        /*0fec*/ 	.word	0x0000e640


	//   ....[163]....
        /*0ff0*/ 	.word	0x0000e6f0


	//   ....[164]....
        /*0ff4*/ 	.word	0x0000e720


	//   ....[165]....
        /*0ff8*/ 	.word	0x0000e740


	//   ....[166]....
        /*0ffc*/ 	.word	0x0000e780


	//   ....[167]....
        /*1000*/ 	.word	0x0000e7c0


	//   ....[168]....
        /*1004*/ 	.word	0x0000e7e0


	//   ....[169]....
        /*1008*/ 	.word	0x0000e830


	//   ....[170]....
        /*100c*/ 	.word	0x0000e840


	//   ....[171]....
        /*1010*/ 	.word	0x0000e870


	//   ....[172]....
        /*1014*/ 	.word	0x0000e940


	//   ....[173]....
        /*1018*/ 	.word	0x0000e960


	//   ....[174]....
        /*101c*/ 	.word	0x0000e990


	//   ....[175]....
        /*1020*/ 	.word	0x0000ec60


	//   ....[176]....
        /*1024*/ 	.word	0x0000ece0


	//   ....[177]....
        /*1028*/ 	.word	0x0000ed10


	//   ....[178]....
        /*102c*/ 	.word	0x0000ed20


	//   ....[179]....
        /*1030*/ 	.word	0x0000eda0


	//   ....[180]....
        /*1034*/ 	.word	0x0000ee00


	//   ....[181]....
        /*1038*/ 	.word	0x0000ef20


	//   ....[182]....
        /*103c*/ 	.word	0x0000f020


	//   ....[183]....
        /*1040*/ 	.word	0x0000f140


	//   ....[184]....
        /*1044*/ 	.word	0x0000f170


	//   ....[185]....
        /*1048*/ 	.word	0x0000f190


	//   ....[186]....
        /*104c*/ 	.word	0x0000f1b0


	//   ....[187]....
        /*1050*/ 	.word	0x0000f210


	//   ....[188]....
        /*1054*/ 	.word	0x0000f220


	//   ....[189]....
        /*1058*/ 	.word	0x0000f240


	//   ....[190]....
        /*105c*/ 	.word	0x0000f6c0


	//   ....[191]....
        /*1060*/ 	.word	0x0000f6f0


	//   ....[192]....
        /*1064*/ 	.word	0x0000f700


	//   ....[193]....
        /*1068*/ 	.word	0x0000f710


	//   ....[194]....
        /*106c*/ 	.word	0x0000f720


	//   ....[195]....
        /*1070*/ 	.word	0x0000f730


	//   ....[196]....
        /*1074*/ 	.word	0x0000f740


	//   ....[197]....
        /*1078*/ 	.word	0x0000f760


	//   ....[198]....
        /*107c*/ 	.word	0x00011b20


	//   ....[199]....
        /*1080*/ 	.word	0x00012a20


	//   ....[200]....
        /*1084*/ 	.word	0x00012f70


	//   ....[201]....
        /*1088*/ 	.word	0x000132a0


	//   ....[202]....
        /*108c*/ 	.word	0x000135e0


	//   ....[203]....
        /*1090*/ 	.word	0x00013890


	//   ....[204]....
        /*1094*/ 	.word	0x00013ad0


	//   ....[205]....
        /*1098*/ 	.word	0x00013d40


	//   ....[206]....
        /*109c*/ 	.word	0x00014010


	//   ....[207]....
        /*10a0*/ 	.word	0x00014230


	//   ....[208]....
        /*10a4*/ 	.word	0x000143c0


	//   ....[209]....
        /*10a8*/ 	.word	0x000162e0


	//   ....[210]....
        /*10ac*/ 	.word	0x00016570


	//   ....[211]....
        /*10b0*/ 	.word	0x000165e0


	//   ....[212]....
        /*10b4*/ 	.word	0x00016650


	//----- nvinfo : EIATTR_REG_RECONFIG
	.align		4
.L_470:
        /*10b8*/ 	.byte	0x01, 0x54
	.zero		2


	//----- nvinfo : EIATTR_SYSCALL_OFFSETS
	.align		4
        /*10bc*/ 	.byte	0x04, 0x46
        /*10be*/ 	.short	(.L_472 - .L_471)


	//   ....[0]....
.L_471:
        /*10c0*/ 	.word	0x00000c20


	//   ....[1]....
        /*10c4*/ 	.word	0x00000d10


	//   ....[2]....
        /*10c8*/ 	.word	0x00000e70


	//   ....[3]....
        /*10cc*/ 	.word	0x00000f60


	//   ....[4]....
        /*10d0*/ 	.word	0x000114f0


	//   ....[5]....
        /*10d4*/ 	.word	0x00011620


	//   ....[6]....
        /*10d8*/ 	.word	0x00011740


	//   ....[7]....
        /*10dc*/ 	.word	0x00011860


	//----- nvinfo : EIATTR_MBARRIER_INSTR_OFFSETS
	.align		4
.L_472:
        /*10e0*/ 	.byte	0x04, 0x39
        /*10e2*/ 	.short	(.L_474 - .L_473)


	//   ....[0]....
.L_473:
        /*10e4*/ 	.word	0x000002f0
        /*10e8*/ 	.word	0x000000ff
        /*10ec*/ 	.word	0x00030c00
        /*10f0*/ 	.short	0x0100
        /*10f2*/ 	.byte	0x06
	.zero		1


	//   ....[1]....
        /*10f4*/ 	.word	0x000003f0
        /*10f8*/ 	.word	0x000000ff
        /*10fc*/ 	.word	0x00030c10
        /*1100*/ 	.short	0x0100
        /*1102*/ 	.byte	0x08
	.zero		1


	//   ....[2]....
        /*1104*/ 	.word	0x00000400
        /*1108*/ 	.word	0x000000ff
        /*110c*/ 	.word	0x00030c20
        /*1110*/ 	.short	0x0100
        /*1112*/ 	.byte	0x08
	.zero		1


	//   ....[3]....
        /*1114*/ 	.word	0x00000410
        /*1118*/ 	.word	0x000000ff
        /*111c*/ 	.word	0x00030c18
        /*1120*/ 	.short	0x0100
        /*1122*/ 	.byte	0x08
	.zero		1


	//   ....[4]....
        /*1124*/ 	.word	0x00000420
        /*1128*/ 	.word	0x000000ff
        /*112c*/ 	.word	0x00030c28
        /*1130*/ 	.short	0x0100
        /*1132*/ 	.byte	0x08
	.zero		1


	//   ....[5]....
        /*1134*/ 	.word	0x00000550
        /*1138*/ 	.word	0x000000ff
        /*113c*/ 	.word	0x00030c30
        /*1140*/ 	.short	0x0100
        /*1142*/ 	.byte	0x08
	.zero		1


	//   ....[6]....
        /*1144*/ 	.word	0x00000560
        /*1148*/ 	.word	0x000000ff
        /*114c*/ 	.word	0x00030c40
        /*1150*/ 	.short	0x0100
        /*1152*/ 	.byte	0x08
	.zero		1


	//   ....[7]....
        /*1154*/ 	.word	0x00000570
        /*1158*/ 	.word	0x000000ff
        /*115c*/ 	.word	0x00030c38
        /*1160*/ 	.short	0x0100
        /*1162*/ 	.byte	0x08
	.zero		1


	//   ....[8]....
        /*1164*/ 	.word	0x00000580
        /*1168*/ 	.word	0x000000ff
        /*116c*/ 	.word	0x00030c48
        /*1170*/ 	.short	0x0100
        /*1172*/ 	.byte	0x08
	.zero		1


	//   ....[9]....
        /*1174*/ 	.word	0x00001000
        /*1178*/ 	.word	0x00000010
        /*117c*/ 	.word	0x00030c00
        /*1180*/ 	.short	0x010a
        /*1182*/ 	.byte	0x3f
	.zero		1


	//   ....[10]....
        /*1184*/ 	.word	0x00001130
        /*1188*/ 	.word	0x00000010
        /*118c*/ 	.word	0x00030c00
        /*1190*/ 	.short	0x010a
        /*1192*/ 	.byte	0x3f
	.zero		1


	//   ....[11]....
        /*1194*/ 	.word	0x00001a30
        /*1198*/ 	.word	0x00000006
        /*119c*/ 	.word	0x00030c10
        /*11a0*/ 	.short	0x010a
        /*11a2*/ 	.byte	0x3f
	.zero		1


	//   ....[12]....
        /*11a4*/ 	.word	0x00001aa0
        /*11a8*/ 	.word	0x00000006
        /*11ac*/ 	.word	0x00030c10
        /*11b0*/ 	.short	0x010a
        /*11b2*/ 	.byte	0x3f
	.zero		1


	//   ....[13]....
        /*11b4*/ 	.word	0x00001ed0
        /*11b8*/ 	.word	0x00000006
        /*11bc*/ 	.word	0x00030c30
        /*11c0*/ 	.short	0x010a
        /*11c2*/ 	.byte	0x3f
	.zero		1


	//   ....[14]....
        /*11c4*/ 	.word	0x00001f10
        /*11c8*/ 	.word	0x00000006
        /*11cc*/ 	.word	0x00030c30
        /*11d0*/ 	.short	0x010a
        /*11d2*/ 	.byte	0x3f
	.zero		1


	//   ....[15]....
        /*11d4*/ 	.word	0x000065d0
        /*11d8*/ 	.word	0x00000005
        /*11dc*/ 	.word	0x00000000
        /*11e0*/ 	.short	0x0101
        /*11e2*/ 	.byte	0x3f
	.zero		1


	//   ....[16]....
        /*11e4*/ 	.word	0x00006a20
        /*11e8*/ 	.word	0x00000006
        /*11ec*/ 	.word	0x00000000
        /*11f0*/ 	.short	0x0101
        /*11f2*/ 	.byte	0x3f
	.zero		1


	//   ....[17]....
        /*11f4*/ 	.word	0x00007360
        /*11f8*/ 	.word	0x00000006
        /*11fc*/ 	.word	0x00030c10
        /*1200*/ 	.short	0x010a
        /*1202*/ 	.byte	0x3f
	.zero		1


	//   ....[18]....
        /*1204*/ 	.word	0x000073e0
        /*1208*/ 	.word	0x00000006
        /*120c*/ 	.word	0x00030c10
        /*1210*/ 	.short	0x010a
        /*1212*/ 	.byte	0x3f
	.zero		1


	//   ....[19]....
        /*1214*/ 	.word	0x000077f0
        /*1218*/ 	.word	0x00000006
        /*121c*/ 	.word	0x00030c30
        /*1220*/ 	.short	0x010a
        /*1222*/ 	.byte	0x3f
	.zero		1


	//   ....[20]....
        /*1224*/ 	.word	0x00007830
        /*1228*/ 	.word	0x00000006
        /*122c*/ 	.word	0x00030c30
        /*1230*/ 	.short	0x010a
        /*1232*/ 	.byte	0x3f
	.zero		1


	//   ....[21]....
        /*1234*/ 	.word	0x0000b480
        /*1238*/ 	.word	0x00000005
        /*123c*/ 	.word	0x00000000
        /*1240*/ 	.short	0x0101
        /*1242*/ 	.byte	0x3f
	.zero		1


	//   ....[22]....
        /*1244*/ 	.word	0x0000b8d0
        /*1248*/ 	.word	0x00000006
        /*124c*/ 	.word	0x00000000
        /*1250*/ 	.short	0x0101
        /*1252*/ 	.byte	0x3f
	.zero		1


	//   ....[23]....
        /*1254*/ 	.word	0x0000c0e0
        /*1258*/ 	.word	0x00000006
        /*125c*/ 	.word	0x00030c10
        /*1260*/ 	.short	0x010a
        /*1262*/ 	.byte	0x3f
	.zero		1


	//   ....[24]....
        /*1264*/ 	.word	0x0000c160
        /*1268*/ 	.word	0x00000006
        /*126c*/ 	.word	0x00030c10
        /*1270*/ 	.short	0x010a
        /*1272*/ 	.byte	0x3f
	.zero		1


	//   ....[25]....
        /*1274*/ 	.word	0x0000c590
        /*1278*/ 	.word	0x00000006
        /*127c*/ 	.word	0x00030c30
        /*1280*/ 	.short	0x010a
        /*1282*/ 	.byte	0x3f
	.zero		1


	//   ....[26]....
        /*1284*/ 	.word	0x0000c5d0
        /*1288*/ 	.word	0x00000006
        /*128c*/ 	.word	0x00030c30
        /*1290*/ 	.short	0x010a
        /*1292*/ 	.byte	0x3f
	.zero		1


	//   ....[27]....
        /*1294*/ 	.word	0x00010cc0
        /*1298*/ 	.word	0x00000005
        /*129c*/ 	.word	0x00000000
        /*12a0*/ 	.short	0x0101
        /*12a2*/ 	.byte	0x3f
	.zero		1


	//   ....[28]....
        /*12a4*/ 	.word	0x00011140
        /*12a8*/ 	.word	0x00000006
        /*12ac*/ 	.word	0x00000000
        /*12b0*/ 	.short	0x0101
        /*12b2*/ 	.byte	0x3f
	.zero		1


	//   ....[29]....
        /*12b4*/ 	.word	0x00014a30
        /*12b8*/ 	.word	0x00000010
        /*12bc*/ 	.word	0x00030c20
        /*12c0*/ 	.short	0x010a
        /*12c2*/ 	.byte	0x3f
	.zero		1


	//   ....[30]....
        /*12c4*/ 	.word	0x00015000
        /*12c8*/ 	.word	0x00000010
        /*12cc*/ 	.word	0x00030c40
        /*12d0*/ 	.short	0x010a
        /*12d2*/ 	.byte	0x3f
	.zero		1


	//   ....[31]....
        /*12d4*/ 	.word	0x00015230
        /*12d8*/ 	.word	0x00000010
        /*12dc*/ 	.word	0x00030c28
        /*12e0*/ 	.short	0x010a
        /*12e2*/ 	.byte	0x3f
	.zero		1


	//   ....[32]....
        /*12e4*/ 	.word	0x00015460
        /*12e8*/ 	.word	0x00000010
        /*12ec*/ 	.word	0x00030c48
        /*12f0*/ 	.short	0x010a
        /*12f2*/ 	.byte	0x3f
	.zero		1


	//   ....[33]....
        /*12f4*/ 	.word	0x00015640
        /*12f8*/ 	.word	0x00000010
        /*12fc*/ 	.word	0x00030c20
        /*1300*/ 	.short	0x010a
        /*1302*/ 	.byte	0x3f
	.zero		1


	//   ....[34]....
        /*1304*/ 	.word	0x000158f0
        /*1308*/ 	.word	0x00000010
        /*130c*/ 	.word	0x00030c40
        /*1310*/ 	.short	0x010a
        /*1312*/ 	.byte	0x3f
	.zero		1


	//   ....[35]....
        /*1314*/ 	.word	0x00015af0
        /*1318*/ 	.word	0x00000010
        /*131c*/ 	.word	0x00030c28
        /*1320*/ 	.short	0x010a
        /*1322*/ 	.byte	0x3f
	.zero		1


	//   ....[36]....
        /*1324*/ 	.word	0x00015d70
        /*1328*/ 	.word	0x00000003
        /*132c*/ 	.word	0x00030c40
        /*1330*/ 	.short	0x010a
        /*1332*/ 	.byte	0x3f
	.zero		1


	//   ....[37]....
        /*1334*/ 	.word	0x00016140
        /*1338*/ 	.word	0x00000006
        /*133c*/ 	.word	0x00000000
        /*1340*/ 	.short	0x010a
        /*1342*/ 	.byte	0x3f
	.zero		1


	//   ....[38]....
        /*1344*/ 	.word	0x000161a0
        /*1348*/ 	.word	0x00000003
        /*134c*/ 	.word	0x00000000
        /*1350*/ 	.short	0x010a
        /*1352*/ 	.byte	0x3f
	.zero		1


	//   ....[39]....
        /*1354*/ 	.word	0x00016200
        /*1358*/ 	.word	0x00000002
        /*135c*/ 	.word	0x00000000
        /*1360*/ 	.short	0x010a
        /*1362*/ 	.byte	0x3f
	.zero		1


	//   ....[40]....
        /*1364*/ 	.word	0x00016230
        /*1368*/ 	.word	0x00000003
        /*136c*/ 	.word	0x00000000
        /*1370*/ 	.short	0x010a
        /*1372*/ 	.byte	0x3f
	.zero		1


	//   ....[41]....
        /*1374*/ 	.word	0x00016310
        /*1378*/ 	.word	0x00000010
        /*137c*/ 	.word	0x00030c00
        /*1380*/ 	.short	0x010a
        /*1382*/ 	.byte	0x3f
	.zero		1


	//   ....[42]....
        /*1384*/ 	.word	0x00016360
        /*1388*/ 	.word	0x00000006
        /*138c*/ 	.word	0x00030c10
        /*1390*/ 	.short	0x010a
        /*1392*/ 	.byte	0x3f
	.zero		1


	//   ....[43]....
        /*1394*/ 	.word	0x000163b0
        /*1398*/ 	.word	0x00000006
        /*139c*/ 	.word	0x00030c30
        /*13a0*/ 	.short	0x010a
        /*13a2*/ 	.byte	0x3f
	.zero		1


	//   ....[44]....
        /*13a4*/ 	.word	0x00016400
        /*13a8*/ 	.word	0x00000006
        /*13ac*/ 	.word	0x00030c10
        /*13b0*/ 	.short	0x010a
        /*13b2*/ 	.byte	0x3f
	.zero		1


	//   ....[45]....
        /*13b4*/ 	.word	0x00016450
        /*13b8*/ 	.word	0x00000006
        /*13bc*/ 	.word	0x00030c30
        /*13c0*/ 	.short	0x010a
        /*13c2*/ 	.byte	0x3f
	.zero		1


	//   ....[46]....
        /*13c4*/ 	.word	0x000164a0
        /*13c8*/ 	.word	0x00000006
        /*13cc*/ 	.word	0x00030c10
        /*13d0*/ 	.short	0x010a
        /*13d2*/ 	.byte	0x3f
	.zero		1


	//   ....[47]....
        /*13d4*/ 	.word	0x000164f0
        /*13d8*/ 	.word	0x00000006
        /*13dc*/ 	.word	0x00030c30
        /*13e0*/ 	.short	0x010a
        /*13e2*/ 	.byte	0x3f
	.zero		1


	//   ....[48]....
        /*13e4*/ 	.word	0x00016690
        /*13e8*/ 	.word	0x00000010
        /*13ec*/ 	.word	0x00030c20
        /*13f0*/ 	.short	0x010a
        /*13f2*/ 	.byte	0x3f
	.zero		1


	//   ....[49]....
        /*13f4*/ 	.word	0x000166e0
        /*13f8*/ 	.word	0x00000010
        /*13fc*/ 	.word	0x00030c40
        /*1400*/ 	.short	0x010a
        /*1402*/ 	.byte	0x3f
	.zero		1


	//   ....[50]....
        /*1404*/ 	.word	0x00016730
        /*1408*/ 	.word	0x00000010
        /*140c*/ 	.word	0x00030c28
        /*1410*/ 	.short	0x010a
        /*1412*/ 	.byte	0x3f
	.zero		1


	//   ....[51]....
        /*1414*/ 	.word	0x00016780
        /*1418*/ 	.word	0x00000010
        /*141c*/ 	.word	0x00030c48
        /*1420*/ 	.short	0x010a
        /*1422*/ 	.byte	0x3f
	.zero		1


	//   ....[52]....
        /*1424*/ 	.word	0x000167e0
        /*1428*/ 	.word	0x00000010
        /*142c*/ 	.word	0x00030c20
        /*1430*/ 	.short	0x010a
        /*1432*/ 	.byte	0x3f
	.zero		1


	//   ....[53]....
        /*1434*/ 	.word	0x00016830
        /*1438*/ 	.word	0x00000010
        /*143c*/ 	.word	0x00030c40
        /*1440*/ 	.short	0x010a
        /*1442*/ 	.byte	0x3f
	.zero		1


	//   ....[54]....
        /*1444*/ 	.word	0x00016880
        /*1448*/ 	.word	0x00000010
        /*144c*/ 	.word	0x00030c28
        /*1450*/ 	.short	0x010a
        /*1452*/ 	.byte	0x3f
	.zero		1


	//   ....[55]....
        /*1454*/ 	.word	0x000168d0
        /*1458*/ 	.word	0x00000003
        /*145c*/ 	.word	0x00030c40
        /*1460*/ 	.short	0x010a
        /*1462*/ 	.byte	0x3f
	.zero		1


	//   ....[56]....
        /*1464*/ 	.word	0x000169a0
        /*1468*/ 	.word	0x00000006
        /*146c*/ 	.word	0x00000000
        /*1470*/ 	.short	0x010a
        /*1472*/ 	.byte	0x3f
	.zero		1


	//   ....[57]....
        /*1474*/ 	.word	0x000169f0
        /*1478*/ 	.word	0x00000003
        /*147c*/ 	.word	0x00000000
        /*1480*/ 	.short	0x010a
        /*1482*/ 	.byte	0x3f
	.zero		1


	//   ....[58]....
        /*1484*/ 	.word	0x00016a40
        /*1488*/ 	.word	0x00000002
        /*148c*/ 	.word	0x00000000
        /*1490*/ 	.short	0x010a
        /*1492*/ 	.byte	0x3f
	.zero		1


	//----- nvinfo : EIATTR_NUM_MBARRIERS
	.align		4
.L_474:
        /*1494*/ 	.byte	0x03, 0x38
        /*1496*/ 	.short	0x0009


	//----- nvinfo : EIATTR_EXIT_INSTR_OFFSETS
	.align		4
        /*1498*/ 	.byte	0x04, 0x1c
        /*149a*/ 	.short	(.L_476 - .L_475)


	//   ....[0]....
.L_475:
        /*149c*/ 	.word	0x00016280


	//----- nvinfo : EIATTR_MAX_THREADS
	.align		4
.L_476:
        /*14a0*/ 	.byte	0x04, 0x05
        /*14a2*/ 	.short	(.L_478 - .L_477)
.L_477:
        /*14a4*/ 	.word	0x00000180
        /*14a8*/ 	.word	0x00000001
        /*14ac*/ 	.word	0x00000001


	//----- nvinfo : EIATTR_CRS_STACK_SIZE
	.align		4
.L_478:
        /*14b0*/ 	.byte	0x04, 0x1e
        /*14b2*/ 	.short	(.L_480 - .L_479)
.L_479:
        /*14b4*/ 	.word	0x00000000


	//----- nvinfo : EIATTR_CBANK_PARAM_SIZE
	.align		4
.L_480:
        /*14b8*/ 	.byte	0x03, 0x19
        /*14ba*/ 	.short	0x0970


	//----- nvinfo : EIATTR_PARAM_CBANK
	.align		4
        /*14bc*/ 	.byte	0x04, 0x0a
        /*14be*/ 	.short	(.L_482 - .L_481)
	.align		4
.L_481:
        /*14c0*/ 	.word	index@(.nv.constant0._ZN7cutlass13device_kernelIN5flash11enable_sm90INS1_16FlashAttnBwdSm90INS1_25CollectiveMainloopBwdSm90ILi2ELi2ELi2EN4cute5tupleIJNS5_1CILi1EEES8_S8_EEENS6_IJNS7_ILi128EEESA_NS7_ILi64EEEEEENS_10bfloat16_tEfNS_4arch4Sm90ELb0ELb1ELb1ELb0ELb1ELb1ELb0ELb0ELi2ELi1ELi2ELi2ELb0EEENS1_21CollectiveEpilogueBwdISC_SD_SF_Li256ELb0ELb0ELi1EEENS1_19SingleTileSchedulerILb0ELb0ELb0ELi128EEEEEEEEEvNT_6ParamsE)
        /*14c4*/ 	.short	0x0210
        /*14c6*/ 	.short	0x0970


	//----- nvinfo : EIATTR_SW_WAR
	.align		4
.L_482:
        /*14c8*/ 	.byte	0x04, 0x36
        /*14ca*/ 	.short	(.L_484 - .L_483)
.L_483:
        /*14cc*/ 	.word	0x00000008
.L_484:


//--------------------- .nv.info._ZN7cutlass13device_kernelIN5flash11enable_sm90INS1_16FlashAttnBwdSm90INS1_25CollectiveMainloopBwdSm90ILi2ELi2ELi2EN4cute5tupleIJNS5_1CILi1EEES8_S8_EEENS6_IJNS7_ILi128EEESA_NS7_ILi64EEEEEENS_10bfloat16_tEfNS_4arch4Sm90ELb0ELb1ELb1ELb0ELb0ELb1ELb0ELb0ELi2ELi1ELi2ELi2ELb0EEENS1_24CollectiveEpilogueBwdGQAISC_fSF_Li256ELb0ELb0EEENS1_19SingleTileSchedulerILb0ELb0ELb0ELi128EEEEEEEEEvNT_6ParamsE --------------------------
	.section	.nv.info._ZN7cutlass13device_kernelIN5flash11enable_sm90INS1_16FlashAttnBwdSm90INS1_25CollectiveMainloopBwdSm90ILi2ELi2ELi2EN4cute5tupleIJNS5_1CILi1EEES8_S8_EEENS6_IJNS7_ILi128EEESA_NS7_ILi64EEEEEENS_10bfloat16_tEfNS_4arch4Sm90ELb0ELb1ELb1ELb0ELb0ELb1ELb0ELb0ELi2ELi1ELi2ELi2ELb0EEENS1_24CollectiveEpilogueBwdGQAISC_fSF_Li256ELb0ELb0EEENS1_19SingleTileSchedulerILb0ELb0ELb0ELi128EEEEEEEEEvNT_6ParamsE,"",@"SHT_CUDA_INFO"
	.sectionflags	@""
	.align	4


	//----- nvinfo : EIATTR_CUDA_API_VERSION
	.align		4
        /*0000*/ 	.byte	0x04, 0x37
        /*0002*/ 	.short	(.L_486 - .L_485)
.L_485:
        /*0004*/ 	.word	0x00000082


	//----- nvinfo : EIATTR_KPARAM_INFO
	.align		4
.L_486:
        /*0008*/ 	.byte	0x04, 0x17
        /*000a*/ 	.short	(.L_488 - .L_487)
.L_487:
        /*000c*/ 	.word	0x00000000
        /*0010*/ 	.short	0x0000
        /*0012*/ 	.short	0x0070
        /*0014*/ 	.byte	0x00, 0xf0, 0x01, 0x1a


	//----- nvinfo : EIATTR_SPARSE_MMA_MASK
	.align		4
.L_488:
        /*0018*/ 	.byte	0x03, 0x50
        /*001a*/ 	.short	0x0000


	//----- nvinfo : EIATTR_MAXREG_COUNT
	.align		4
        /*001c*/ 	.byte	0x03, 0x1b
        /*001e*/ 	.short	0x00a8


	//----- nvinfo : EIATTR_NUM_BARRIERS
	.align		4
        /*0020*/ 	.byte	0x02, 0x4c
        /*0022*/ 	.byte	0x10
	.zero		1


	//----- nvinfo : EIATTR_EXTERNS
	.align		4
        /*0024*/ 	.byte	0x04, 0x0f
        /*0026*/ 	.short	(.L_490 - .L_489)


	//   ....[0]....
	.align		4
.L_489:
        /*0028*/ 	.word	index@(__assertfail)


	//----- nvinfo : EIATTR_ANNOTATIONS
	.align		4
.L_490:
        /*002c*/ 	.byte	0x04, 0x55
        /*002e*/ 	.short	(.L_492 - .L_491)


	//   ....[0]....
.L_491:
        /* <DEDUP_REMOVED lines=158> */


	//----- nvinfo : EIATTR_MERCURY_ISA_VERSION
	.align		4
.L_492:
        /*0a00*/ 	.byte	0x03, 0x5f
        /*0a02*/ 	.short	0x0101


	//----- nvinfo : EIATTR_INT_WARP_WIDE_INSTR_OFFSETS
	.align		4
        /*0a04*/ 	.byte	0x04, 0x31
        /*0a06*/ 	.short	(.L_494 - .L_493)


	//   ....[0]....
.L_493:
        /*0a08*/ 	.word	0x00000190


	//   ....[1]....
        /*0a0c*/ 	.word	0x000001c0


	//----- nvinfo : EIATTR_COOP_GROUP_MASK_REGIDS
	.align		4
.L_494:
        /*0a10*/ 	.byte	0x04, 0x29
        /*0a12*/ 	.short	(.L_496 - .L_495)


	//   ....[0]....
.L_495:
        /*0a14*/ 	.word	0xffffffff


	//   ....[1]....
        /*0a18*/ 	.word	0xffffffff


	//   ....[2]....
        /*0a1c*/ 	.word	0xffffffff


	//   ....[3]....
        /*0a20*/ 	.word	0xffffffff


	//   ....[4]....
        /*0a24*/ 	.word	0xffffffff


	//   ....[5]....
        /*0a28*/ 	.word	0xffffffff


	//   ....[6]....
        /*0a2c*/ 	.word	0xffffffff


	//   ....[7]....
        /*0a30*/ 	.word	0xffffffff


	//   ....[8]....
        /*0a34*/ 	.word	0xffffffff


	//   ....[9]....
        /*0a38*/ 	.word	0xffffffff


	//   ....[10]....
        /*0a3c*/ 	.word	0xffffffff


	//   ....[11]....
        /*0a40*/ 	.word	0xffffffff


	//   ....[12]....
        /*0a44*/ 	.word	0xffffffff


	//   ....[13]....
        /*0a48*/ 	.word	0xffffffff


	//   ....[14]....
        /*0a4c*/ 	.word	0xffffffff


	//   ....[15]....
        /*0a50*/ 	.word	0xffffffff


	//   ....[16]....
        /*0a54*/ 	.word	0xffffffff


	//   ....[17]....
        /*0a58*/ 	.word	0xffffffff


	//   ....[18]....
        /*0a5c*/ 	.word	0xffffffff


	//   ....[19]....
        /*0a60*/ 	.word	0xffffffff


	//   ....[20]....
        /*0a64*/ 	.word	0xffffffff


	//   ....[21]....
        /*0a68*/ 	.word	0xffffffff


	//   ....[22]....
        /*0a6c*/ 	.word	0xffffffff


	//   ....[23]....
        /*0a70*/ 	.word	0xffffffff


	//   ....[24]....
        /*0a74*/ 	.word	0xffffffff


	//   ....[25]....
        /*0a78*/ 	.word	0xffffffff


	//   ....[26]....
        /*0a7c*/ 	.word	0xffffffff


	//   ....[27]....
        /*0a80*/ 	.word	0xffffffff


	//   ....[28]....
        /*0a84*/ 	.word	0xffffffff


	//   ....[29]....
        /*0a88*/ 	.word	0xffffffff


	//   ....[30]....
        /*0a8c*/ 	.word	0xffffffff


	//   ....[31]....
        /*0a90*/ 	.word	0xffffffff


	//   ....[32]....
        /*0a94*/ 	.word	0xffffffff


	//   ....[33]....
        /*0a98*/ 	.word	0xffffffff


	//   ....[34]....
        /*0a9c*/ 	.word	0xffffffff


	//   ....[35]....
        /*0aa0*/ 	.word	0xffffffff


	//   ....[36]....
        /*0aa4*/ 	.word	0xffffffff


	//   ....[37]....
        /*0aa8*/ 	.word	0xffffffff


	//   ....[38]....
        /*0aac*/ 	.word	0xffffffff


	//   ....[39]....
        /*0ab0*/ 	.word	0xffffffff


	//   ....[40]....
        /*0ab4*/ 	.word	0xffffffff


	//   ....[41]....
        /*0ab8*/ 	.word	0xffffffff


	//   ....[42]....
        /*0abc*/ 	.word	0xffffffff


	//   ....[43]....
        /*0ac0*/ 	.word	0xffffffff


	//   ....[44]....
        /*0ac4*/ 	.word	0xffffffff


	//   ....[45]....
        /*0ac8*/ 	.word	0xffffffff


	//   ....[46]....
        /*0acc*/ 	.word	0xffffffff


	//   ....[47]....
        /*0ad0*/ 	.word	0xffffffff


	//   ....[48]....
        /*0ad4*/ 	.word	0xffffffff


	//   ....[49]....
        /*0ad8*/ 	.word	0xffffffff


	//   ....[50]....
        /*0adc*/ 	.word	0xffffffff


	//   ....[51]....
        /*0ae0*/ 	.word	0xffffffff


	//   ....[52]....
        /*0ae4*/ 	.word	0xffffffff


	//   ....[53]....
        /*0ae8*/ 	.word	0xffffffff


	//   ....[54]....
        /*0aec*/ 	.word	0xffffffff


	//   ....[55]....
        /*0af0*/ 	.word	0xffffffff


	//   ....[56]....
        /*0af4*/ 	.word	0xffffffff


	//   ....[57]....
        /*0af8*/ 	.word	0xffffffff


	//   ....[58]....
        /*0afc*/ 	.word	0xffffffff


	//   ....[59]....
        /*0b00*/ 	.word	0xffffffff


	//   ....[60]....
        /*0b04*/ 	.word	0xffffffff


	//   ....[61]....
        /*0b08*/ 	.word	0xffffffff


	//   ....[62]....
        /*0b0c*/ 	.word	0xffffffff


	//   ....[63]....
        /*0b10*/ 	.word	0xffffffff


	//   ....[64]....
        /*0b14*/ 	.word	0xffffffff


	//   ....[65]....
        /*0b18*/ 	.word	0xffffffff


	//   ....[66]....
        /*0b1c*/ 	.word	0xffffffff


	//   ....[67]....
        /*0b20*/ 	.word	0xffffffff


	//   ....[68]....
        /*0b24*/ 	.word	0xffffffff


	//   ....[69]....
        /*0b28*/ 	.word	0xffffffff


	//   ....[70]....
        /*0b2c*/ 	.word	0xffffffff


	//   ....[71]....
        /*0b30*/ 	.word	0xffffffff


	//   ....[72]....
        /*0b34*/ 	.word	0xffffffff


	//   ....[73]....
        /*0b38*/ 	.word	0xffffffff


	//   ....[74]....
        /*0b3c*/ 	.word	0xffffffff


	//   ....[75]....
        /*0b40*/ 	.word	0xffffffff


	//   ....[76]....
        /*0b44*/ 	.word	0xffffffff


	//   ....[77]....
        /*0b48*/ 	.word	0xffffffff


	//   ....[78]....
        /*0b4c*/ 	.word	0xffffffff


	//   ....[79]....
        /*0b50*/ 	.word	0xffffffff


	//   ....[80]....
        /*0b54*/ 	.word	0xffffffff


	//   ....[81]....
        /*0b58*/ 	.word	0xffffffff


	//   ....[82]....
        /*0b5c*/ 	.word	0xffffffff


	//   ....[83]....
        /*0b60*/ 	.word	0xffffffff


	//   ....[84]....
        /*0b64*/ 	.word	0xffffffff


	//   ....[85]....
        /*0b68*/ 	.word	0xffffffff


	//   ....[86]....
        /*0b6c*/ 	.word	0xffffffff


	//   ....[87]....
        /*0b70*/ 	.word	0xffffffff


	//   ....[88]....
        /*0b74*/ 	.word	0xffffffff


	//   ....[89]....
        /*0b78*/ 	.word	0xffffffff


	//   ....[90]....
        /*0b7c*/ 	.word	0xffffffff


	//   ....[91]....
        /*0b80*/ 	.word	0xffffffff


	//   ....[92]....
        /*0b84*/ 	.word	0xffffffff


	//   ....[93]....
        /*0b88*/ 	.word	0xffffffff


	//   ....[94]....
        /*0b8c*/ 	.word	0xffffffff


	//   ....[95]....
        /*0b90*/ 	.word	0xffffffff


	//   ....[96]....
        /*0b94*/ 	.word	0xffffffff


	//   ....[97]....
        /*0b98*/ 	.word	0xffffffff


	//   ....[98]....
        /*0b9c*/ 	.word	0xffffffff


	//   ....[99]....
        /*0ba0*/ 	.word	0xffffffff


	//   ....[100]....
        /*0ba4*/ 	.word	0xffffffff


	//   ....[101]....
        /*0ba8*/ 	.word	0xffffffff


	//   ....[102]....
        /*0bac*/ 	.word	0xffffffff


	//   ....[103]....
        /*0bb0*/ 	.word	0xffffffff


	//   ....[104]....
        /*0bb4*/ 	.word	0xffffffff


	//   ....[105]....
        /*0bb8*/ 	.word	0xffffffff


	//   ....[106]....
        /*0bbc*/ 	.word	0xffffffff


	//   ....[107]....
        /*0bc0*/ 	.word	0xffffffff


	//   ....[108]....
        /*0bc4*/ 	.word	0xffffffff


	//   ....[109]....
        /*0bc8*/ 	.word	0xffffffff


	//   ....[110]....
        /*0bcc*/ 	.word	0xffffffff


	//   ....[111]....
        /*0bd0*/ 	.word	0xffffffff


	//   ....[112]....
        /*0bd4*/ 	.word	0xffffffff


	//   ....[113]....
        /*0bd8*/ 	.word	0xffffffff


	//   ....[114]....
        /*0bdc*/ 	.word	0xffffffff


	//   ....[115]....
        /*0be0*/ 	.word	0xffffffff


	//   ....[116]....
        /*0be4*/ 	.word	0xffffffff


	//   ....[117]....
        /*0be8*/ 	.word	0xffffffff


	//   ....[118]....
        /*0bec*/ 	.word	0xffffffff


	//   ....[119]....
        /*0bf0*/ 	.word	0xffffffff


	//   ....[120]....
        /*0bf4*/ 	.word	0xffffffff


	//   ....[121]....
        /*0bf8*/ 	.word	0xffffffff


	//   ....[122]....
        /*0bfc*/ 	.word	0xffffffff


	//   ....[123]....
        /*0c00*/ 	.word	0xffffffff


	//   ....[124]....
        /*0c04*/ 	.word	0xffffffff


	//   ....[125]....
        /*0c08*/ 	.word	0xffffffff


	//   ....[126]....
        /*0c0c*/ 	.word	0xffffffff


	//   ....[127]....
        /*0c10*/ 	.word	0xffffffff


	//   ....[128]....
        /*0c14*/ 	.word	0xffffffff


	//   ....[129]....
        /*0c18*/ 	.word	0xffffffff


	//   ....[130]....
        /*0c1c*/ 	.word	0xffffffff


	//   ....[131]....
        /*0c20*/ 	.word	0xffffffff


	//   ....[132]....
        /*0c24*/ 	.word	0xffffffff


	//   ....[133]....
        /*0c28*/ 	.word	0xffffffff


	//   ....[134]....
        /*0c2c*/ 	.word	0xffffffff


	//   ....[135]....
        /*0c30*/ 	.word	0xffffffff


	//   ....[136]....
        /*0c34*/ 	.word	0xffffffff


	//   ....[137]....
        /*0c38*/ 	.word	0xffffffff


	//   ....[138]....
        /*0c3c*/ 	.word	0xffffffff


	//   ....[139]....
        /*0c40*/ 	.word	0xffffffff


	//   ....[140]....
        /*0c44*/ 	.word	0xffffffff


	//   ....[141]....
        /*0c48*/ 	.word	0xffffffff


	//   ....[142]....
        /*0c4c*/ 	.word	0xffffffff


	//   ....[143]....
        /*0c50*/ 	.word	0xffffffff


	//   ....[144]....
        /*0c54*/ 	.word	0xffffffff


	//   ....[145]....
        /*0c58*/ 	.word	0xffffffff


	//   ....[146]....
        /*0c5c*/ 	.word	0xffffffff


	//   ....[147]....
        /*0c60*/ 	.word	0xffffffff


	//   ....[148]....
        /*0c64*/ 	.word	0xffffffff


	//   ....[149]....
        /*0c68*/ 	.word	0xffffffff


	//   ....[150]....
        /*0c6c*/ 	.word	0xffffffff


	//   ....[151]....
        /*0c70*/ 	.word	0xffffffff


	//   ....[152]....
        /*0c74*/ 	.word	0xffffffff


	//   ....[153]....
        /*0c78*/ 	.word	0xffffffff


	//   ....[154]....
        /*0c7c*/ 	.word	0xffffffff


	//   ....[155]....
        /*0c80*/ 	.word	0xffffffff


	//   ....[156]....
        /*0c84*/ 	.word	0xffffffff


	//   ....[157]....
        /*0c88*/ 	.word	0xffffffff


	//   ....[158]....
        /*0c8c*/ 	.word	0xffffffff


	//   ....[159]....
        /*0c90*/ 	.word	0xffffffff


	//   ....[160]....
        /*0c94*/ 	.word	0xffffffff


	//   ....[161]....
        /*0c98*/ 	.word	0xffffffff


	//   ....[162]....
        /*0c9c*/ 	.word	0xffffffff


	//   ....[163]....
        /*0ca0*/ 	.word	0xffffffff


	//   ....[164]....
        /*0ca4*/ 	.word	0xffffffff


	//   ....[165]....
        /*0ca8*/ 	.word	0xffffffff


	//   ....[166]....
        /*0cac*/ 	.word	0xffffffff


	//   ....[167]....
        /*0cb0*/ 	.word	0xffffffff


	//   ....[168]....
        /*0cb4*/ 	.word	0xffffffff


	//   ....[169]....
        /*0cb8*/ 	.word	0xffffffff


	//   ....[170]....
        /*0cbc*/ 	.word	0xffffffff


	//   ....[171]....
        /*0cc0*/ 	.word	0xffffffff


	//   ....[172]....
        /*0cc4*/ 	.word	0xffffffff


	//   ....[173]....
        /*0cc8*/ 	.word	0xffffffff


	//   ....[174]....
        /*0ccc*/ 	.word	0xffffffff


	//   ....[175]....
        /*0cd0*/ 	.word	0xffffffff


	//   ....[176]....
        /*0cd4*/ 	.word	0xffffffff


	//   ....[177]....
        /*0cd8*/ 	.word	0xffffffff


	//   ....[178]....
        /*0cdc*/ 	.word	0xffffffff


	//   ....[179]....
        /*0ce0*/ 	.word	0xffffffff


	//   ....[180]....
        /*0ce4*/ 	.word	0xffffffff


	//   ....[181]....
        /*0ce8*/ 	.word	0xffffffff


	//   ....[182]....
        /*0cec*/ 	.word	0xffffffff


	//   ....[183]....
        /*0cf0*/ 	.word	0xffffffff


	//   ....[184]....
        /*0cf4*/ 	.word	0xffffffff


	//   ....[185]....
        /*0cf8*/ 	.word	0xffffffff


	//   ....[186]....
        /*0cfc*/ 	.word	0xffffffff


	//   ....[187]....
        /*0d00*/ 	.word	0xffffffff


	//   ....[188]....
        /*0d04*/ 	.word	0xffffffff


	//   ....[189]....
        /*0d08*/ 	.word	0xffffffff


	//   ....[190]....
        /*0d0c*/ 	.word	0xffffffff


	//   ....[191]....
        /*0d10*/ 	.word	0xffffffff


	//   ....[192]....
        /*0d14*/ 	.word	0xffffffff


	//   ....[193]....
        /*0d18*/ 	.word	0xffffffff


	//   ....[194]....
        /*0d1c*/ 	.word	0xffffffff


	//   ....[195]....
        /*0d20*/ 	.word	0xffffffff


	//   ....[196]....
        /*0d24*/ 	.word	0xffffffff


	//   ....[197]....
        /*0d28*/ 	.word	0xffffffff


	//   ....[198]....
        /*0d2c*/ 	.word	0xffffffff


	//   ....[199]....
        /*0d30*/ 	.word	0x0500000f


	//----- nvinfo : EIATTR_COOP_GROUP_INSTR_OFFSETS
	.align		4
.L_496:
        /*0d34*/ 	.byte	0x04, 0x28
        /*0d36*/ 	.short	(.L_498 - .L_497)


	//   ....[0]....
.L_497:
        /*0d38*/ 	.word	0x00000070


	//   ....[1]....
        /*0d3c*/ 	.word	0x000001a0


	//   ....[2]....
        /*0d40*/ 	.word	0x000001f0


	//   ....[3]....
        /*0d44*/ 	.word	0x000003e0


	//   ....[4]....
        /*0d48*/ 	.word	0x00000600


	//   ....[5]....
        /*0d4c*/ 	.word	0x00000f50


	//   ....[6]....
        /*0d50*/ 	.word	0x00003230


	//   ....[7]....
        /*0d54*/ 	.word	0x00003770


	//   ....[8]....
        /*0d58*/ 	.word	0x00003ad0


	//   ....[9]....
        /*0d5c*/ 	.word	0x00003b00


	//   ....[10]....
        /*0d60*/ 	.word	0x00003b50


	//   ....[11]....
        /*0d64*/ 	.word	0x00003b90


	//   ....[12]....
        /*0d68*/ 	.word	0x00003bb0


	//   ....[13]....
        /*0d6c*/ 	.word	0x00003c60


	//   ....[14]....
        /*0d70*/ 	.word	0x00003cb0


	//   ....[15]....
        /*0d74*/ 	.word	0x00003cf0


	//   ....[16]....
        /*0d78*/ 	.word	0x00003d20


	//   ....[17]....
        /*0d7c*/ 	.word	0x00003d40


	//   ....[18]....
        /*0d80*/ 	.word	0x00003d50


	//   ....[19]....
        /*0d84*/ 	.word	0x00003dc0


	//   ....[20]....
        /*0d88*/ 	.word	0x00003e00


	//   ....[21]....
        /*0d8c*/ 	.word	0x00003e30


	//   ....[22]....
        /*0d90*/ 	.word	0x00003e70


	//   ....[23]....
        /*0d94*/ 	.word	0x00003ed0


	//   ....[24]....
        /*0d98*/ 	.word	0x00003fc0


	//   ....[25]....
        /*0d9c*/ 	.word	0x00004030


	//   ....[26]....
        /*0da0*/ 	.word	0x00004060


	//   ....[27]....
        /*0da4*/ 	.word	0x000040c0


	//   ....[28]....
        /*0da8*/ 	.word	0x00004100


	//   ....[29]....
        /*0dac*/ 	.word	0x00004120


	//   ....[30]....
        /*0db0*/ 	.word	0x00004150


	//   ....[31]....
        /*0db4*/ 	.word	0x00004180


	//   ....[32]....
        /*0db8*/ 	.word	0x000041a0


	//   ....[33]....
        /*0dbc*/ 	.word	0x000042c0


	//   ....[34]....
        /*0dc0*/ 	.word	0x00004300


	//   ....[35]....
        /*0dc4*/ 	.word	0x00004330


	//   ....[36]....
        /*0dc8*/ 	.word	0x00004360


	//   ....[37]....
        /*0dcc*/ 	.word	0x00004380


	//   ....[38]....
        /*0dd0*/ 	.word	0x00004430


	//   ....[39]....
        /*0dd4*/ 	.word	0x00004460


	//   ....[40]....
        /*0dd8*/ 	.word	0x000044a0


	//   ....[41]....
        /*0ddc*/ 	.word	0x000044c0


	//   ....[42]....
        /*0de0*/ 	.word	0x000044e0


	//   ....[43]....
        /*0de4*/ 	.word	0x000044f0


	//   ....[44]....
        /*0de8*/ 	.word	0x00004540


	//   ....[45]....
        /*0dec*/ 	.word	0x00004570


	//   ....[46]....
        /*0df0*/ 	.word	0x000045b0


	//   ....[47]....
        /*0df4*/ 	.word	0x000045e0


	//   ....[48]....
        /*0df8*/ 	.word	0x000046f0


	//   ....[49]....
        /*0dfc*/ 	.word	0x00004790


	//   ....[50]....
        /*0e00*/ 	.word	0x000047a0


	//   ....[51]....
        /*0e04*/ 	.word	0x00004870


	//   ....[52]....
        /*0e08*/ 	.word	0x000048a0


	//   ....[53]....
        /*0e0c*/ 	.word	0x000048e0


	//   ....[54]....
        /*0e10*/ 	.word	0x000049a0


	//   ....[55]....
        /*0e14*/ 	.word	0x00004b40


	//   ....[56]....
        /*0e18*/ 	.word	0x00004b80


	//   ....[57]....
        /*0e1c*/ 	.word	0x00004c30


	//   ....[58]....
        /*0e20*/ 	.word	0x00004c70


	//   ....[59]....
        /*0e24*/ 	.word	0x00004cb0


	//   ....[60]....
        /*0e28*/ 	.word	0x00004d30


	//   ....[61]....
        /*0e2c*/ 	.word	0x00004d70


	//   ....[62]....
        /*0e30*/ 	.word	0x00004ea0


	//   ....[63]....
        /*0e34*/ 	.word	0x00005010


	//   ....[64]....
        /*0e38*/ 	.word	0x00005040


	//   ....[65]....
        /*0e3c*/ 	.word	0x00005060


	//   ....[66]....
        /*0e40*/ 	.word	0x00005080


	//   ....[67]....
        /*0e44*/ 	.word	0x000050c0


	//   ....[68]....
        /*0e48*/ 	.word	0x000050e0


	//   ....[69]....
        /*0e4c*/ 	.word	0x00005160


	//   ....[70]....
        /*0e50*/ 	.word	0x00008140


	//   ....[71]....
        /*0e54*/ 	.word	0x000083a0


	//   ....[72]....
        /*0e58*/ 	.word	0x000083c0


	//   ....[73]....
        /*0e5c*/ 	.word	0x00008400


	//   ....[74]....
        /*0e60*/ 	.word	0x00008430


	//   ....[75]....
        /*0e64*/ 	.word	0x000084a0


	//   ....[76]....
        /*0e68*/ 	.word	0x00008550


	//   ....[77]....
        /*0e6c*/ 	.word	0x00008610


	//   ....[78]....
        /*0e70*/ 	.word	0x000086b0


	//   ....[79]....
        /*0e74*/ 	.word	0x000086d0


	//   ....[80]....
        /*0e78*/ 	.word	0x00008700


	//   ....[81]....
        /*0e7c*/ 	.word	0x00008770


	//   ....[82]....
        /*0e80*/ 	.word	0x000087b0


	//   ....[83]....
        /*0e84*/ 	.word	0x00008840


	//   ....[84]....
        /*0e88*/ 	.word	0x00008950


	//   ....[85]....
        /*0e8c*/ 	.word	0x00008a00


	//   ....[86]....
        /*0e90*/ 	.word	0x00008a40


	//   ....[87]....
        /*0e94*/ 	.word	0x00008aa0


	//   ....[88]....
        /*0e98*/ 	.word	0x00008ab0


	//   ....[89]....
        /*0e9c*/ 	.word	0x00008ae0


	//   ....[90]....
        /*0ea0*/ 	.word	0x00008af0


	//   ....[91]....
        /*0ea4*/ 	.word	0x00008b00


	//   ....[92]....
        /*0ea8*/ 	.word	0x00008b90


	//   ....[93]....
        /*0eac*/ 	.word	0x00008c30


	//   ....[94]....
        /*0eb0*/ 	.word	0x00008c60


	//   ....[95]....
        /*0eb4*/ 	.word	0x00008ce0


	//   ....[96]....
        /*0eb8*/ 	.word	0x00008d30


	//   ....[97]....
        /*0ebc*/ 	.word	0x00008d60


	//   ....[98]....
        /*0ec0*/ 	.word	0x00008e10


	//   ....[99]....
        /*0ec4*/ 	.word	0x00008e50


	//   ....[100]....
        /*0ec8*/ 	.word	0x00008e80


	//   ....[101]....
        /*0ecc*/ 	.word	0x00008ed0


	//   ....[102]....
        /*0ed0*/ 	.word	0x00008f00


	//   ....[103]....
        /*0ed4*/ 	.word	0x00008f30


	//   ....[104]....
        /*0ed8*/ 	.word	0x00008f80


	//   ....[105]....
        /*0edc*/ 	.word	0x00009020


	//   ....[106]....
        /*0ee0*/ 	.word	0x000091c0


	//   ....[107]....
        /*0ee4*/ 	.word	0x00009390


	//   ....[108]....
        /*0ee8*/ 	.word	0x000093f0


	//   ....[109]....
        /*0eec*/ 	.word	0x00009440


	//   ....[110]....
        /*0ef0*/ 	.word	0x00009710


	//   ....[111]....
        /*0ef4*/ 	.word	0x00009740


	//   ....[112]....
        /*0ef8*/ 	.word	0x00009780


	//   ....[113]....
        /*0efc*/ 	.word	0x00009790


	//   ....[114]....
        /*0f00*/ 	.word	0x000097a0


	//   ....[115]....
        /*0f04*/ 	.word	0x000097b0


	//   ....[116]....
        /*0f08*/ 	.word	0x00009830


	//   ....[117]....
        /*0f0c*/ 	.word	0x00009970


	//   ....[118]....
        /*0f10*/ 	.word	0x000099c0


	//   ....[119]....
        /*0f14*/ 	.word	0x00009c80


	//   ....[120]....
        /*0f18*/ 	.word	0x00009c90


	//   ....[121]....
        /*0f1c*/ 	.word	0x00009ca0


	//   ....[122]....
        /*0f20*/ 	.word	0x00009cb0


	//   ....[123]....
        /*0f24*/ 	.word	0x00009cd0


	//   ....[124]....
        /*0f28*/ 	.word	0x00009ce0


	//   ....[125]....
        /*0f2c*/ 	.word	0x00009cf0


	//   ....[126]....
        /*0f30*/ 	.word	0x0000a050


	//   ....[127]....
        /*0f34*/ 	.word	0x0000a060


	//   ....[128]....
        /*0f38*/ 	.word	0x0000a070


	//   ....[129]....
        /*0f3c*/ 	.word	0x0000a080


	//   ....[130]....
        /*0f40*/ 	.word	0x0000a090


	//   ....[131]....
        /*0f44*/ 	.word	0x0000a0a0


	//   ....[132]....
        /*0f48*/ 	.word	0x0000a0b0


	//   ....[133]....
        /*0f4c*/ 	.word	0x0000a0c0


	//   ....[134]....
        /*0f50*/ 	.word	0x0000e070


	//   ....[135]....
        /*0f54*/ 	.word	0x0000e0f0


	//   ....[136]....
        /*0f58*/ 	.word	0x0000e130


	//   ....[137]....
        /*0f5c*/ 	.word	0x0000e180


	//   ....[138]....
        /*0f60*/ 	.word	0x0000e1d0


	//   ....[139]....
        /*0f64*/ 	.word	0x0000e1e0


	//   ....[140]....
        /*0f68*/ 	.word	0x0000e260


	//   ....[141]....
        /*0f6c*/ 	.word	0x0000e290


	//   ....[142]....
        /*0f70*/ 	.word	0x0000e2a0


	//   ....[143]....
        /*0f74*/ 	.word	0x0000e2b0


	//   ....[144]....
        /*0f78*/ 	.word	0x0000e300


	//   ....[145]....
        /*0f7c*/ 	.word	0x0000e310


	//   ....[146]....
        /*0f80*/ 	.word	0x0000e3e0


	//   ....[147]....
        /*0f84*/ 	.word	0x0000e470


	//   ....[148]....
        /*0f88*/ 	.word	0x0000e490


	//   ....[149]....
        /*0f8c*/ 	.word	0x0000e4a0


	//   ....[150]....
        /*0f90*/ 	.word	0x0000e520


	//   ....[151]....
        /*0f94*/ 	.word	0x0000e5a0


	//   ....[152]....
        /*0f98*/ 	.word	0x0000e5f0


	//   ....[153]....
        /*0f9c*/ 	.word	0x0000e650


	//   ....[154]....
        /*0fa0*/ 	.word	0x0000e670


	//   ....[155]....
        /*0fa4*/ 	.word	0x0000e6a0


	//   ....[156]....
        /*0fa8*/ 	.word	0x0000e6d0


	//   ....[157]....
        /*0fac*/ 	.word	0x0000e700


	//   ....[158]....
        /*0fb0*/ 	.word	0x0000e720


	//   ....[159]....
        /*0fb4*/ 	.word	0x0000e790


	//   ....[160]....
        /*0fb8*/ 	.word	0x0000e800


	//   ....[161]....
        /*0fbc*/ 	.word	0x0000e850


	//   ....[162]....
        /*0fc0*/ 	.word	0x0000e860


	//   ....[163]....
        /*0fc4*/ 	.word	0x0000e890


	//   ....[164]....
        /*0fc8*/ 	.word	0x0000e8e0


	//   ....[165]....
        /*0fcc*/ 	.word	0x0000e900


	//   ....[166]....
        /*0fd0*/ 	.word	0x0000e950


	//   ....[167]....
        /*0fd4*/ 	.word	0x0000e9b0


	//   ....[168]....
        /*0fd8*/ 	.word	0x0000e9e0


	//   ....[169]....
        /*0fdc*/ 	.word	0x0000ea10


	//   ....[170]....
        /*0fe0*/ 	.word	0x0000ea80


	//   ....[171]....
        /*0fe4*/ 	.word	0x0000eac0


	//   ....[172]....
        /*0fe8*/ 	.word	0x0000eae0


	//   ....[173]....
        /*0fec*/ 	.word	0x0000eb10


	//   ....[174]....
        /*0ff0*/ 	.word	0x0000ec70


	//   ....[175]....
        /*0ff4*/ 	.word	0x0000ecd0


	//   ....[176]....
        /*0ff8*/ 	.word	0x0000edf0


	//   ....[177]....
        /*0ffc*/ 	.word	0x0000ee20


	//   ....[178]....
        /*1000*/ 	.word	0x0000ee40


	//   ....[179]....
        /*1004*/ 	.word	0x0000eea0


	//   ....[180]....
        /*1008*/ 	.word	0x0000ef50


	//   ....[181]....
        /*100c*/ 	.word	0x0000ef80


	//   ....[182]....
        /*1010*/ 	.word	0x0000efa0


	//   ....[183]....
        /*1014*/ 	.word	0x0000f110


	//   ....[184]....
        /*1018*/ 	.word	0x0000f170


	//   ....[185]....
        /*101c*/ 	.word	0x0000f250


	//   ....[186]....
        /*1020*/ 	.word	0x0000f270


	//   ....[187]....
        /*1024*/ 	.word	0x0000f290


	//   ....[188]....
        /*1028*/ 	.word	0x0000f2a0


	//   ....[189]....
        /*102c*/ 	.word	0x0000f2c0


	//   ....[190]....
        /*1030*/ 	.word	0x0000f890


	//   ....[191]....
        /*1034*/ 	.word	0x0000f8b0


	//   ....[192]....
        /*1038*/ 	.word	0x0000f8d0


	//   ....[193]....
        /*103c*/ 	.word	0x0000f8e0


	//   ....[194]....
        /*1040*/ 	.word	0x0000f8f0


	//   ....[195]....
        /*1044*/ 	.word	0x0000f900


	//   ....[196]....
        /*1048*/ 	.word	0x0000f910


	//   ....[197]....
        /*104c*/ 	.word	0x0000f930


	//   ....[198]....
        /*1050*/ 	.word	0x00011d80


	//   ....[199]....
        /*1054*/ 	.word	0x00014730


	//----- nvinfo : EIATTR_REG_RECONFIG
	.align		4
.L_498:
        /*1058*/ 	.byte	0x01, 0x54
	.zero		2


	//----- nvinfo : EIATTR_SYSCALL_OFFSETS
	.align		4
        /*105c*/ 	.byte	0x04, 0x46
        /*105e*/ 	.short	(.L_500 - .L_499)


	//   ....[0]....
.L_499:
        /*1060*/ 	.word	0x00000bb0


	//   ....[1]....
        /*1064*/ 	.word	0x00000ca0


	//   ....[2]....
        /*1068*/ 	.word	0x00000e00


	//   ....[3]....
        /*106c*/ 	.word	0x00000ef0


	//----- nvinfo : EIATTR_MBARRIER_INSTR_OFFSETS
	.align		4
.L_500:
        /*1070*/ 	.byte	0x04, 0x39
        /*1072*/ 	.short	(.L_502 - .L_501)


	//   ....[0]....
.L_501:
        /*1074*/ 	.word	0x00000290
        /*1078*/ 	.word	0x000000ff
        /*107c*/ 	.word	0x00030c00
        /*1080*/ 	.short	0x0100
        /*1082*/ 	.byte	0x06
	.zero		1


	//   ....[1]....
        /*1084*/ 	.word	0x00000390
        /*1088*/ 	.word	0x000000ff
        /*108c*/ 	.word	0x00030c10
        /*1090*/ 	.short	0x0100
        /*1092*/ 	.byte	0x08
	.zero		1


	//   ....[2]....
        /*1094*/ 	.word	0x000003a0
        /*1098*/ 	.word	0x000000ff
        /*109c*/ 	.word	0x00030c20
        /*10a0*/ 	.short	0x0100
        /*10a2*/ 	.byte	0x08
	.zero		1


	//   ....[3]....
        /*10a4*/ 	.word	0x000003b0
        /*10a8*/ 	.word	0x000000ff
        /*10ac*/ 	.word	0x00030c18
        /*10b0*/ 	.short	0x0100
        /*10b2*/ 	.byte	0x08
	.zero		1


	//   ....[4]....
        /*10b4*/ 	.word	0x000003c0
        /*10b8*/ 	.word	0x000000ff
        /*10bc*/ 	.word	0x00030c28
        /*10c0*/ 	.short	0x0100
        /*10c2*/ 	.byte	0x08
	.zero		1


	//   ....[5]....
        /*10c4*/ 	.word	0x000004f0
        /*10c8*/ 	.word	0x000000ff
        /*10cc*/ 	.word	0x00030c30
        /*10d0*/ 	.short	0x0100
        /*10d2*/ 	.byte	0x08
	.zero		1


	//   ....[6]....
        /*10d4*/ 	.word	0x00000500
        /*10d8*/ 	.word	0x000000ff
        /*10dc*/ 	.word	0x00030c40
        /*10e0*/ 	.short	0x0100
        /*10e2*/ 	.byte	0x08
	.zero		1


	//   ....[7]....
        /*10e4*/ 	.word	0x00000510
        /*10e8*/ 	.word	0x000000ff
        /*10ec*/ 	.word	0x00030c38
        /*10f0*/ 	.short	0x0100
        /*10f2*/ 	.byte	0x08
	.zero		1


	//   ....[8]....
        /*10f4*/ 	.word	0x00000520
        /*10f8*/ 	.word	0x000000ff
        /*10fc*/ 	.word	0x00030c48
        /*1100*/ 	.short	0x0100
        /*1102*/ 	.byte	0x08
	.zero		1


	//   ....[9]....
        /*1104*/ 	.word	0x00000f90
        /*1108*/ 	.word	0x00000010
        /*110c*/ 	.word	0x00030c00
        /*1110*/ 	.short	0x010a
        /*1112*/ 	.byte	0x3f
	.zero		1


	//   ....[10]....
        /*1114*/ 	.word	0x000010c0
        /*1118*/ 	.word	0x00000010
        /*111c*/ 	.word	0x00030c00
        /*1120*/ 	.short	0x010a
        /*1122*/ 	.byte	0x3f
	.zero		1


	//   ....[11]....
        /*1124*/ 	.word	0x00001ba0
        /*1128*/ 	.word	0x00000006
        /*112c*/ 	.word	0x00030c10
        /*1130*/ 	.short	0x010a
        /*1132*/ 	.byte	0x3f
	.zero		1


	//   ....[12]....
        /*1134*/ 	.word	0x00001c10
        /*1138*/ 	.word	0x00000006
        /*113c*/ 	.word	0x00030c10
        /*1140*/ 	.short	0x010a
        /*1142*/ 	.byte	0x3f
	.zero		1


	//   ....[13]....
        /*1144*/ 	.word	0x00002040
        /*1148*/ 	.word	0x00000006
        /*114c*/ 	.word	0x00030c30
        /*1150*/ 	.short	0x010a
        /*1152*/ 	.byte	0x3f
	.zero		1


	//   ....[14]....
        /*1154*/ 	.word	0x00002080
        /*1158*/ 	.word	0x00000006
        /*115c*/ 	.word	0x00030c30
        /*1160*/ 	.short	0x010a
        /*1162*/ 	.byte	0x3f
	.zero		1


	//   ....[15]....
        /*1164*/ 	.word	0x00006740
        /*1168*/ 	.word	0x00000005
        /*116c*/ 	.word	0x00000000
        /*1170*/ 	.short	0x0101
        /*1172*/ 	.byte	0x3f
	.zero		1


	//   ....[16]....
        /*1174*/ 	.word	0x00006b90
        /*1178*/ 	.word	0x00000006
        /*117c*/ 	.word	0x00000000
        /*1180*/ 	.short	0x0101
        /*1182*/ 	.byte	0x3f
	.zero		1


	//   ....[17]....
        /*1184*/ 	.word	0x000074c0
        /*1188*/ 	.word	0x00000006
        /*118c*/ 	.word	0x00030c10
        /*1190*/ 	.short	0x010a
        /*1192*/ 	.byte	0x3f
	.zero		1


	//   ....[18]....
        /*1194*/ 	.word	0x00007540
        /*1198*/ 	.word	0x00000006
        /*119c*/ 	.word	0x00030c10
        /*11a0*/ 	.short	0x010a
        /*11a2*/ 	.byte	0x3f
	.zero		1


	//   ....[19]....
        /*11a4*/ 	.word	0x00007950
        /*11a8*/ 	.word	0x00000006
        /*11ac*/ 	.word	0x00030c30
        /*11b0*/ 	.short	0x010a
        /*11b2*/ 	.byte	0x3f
	.zero		1


	//   ....[20]....
        /*11b4*/ 	.word	0x00007990
        /*11b8*/ 	.word	0x00000006
        /*11bc*/ 	.word	0x00030c30
        /*11c0*/ 	.short	0x010a
        /*11c2*/ 	.byte	0x3f
	.zero		1


	//   ....[21]....
        /*11c4*/ 	.word	0x0000b5b0
        /*11c8*/ 	.word	0x00000005
        /*11cc*/ 	.word	0x00000000
        /*11d0*/ 	.short	0x0101
        /*11d2*/ 	.byte	0x3f
	.zero		1


	//   ....[22]....
        /*11d4*/ 	.word	0x0000ba20
        /*11d8*/ 	.word	0x00000006
        /*11dc*/ 	.word	0x00000000
        /*11e0*/ 	.short	0x0101
        /*11e2*/ 	.byte	0x3f
	.zero		1


	//   ....[23]....
        /*11e4*/ 	.word	0x0000c2c0
        /*11e8*/ 	.word	0x00000006
        /*11ec*/ 	.word	0x00030c10
        /*11f0*/ 	.short	0x010a
        /*11f2*/ 	.byte	0x3f
	.zero		1


	//   ....[24]....
        /*11f4*/ 	.word	0x0000c340
        /*11f8*/ 	.word	0x00000006
        /*11fc*/ 	.word	0x00030c10
        /*1200*/ 	.short	0x010a
        /*1202*/ 	.byte	0x3f
	.zero		1


	//   ....[25]....
        /*1204*/ 	.word	0x0000c750
        /*1208*/ 	.word	0x00000006
        /*120c*/ 	.word	0x00030c30
        /*1210*/ 	.short	0x010a
        /*1212*/ 	.byte	0x3f
	.zero		1


	//   ....[26]....
        /*1214*/ 	.word	0x0000c790
        /*1218*/ 	.word	0x00000006
        /*121c*/ 	.word	0x00030c30
        /*1220*/ 	.short	0x010a
        /*1222*/ 	.byte	0x3f
	.zero		1


	//   ....[27]....
        /*1224*/ 	.word	0x00010e70
        /*1228*/ 	.word	0x00000005
        /*122c*/ 	.word	0x00000000
        /*1230*/ 	.short	0x0101
        /*1232*/ 	.byte	0x3f
	.zero		1


	//   ....[28]....
        /*1234*/ 	.word	0x000112f0
        /*1238*/ 	.word	0x00000006
        /*123c*/ 	.word	0x00000000
        /*1240*/ 	.short	0x0101
        /*1242*/ 	.byte	0x3f
	.zero		1


	//   ....[29]....
        /*1244*/ 	.word	0x00012e80
        /*1248*/ 	.word	0x00000010
        /*124c*/ 	.word	0x00030c20
        /*1250*/ 	.short	0x010a
        /*1252*/ 	.byte	0x3f
	.zero		1


	//   ....[30]....
        /*1254*/ 	.word	0x00013450
        /*1258*/ 	.word	0x00000010
        /*125c*/ 	.word	0x00030c40
        /*1260*/ 	.short	0x010a
        /*1262*/ 	.byte	0x3f
	.zero		1


	//   ....[31]....
        /*1264*/ 	.word	0x00013680
        /*1268*/ 	.word	0x00000010
        /*126c*/ 	.word	0x00030c28
        /*1270*/ 	.short	0x010a
        /*1272*/ 	.byte	0x3f
	.zero		1


	//   ....[32]....
        /*1274*/ 	.word	0x000138b0
        /*1278*/ 	.word	0x00000010
        /*127c*/ 	.word	0x00030c48
        /*1280*/ 	.short	0x010a
        /*1282*/ 	.byte	0x3f
	.zero		1


	//   ....[33]....
        /*1284*/ 	.word	0x00013a90
        /*1288*/ 	.word	0x00000010
        /*128c*/ 	.word	0x00030c20
        /*1290*/ 	.short	0x010a
        /*1292*/ 	.byte	0x3f
	.zero		1


	//   ....[34]....
        /*1294*/ 	.word	0x00013d40
        /*1298*/ 	.word	0x00000010
        /*129c*/ 	.word	0x00030c40
        /*12a0*/ 	.short	0x010a
        /*12a2*/ 	.byte	0x3f
	.zero		1


	//   ....[35]....
        /*12a4*/ 	.word	0x00013f40
        /*12a8*/ 	.word	0x00000010
        /*12ac*/ 	.word	0x00030c28
        /*12b0*/ 	.short	0x010a
        /*12b2*/ 	.byte	0x3f
	.zero		1


	//   ....[36]....
        /*12b4*/ 	.word	0x000141c0
        /*12b8*/ 	.word	0x00000003
        /*12bc*/ 	.word	0x00030c40
        /*12c0*/ 	.short	0x010a
        /*12c2*/ 	.byte	0x3f
	.zero		1


	//   ....[37]....
        /*12c4*/ 	.word	0x00014590
        /*12c8*/ 	.word	0x00000006
        /*12cc*/ 	.word	0x00000000
        /*12d0*/ 	.short	0x010a
        /*12d2*/ 	.byte	0x3f
	.zero		1


	//   ....[38]....
        /*12d4*/ 	.word	0x000145f0
        /*12d8*/ 	.word	0x00000003
        /*12dc*/ 	.word	0x00000000
        /*12e0*/ 	.short	0x010a
        /*12e2*/ 	.byte	0x3f
	.zero		1


	//   ....[39]....
        /*12e4*/ 	.word	0x00014650
        /*12e8*/ 	.word	0x00000002
        /*12ec*/ 	.word	0x00000000
        /*12f0*/ 	.short	0x010a
        /*12f2*/ 	.byte	0x3f
	.zero		1


	//   ....[40]....
        /*12f4*/ 	.word	0x00014680
        /*12f8*/ 	.word	0x00000003
        /*12fc*/ 	.word	0x00000000
        /*1300*/ 	.short	0x010a
        /*1302*/ 	.byte	0x3f
	.zero		1


	//   ....[41]....
        /*1304*/ 	.word	0x00014760
        /*1308*/ 	.word	0x00000010
        /*130c*/ 	.word	0x00030c00
        /*1310*/ 	.short	0x010a
        /*1312*/ 	.byte	0x3f
	.zero		1


	//   ....[42]....
        /*1314*/ 	.word	0x000147b0
        /*1318*/ 	.word	0x00000006
        /*131c*/ 	.word	0x00030c10
        /*1320*/ 	.short	0x010a
        /*1322*/ 	.byte	0x3f
	.zero		1


	//   ....[43]....
        /*1324*/ 	.word	0x00014800
        /*1328*/ 	.word	0x00000006
        /*132c*/ 	.word	0x00030c30
        /*1330*/ 	.short	0x010a
        /*1332*/ 	.byte	0x3f
	.zero		1


	//   ....[44]....
        /*1334*/ 	.word	0x00014850
        /*1338*/ 	.word	0x00000006
        /*133c*/ 	.word	0x00030c10
        /*1340*/ 	.short	0x010a
        /*1342*/ 	.byte	0x3f
	.zero		1


	//   ....[45]....
        /*1344*/ 	.word	0x000148a0
        /*1348*/ 	.word	0x00000006
        /*134c*/ 	.word	0x00030c30
        /*1350*/ 	.short	0x010a
        /*1352*/ 	.byte	0x3f
	.zero		1


	//   ....[46]....
        /*1354*/ 	.word	0x000148f0
        /*1358*/ 	.word	0x00000006
        /*135c*/ 	.word	0x00030c10
        /*1360*/ 	.short	0x010a
        /*1362*/ 	.byte	0x3f
	.zero		1


	//   ....[47]....
        /*1364*/ 	.word	0x00014940
        /*1368*/ 	.word	0x00000006
        /*136c*/ 	.word	0x00030c30
        /*1370*/ 	.short	0x010a
        /*1372*/ 	.byte	0x3f
	.zero		1


	//   ....[48]....
        /*1374*/ 	.word	0x00014990
        /*1378*/ 	.word	0x00000010
        /*137c*/ 	.word	0x00030c20
        /*1380*/ 	.short	0x010a
        /*1382*/ 	.byte	0x3f
	.zero		1


	//   ....[49]....
        /*1384*/ 	.word	0x000149e0
        /*1388*/ 	.word	0x00000010
        /*138c*/ 	.word	0x00030c40
        /*1390*/ 	.short	0x010a
        /*1392*/ 	.byte	0x3f
	.zero		1


	//   ....[50]....
        /*1394*/ 	.word	0x00014a30
        /*1398*/ 	.word	0x00000010
        /*139c*/ 	.word	0x00030c28
        /*13a0*/ 	.short	0x010a
        /*13a2*/ 	.byte	0x3f
	.zero		1


	//   ....[51]....
        /*13a4*/ 	.word	0x00014a80
        /*13a8*/ 	.word	0x00000010
        /*13ac*/ 	.word	0x00030c48
        /*13b0*/ 	.short	0x010a
        /*13b2*/ 	.byte	0x3f
	.zero		1


	//   ....[52]....
        /*13b4*/ 	.word	0x00014ae0
        /*13b8*/ 	.word	0x00000010
        /*13bc*/ 	.word	0x00030c20
        /*13c0*/ 	.short	0x010a
        /*13c2*/ 	.byte	0x3f
	.zero		1


	//   ....[53]....
        /*13c4*/ 	.word	0x00014b30
        /*13c8*/ 	.word	0x00000010
        /*13cc*/ 	.word	0x00030c40
        /*13d0*/ 	.short	0x010a
        /*13d2*/ 	.byte	0x3f
	.zero		1


	//   ....[54]....
        /*13d4*/ 	.word	0x00014b80
        /*13d8*/ 	.word	0x00000010
        /*13dc*/ 	.word	0x00030c28
        /*13e0*/ 	.short	0x010a
        /*13e2*/ 	.byte	0x3f
	.zero		1


	//   ....[55]....
        /*13e4*/ 	.word	0x00014bd0
        /*13e8*/ 	.word	0x00000003
        /*13ec*/ 	.word	0x00030c40
        /*13f0*/ 	.short	0x010a
        /*13f2*/ 	.byte	0x3f
	.zero		1


	//   ....[56]....
        /*13f4*/ 	.word	0x00014ca0
        /*13f8*/ 	.word	0x00000006
        /*13fc*/ 	.word	0x00000000
        /*1400*/ 	.short	0x010a
        /*1402*/ 	.byte	0x3f
	.zero		1


	//   ....[57]....
        /*1404*/ 	.word	0x00014cf0
        /*1408*/ 	.word	0x00000003
        /*140c*/ 	.word	0x00000000
        /*1410*/ 	.short	0x010a
        /*1412*/ 	.byte	0x3f
	.zero		1


	//   ....[58]....
        /*1414*/ 	.word	0x00014d40
        /*1418*/ 	.word	0x00000002
        /*141c*/ 	.word	0x00000000
        /*1420*/ 	.short	0x010a
        /*1422*/ 	.byte	0x3f
	.zero		1


	//----- nvinfo : EIATTR_NUM_MBARRIERS
	.align		4
.L_502:
        /*1424*/ 	.byte	0x03, 0x38
        /*1426*/ 	.short	0x0009


	//----- nvinfo : EIATTR_EXIT_INSTR_OFFSETS
	.align		4
        /*1428*/ 	.byte	0x04, 0x1c
        /*142a*/ 	.short	(.L_504 - .L_503)


	//   ....[0]....
.L_503:
        /*142c*/ 	.word	0x000146d0


	//----- nvinfo : EIATTR_MAX_THREADS
	.align		4
.L_504:
        /*1430*/ 	.byte	0x04, 0x05
        /*1432*/ 	.short	(.L_506 - .L_505)
.L_505:
        /*1434*/ 	.word	0x00000180
        /*1438*/ 	.word	0x00000001
        /*143c*/ 	.word	0x00000001


	//----- nvinfo : EIATTR_CRS_STACK_SIZE
	.align		4
.L_506:
        /*1440*/ 	.byte	0x04, 0x1e
        /*1442*/ 	.short	(.L_508 - .L_507)
.L_507:
        /*1444*/ 	.word	0x00000000


	//----- nvinfo : EIATTR_CBANK_PARAM_SIZE
	.align		4
.L_508:
        /*1448*/ 	.byte	0x03, 0x19
        /*144a*/ 	.short	0x06f0


	//----- nvinfo : EIATTR_PARAM_CBANK
	.align		4
        /*144c*/ 	.byte	0x04, 0x0a
        /*144e*/ 	.short	(.L_510 - .L_509)
	.align		4
.L_509:
        /*1450*/ 	.word	index@(.nv.constant0._ZN7cutlass13device_kernelIN5flash11enable_sm90INS1_16FlashAttnBwdSm90INS1_25CollectiveMainloopBwdSm90ILi2ELi2ELi2EN4cute5tupleIJNS5_1CILi1EEES8_S8_EEENS6_IJNS7_ILi128EEESA_NS7_ILi64EEEEEENS_10bfloat16_tEfNS_4arch4Sm90ELb0ELb1ELb1ELb0ELb0ELb1ELb0ELb0ELi2ELi1ELi2ELi2ELb0EEENS1_24CollectiveEpilogueBwdGQAISC_fSF_Li256ELb0ELb0EEENS1_19SingleTileSchedulerILb0ELb0ELb0ELi128EEEEEEEEEvNT_6ParamsE)
        /*1454*/ 	.short	0x0210
        /*1456*/ 	.short	0x06f0


	//----- nvinfo : EIATTR_SW_WAR
	.align		4
.L_510:
        /*1458*/ 	.byte	0x04, 0x36
        /*145a*/ 	.short	(.L_512 - .L_511)
.L_511:
        /*145c*/ 	.word	0x00000008
.L_512:


//--------------------- .nv.info._ZN7cutlass13device_kernelIN5flash11enable_sm90INS1_16FlashAttnBwdSm90INS1_25CollectiveMainloopBwdSm90ILi2ELi2ELi2EN4cute5tupleIJNS5_1CILi1EEES8_S8_EEENS6_IJNS7_ILi128EEESA_NS7_ILi64EEEEEENS_10bfloat16_tEfNS_4arch4Sm90ELb0ELb1ELb1ELb0ELb1ELb1ELb0ELb0ELi2ELi1ELi2ELi2ELb0EEENS1_24CollectiveEpilogueBwdGQAISC_fSF_Li256ELb0ELb1EEENS1_19SingleTileSchedulerILb0ELb0ELb0ELi128EEEEEEEEEvNT_6ParamsE --------------------------
	.section	.nv.info._ZN7cutlass13device_kernelIN5flash11enable_sm90INS1_16FlashAttnBwdSm90INS1_25CollectiveMainloopBwdSm90ILi2ELi2ELi2EN4cute5tupleIJNS5_1CILi1EEES8_S8_EEENS6_IJNS7_ILi128EEESA_NS7_ILi64EEEEEENS_10bfloat16_tEfNS_4arch4Sm90ELb0ELb1ELb1ELb0ELb1ELb1ELb0ELb0ELi2ELi1ELi2ELi2ELb0EEENS1_24CollectiveEpilogueBwdGQAISC_fSF_Li256ELb0ELb1EEENS1_19SingleTileSchedulerILb0ELb0ELb0ELi128EEEEEEEEEvNT_6ParamsE,"",@"SHT_CUDA_INFO"
	.sectionflags	@""
	.align	4


	//----- nvinfo : EIATTR_CUDA_API_VERSION
	.align		4
        /*0000*/ 	.byte	0x04, 0x37
        /*0002*/ 	.short	(.L_514 - .L_513)
.L_513:
        /*0004*/ 	.word	0x00000082


	//----- nvinfo : EIATTR_KPARAM_INFO
	.align		4
.L_514:
        /*0008*/ 	.byte	0x04, 0x17
        /*000a*/ 	.short	(.L_516 - .L_515)
.L_515:
        /*000c*/ 	.word	0x00000000
        /*0010*/ 	.short	0x0000
        /*0012*/ 	.short	0x0070
        /*0014*/ 	.byte	0x00, 0xf0, 0x01, 0x1a


	//----- nvinfo : EIATTR_SPARSE_MMA_MASK
	.align		4
.L_516:
        /*0018*/ 	.byte	0x03, 0x50
        /*001a*/ 	.short	0x0000


	//----- nvinfo : EIATTR_MAXREG_COUNT
	.align		4
        /*001c*/ 	.byte	0x03, 0x1b
        /*001e*/ 	.short	0x00a8


	//----- nvinfo : EIATTR_NUM_BARRIERS
	.align		4
        /*0020*/ 	.byte	0x02, 0x4c
        /*0022*/ 	.byte	0x10
	.zero		1


	//----- nvinfo : EIATTR_EXTERNS
	.align		4
        /*0024*/ 	.byte	0x04, 0x0f
        /*0026*/ 	.short	(.L_518 - .L_517)


	//   ....[0]....
	.align		4
.L_517:
        /*0028*/ 	.word	index@(__assertfail)


	//----- nvinfo : EIATTR_ANNOTATIONS
	.align		4
.L_518:
        /*002c*/ 	.byte	0x04, 0x55
        /*002e*/ 	.short	(.L_520 - .L_519)


	//   ....[0]....
.L_519:
        /* <DEDUP_REMOVED lines=156> */


	//----- nvinfo : EIATTR_MERCURY_ISA_VERSION
	.align		4
.L_520:
        /*09e0*/ 	.byte	0x03, 0x5f
        /*09e2*/ 	.short	0x0101


	//----- nvinfo : EIATTR_INT_WARP_WIDE_INSTR_OFFSETS
	.align		4
        /*09e4*/ 	.byte	0x04, 0x31
        /*09e6*/ 	.short	(.L_522 - .L_521)


	//   ....[0]....
.L_521:
        /*09e8*/ 	.word	0x00000190


	//   ....[1]....
        /*09ec*/ 	.word	0x000001c0


	//   ....[2]....
        /*09f0*/ 	.word	0x00012ac0


	//   ....[3]....
        /*09f4*/ 	.word	0x000130b0


	//   ....[4]....
        /*09f8*/ 	.word	0x00013560


	//   ....[5]....
        /*09fc*/ 	.word	0x00013820


	//   ....[6]....
        /*0a00*/ 	.word	0x00013a80


	//   ....[7]....
        /*0a04*/ 	.word	0x00013c10


	//----- nvinfo : EIATTR_COOP_GROUP_MASK_REGIDS
	.align		4
.L_522:
        /*0a08*/ 	.byte	0x04, 0x29
        /*0a0a*/ 	.short	(.L_524 - .L_523)


	//   ....[0]....
.L_523:
        /*0a0c*/ 	.word	0xffffffff


	//   ....[1]....
        /*0a10*/ 	.word	0xffffffff


	//   ....[2]....
        /*0a14*/ 	.word	0xffffffff


	//   ....[3]....
        /*0a18*/ 	.word	0xffffffff


	//   ....[4]....
        /*0a1c*/ 	.word	0xffffffff


	//   ....[5]....
        /*0a20*/ 	.word	0xffffffff


	//   ....[6]....
        /*0a24*/ 	.word	0xffffffff


	//   ....[7]....
        /*0a28*/ 	.word	0xffffffff


	//   ....[8]....
        /*0a2c*/ 	.word	0xffffffff


	//   ....[9]....
        /*0a30*/ 	.word	0xffffffff


	//   ....[10]....
        /*0a34*/ 	.word	0xffffffff


	//   ....[11]....
        /*0a38*/ 	.word	0xffffffff


	//   ....[12]....
        /*0a3c*/ 	.word	0xffffffff


	//   ....[13]....
        /*0a40*/ 	.word	0xffffffff


	//   ....[14]....
        /*0a44*/ 	.word	0xffffffff


	//   ....[15]....
        /*0a48*/ 	.word	0xffffffff


	//   ....[16]....
        /*0a4c*/ 	.word	0xffffffff


	//   ....[17]....
        /*0a50*/ 	.word	0xffffffff


	//   ....[18]....
        /*0a54*/ 	.word	0xffffffff


	//   ....[19]....
        /*0a58*/ 	.word	0xffffffff


	//   ....[20]....
        /*0a5c*/ 	.word	0xffffffff


	//   ....[21]....
        /*0a60*/ 	.word	0xffffffff


	//   ....[22]....
        /*0a64*/ 	.word	0xffffffff


	//   ....[23]....
        /*0a68*/ 	.word	0xffffffff


	//   ....[24]....
        /*0a6c*/ 	.word	0xffffffff


	//   ....[25]....
        /*0a70*/ 	.word	0xffffffff


	//   ....[26]....
        /*0a74*/ 	.word	0xffffffff


	//   ....[27]....
        /*0a78*/ 	.word	0xffffffff


	//   ....[28]....
        /*0a7c*/ 	.word	0xffffffff


	//   ....[29]....
        /*0a80*/ 	.word	0xffffffff


	//   ....[30]....
        /*0a84*/ 	.word	0xffffffff


	//   ....[31]....
        /*0a88*/ 	.word	0xffffffff


	//   ....[32]....
        /*0a8c*/ 	.word	0xffffffff


	//   ....[33]....
        /*0a90*/ 	.word	0xffffffff


	//   ....[34]....
        /*0a94*/ 	.word	0xffffffff


	//   ....[35]....
        /*0a98*/ 	.word	0xffffffff


	//   ....[36]....
        /*0a9c*/ 	.word	0xffffffff


	//   ....[37]....
        /*0aa0*/ 	.word	0xffffffff


	//   ....[38]....
        /*0aa4*/ 	.word	0xffffffff


	//   ....[39]....
        /*0aa8*/ 	.word	0xffffffff


	//   ....[40]....
        /*0aac*/ 	.word	0xffffffff


	//   ....[41]....
        /*0ab0*/ 	.word	0xffffffff


	//   ....[42]....
        /*0ab4*/ 	.word	0xffffffff


	//   ....[43]....
        /*0ab8*/ 	.word	0xffffffff


	//   ....[44]....
        /*0abc*/ 	.word	0xffffffff


	//   ....[45]....
        /*0ac0*/ 	.word	0xffffffff


	//   ....[46]....
        /*0ac4*/ 	.word	0xffffffff


	//   ....[47]....
        /*0ac8*/ 	.word	0xffffffff


	//   ....[48]....
        /*0acc*/ 	.word	0xffffffff


	//   ....[49]....
        /*0ad0*/ 	.word	0xffffffff


	//   ....[50]....
        /*0ad4*/ 	.word	0xffffffff


	//   ....[51]....
        /*0ad8*/ 	.word	0xffffffff


	//   ....[52]....
        /*0adc*/ 	.word	0xffffffff


	//   ....[53]....
        /*0ae0*/ 	.word	0xffffffff


	//   ....[54]....
        /*0ae4*/ 	.word	0xffffffff


	//   ....[55]....
        /*0ae8*/ 	.word	0xffffffff


	//   ....[56]....
        /*0aec*/ 	.word	0xffffffff


	//   ....[57]....
        /*0af0*/ 	.word	0xffffffff


	//   ....[58]....
        /*0af4*/ 	.word	0xffffffff


	//   ....[59]....
        /*0af8*/ 	.word	0xffffffff


	//   ....[60]....
        /*0afc*/ 	.word	0xffffffff


	//   ....[61]....
        /*0b00*/ 	.word	0xffffffff


	//   ....[62]....
        /*0b04*/ 	.word	0xffffffff


	//   ....[63]....
        /*0b08*/ 	.word	0xffffffff


	//   ....[64]....
        /*0b0c*/ 	.word	0xffffffff


	//   ....[65]....
        /*0b10*/ 	.word	0xffffffff


	//   ....[66]....
        /*0b14*/ 	.word	0xffffffff


	//   ....[67]....
        /*0b18*/ 	.word	0xffffffff


	//   ....[68]....
        /*0b1c*/ 	.word	0xffffffff


	//   ....[69]....
        /*0b20*/ 	.word	0xffffffff


	//   ....[70]....
        /*0b24*/ 	.word	0xffffffff


	//   ....[71]....
        /*0b28*/ 	.word	0xffffffff


	//   ....[72]....
        /*0b2c*/ 	.word	0xffffffff


	//   ....[73]....
        /*0b30*/ 	.word	0xffffffff


	//   ....[74]....
        /*0b34*/ 	.word	0xffffffff


	//   ....[75]....
        /*0b38*/ 	.word	0xffffffff


	//   ....[76]....
        /*0b3c*/ 	.word	0xffffffff


	//   ....[77]....
        /*0b40*/ 	.word	0xffffffff


	//   ....[78]....
        /*0b44*/ 	.word	0xffffffff


	//   ....[79]....
        /*0b48*/ 	.word	0xffffffff


	//   ....[80]....
        /*0b4c*/ 	.word	0xffffffff


	//   ....[81]....
        /*0b50*/ 	.word	0xffffffff


	//   ....[82]....
        /*0b54*/ 	.word	0xffffffff


	//   ....[83]....
        /*0b58*/ 	.word	0xffffffff


	//   ....[84]....
        /*0b5c*/ 	.word	0xffffffff


	//   ....[85]....
        /*0b60*/ 	.word	0xffffffff


	//   ....[86]....
        /*0b64*/ 	.word	0xffffffff


	//   ....[87]....
        /*0b68*/ 	.word	0xffffffff


	//   ....[88]....
        /*0b6c*/ 	.word	0xffffffff


	//   ....[89]....
        /*0b70*/ 	.word	0xffffffff


	//   ....[90]....
        /*0b74*/ 	.word	0xffffffff


	//   ....[91]....
        /*0b78*/ 	.word	0xffffffff


	//   ....[92]....
        /*0b7c*/ 	.word	0xffffffff


	//   ....[93]....
        /*0b80*/ 	.word	0xffffffff


	//   ....[94]....
        /*0b84*/ 	.word	0xffffffff


	//   ....[95]....
        /*0b88*/ 	.word	0xffffffff


	//   ....[96]....
        /*0b8c*/ 	.word	0xffffffff


	//   ....[97]....
        /*0b90*/ 	.word	0xffffffff


	//   ....[98]....
        /*0b94*/ 	.word	0xffffffff


	//   ....[99]....
        /*0b98*/ 	.word	0xffffffff


	//   ....[100]....
        /*0b9c*/ 	.word	0xffffffff


	//   ....[101]....
        /*0ba0*/ 	.word	0xffffffff


	//   ....[102]....
        /*0ba4*/ 	.word	0xffffffff


	//   ....[103]....
        /*0ba8*/ 	.word	0xffffffff


	//   ....[104]....
        /*0bac*/ 	.word	0xffffffff


	//   ....[105]....
        /*0bb0*/ 	.word	0xffffffff


	//   ....[106]....
        /*0bb4*/ 	.word	0xffffffff


	//   ....[107]....
        /*0bb8*/ 	.word	0xffffffff


	//   ....[108]....
        /*0bbc*/ 	.word	0xffffffff


	//   ....[109]....
        /*0bc0*/ 	.word	0xffffffff


	//   ....[110]....
        /*0bc4*/ 	.word	0xffffffff


	//   ....[111]....
        /*0bc8*/ 	.word	0xffffffff


	//   ....[112]....
        /*0bcc*/ 	.word	0xffffffff


	//   ....[113]....
        /*0bd0*/ 	.word	0xffffffff


	//   ....[114]....
        /*0bd4*/ 	.word	0xffffffff


	//   ....[115]....
        /*0bd8*/ 	.word	0xffffffff


	//   ....[116]....
        /*0bdc*/ 	.word	0xffffffff


	//   ....[117]....
        /*0be0*/ 	.word	0xffffffff


	//   ....[118]....
        /*0be4*/ 	.word	0xffffffff


	//   ....[119]....
        /*0be8*/ 	.word	0xffffffff


	//   ....[120]....
        /*0bec*/ 	.word	0xffffffff


	//   ....[121]....
        /*0bf0*/ 	.word	0xffffffff


	//   ....[122]....
        /*0bf4*/ 	.word	0xffffffff


	//   ....[123]....
        /*0bf8*/ 	.word	0xffffffff


	//   ....[124]....
        /*0bfc*/ 	.word	0xffffffff


	//   ....[125]....
        /*0c00*/ 	.word	0xffffffff


	//   ....[126]....
        /*0c04*/ 	.word	0xffffffff


	//   ....[127]....
        /*0c08*/ 	.word	0xffffffff


	//   ....[128]....
        /*0c0c*/ 	.word	0xffffffff


	//   ....[129]....
        /*0c10*/ 	.word	0xffffffff


	//   ....[130]....
        /*0c14*/ 	.word	0xffffffff


	//   ....[131]....
        /*0c18*/ 	.word	0xffffffff


	//   ....[132]....
        /*0c1c*/ 	.word	0xffffffff


	//   ....[133]....
        /*0c20*/ 	.word	0xffffffff


	//   ....[134]....
        /*0c24*/ 	.word	0xffffffff


	//   ....[135]....
        /*0c28*/ 	.word	0xffffffff


	//   ....[136]....
        /*0c2c*/ 	.word	0xffffffff


	//   ....[137]....
        /*0c30*/ 	.word	0xffffffff


	//   ....[138]....
        /*0c34*/ 	.word	0xffffffff


	//   ....[139]....
        /*0c38*/ 	.word	0xffffffff


	//   ....[140]....
        /*0c3c*/ 	.word	0xffffffff


	//   ....[141]....
        /*0c40*/ 	.word	0xffffffff


	//   ....[142]....
        /*0c44*/ 	.word	0xffffffff


	//   ....[143]....
        /*0c48*/ 	.word	0xffffffff


	//   ....[144]....
        /*0c4c*/ 	.word	0xffffffff


	//   ....[145]....
        /*0c50*/ 	.word	0xffffffff


	//   ....[146]....
        /*0c54*/ 	.word	0xffffffff


	//   ....[147]....
        /*0c58*/ 	.word	0xffffffff


	//   ....[148]....
        /*0c5c*/ 	.word	0xffffffff


	//   ....[149]....
        /*0c60*/ 	.word	0xffffffff


	//   ....[150]....
        /*0c64*/ 	.word	0xffffffff


	//   ....[151]....
        /*0c68*/ 	.word	0xffffffff


	//   ....[152]....
        /*0c6c*/ 	.word	0xffffffff


	//   ....[153]....
        /*0c70*/ 	.word	0xffffffff


	//   ....[154]....
        /*0c74*/ 	.word	0xffffffff


	//   ....[155]....
        /*0c78*/ 	.word	0xffffffff


	//   ....[156]....
        /*0c7c*/ 	.word	0xffffffff


	//   ....[157]....
        /*0c80*/ 	.word	0xffffffff


	//   ....[158]....
        /*0c84*/ 	.word	0xffffffff


	//   ....[159]....
        /*0c88*/ 	.word	0xffffffff


	//   ....[160]....
        /*0c8c*/ 	.word	0xffffffff


	//   ....[161]....
        /*0c90*/ 	.word	0xffffffff


	//   ....[162]....
        /*0c94*/ 	.word	0xffffffff


	//   ....[163]....
        /*0c98*/ 	.word	0xffffffff


	//   ....[164]....
        /*0c9c*/ 	.word	0xffffffff


	//   ....[165]....
        /*0ca0*/ 	.word	0xffffffff


	//   ....[166]....
        /*0ca4*/ 	.word	0xffffffff


	//   ....[167]....
        /*0ca8*/ 	.word	0xffffffff


	//   ....[168]....
        /*0cac*/ 	.word	0xffffffff


	//   ....[169]....
        /*0cb0*/ 	.word	0xffffffff


	//   ....[170]....
        /*0cb4*/ 	.word	0xffffffff


	//   ....[171]....
        /*0cb8*/ 	.word	0xffffffff


	//   ....[172]....
        /*0cbc*/ 	.word	0xffffffff


	//   ....[173]....
        /*0cc0*/ 	.word	0xffffffff


	//   ....[174]....
        /*0cc4*/ 	.word	0xffffffff


	//   ....[175]....
        /*0cc8*/ 	.word	0xffffffff


	//   ....[176]....
        /*0ccc*/ 	.word	0xffffffff


	//   ....[177]....
        /*0cd0*/ 	.word	0xffffffff


	//   ....[178]....
        /*0cd4*/ 	.word	0xffffffff


	//   ....[179]....
        /*0cd8*/ 	.word	0xffffffff


	//   ....[180]....
        /*0cdc*/ 	.word	0xffffffff


	//   ....[181]....
        /*0ce0*/ 	.word	0xffffffff


	//   ....[182]....
        /*0ce4*/ 	.word	0xffffffff


	//   ....[183]....
        /*0ce8*/ 	.word	0xffffffff


	//   ....[184]....
        /*0cec*/ 	.word	0xffffffff


	//   ....[185]....
        /*0cf0*/ 	.word	0xffffffff


	//   ....[186]....
        /*0cf4*/ 	.word	0xffffffff


	//   ....[187]....
        /*0cf8*/ 	.word	0xffffffff


	//   ....[188]....
        /*0cfc*/ 	.word	0xffffffff


	//   ....[189]....
        /*0d00*/ 	.word	0xffffffff


	//   ....[190]....
        /*0d04*/ 	.word	0xffffffff


	//   ....[191]....
        /*0d08*/ 	.word	0xffffffff


	//   ....[192]....
        /*0d0c*/ 	.word	0xffffffff


	//   ....[193]....
        /*0d10*/ 	.word	0xffffffff


	//   ....[194]....
        /*0d14*/ 	.word	0xffffffff


	//   ....[195]....
        /*0d18*/ 	.word	0xffffffff


	//   ....[196]....
        /*0d1c*/ 	.word	0xffffffff


	//   ....[197]....
        /*0d20*/ 	.word	0xffffffff


	//   ....[198]....
        /*0d24*/ 	.word	0xffffffff


	//   ....[199]....
        /*0d28*/ 	.word	0xffffffff


	//   ....[200]....
        /*0d2c*/ 	.word	0xffffffff


	//   ....[201]....
        /*0d30*/ 	.word	0xffffffff


	//   ....[202]....
        /*0d34*/ 	.word	0xffffffff


	//   ....[203]....
        /*0d38*/ 	.word	0xffffffff


	//   ....[204]....
        /*0d3c*/ 	.word	0xffffffff


	//   ....[205]....
        /*0d40*/ 	.word	0xffffffff


	//   ....[206]....
        /*0d44*/ 	.word	0xffffffff


	//   ....[207]....
        /*0d48*/ 	.word	0xffffffff


	//   ....[208]....
        /*0d4c*/ 	.word	0xffffffff


	//   ....[209]....
        /*0d50*/ 	.word	0xffffffff


	//   ....[210]....
        /*0d54*/ 	.word	0xffffffff


	//   ....[211]....
        /*0d58*/ 	.word	0xffffffff


	//   ....[212]....
        /*0d5c*/ 	.word	0x0500000f


	//   ....[213]....
        /*0d60*/ 	.word	0x0500000f


	//   ....[214]....
        /*0d64*/ 	.word	0x0500000f


	//   ....[215]....
        /*0d68*/ 	.word	0x0500000f


	//   ....[216]....
        /*0d6c*/ 	.word	0x0500000f


	//   ....[217]....
        /*0d70*/ 	.word	0x0500000f


	//----- nvinfo : EIATTR_COOP_GROUP_INSTR_OFFSETS
	.align		4
.L_524:
        /*0d74*/ 	.byte	0x04, 0x28
        /*0d76*/ 	.short	(.L_526 - .L_525)


	//   ....[0]....
.L_525:
        /*0d78*/ 	.word	0x00000070


	//   ....[1]....
        /*0d7c*/ 	.word	0x000001a0


	//   ....[2]....
        /*0d80*/ 	.word	0x000001f0


	//   ....[3]....
        /*0d84*/ 	.word	0x000003e0


	//   ....[4]....
        /*0d88*/ 	.word	0x00000610


	//   ....[5]....
        /*0d8c*/ 	.word	0x00000f60


	//   ....[6]....
        /*0d90*/ 	.word	0x00003240


	//   ....[7]....
        /*0d94*/ 	.word	0x00003780


	//   ....[8]....
        /*0d98*/ 	.word	0x00003ae0


	//   ....[9]....
        /*0d9c*/ 	.word	0x00003b10


	//   ....[10]....
        /*0da0*/ 	.word	0x00003b60


	//   ....[11]....
        /*0da4*/ 	.word	0x00003ba0


	//   ....[12]....
        /*0da8*/ 	.word	0x00003bc0


	//   ....[13]....
        /*0dac*/ 	.word	0x00003c70


	//   ....[14]....
        /*0db0*/ 	.word	0x00003cc0


	//   ....[15]....
        /*0db4*/ 	.word	0x00003d00


	//   ....[16]....
        /*0db8*/ 	.word	0x00003d30


	//   ....[17]....
        /*0dbc*/ 	.word	0x00003d50


	//   ....[18]....
        /*0dc0*/ 	.word	0x00003d60


	//   ....[19]....
        /*0dc4*/ 	.word	0x00003dd0


	//   ....[20]....
        /*0dc8*/ 	.word	0x00003e10


	//   ....[21]....
        /*0dcc*/ 	.word	0x00003e40


	//   ....[22]....
        /*0dd0*/ 	.word	0x00003e80


	//   ....[23]....
        /*0dd4*/ 	.word	0x00003ee0


	//   ....[24]....
        /*0dd8*/ 	.word	0x00003fd0


	//   ....[25]....
        /*0ddc*/ 	.word	0x00004040


	//   ....[26]....
        /*0de0*/ 	.word	0x00004070


	//   ....[27]....
        /*0de4*/ 	.word	0x000040d0


	//   ....[28]....
        /*0de8*/ 	.word	0x00004110


	//   ....[29]....
        /*0dec*/ 	.word	0x00004130


	//   ....[30]....
        /*0df0*/ 	.word	0x00004160


	//   ....[31]....
        /*0df4*/ 	.word	0x00004190


	//   ....[32]....
        /*0df8*/ 	.word	0x000041b0


	//   ....[33]....
        /*0dfc*/ 	.word	0x000042d0


	//   ....[34]....
        /*0e00*/ 	.word	0x00004310


	//   ....[35]....
        /*0e04*/ 	.word	0x00004340


	//   ....[36]....
        /*0e08*/ 	.word	0x00004370


	//   ....[37]....
        /*0e0c*/ 	.word	0x00004390


	//   ....[38]....
        /*0e10*/ 	.word	0x00004440


	//   ....[39]....
        /*0e14*/ 	.word	0x00004470


	//   ....[40]....
        /*0e18*/ 	.word	0x000044b0


	//   ....[41]....
        /*0e1c*/ 	.word	0x000044d0


	//   ....[42]....
        /*0e20*/ 	.word	0x000044f0


	//   ....[43]....
        /*0e24*/ 	.word	0x00004500


	//   ....[44]....
        /*0e28*/ 	.word	0x00004550


	//   ....[45]....
        /*0e2c*/ 	.word	0x00004580


	//   ....[46]....
        /*0e30*/ 	.word	0x000045c0


	//   ....[47]....
        /*0e34*/ 	.word	0x000045f0


	//   ....[48]....
        /*0e38*/ 	.word	0x00004700


	//   ....[49]....
        /*0e3c*/ 	.word	0x000047a0


	//   ....[50]....
        /*0e40*/ 	.word	0x000047b0


	//   ....[51]....
        /*0e44*/ 	.word	0x00004880


	//   ....[52]....
        /*0e48*/ 	.word	0x000048b0


	//   ....[53]....
        /*0e4c*/ 	.word	0x000048f0


	//   ....[54]....
        /*0e50*/ 	.word	0x000049b0


	//   ....[55]....
        /*0e54*/ 	.word	0x00004b50


	//   ....[56]....
        /*0e58*/ 	.word	0x00004b90


	//   ....[57]....
        /*0e5c*/ 	.word	0x00004c40


	//   ....[58]....
        /*0e60*/ 	.word	0x00004c80


	//   ....[59]....
        /*0e64*/ 	.word	0x00004cc0


	//   ....[60]....
        /*0e68*/ 	.word	0x00004d40


	//   ....[61]....
        /*0e6c*/ 	.word	0x00004d80


	//   ....[62]....
        /*0e70*/ 	.word	0x00004eb0


	//   ....[63]....
        /*0e74*/ 	.word	0x00005020


	//   ....[64]....
        /*0e78*/ 	.word	0x00005050


	//   ....[65]....
        /*0e7c*/ 	.word	0x00005070


	//   ....[66]....
        /*0e80*/ 	.word	0x00005090


	//   ....[67]....
        /*0e84*/ 	.word	0x000050d0


	//   ....[68]....
        /*0e88*/ 	.word	0x000050f0


	//   ....[69]....
        /*0e8c*/ 	.word	0x00005170


	//   ....[70]....
        /*0e90*/ 	.word	0x000083d0


	//   ....[71]....
        /*0e94*/ 	.word	0x000083e0


	//   ....[72]....
        /*0e98*/ 	.word	0x000083f0


	//   ....[73]....
        /*0e9c*/ 	.word	0x00008440


	//   ....[74]....
        /*0ea0*/ 	.word	0x00008450


	//   ....[75]....
        /*0ea4*/ 	.word	0x000084d0


	//   ....[76]....
        /*0ea8*/ 	.word	0x00008560


	//   ....[77]....
        /*0eac*/ 	.word	0x00008640


	//   ....[78]....
        /*0eb0*/ 	.word	0x00008660


	//   ....[79]....
        /*0eb4*/ 	.word	0x00008680


	//   ....[80]....
        /*0eb8*/ 	.word	0x000086e0


	//   ....[81]....
        /*0ebc*/ 	.word	0x00008770


	//   ....[82]....
        /*0ec0*/ 	.word	0x000087d0


	//   ....[83]....
        /*0ec4*/ 	.word	0x00008860


	//   ....[84]....
        /*0ec8*/ 	.word	0x000088f0


	//   ....[85]....
        /*0ecc*/ 	.word	0x00008900


	//   ....[86]....
        /*0ed0*/ 	.word	0x00008930


	//   ....[87]....
        /*0ed4*/ 	.word	0x00008970


	//   ....[88]....
        /*0ed8*/ 	.word	0x00008980


	//   ....[89]....
        /*0edc*/ 	.word	0x00008a80


	//   ....[90]....
        /*0ee0*/ 	.word	0x00008af0


	//   ....[91]....
        /*0ee4*/ 	.word	0x00008b20


	//   ....[92]....
        /*0ee8*/ 	.word	0x00008b50


	//   ....[93]....
        /*0eec*/ 	.word	0x00008b70


	//   ....[94]....
        /*0ef0*/ 	.word	0x00008ba0


	//   ....[95]....
        /*0ef4*/ 	.word	0x00008be0


	//   ....[96]....
        /*0ef8*/ 	.word	0x00008c10


	//   ....[97]....
        /*0efc*/ 	.word	0x00008cd0


	//   ....[98]....
        /*0f00*/ 	.word	0x00008d10


	//   ....[99]....
        /*0f04*/ 	.word	0x00008d70


	//   ....[100]....
        /*0f08*/ 	.word	0x00008dc0


	//   ....[101]....
        /*0f0c*/ 	.word	0x00008e80


	//   ....[102]....
        /*0f10*/ 	.word	0x00008ec0


	//   ....[103]....
        /*0f14*/ 	.word	0x00009080


	//   ....[104]....
        /*0f18*/ 	.word	0x00009090


	//   ....[105]....
        /*0f1c*/ 	.word	0x000090c0


	//   ....[106]....
        /*0f20*/ 	.word	0x00009260


	//   ....[107]....
        /*0f24*/ 	.word	0x00009360


	//   ....[108]....
        /*0f28*/ 	.word	0x000093c0


	//   ....[109]....
        /*0f2c*/ 	.word	0x00009400


	//   ....[110]....
        /*0f30*/ 	.word	0x00009640


	//   ....[111]....
        /*0f34*/ 	.word	0x000096e0


	//   ....[112]....
        /*0f38*/ 	.word	0x00009750


	//   ....[113]....
        /*0f3c*/ 	.word	0x00009760


	//   ....[114]....
        /*0f40*/ 	.word	0x00009770


	//   ....[115]....
        /*0f44*/ 	.word	0x00009810


	//   ....[116]....
        /*0f48*/ 	.word	0x00009880


	//   ....[117]....
        /*0f4c*/ 	.word	0x00009960


	//   ....[118]....
        /*0f50*/ 	.word	0x000099e0


	//   ....[119]....
        /*0f54*/ 	.word	0x00009cb0


	//   ....[120]....
        /*0f58*/ 	.word	0x00009cc0


	//   ....[121]....
        /*0f5c*/ 	.word	0x00009cd0


	//   ....[122]....
        /*0f60*/ 	.word	0x00009ce0


	//   ....[123]....
        /*0f64*/ 	.word	0x00009cf0


	//   ....[124]....
        /*0f68*/ 	.word	0x00009d00


	//   ....[125]....
        /*0f6c*/ 	.word	0x00009d10


	//   ....[126]....
        /*0f70*/ 	.word	0x0000a080


	//   ....[127]....
        /*0f74*/ 	.word	0x0000a090


	//   ....[128]....
        /*0f78*/ 	.word	0x0000a0a0


	//   ....[129]....
        /*0f7c*/ 	.word	0x0000a0b0


	//   ....[130]....
        /*0f80*/ 	.word	0x0000a0c0


	//   ....[131]....
        /*0f84*/ 	.word	0x0000a0d0


	//   ....[132]....
        /*0f88*/ 	.word	0x0000a0e0


	//   ....[133]....
        /*0f8c*/ 	.word	0x0000a0f0


	//   ....[134]....
        /*0f90*/ 	.word	0x0000d730


	//   ....[135]....
        /*0f94*/ 	.word	0x0000e0b0


	//   ....[136]....
        /*0f98*/ 	.word	0x0000e0f0


	//   ....[137]....
        /*0f9c*/ 	.word	0x0000e140


	//   ....[138]....
        /*0fa0*/ 	.word	0x0000e200


	//   ....[139]....
        /*0fa4*/ 	.word	0x0000e210


	//   ....[140]....
        /*0fa8*/ 	.word	0x0000e2a0


	//   ....[141]....
        /*0fac*/ 	.word	0x0000e320


	//   ....[142]....
        /*0fb0*/ 	.word	0x0000e330


	//   ....[143]....
        /*0fb4*/ 	.word	0x0000e340


	//   ....[144]....
        /*0fb8*/ 	.word	0x0000e390


	//   ....[145]....
        /*0fbc*/ 	.word	0x0000e3a0


	//   ....[146]....
        /*0fc0*/ 	.word	0x0000e4c0


	//   ....[147]....
        /*0fc4*/ 	.word	0x0000e500


	//   ....[148]....
        /*0fc8*/ 	.word	0x0000e530


	//   ....[149]....
        /*0fcc*/ 	.word	0x0000e540


	//   ....[150]....
        /*0fd0*/ 	.word	0x0000e580


	//   ....[151]....
        /*0fd4*/ 	.word	0x0000e620


	//   ....[152]....
        /*0fd8*/ 	.word	0x0000e680


	//   ....[153]....
        /*0fdc*/ 	.word	0x0000e6b0


	//   ....[154]....
        /*0fe0*/ 	.word	0x0000e6d0


	//   ....[155]....
        /*0fe4*/ 	.word	0x0000e780


	//   ....[156]....
        /*0fe8*/ 	.word	0x0000e790


	//   ....[157]....
        /*0fec*/ 	.word	0x0000e7a0


	//   ....[158]....
        /*0ff0*/ 	.word	0x0000e7f0


	//   ....[159]....
        /*0ff4*/ 	.word	0x0000e830


	//   ....[160]....
        /*0ff8*/ 	.word	0x0000e840


	//   ....[161]....
        /*0ffc*/ 	.word	0x0000e850


	//   ....[162]....
        /*1000*/ 	.word	0x0000e8a0


	//   ....[163]....
        /*1004*/ 	.word	0x0000e930


	//   ....[164]....
        /*1008*/ 	.word	0x0000e970


	//   ....[165]....
        /*100c*/ 	.word	0x0000e9a0


	//   ....[166]....
        /*1010*/ 	.word	0x0000e9b0


	//   ....[167]....
        /*1014*/ 	.word	0x0000ea10


	//   ....[168]....
        /*1018*/ 	.word	0x0000ea20


	//   ....[169]....
        /*101c*/ 	.word	0x0000ea50


	//   ....[170]....
        /*1020*/ 	.word	0x0000ea60


	//   ....[171]....
        /*1024*/ 	.word	0x0000eaa0


	//   ....[172]....
        /*1028*/ 	.word	0x0000eb20


	//   ....[173]....
        /*102c*/ 	.word	0x0000eb50


	//   ....[174]....
        /*1030*/ 	.word	0x0000eb70


	//   ....[175]....
        /*1034*/ 	.word	0x0000ee10


	//   ....[176]....
        /*1038*/ 	.word	0x0000ee70


	//   ....[177]....
        /*103c*/ 	.word	0x0000eeb0


	//   ....[178]....
        /*1040*/ 	.word	0x0000ef00


	//   ....[179]....
        /*1044*/ 	.word	0x0000ef70


	//   ....[180]....
        /*1048*/ 	.word	0x0000efb0


	//   ....[181]....
        /*104c*/ 	.word	0x0000efc0


	//   ....[182]....
        /*1050*/ 	.word	0x0000f290


	//   ....[183]....
        /*1054*/ 	.word	0x0000f2c0


	//   ....[184]....
        /*1058*/ 	.word	0x0000f300


	//   ....[185]....
        /*105c*/ 	.word	0x0000f320


	//   ....[186]....
        /*1060*/ 	.word	0x0000f330


	//   ....[187]....
        /*1064*/ 	.word	0x0000f340


	//   ....[188]....
        /*1068*/ 	.word	0x0000f350


	//   ....[189]....
        /*106c*/ 	.word	0x0000f360


	//   ....[190]....
        /*1070*/ 	.word	0x0000f6f0


	//   ....[191]....
        /*1074*/ 	.word	0x0000f720


	//   ....[192]....
        /*1078*/ 	.word	0x0000f770


	//   ....[193]....
        /*107c*/ 	.word	0x0000f850


	//   ....[194]....
        /*1080*/ 	.word	0x0000f8a0


	//   ....[195]....
        /*1084*/ 	.word	0x0000f8f0


	//   ....[196]....
        /*1088*/ 	.word	0x0000f920


	//   ....[197]....
        /*108c*/ 	.word	0x0000fc50


	//   ....[198]....
        /*1090*/ 	.word	0x00011ac0


	//   ....[199]....
        /*1094*/ 	.word	0x00011c60


	//   ....[200]....
        /*1098*/ 	.word	0x00011eb0


	//   ....[201]....
        /*109c*/ 	.word	0x00012050


	//   ....[202]....
        /*10a0*/ 	.word	0x00012170


	//   ....[203]....
        /*10a4*/ 	.word	0x000126c0


	//   ....[204]....
        /*10a8*/ 	.word	0x000129f0


	//   ....[205]....
        /*10ac*/ 	.word	0x00012d30


	//   ....[206]....
        /*10b0*/ 	.word	0x00012fe0


	//   ....[207]....
        /*10b4*/ 	.word	0x00013220


	//   ....[208]....
        /*10b8*/ 	.word	0x00013490


	//   ....[209]....
        /*10bc*/ 	.word	0x00013760


	//   ....[210]....
        /*10c0*/ 	.word	0x00013980


	//   ....[211]....
        /*10c4*/ 	.word	0x00013b10


	//   ....[212]....
        /*10c8*/ 	.word	0x00015a30


	//   ....[213]....
        /*10cc*/ 	.word	0x00015cc0


	//   ....[214]....
        /*10d0*/ 	.word	0x00015d30


	//   ....[215]....
        /*10d4*/ 	.word	0x00015da0


	//   ....[216]....
        /*10d8*/ 	.word	0x00015e10


	//   ....[217]....
        /*10dc*/ 	.word	0x00015e80


	//----- nvinfo : EIATTR_REG_RECONFIG
	.align		4
.L_526:
        /*10e0*/ 	.byte	0x01, 0x54
	.zero		2


	//----- nvinfo : EIATTR_SYSCALL_OFFSETS
	.align		4
        /*10e4*/ 	.byte	0x04, 0x46
        /*10e6*/ 	.short	(.L_528 - .L_527)


	//   ....[0]....
.L_527:
        /*10e8*/ 	.word	0x00000bc0


	//   ....[1]....
        /*10ec*/ 	.word	0x00000cb0


	//   ....[2]....
        /*10f0*/ 	.word	0x00000e10


	//   ....[3]....
        /*10f4*/ 	.word	0x00000f00


	//----- nvinfo : EIATTR_MBARRIER_INSTR_OFFSETS
	.align		4
.L_528:
        /*10f8*/ 	.byte	0x04, 0x39
        /*10fa*/ 	.short	(.L_530 - .L_529)


	//   ....[0]....
.L_529:
        /*10fc*/ 	.word	0x00000290
        /*1100*/ 	.word	0x000000ff
        /*1104*/ 	.word	0x00030c00
        /*1108*/ 	.short	0x0100
        /*110a*/ 	.byte	0x06
	.zero		1


	//   ....[1]....
        /*110c*/ 	.word	0x00000390
        /*1110*/ 	.word	0x000000ff
        /*1114*/ 	.word	0x00030c10
        /*1118*/ 	.short	0x0100
        /*111a*/ 	.byte	0x08
	.zero		1


	//   ....[2]....
        /*111c*/ 	.word	0x000003a0
        /*1120*/ 	.word	0x000000ff
        /*1124*/ 	.word	0x00030c20
        /*1128*/ 	.short	0x0100
        /*112a*/ 	.byte	0x08
	.zero		1


	//   ....[3]....
        /*112c*/ 	.word	0x000003b0
        /*1130*/ 	.word	0x000000ff
        /*1134*/ 	.word	0x00030c18
        /*1138*/ 	.short	0x0100
        /*113a*/ 	.byte	0x08
	.zero		1


	//   ....[4]....
        /*113c*/ 	.word	0x000003c0
        /*1140*/ 	.word	0x000000ff
        /*1144*/ 	.word	0x00030c28
        /*1148*/ 	.short	0x0100
        /*114a*/ 	.byte	0x08
	.zero		1


	//   ....[5]....
        /*114c*/ 	.word	0x000004f0
        /*1150*/ 	.word	0x000000ff
        /*1154*/ 	.word	0x00030c30
        /*1158*/ 	.short	0x0100
        /*115a*/ 	.byte	0x08
	.zero		1


	//   ....[6]....
        /*115c*/ 	.word	0x00000500
        /*1160*/ 	.word	0x000000ff
        /*1164*/ 	.word	0x00030c40
        /*1168*/ 	.short	0x0100
        /*116a*/ 	.byte	0x08
	.zero		1


	//   ....[7]....
        /*116c*/ 	.word	0x00000510
        /*1170*/ 	.word	0x000000ff
        /*1174*/ 	.word	0x00030c38
        /*1178*/ 	.short	0x0100
        /*117a*/ 	.byte	0x08
	.zero		1


	//   ....[8]....
        /*117c*/ 	.word	0x00000520
        /*1180*/ 	.word	0x000000ff
        /*1184*/ 	.word	0x00030c48
        /*1188*/ 	.short	0x0100
        /*118a*/ 	.byte	0x08
	.zero		1


	//   ....[9]....
        /*118c*/ 	.word	0x00000fa0
        /*1190*/ 	.word	0x00000010
        /*1194*/ 	.word	0x00030c00
        /*1198*/ 	.short	0x010a
        /*119a*/ 	.byte	0x3f
	.zero		1


	//   ....[10]....
        /*119c*/ 	.word	0x000010d0
        /*11a0*/ 	.word	0x00000010
        /*11a4*/ 	.word	0x00030c00
        /*11a8*/ 	.short	0x010a
        /*11aa*/ 	.byte	0x3f
	.zero		1


	//   ....[11]....
        /*11ac*/ 	.word	0x00001bb0
        /*11b0*/ 	.word	0x00000006
        /*11b4*/ 	.word	0x00030c10
        /*11b8*/ 	.short	0x010a
        /*11ba*/ 	.byte	0x3f
	.zero		1


	//   ....[12]....
        /*11bc*/ 	.word	0x00001c20
        /*11c0*/ 	.word	0x00000006
        /*11c4*/ 	.word	0x00030c10
        /*11c8*/ 	.short	0x010a
        /*11ca*/ 	.byte	0x3f
	.zero		1


	//   ....[13]....
        /*11cc*/ 	.word	0x00002050
        /*11d0*/ 	.word	0x00000006
        /*11d4*/ 	.word	0x00030c30
        /*11d8*/ 	.short	0x010a
        /*11da*/ 	.byte	0x3f
	.zero		1


	//   ....[14]....
        /*11dc*/ 	.word	0x00002090
        /*11e0*/ 	.word	0x00000006
        /*11e4*/ 	.word	0x00030c30
        /*11e8*/ 	.short	0x010a
        /*11ea*/ 	.byte	0x3f
	.zero		1


	//   ....[15]....
        /*11ec*/ 	.word	0x00006750
        /*11f0*/ 	.word	0x00000005
        /*11f4*/ 	.word	0x00000000
        /*11f8*/ 	.short	0x0101
        /*11fa*/ 	.byte	0x3f
	.zero		1


	//   ....[16]....
        /*11fc*/ 	.word	0x00006ba0
        /*1200*/ 	.word	0x00000006
        /*1204*/ 	.word	0x00000000
        /*1208*/ 	.short	0x0101
        /*120a*/ 	.byte	0x3f
	.zero		1


	//   ....[17]....
        /*120c*/ 	.word	0x000074d0
        /*1210*/ 	.word	0x00000006
        /*1214*/ 	.word	0x00030c10
        /*1218*/ 	.short	0x010a
        /*121a*/ 	.byte	0x3f
	.zero		1


	//   ....[18]....
        /*121c*/ 	.word	0x00007550
        /*1220*/ 	.word	0x00000006
        /*1224*/ 	.word	0x00030c10
        /*1228*/ 	.short	0x010a
        /*122a*/ 	.byte	0x3f
	.zero		1


	//   ....[19]....
        /*122c*/ 	.word	0x00007960
        /*1230*/ 	.word	0x00000006
        /*1234*/ 	.word	0x00030c30
        /*1238*/ 	.short	0x010a
        /*123a*/ 	.byte	0x3f
	.zero		1


	//   ....[20]....
        /*123c*/ 	.word	0x000079a0
        /*1240*/ 	.word	0x00000006
        /*1244*/ 	.word	0x00030c30
        /*1248*/ 	.short	0x010a
        /*124a*/ 	.byte	0x3f
	.zero		1


	//   ....[21]....
        /*124c*/ 	.word	0x0000b5f0
        /*1250*/ 	.word	0x00000005
        /*1254*/ 	.word	0x00000000
        /*1258*/ 	.short	0x0101
        /*125a*/ 	.byte	0x3f
	.zero		1


	//   ....[22]....
        /*125c*/ 	.word	0x0000ba40
        /*1260*/ 	.word	0x00000006
        /*1264*/ 	.word	0x00000000
        /*1268*/ 	.short	0x0101
        /*126a*/ 	.byte	0x3f
	.zero		1


	//   ....[23]....
        /*126c*/ 	.word	0x0000c240
        /*1270*/ 	.word	0x00000006
        /*1274*/ 	.word	0x00030c10
        /*1278*/ 	.short	0x010a
        /*127a*/ 	.byte	0x3f
	.zero		1


	//   ....[24]....
        /*127c*/ 	.word	0x0000c2c0
        /*1280*/ 	.word	0x00000006
        /*1284*/ 	.word	0x00030c10
        /*1288*/ 	.short	0x010a
        /*128a*/ 	.byte	0x3f
	.zero		1


	//   ....[25]....
        /*128c*/ 	.word	0x0000c6f0
        /*1290*/ 	.word	0x00000006
        /*1294*/ 	.word	0x00030c30
        /*1298*/ 	.short	0x010a
        /*129a*/ 	.byte	0x3f
	.zero		1


	//   ....[26]....
        /*129c*/ 	.word	0x0000c730
        /*12a0*/ 	.word	0x00000006
        /*12a4*/ 	.word	0x00030c30
        /*12a8*/ 	.short	0x010a
        /*12aa*/ 	.byte	0x3f
	.zero		1


	//   ....[27]....
        /*12ac*/ 	.word	0x00010e20
        /*12b0*/ 	.word	0x00000005
        /*12b4*/ 	.word	0x00000000
        /*12b8*/ 	.short	0x0101
        /*12ba*/ 	.byte	0x3f
	.zero		1


	//   ....[28]....
        /*12bc*/ 	.word	0x000112a0
        /*12c0*/ 	.word	0x00000006
        /*12c4*/ 	.word	0x00000000
        /*12c8*/ 	.short	0x0101
        /*12ca*/ 	.byte	0x3f
	.zero		1


	//   ....[29]....
        /*12cc*/ 	.word	0x00014180
        /*12d0*/ 	.word	0x00000010
        /*12d4*/ 	.word	0x00030c20
        /*12d8*/ 	.short	0x010a
        /*12da*/ 	.byte	0x3f
	.zero		1


	//   ....[30]....
        /*12dc*/ 	.word	0x00014750
        /*12e0*/ 	.word	0x00000010
        /*12e4*/ 	.word	0x00030c40
        /*12e8*/ 	.short	0x010a
        /*12ea*/ 	.byte	0x3f
	.zero		1


	//   ....[31]....
        /*12ec*/ 	.word	0x00014980
        /*12f0*/ 	.word	0x00000010
        /*12f4*/ 	.word	0x00030c28
        /*12f8*/ 	.short	0x010a
        /*12fa*/ 	.byte	0x3f
	.zero		1


	//   ....[32]....
        /*12fc*/ 	.word	0x00014bb0
        /*1300*/ 	.word	0x00000010
        /*1304*/ 	.word	0x00030c48
        /*1308*/ 	.short	0x010a
        /*130a*/ 	.byte	0x3f
	.zero		1


	//   ....[33]....
        /*130c*/ 	.word	0x00014d90
        /*1310*/ 	.word	0x00000010
        /*1314*/ 	.word	0x00030c20
        /*1318*/ 	.short	0x010a
        /*131a*/ 	.byte	0x3f
	.zero		1


	//   ....[34]....
        /*131c*/ 	.word	0x00015040
        /*1320*/ 	.word	0x00000010
        /*1324*/ 	.word	0x00030c40
        /*1328*/ 	.short	0x010a
        /*132a*/ 	.byte	0x3f
	.zero		1


	//   ....[35]....
        /*132c*/ 	.word	0x00015240
        /*1330*/ 	.word	0x00000010
        /*1334*/ 	.word	0x00030c28
        /*1338*/ 	.short	0x010a
        /*133a*/ 	.byte	0x3f
	.zero		1


	//   ....[36]....
        /*133c*/ 	.word	0x000154c0
        /*1340*/ 	.word	0x00000003
        /*1344*/ 	.word	0x00030c40
        /*1348*/ 	.short	0x010a
        /*134a*/ 	.byte	0x3f
	.zero		1


	//   ....[37]....
        /*134c*/ 	.word	0x00015890
        /*1350*/ 	.word	0x00000006
        /*1354*/ 	.word	0x00000000
        /*1358*/ 	.short	0x010a
        /*135a*/ 	.byte	0x3f
	.zero		1


	//   ....[38]....
        /*135c*/ 	.word	0x000158f0
        /*1360*/ 	.word	0x00000003
        /*1364*/ 	.word	0x00000000
        /*1368*/ 	.short	0x010a
        /*136a*/ 	.byte	0x3f
	.zero		1


	//   ....[39]....
        /*136c*/ 	.word	0x00015950
        /*1370*/ 	.word	0x00000002
        /*1374*/ 	.word	0x00000000
        /*1378*/ 	.short	0x010a
        /*137a*/ 	.byte	0x3f
	.zero		1


	//   ....[40]....
        /*137c*/ 	.word	0x00015980
        /*1380*/ 	.word	0x00000003
        /*1384*/ 	.word	0x00000000
        /*1388*/ 	.short	0x010a
        /*138a*/ 	.byte	0x3f
	.zero		1


	//   ....[41]....
        /*138c*/ 	.word	0x00015a60
        /*1390*/ 	.word	0x00000010
        /*1394*/ 	.word	0x00030c00
        /*1398*/ 	.short	0x010a
        /*139a*/ 	.byte	0x3f
	.zero		1


	//   ....[42]....
        /*139c*/ 	.word	0x00015ab0
        /*13a0*/ 	.word	0x00000006
        /*13a4*/ 	.word	0x00030c10
        /*13a8*/ 	.short	0x010a
        /*13aa*/ 	.byte	0x3f
	.zero		1


	//   ....[43]....
        /*13ac*/ 	.word	0x00015b00
        /*13b0*/ 	.word	0x00000006
        /*13b4*/ 	.word	0x00030c30
        /*13b8*/ 	.short	0x010a
        /*13ba*/ 	.byte	0x3f
	.zero		1


	//   ....[44]....
        /*13bc*/ 	.word	0x00015b50
        /*13c0*/ 	.word	0x00000006
        /*13c4*/ 	.word	0x00030c10
        /*13c8*/ 	.short	0x010a
        /*13ca*/ 	.byte	0x3f
	.zero		1


	//   ....[45]....
        /*13cc*/ 	.word	0x00015ba0
        /*13d0*/ 	.word	0x00000006
        /*13d4*/ 	.word	0x00030c30
        /*13d8*/ 	.short	0x010a
        /*13da*/ 	.byte	0x3f
	.zero		1


	//   ....[46]....
        /*13dc*/ 	.word	0x00015bf0
        /*13e0*/ 	.word	0x00000006
        /*13e4*/ 	.word	0x00030c10
        /*13e8*/ 	.short	0x010a
        /*13ea*/ 	.byte	0x3f
	.zero		1


	//   ....[47]....
        /*13ec*/ 	.word	0x00015c40
        /*13f0*/ 	.word	0x00000006
        /*13f4*/ 	.word	0x00030c30
        /*13f8*/ 	.short	0x010a
        /*13fa*/ 	.byte	0x3f
	.zero		1


	//   ....[48]....
        /*13fc*/ 	.word	0x00015ec0
        /*1400*/ 	.word	0x00000010
        /*1404*/ 	.word	0x00030c20
        /*1408*/ 	.short	0x010a
        /*140a*/ 	.byte	0x3f
	.zero		1


	//   ....[49]....
        /*140c*/ 	.word	0x00015f10
        /*1410*/ 	.word	0x00000010
        /*1414*/ 	.word	0x00030c40
        /*1418*/ 	.short	0x010a
        /*141a*/ 	.byte	0x3f
	.zero		1


	//   ....[50]....
        /*141c*/ 	.word	0x00015f60
        /*1420*/ 	.word	0x00000010
        /*1424*/ 	.word	0x00030c28
        /*1428*/ 	.short	0x010a
        /*142a*/ 	.byte	0x3f
	.zero		1


	//   ....[51]....
        /*142c*/ 	.word	0x00015fb0
        /*1430*/ 	.word	0x00000010
        /*1434*/ 	.word	0x00030c48
        /*1438*/ 	.short	0x010a
        /*143a*/ 	.byte	0x3f
	.zero		1


	//   ....[52]....
        /*143c*/ 	.word	0x00016010
        /*1440*/ 	.word	0x00000010
        /*1444*/ 	.word	0x00030c20
        /*1448*/ 	.short	0x010a
        /*144a*/ 	.byte	0x3f
	.zero		1


	//   ....[53]....
        /*144c*/ 	.word	0x00016060
        /*1450*/ 	.word	0x00000010
        /*1454*/ 	.word	0x00030c40
        /*1458*/ 	.short	0x010a
        /*145a*/ 	.byte	0x3f
	.zero		1


	//   ....[54]....
        /*145c*/ 	.word	0x000160b0
        /*1460*/ 	.word	0x00000010
        /*1464*/ 	.word	0x00030c28
        /*1468*/ 	.short	0x010a
        /*146a*/ 	.byte	0x3f
	.zero		1


	//   ....[55]....
        /*146c*/ 	.word	0x00016100
        /*1470*/ 	.word	0x00000003
        /*1474*/ 	.word	0x00030c40
        /*1478*/ 	.short	0x010a
        /*147a*/ 	.byte	0x3f
	.zero		1


	//   ....[56]....
        /*147c*/ 	.word	0x000161d0
        /*1480*/ 	.word	0x00000006
        /*1484*/ 	.word	0x00000000
        /*1488*/ 	.short	0x010a
        /*148a*/ 	.byte	0x3f
	.zero		1


	//   ....[57]....
        /*148c*/ 	.word	0x00016220
        /*1490*/ 	.word	0x00000003
        /*1494*/ 	.word	0x00000000
        /*1498*/ 	.short	0x010a
        /*149a*/ 	.byte	0x3f
	.zero		1


	//   ....[58]....
        /*149c*/ 	.word	0x00016270
        /*14a0*/ 	.word	0x00000002
        /*14a4*/ 	.word	0x00000000
        /*14a8*/ 	.short	0x010a
        /*14aa*/ 	.byte	0x3f
	.zero		1


	//----- nvinfo : EIATTR_NUM_MBARRIERS
	.align		4
.L_530:
        /*14ac*/ 	.byte	0x03, 0x38
        /*14ae*/ 	.short	0x0009


	//----- nvinfo : EIATTR_EXIT_INSTR_OFFSETS
	.align		4
        /*14b0*/ 	.byte	0x04, 0x1c
        /*14b2*/ 	.short	(.L_532 - .L_531)


	//   ....[0]....
.L_531:
        /*14b4*/ 	.word	0x000159d0


	//----- nvinfo : EIATTR_MAX_THREADS
	.align		4
.L_532:
        /*14b8*/ 	.byte	0x04, 0x05
        /*14ba*/ 	.short	(.L_534 - .L_533)
.L_533:
        /*14bc*/ 	.word	0x00000180
        /*14c0*/ 	.word	0x00000001
        /*14c4*/ 	.word	0x00000001


	//----- nvinfo : EIATTR_CRS_STACK_SIZE
	.align		4
.L_534:
        /*14c8*/ 	.byte	0x04, 0x1e
        /*14ca*/ 	.short	(.L_536 - .L_535)
.L_535:
        /*14cc*/ 	.word	0x00000000


	//----- nvinfo : EIATTR_CBANK_PARAM_SIZE
	.align		4
.L_536:
        /*14d0*/ 	.byte	0x03, 0x19
        /*14d2*/ 	.short	0x06f0


	//----- nvinfo : EIATTR_PARAM_CBANK
	.align		4
        /*14d4*/ 	.byte	0x04, 0x0a
        /*14d6*/ 	.short	(.L_538 - .L_537)
	.align		4
.L_537:
        /*14d8*/ 	.word	index@(.nv.constant0._ZN7cutlass13device_kernelIN5flash11enable_sm90INS1_16FlashAttnBwdSm90INS1_25CollectiveMainloopBwdSm90ILi2ELi2ELi2EN4cute5tupleIJNS5_1CILi1EEES8_S8_EEENS6_IJNS7_ILi128EEESA_NS7_ILi64EEEEEENS_10bfloat16_tEfNS_4arch4Sm90ELb0ELb1ELb1ELb0ELb1ELb1ELb0ELb0ELi2ELi1ELi2ELi2ELb0EEENS1_24CollectiveEpilogueBwdGQAISC_fSF_Li256ELb0ELb1EEENS1_19SingleTileSchedulerILb0ELb0ELb0ELi128EEEEEEEEEvNT_6ParamsE)
        /*14dc*/ 	.short	0x0210
        /*14de*/ 	.short	0x06f0


	//----- nvinfo : EIATTR_SW_WAR
	.align		4
.L_538:
        /*14e0*/ 	.byte	0x04, 0x36
        /*14e2*/ 	.short	(.L_540 - .L_539)
.L_539:
        /*14e4*/ 	.word	0x00000008
.L_540:


//--------------------- .nv.info._ZN7cutlass13device_kernelIN5flash22FlashAttnBwdPreprocessIN4cute5tupleIJNS3_1CILi128EEENS5_ILi64EEEEEENS_10bfloat16_tEfNS_4arch4Sm90ELb1ELb0EEEEEvNT_6ParamsE --------------------------
	.section	.nv.info._ZN7cutlass13device_kernelIN5flash22FlashAttnBwdPreprocessIN4cute5tupleIJNS3_1CILi128EEENS5_ILi64EEEEEENS_10bfloat16_tEfNS_4arch4Sm90ELb1ELb0EEEEEvNT_6ParamsE,"",@"SHT_CUDA_INFO"
	.sectionflags	@""
	.align	4


	//----- nvinfo : EIATTR_CUDA_API_VERSION
	.align		4
        /*0000*/ 	.byte	0x04, 0x37
        /*0002*/ 	.short	(.L_542 - .L_541)
.L_541:
        /*0004*/ 	.word	0x00000082


	//----- nvinfo : EIATTR_KPARAM_INFO
	.align		4
.L_542:
        /*0008*/ 	.byte	0x04, 0x17
        /*000a*/ 	.short	(.L_544 - .L_543)
.L_543:
        /*000c*/ 	.word	0x00000000
        /*0010*/ 	.short	0x0000
        /*0012*/ 	.short	0x0000
        /*0014*/ 	.byte	0x00, 0xf0, 0xc1, 0x03


	//----- nvinfo : EIATTR_SPARSE_MMA_MASK
	.align		4
.L_544:
        /*0018*/ 	.byte	0x03, 0x50
        /*001a*/ 	.short	0x0000


	//----- nvinfo : EIATTR_MAXREG_COUNT
	.align		4
        /*001c*/ 	.byte	0x03, 0x1b
        /*001e*/ 	.short	0x0080


	//----- nvinfo : EIATTR_MERCURY_ISA_VERSION
	.align		4
        /*0020*/ 	.byte	0x03, 0x5f
        /*0022*/ 	.short	0x0101


	//----- nvinfo : EIATTR_COOP_GROUP_MASK_REGIDS
	.align		4
        /*0024*/ 	.byte	0x04, 0x29
        /*0026*/ 	.short	(.L_546 - .L_545)


	//   ....[0]....
.L_545:
        /*0028*/ 	.word	0xffffffff


	//   ....[1]....
        /*002c*/ 	.word	0xffffffff


	//   ....[2]....
        /*0030*/ 	.word	0xffffffff


	//   ....[3]....
        /*0034*/ 	.word	0xffffffff


	//   ....[4]....
        /*0038*/ 	.word	0xffffffff


	//   ....[5]....
        /*003c*/ 	.word	0xffffffff


	//   ....[6]....
        /*0040*/ 	.word	0xffffffff


	//   ....[7]....
        /*0044*/ 	.word	0xffffffff


	//   ....[8]....
        /*0048*/ 	.word	0xffffffff


	//   ....[9]....
        /*004c*/ 	.word	0xffffffff


	//   ....[10]....
        /*0050*/ 	.word	0xffffffff


	//   ....[11]....
        /*0054*/ 	.word	0xffffffff


	//----- nvinfo : EIATTR_COOP_GROUP_INSTR_OFFSETS
	.align		4
.L_546:
        /*0058*/ 	.byte	0x04, 0x28
        /*005a*/ 	.short	(.L_548 - .L_547)


	//   ....[0]....
.L_547:
        /*005c*/ 	.word	0x00001110


	//   ....[1]....
        /*0060*/ 	.word	0x00001120


	//   ....[2]....
        /*0064*/ 	.word	0x00001130


	//   ....[3]....
        /*0068*/ 	.word	0x00001140


	//   ....[4]....
        /*006c*/ 	.word	0x00001190


	//   ....[5]....
        /*0070*/ 	.word	0x000011a0


	//   ....[6]....
        /*0074*/ 	.word	0x000011b0


	//   ....[7]....
        /*0078*/ 	.word	0x000011c0


	//   ....[8]....
        /*007c*/ 	.word	0x00001230


	//   ....[9]....
        /*0080*/ 	.word	0x00001250


	//   ....[10]....
        /*0084*/ 	.word	0x00001260


	//   ....[11]....
        /*0088*/ 	.word	0x00001280


	//----- nvinfo : EIATTR_EXIT_INSTR_OFFSETS
	.align		4
.L_548:
        /*008c*/ 	.byte	0x04, 0x1c
        /*008e*/ 	.short	(.L_550 - .L_549)


	//   ....[0]....
.L_549:
        /*0090*/ 	.word	0x00001840


	//   ....[1]....
        /*0094*/ 	.word	0x000018c0


	//----- nvinfo : EIATTR_MAX_THREADS
	.align		4
.L_550:
        /*0098*/ 	.byte	0x04, 0x05
        /*009a*/ 	.short	(.L_552 - .L_551)
.L_551:
        /*009c*/ 	.word	0x00000100
        /*00a0*/ 	.word	0x00000001
        /*00a4*/ 	.word	0x00000001


	//----- nvinfo : EIATTR_CRS_STACK_SIZE
	.align		4
.L_552:
        /*00a8*/ 	.byte	0x04, 0x1e
        /*00aa*/ 	.short	(.L_554 - .L_553)
.L_553:
        /*00ac*/ 	.word	0x00000000


	//----- nvinfo : EIATTR_CBANK_PARAM_SIZE
	.align		4
.L_554:
        /*00b0*/ 	.byte	0x03, 0x19
        /*00b2*/ 	.short	0x00f0


	//----- nvinfo : EIATTR_PARAM_CBANK
	.align		4
        /*00b4*/ 	.byte	0x04, 0x0a
        /*00b6*/ 	.short	(.L_556 - .L_555)
	.align		4
.L_555:
        /*00b8*/ 	.word	index@(.nv.constant0._ZN7cutlass13device_kernelIN5flash22FlashAttnBwdPreprocessIN4cute5tupleIJNS3_1CILi128EEENS5_ILi64EEEEEENS_10bfloat16_tEfNS_4arch4Sm90ELb1ELb0EEEEEvNT_6ParamsE)
        /*00bc*/ 	.short	0x0210
        /*00be*/ 	.short	0x00f0


	//----- nvinfo : EIATTR_SW_WAR
	.align		4
.L_556:
        /*00c0*/ 	.byte	0x04, 0x36
        /*00c2*/ 	.short	(.L_558 - .L_557)
.L_557:
        /*00c4*/ 	.word	0x00000008
.L_558:


//--------------------- .nv.info._ZN7cutlass13device_kernelIN5flash11enable_sm90INS1_16FlashAttnBwdSm90INS1_25CollectiveMainloopBwdSm90ILi2ELi2ELi2EN4cute5tupleIJNS5_1CILi1EEES8_S8_EEENS6_IJNS7_ILi128EEESA_NS7_ILi64EEEEEENS_10bfloat16_tEfNS_4arch4Sm90ELb0ELb1ELb1ELb1ELb0ELb1ELb0ELb0ELi2ELi1ELi2ELi2ELb0EEENS1_21CollectiveEpilogueBwdISC_SD_SF_Li256ELb1ELb0ELi1EEENS1_19SingleTileSchedulerILb1ELb0ELb0ELi128EEEEEEEEEvNT_6ParamsE --------------------------
	.section	.nv.info._ZN7cutlass13device_kernelIN5flash11enable_sm90INS1_16FlashAttnBwdSm90INS1_25CollectiveMainloopBwdSm90ILi2ELi2ELi2EN4cute5tupleIJNS5_1CILi1EEES8_S8_EEENS6_IJNS7_ILi128EEESA_NS7_ILi64EEEEEENS_10bfloat16_tEfNS_4arch4Sm90ELb0ELb1ELb1ELb1ELb0ELb1ELb0ELb0ELi2ELi1ELi2ELi2ELb0EEENS1_21CollectiveEpilogueBwdISC_SD_SF_Li256ELb1ELb0ELi1EEENS1_19SingleTileSchedulerILb1ELb0ELb0ELi128EEEEEEEEEvNT_6ParamsE,"",@"SHT_CUDA_INFO"
	.sectionflags	@""
	.align	4


	//----- nvinfo : EIATTR_CUDA_API_VERSION
	.align		4
        /*0000*/ 	.byte	0x04, 0x37
        /*0002*/ 	.short	(.L_560 - .L_559)
.L_559:
        /*0004*/ 	.word	0x00000082


	//----- nvinfo : EIATTR_KPARAM_INFO
	.align		4
.L_560:
        /*0008*/ 	.byte	0x04, 0x17
        /*000a*/ 	.short	(.L_562 - .L_561)
.L_561:
        /*000c*/ 	.word	0x00000000
        /*0010*/ 	.short	0x0000
        /*0012*/ 	.short	0x0070
        /*0014*/ 	.byte	0x00, 0xf0, 0x01, 0x1a


	//----- nvinfo : EIATTR_SPARSE_MMA_MASK
	.align		4
.L_562:
        /*0018*/ 	.byte	0x03, 0x50
        /*001a*/ 	.short	0x0000


	//----- nvinfo : EIATTR_MAXREG_COUNT
	.align		4
        /*001c*/ 	.byte	0x03, 0x1b
        /*001e*/ 	.short	0x00a8


	//----- nvinfo : EIATTR_NUM_BARRIERS
	.align		4
        /*0020*/ 	.byte	0x02, 0x4c
        /*0022*/ 	.byte	0x10
	.zero		1


	//----- nvinfo : EIATTR_EXTERNS
	.align		4
        /*0024*/ 	.byte	0x04, 0x0f
        /*0026*/ 	.short	(.L_564 - .L_563)


	//   ....[0]....
	.align		4
.L_563:
        /*0028*/ 	.word	index@(__assertfail)


	//----- nvinfo : EIATTR_ANNOTATIONS
	.align		4
.L_564:
        /*002c*/ 	.byte	0x04, 0x55
        /*002e*/ 	.short	(.L_566 - .L_565)


	//   ....[0]....
.L_565:
        /* <DEDUP_REMOVED lines=158> */


	//----- nvinfo : EIATTR_MERCURY_ISA_VERSION
	.align		4
.L_566:
        /*09f8*/ 	.byte	0x03, 0x5f
        /*09fa*/ 	.short	0x0101


	//----- nvinfo : EIATTR_INT_WARP_WIDE_INSTR_OFFSETS
	.align		4
        /*09fc*/ 	.byte	0x04, 0x31
        /*09fe*/ 	.short	(.L_568 - .L_567)


	//   ....[0]....
.L_567:
        /*0a00*/ 	.word	0x00000190


	//   ....[1]....
        /*0a04*/ 	.word	0x000001c0


	//----- nvinfo : EIATTR_COOP_GROUP_MASK_REGIDS
	.align		4
.L_568:
        /*0a08*/ 	.byte	0x04, 0x29
        /*0a0a*/ 	.short	(.L_570 - .L_569)


	//   ....[0]....
.L_569:
        /*0a0c*/ 	.word	0xffffffff


	//   ....[1]....
        /*0a10*/ 	.word	0xffffffff


	//   ....[2]....
        /*0a14*/ 	.word	0xffffffff


	//   ....[3]....
        /*0a18*/ 	.word	0xffffffff


	//   ....[4]....
        /*0a1c*/ 	.word	0xffffffff


	//   ....[5]....
        /*0a20*/ 	.word	0xffffffff


	//   ....[6]....
        /*0a24*/ 	.word	0xffffffff


	//   ....[7]....
        /*0a28*/ 	.word	0xffffffff


	//   ....[8]....
        /*0a2c*/ 	.word	0xffffffff


	//   ....[9]....
        /*0a30*/ 	.word	0xffffffff


	//   ....[10]....
        /*0a34*/ 	.word	0xffffffff


	//   ....[11]....
        /*0a38*/ 	.word	0xffffffff


	//   ....[12]....
        /*0a3c*/ 	.word	0xffffffff


	//   ....[13]....
        /*0a40*/ 	.word	0xffffffff


	//   ....[14]....
        /*0a44*/ 	.word	0xffffffff


	//   ....[15]....
        /*0a48*/ 	.word	0xffffffff


	//   ....[16]....
        /*0a4c*/ 	.word	0xffffffff


	//   ....[17]....
        /*0a50*/ 	.word	0xffffffff


	//   ....[18]....
        /*0a54*/ 	.word	0xffffffff


	//   ....[19]....
        /*0a58*/ 	.word	0xffffffff


	//   ....[20]....
        /*0a5c*/ 	.word	0xffffffff


	//   ....[21]....
        /*0a60*/ 	.word	0xffffffff


	//   ....[22]....
        /*0a64*/ 	.word	0xffffffff


	//   ....[23]....
        /*0a68*/ 	.word	0xffffffff


	//   ....[24]....
        /*0a6c*/ 	.word	0xffffffff


	//   ....[25]....
        /*0a70*/ 	.word	0xffffffff


	//   ....[26]....
        /*0a74*/ 	.word	0xffffffff


	//   ....[27]....
        /*0a78*/ 	.word	0xffffffff


	//   ....[28]....
        /*0a7c*/ 	.word	0xffffffff


	//   ....[29]....
        /*0a80*/ 	.word	0xffffffff


	//   ....[30]....
        /*0a84*/ 	.word	0xffffffff


	//   ....[31]....
        /*0a88*/ 	.word	0xffffffff


	//   ....[32]....
        /*0a8c*/ 	.word	0xffffffff


	//   ....[33]....
        /*0a90*/ 	.word	0xffffffff


	//   ....[34]....
        /*0a94*/ 	.word	0xffffffff


	//   ....[35]....
        /*0a98*/ 	.word	0xffffffff


	//   ....[36]....
        /*0a9c*/ 	.word	0xffffffff


	//   ....[37]....
        /*0aa0*/ 	.word	0xffffffff


	//   ....[38]....
        /*0aa4*/ 	.word	0xffffffff


	//   ....[39]....
        /*0aa8*/ 	.word	0xffffffff


	//   ....[40]....
        /*0aac*/ 	.word	0xffffffff


	//   ....[41]....
        /*0ab0*/ 	.word	0xffffffff


	//   ....[42]....
        /*0ab4*/ 	.word	0xffffffff


	//   ....[43]....
        /*0ab8*/ 	.word	0xffffffff


	//   ....[44]....
        /*0abc*/ 	.word	0xffffffff


	//   ....[45]....
        /*0ac0*/ 	.word	0xffffffff


	//   ....[46]....
        /*0ac4*/ 	.word	0xffffffff


	//   ....[47]....
        /*0ac8*/ 	.word	0xffffffff


	//   ....[48]....
        /*0acc*/ 	.word	0xffffffff


	//   ....[49]....
        /*0ad0*/ 	.word	0xffffffff


	//   ....[50]....
        /*0ad4*/ 	.word	0xffffffff


	//   ....[51]....
        /*0ad8*/ 	.word	0xffffffff


	//   ....[52]....
        /*0adc*/ 	.word	0xffffffff


	//   ....[53]....
        /*0ae0*/ 	.word	0xffffffff


	//   ....[54]....
        /*0ae4*/ 	.word	0xffffffff


	//   ....[55]....
        /*0ae8*/ 	.word	0xffffffff


	//   ....[56]....
        /*0aec*/ 	.word	0xffffffff


	//   ....[57]....
        /*0af0*/ 	.word	0xffffffff


	//   ....[58]....
        /*0af4*/ 	.word	0xffffffff


	//   ....[59]....
        /*0af8*/ 	.word	0xffffffff


	//   ....[60]....
        /*0afc*/ 	.word	0xffffffff


	//   ....[61]....
        /*0b00*/ 	.word	0xffffffff


	//   ....[62]....
        /*0b04*/ 	.word	0xffffffff


	//   ....[63]....
        /*0b08*/ 	.word	0xffffffff


	//   ....[64]....
        /*0b0c*/ 	.word	0xffffffff


	//   ....[65]....
        /*0b10*/ 	.word	0xffffffff


	//   ....[66]....
        /*0b14*/ 	.word	0xffffffff


	//   ....[67]....
        /*0b18*/ 	.word	0xffffffff


	//   ....[68]....
        /*0b1c*/ 	.word	0xffffffff


	//   ....[69]....
        /*0b20*/ 	.word	0xffffffff


	//   ....[70]....
        /*0b24*/ 	.word	0xffffffff


	//   ....[71]....
        /*0b28*/ 	.word	0xffffffff


	//   ....[72]....
        /*0b2c*/ 	.word	0xffffffff


	//   ....[73]....
        /*0b30*/ 	.word	0xffffffff


	//   ....[74]....
        /*0b34*/ 	.word	0xffffffff


	//   ....[75]....
        /*0b38*/ 	.word	0xffffffff


	//   ....[76]....
        /*0b3c*/ 	.word	0xffffffff


	//   ....[77]....
        /*0b40*/ 	.word	0xffffffff


	//   ....[78]....
        /*0b44*/ 	.word	0xffffffff


	//   ....[79]....
        /*0b48*/ 	.word	0xffffffff


	//   ....[80]....
        /*0b4c*/ 	.word	0xffffffff


	//   ....[81]....
        /*0b50*/ 	.word	0xffffffff


	//   ....[82]....
        /*0b54*/ 	.word	0xffffffff


	//   ....[83]....
        /*0b58*/ 	.word	0xffffffff


	//   ....[84]....
        /*0b5c*/ 	.word	0xffffffff


	//   ....[85]....
        /*0b60*/ 	.word	0xffffffff


	//   ....[86]....
        /*0b64*/ 	.word	0xffffffff


	//   ....[87]....
        /*0b68*/ 	.word	0xffffffff


	//   ....[88]....
        /*0b6c*/ 	.word	0xffffffff


	//   ....[89]....
        /*0b70*/ 	.word	0xffffffff


	//   ....[90]....
        /*0b74*/ 	.word	0xffffffff


	//   ....[91]....
        /*0b78*/ 	.word	0xffffffff


	//   ....[92]....
        /*0b7c*/ 	.word	0xffffffff


	//   ....[93]....
        /*0b80*/ 	.word	0xffffffff


	//   ....[94]....
        /*0b84*/ 	.word	0xffffffff


	//   ....[95]....
        /*0b88*/ 	.word	0xffffffff


	//   ....[96]....
        /*0b8c*/ 	.word	0xffffffff


	//   ....[97]....
        /*0b90*/ 	.word	0xffffffff


	//   ....[98]....
        /*0b94*/ 	.word	0xffffffff


	//   ....[99]....
        /*0b98*/ 	.word	0xffffffff


	//   ....[100]....
        /*0b9c*/ 	.word	0xffffffff


	//   ....[101]....
        /*0ba0*/ 	.word	0xffffffff


	//   ....[102]....
        /*0ba4*/ 	.word	0xffffffff


	//   ....[103]....
        /*0ba8*/ 	.word	0xffffffff


	//   ....[104]....
        /*0bac*/ 	.word	0xffffffff


	//   ....[105]....
        /*0bb0*/ 	.word	0xffffffff


	//   ....[106]....
        /*0bb4*/ 	.word	0xffffffff


	//   ....[107]....
        /*0bb8*/ 	.word	0xffffffff


	//   ....[108]....
        /*0bbc*/ 	.word	0xffffffff


	//   ....[109]....
        /*0bc0*/ 	.word	0xffffffff


	//   ....[110]....
        /*0bc4*/ 	.word	0xffffffff


	//   ....[111]....
        /*0bc8*/ 	.word	0xffffffff


	//   ....[112]....
        /*0bcc*/ 	.word	0xffffffff


	//   ....[113]....
        /*0bd0*/ 	.word	0xffffffff


	//   ....[114]....
        /*0bd4*/ 	.word	0xffffffff


	//   ....[115]....
        /*0bd8*/ 	.word	0xffffffff


	//   ....[116]....
        /*0bdc*/ 	.word	0xffffffff


	//   ....[117]....
        /*0be0*/ 	.word	0xffffffff


	//   ....[118]....
        /*0be4*/ 	.word	0xffffffff


	//   ....[119]....
        /*0be8*/ 	.word	0xffffffff


	//   ....[120]....
        /*0bec*/ 	.word	0xffffffff


	//   ....[121]....
        /*0bf0*/ 	.word	0xffffffff


	//   ....[122]....
        /*0bf4*/ 	.word	0xffffffff


	//   ....[123]....
        /*0bf8*/ 	.word	0xffffffff


	//   ....[124]....
        /*0bfc*/ 	.word	0xffffffff


	//   ....[125]....
        /*0c00*/ 	.word	0xffffffff


	//   ....[126]....
        /*0c04*/ 	.word	0xffffffff


	//   ....[127]....
        /*0c08*/ 	.word	0xffffffff


	//   ....[128]....
        /*0c0c*/ 	.word	0xffffffff


	//   ....[129]....
        /*0c10*/ 	.word	0xffffffff


	//   ....[130]....
        /*0c14*/ 	.word	0xffffffff


	//   ....[131]....
        /*0c18*/ 	.word	0xffffffff


	//   ....[132]....
        /*0c1c*/ 	.word	0xffffffff


	//   ....[133]....
        /*0c20*/ 	.word	0xffffffff


	//   ....[134]....
        /*0c24*/ 	.word	0xffffffff


	//   ....[135]....
        /*0c28*/ 	.word	0xffffffff


	//   ....[136]....
        /*0c2c*/ 	.word	0xffffffff


	//   ....[137]....
        /*0c30*/ 	.word	0xffffffff


	//   ....[138]....
        /*0c34*/ 	.word	0xffffffff


	//   ....[139]....
        /*0c38*/ 	.word	0xffffffff


	//   ....[140]....
        /*0c3c*/ 	.word	0xffffffff


	//   ....[141]....
        /*0c40*/ 	.word	0xffffffff


	//   ....[142]....
        /*0c44*/ 	.word	0xffffffff


	//   ....[143]....
        /*0c48*/ 	.word	0xffffffff


	//   ....[144]....
        /*0c4c*/ 	.word	0xffffffff


	//   ....[145]....
        /*0c50*/ 	.word	0xffffffff


	//   ....[146]....
        /*0c54*/ 	.word	0xffffffff


	//   ....[147]....
        /*0c58*/ 	.word	0xffffffff


	//   ....[148]....
        /*0c5c*/ 	.word	0xffffffff


	//   ....[149]....
        /*0c60*/ 	.word	0xffffffff


	//   ....[150]....
        /*0c64*/ 	.word	0xffffffff


	//   ....[151]....
        /*0c68*/ 	.word	0xffffffff


	//   ....[152]....
        /*0c6c*/ 	.word	0xffffffff


	//   ....[153]....
        /*0c70*/ 	.word	0xffffffff


	//   ....[154]....
        /*0c74*/ 	.word	0xffffffff


	//   ....[155]....
        /*0c78*/ 	.word	0xffffffff


	//   ....[156]....
        /*0c7c*/ 	.word	0xffffffff


	//   ....[157]....
        /*0c80*/ 	.word	0xffffffff


	//   ....[158]....
        /*0c84*/ 	.word	0xffffffff


	//   ....[159]....
        /*0c88*/ 	.word	0xffffffff


	//   ....[160]....
        /*0c8c*/ 	.word	0xffffffff


	//   ....[161]....
        /*0c90*/ 	.word	0xffffffff


	//   ....[162]....
        /*0c94*/ 	.word	0xffffffff


	//   ....[163]....
        /*0c98*/ 	.word	0xffffffff


	//   ....[164]....
        /*0c9c*/ 	.word	0xffffffff


	//   ....[165]....
        /*0ca0*/ 	.word	0xffffffff


	//   ....[166]....
        /*0ca4*/ 	.word	0xffffffff


	//   ....[167]....
        /*0ca8*/ 	.word	0xffffffff


	//   ....[168]....
        /*0cac*/ 	.word	0xffffffff


	//   ....[169]....
        /*0cb0*/ 	.word	0xffffffff


	//   ....[170]....
        /*0cb4*/ 	.word	0xffffffff


	//   ....[171]....
        /*0cb8*/ 	.word	0xffffffff


	//   ....[172]....
        /*0cbc*/ 	.word	0xffffffff


	//   ....[173]....
        /*0cc0*/ 	.word	0xffffffff


	//   ....[174]....
        /*0cc4*/ 	.word	0xffffffff


	//   ....[175]....
        /*0cc8*/ 	.word	0xffffffff


	//   ....[176]....
        /*0ccc*/ 	.word	0xffffffff


	//   ....[177]....
        /*0cd0*/ 	.word	0xffffffff


	//   ....[178]....
        /*0cd4*/ 	.word	0xffffffff


	//   ....[179]....
        /*0cd8*/ 	.word	0xffffffff


	//   ....[180]....
        /*0cdc*/ 	.word	0xffffffff


	//   ....[181]....
        /*0ce0*/ 	.word	0xffffffff


	//   ....[182]....
        /*0ce4*/ 	.word	0xffffffff


	//   ....[183]....
        /*0ce8*/ 	.word	0xffffffff


	//   ....[184]....
        /*0cec*/ 	.word	0xffffffff


	//   ....[185]....
        /*0cf0*/ 	.word	0xffffffff


	//   ....[186]....
        /*0cf4*/ 	.word	0xffffffff


	//   ....[187]....
        /*0cf8*/ 	.word	0xffffffff


	//   ....[188]....
        /*0cfc*/ 	.word	0xffffffff


	//   ....[189]....
        /*0d00*/ 	.word	0xffffffff


	//   ....[190]....
        /*0d04*/ 	.word	0xffffffff


	//   ....[191]....
        /*0d08*/ 	.word	0xffffffff


	//   ....[192]....
        /*0d0c*/ 	.word	0xffffffff


	//   ....[193]....
        /*0d10*/ 	.word	0xffffffff


	//   ....[194]....
        /*0d14*/ 	.word	0xffffffff


	//   ....[195]....
        /*0d18*/ 	.word	0xffffffff


	//   ....[196]....
        /*0d1c*/ 	.word	0xffffffff


	//   ....[197]....
        /*0d20*/ 	.word	0xffffffff


	//   ....[198]....
        /*0d24*/ 	.word	0xffffffff


	//   ....[199]....
        /*0d28*/ 	.word	0x0500000f


	//----- nvinfo : EIATTR_COOP_GROUP_INSTR_OFFSETS
	.align		4
.L_570:
        /*0d2c*/ 	.byte	0x04, 0x28
        /*0d2e*/ 	.short	(.L_572 - .L_571)


	//   ....[0]....
.L_571:
        /*0d30*/ 	.word	0x00000070


	//   ....[1]....
        /*0d34*/ 	.word	0x000001a0


	//   ....[2]....
        /*0d38*/ 	.word	0x000001f0


	//   ....[3]....
        /*0d3c*/ 	.word	0x000003e0


	//   ....[4]....
        /*0d40*/ 	.word	0x00000620


	//   ....[5]....
        /*0d44*/ 	.word	0x00001410


	//   ....[6]....
        /*0d48*/ 	.word	0x000034f0


	//   ....[7]....
        /*0d4c*/ 	.word	0x00003a40


	//   ....[8]....
        /*0d50*/ 	.word	0x00003b90


	//   ....[9]....
        /*0d54*/ 	.word	0x00003db0


	//   ....[10]....
        /*0d58*/ 	.word	0x00003de0


	//   ....[11]....
        /*0d5c*/ 	.word	0x00003e10


	//   ....[12]....
        /*0d60*/ 	.word	0x00003e50


	//   ....[13]....
        /*0d64*/ 	.word	0x00003f30


	//   ....[14]....
        /*0d68*/ 	.word	0x00003f70


	//   ....[15]....
        /*0d6c*/ 	.word	0x00003fa0


	//   ....[16]....
        /*0d70*/ 	.word	0x00003fb0


	//   ....[17]....
        /*0d74*/ 	.word	0x00003fd0


	//   ....[18]....
        /*0d78*/ 	.word	0x00003fe0


	//   ....[19]....
        /*0d7c*/ 	.word	0x00004050


	//   ....[20]....
        /*0d80*/ 	.word	0x00004090


	//   ....[21]....
        /*0d84*/ 	.word	0x000040d0


	//   ....[22]....
        /*0d88*/ 	.word	0x00004110


	//   ....[23]....
        /*0d8c*/ 	.word	0x00004160


	//   ....[24]....
        /*0d90*/ 	.word	0x00004260


	//   ....[25]....
        /*0d94*/ 	.word	0x000042c0


	//   ....[26]....
        /*0d98*/ 	.word	0x000042f0


	//   ....[27]....
        /*0d9c*/ 	.word	0x00004350


	//   ....[28]....
        /*0da0*/ 	.word	0x00004390


	//   ....[29]....
        /*0da4*/ 	.word	0x000043b0


	//   ....[30]....
        /*0da8*/ 	.word	0x000043e0


	//   ....[31]....
        /*0dac*/ 	.word	0x00004410


	//   ....[32]....
        /*0db0*/ 	.word	0x00004430


	//   ....[33]....
        /*0db4*/ 	.word	0x00004540


	//   ....[34]....
        /*0db8*/ 	.word	0x00004580


	//   ....[35]....
        /*0dbc*/ 	.word	0x000045c0


	//   ....[36]....
        /*0dc0*/ 	.word	0x000045f0


	//   ....[37]....
        /*0dc4*/ 	.word	0x00004610


	//   ....[38]....
        /*0dc8*/ 	.word	0x00004690


	//   ....[39]....
        /*0dcc*/ 	.word	0x000046d0


	//   ....[40]....
        /*0dd0*/ 	.word	0x00004700


	//   ....[41]....
        /*0dd4*/ 	.word	0x00004740


	//   ....[42]....
        /*0dd8*/ 	.word	0x00004760


	//   ....[43]....
        /*0ddc*/ 	.word	0x00004780


	//   ....[44]....
        /*0de0*/ 	.word	0x00004790


	//   ....[45]....
        /*0de4*/ 	.word	0x000047e0


	//   ....[46]....
        /*0de8*/ 	.word	0x00004840


	//   ....[47]....
        /*0dec*/ 	.word	0x00004880


	//   ....[48]....
        /*0df0*/ 	.word	0x00004960


	//   ....[49]....
        /*0df4*/ 	.word	0x00004a30


	//   ....[50]....
        /*0df8*/ 	.word	0x00004a40


	//   ....[51]....
        /*0dfc*/ 	.word	0x00004b10


	//   ....[52]....
        /*0e00*/ 	.word	0x00004b40


	//   ....[53]....
        /*0e04*/ 	.word	0x00004b80


	//   ....[54]....
        /*0e08*/ 	.word	0x00004c70


	//   ....[55]....
        /*0e0c*/ 	.word	0x00004e50


	//   ....[56]....
        /*0e10*/ 	.word	0x00004e90


	//   ....[57]....
        /*0e14*/ 	.word	0x00004f00


	//   ....[58]....
        /*0e18*/ 	.word	0x00004f40


	//   ....[59]....
        /*0e1c*/ 	.word	0x00004f80


	//   ....[60]....
        /*0e20*/ 	.word	0x00005000


	//   ....[61]....
        /*0e24*/ 	.word	0x00005040


	//   ....[62]....
        /*0e28*/ 	.word	0x00005160


	//   ....[63]....
        /*0e2c*/ 	.word	0x000052c0


	//   ....[64]....
        /*0e30*/ 	.word	0x000052f0


	//   ....[65]....
        /*0e34*/ 	.word	0x00005310


	//   ....[66]....
        /*0e38*/ 	.word	0x00005350


	//   ....[67]....
        /*0e3c*/ 	.word	0x00005370


	//   ....[68]....
        /*0e40*/ 	.word	0x00005380


	//   ....[69]....
        /*0e44*/ 	.word	0x00005400


	//   ....[70]....
        /*0e48*/ 	.word	0x000083d0


	//   ....[71]....
        /*0e4c*/ 	.word	0x00008630


	//   ....[72]....
        /*0e50*/ 	.word	0x00008650


	//   ....[73]....
        /*0e54*/ 	.word	0x00008690


	//   ....[74]....
        /*0e58*/ 	.word	0x000086c0


	//   ....[75]....
        /*0e5c*/ 	.word	0x00008730


	//   ....[76]....
        /*0e60*/ 	.word	0x000087e0


	//   ....[77]....
        /*0e64*/ 	.word	0x000088a0


	//   ....[78]....
        /*0e68*/ 	.word	0x00008940


	//   ....[79]....
        /*0e6c*/ 	.word	0x00008960


	//   ....[80]....
        /*0e70*/ 	.word	0x00008990


	//   ....[81]....
        /*0e74*/ 	.word	0x00008a00


	//   ....[82]....
        /*0e78*/ 	.word	0x00008a40


	//   ....[83]....
        /*0e7c*/ 	.word	0x00008ad0


	//   ....[84]....
        /*0e80*/ 	.word	0x00008be0


	//   ....[85]....
        /*0e84*/ 	.word	0x00008c90


	//   ....[86]....
        /*0e88*/ 	.word	0x00008cd0


	//   ....[87]....
        /*0e8c*/ 	.word	0x00008d30


	//   ....[88]....
        /*0e90*/ 	.word	0x00008d40


	//   ....[89]....
        /*0e94*/ 	.word	0x00008d70


	//   ....[90]....
        /*0e98*/ 	.word	0x00008d80


	//   ....[91]....
        /*0e9c*/ 	.word	0x00008d90


	//   ....[92]....
        /*0ea0*/ 	.word	0x00008e20


	//   ....[93]....
        /*0ea4*/ 	.word	0x00008ec0


	//   ....[94]....
        /*0ea8*/ 	.word	0x00008ef0


	//   ....[95]....
        /*0eac*/ 	.word	0x00008f70


	//   ....[96]....
        /*0eb0*/ 	.word	0x00008fc0


	//   ....[97]....
        /*0eb4*/ 	.word	0x00008ff0


	//   ....[98]....
        /*0eb8*/ 	.word	0x000090a0


	//   ....[99]....
        /*0ebc*/ 	.word	0x000090e0


	//   ....[100]....
        /*0ec0*/ 	.word	0x00009170


	//   ....[101]....
        /*0ec4*/ 	.word	0x00009190


	//   ....[102]....
        /*0ec8*/ 	.word	0x000091b0


	//   ....[103]....
        /*0ecc*/ 	.word	0x000091d0


	//   ....[104]....
        /*0ed0*/ 	.word	0x00009320


	//   ....[105]....
        /*0ed4*/ 	.word	0x000093b0


	//   ....[106]....
        /*0ed8*/ 	.word	0x00009450


	//   ....[107]....
        /*0edc*/ 	.word	0x00009660


	//   ....[108]....
        /*0ee0*/ 	.word	0x000096c0


	//   ....[109]....
        /*0ee4*/ 	.word	0x000096f0


	//   ....[110]....
        /*0ee8*/ 	.word	0x00009950


	//   ....[111]....
        /*0eec*/ 	.word	0x000099b0


	//   ....[112]....
        /*0ef0*/ 	.word	0x000099e0


	//   ....[113]....
        /*0ef4*/ 	.word	0x00009a10


	//   ....[114]....
        /*0ef8*/ 	.word	0x00009a30


	//   ....[115]....
        /*0efc*/ 	.word	0x00009a60


	//   ....[116]....
        /*0f00*/ 	.word	0x00009a70


	//   ....[117]....
        /*0f04*/ 	.word	0x00009c80


	//   ....[118]....
        /*0f08*/ 	.word	0x00009cd0


	//   ....[119]....
        /*0f0c*/ 	.word	0x00009f10


	//   ....[120]....
        /*0f10*/ 	.word	0x00009f20


	//   ....[121]....
        /*0f14*/ 	.word	0x00009f30


	//   ....[122]....
        /*0f18*/ 	.word	0x00009f40


	//   ....[123]....
        /*0f1c*/ 	.word	0x00009f60


	//   ....[124]....
        /*0f20*/ 	.word	0x00009f70


	//   ....[125]....
        /*0f24*/ 	.word	0x00009f80


	//   ....[126]....
        /*0f28*/ 	.word	0x0000a2e0


	//   ....[127]....
        /*0f2c*/ 	.word	0x0000a2f0


	//   ....[128]....
        /*0f30*/ 	.word	0x0000a300


	//   ....[129]....
        /*0f34*/ 	.word	0x0000a310


	//   ....[130]....
        /*0f38*/ 	.word	0x0000a320


	//   ....[131]....
        /*0f3c*/ 	.word	0x0000a330


	//   ....[132]....
        /*0f40*/ 	.word	0x0000a340


	//   ....[133]....
        /*0f44*/ 	.word	0x0000a350


	//   ....[134]....
        /*0f48*/ 	.word	0x0000dc10


	//   ....[135]....
        /*0f4c*/ 	.word	0x0000e380


	//   ....[136]....
        /*0f50*/ 	.word	0x0000e3c0


	//   ....[137]....
        /*0f54*/ 	.word	0x0000e400


	//   ....[138]....
        /*0f58*/ 	.word	0x0000e450


	//   ....[139]....
        /*0f5c*/ 	.word	0x0000e460


	//   ....[140]....
        /*0f60*/ 	.word	0x0000e4e0


	//   ....[141]....
        /*0f64*/ 	.word	0x0000e510


	//   ....[142]....
        /*0f68*/ 	.word	0x0000e520


	//   ....[143]....
        /*0f6c*/ 	.word	0x0000e530


	//   ....[144]....
        /*0f70*/ 	.word	0x0000e580


	//   ....[145]....
        /*0f74*/ 	.word	0x0000e590


	//   ....[146]....
        /*0f78*/ 	.word	0x0000e5d0


	//   ....[147]....
        /*0f7c*/ 	.word	0x0000e680


	//   ....[148]....
        /*0f80*/ 	.word	0x0000e710


	//   ....[149]....
        /*0f84*/ 	.word	0x0000e720


	//   ....[150]....
        /*0f88*/ 	.word	0x0000e790


	//   ....[151]....
        /*0f8c*/ 	.word	0x0000e830


	//   ....[152]....
        /*0f90*/ 	.word	0x0000e890


	//   ....[153]....
        /*0f94*/ 	.word	0x0000e8d0


	//   ....[154]....
        /*0f98*/ 	.word	0x0000e920


	//   ....[155]....
        /*0f9c*/ 	.word	0x0000e930


	//   ....[156]....
        /*0fa0*/ 	.word	0x0000e960


	//   ....[157]....
        /*0fa4*/ 	.word	0x0000e9a0


	//   ....[158]....
        /*0fa8*/ 	.word	0x0000e9c0


	//   ....[159]....
        /*0fac*/ 	.word	0x0000e9f0


	//   ....[160]....
        /*0fb0*/ 	.word	0x0000ea90


	//   ....[161]....
        /*0fb4*/ 	.word	0x0000ead0


	//   ....[162]....
        /*0fb8*/ 	.word	0x0000eb00


	//   ....[163]....
        /*0fbc*/ 	.word	0x0000eb10


	//   ....[164]....
        /*0fc0*/ 	.word	0x0000eb20


	//   ....[165]....
        /*0fc4*/ 	.word	0x0000eb50


	//   ....[166]....
        /*0fc8*/ 	.word	0x0000eba0


	//   ....[167]....
        /*0fcc*/ 	.word	0x0000ebe0


	//   ....[168]....
        /*0fd0*/ 	.word	0x0000ec70


	//   ....[169]....
        /*0fd4*/ 	.word	0x0000ec80


	//   ....[170]....
        /*0fd8*/ 	.word	0x0000ece0


	//   ....[171]....
        /*0fdc*/ 	.word	0x0000ed60


	//   ....[172]....
        /*0fe0*/ 	.word	0x0000eda0


	//   ....[173]....
        /*0fe4*/ 	.word	0x0000edc0


	//   ....[174]....
        /*0fe8*/ 	.word	0x0000edf0


	//   ....[175]....
        /*0fec*/ 	.word	0x0000ef40


	//   ....[176]....
        /*0ff0*/ 	.word	0x0000efb0


	//   ....[177]....
        /*0ff4*/ 	.word	0x0000efd0


	//   ....[178]....
        /*0ff8*/ 	.word	0x0000f000


	//   ....[179]....
        /*0ffc*/ 	.word	0x0000f100


	//   ....[180]....
        /*1000*/ 	.word	0x0000f190


	//   ....[181]....
        /*1004*/ 	.word	0x0000f220


	//   ....[182]....
        /*1008*/ 	.word	0x0000f250


	//   ....[183]....
        /*100c*/ 	.word	0x0000f430


	//   ....[184]....
        /*1010*/ 	.word	0x0000f470


	//   ....[185]....
        /*1014*/ 	.word	0x0000f4b0


	//   ....[186]....
        /*1018*/ 	.word	0x0000f4d0


	//   ....[187]....
        /*101c*/ 	.word	0x0000f500


	//   ....[188]....
        /*1020*/ 	.word	0x0000f520


	//   ....[189]....
        /*1024*/ 	.word	0x0000f540


	//   ....[190]....
        /*1028*/ 	.word	0x0000fb00


	//   ....[191]....
        /*102c*/ 	.word	0x0000fb10


	//   ....[192]....
        /*1030*/ 	.word	0x0000fb30


	//   ....[193]....
        /*1034*/ 	.word	0x0000fb40


	//   ....[194]....
        /*1038*/ 	.word	0x0000fb50


	//   ....[195]....
        /*103c*/ 	.word	0x0000fb60


	//   ....[196]....
        /*1040*/ 	.word	0x0000fb70


	//   ....[197]....
        /*1044*/ 	.word	0x0000fb90


	//   ....[198]....
        /*1048*/ 	.word	0x00013760


	//   ....[199]....
        /*104c*/ 	.word	0x00016eb0


	//----- nvinfo : EIATTR_REG_RECONFIG
	.align		4
.L_572:
        /*1050*/ 	.byte	0x01, 0x54
	.zero		2


	//----- nvinfo : EIATTR_SYSCALL_OFFSETS
	.align		4
        /*1054*/ 	.byte	0x04, 0x46
        /*1056*/ 	.short	(.L_574 - .L_573)


	//   ....[0]....
.L_573:
        /*1058*/ 	.word	0x00001070


	//   ....[1]....
        /*105c*/ 	.word	0x00001160


	//   ....[2]....
        /*1060*/ 	.word	0x000012c0


	//   ....[3]....
        /*1064*/ 	.word	0x000013b0


	//----- nvinfo : EIATTR_MBARRIER_INSTR_OFFSETS
	.align		4
.L_574:
        /*1068*/ 	.byte	0x04, 0x39
        /*106a*/ 	.short	(.L_576 - .L_575)


	//   ....[0]....
.L_575:
        /*106c*/ 	.word	0x00000290
        /*1070*/ 	.word	0x000000ff
        /*1074*/ 	.word	0x00030c00
        /*1078*/ 	.short	0x0100
        /*107a*/ 	.byte	0x06
	.zero		1


	//   ....[1]....
        /*107c*/ 	.word	0x00000390
        /*1080*/ 	.word	0x000000ff
        /*1084*/ 	.word	0x00030c10
        /*1088*/ 	.short	0x0100
        /*108a*/ 	.byte	0x08
	.zero		1


	//   ....[2]....
        /*108c*/ 	.word	0x000003a0
        /*1090*/ 	.word	0x000000ff
        /*1094*/ 	.word	0x00030c20
        /*1098*/ 	.short	0x0100
        /*109a*/ 	.byte	0x08
	.zero		1


	//   ....[3]....
        /*109c*/ 	.word	0x000003b0
        /*10a0*/ 	.word	0x000000ff
        /*10a4*/ 	.word	0x00030c18
        /*10a8*/ 	.short	0x0100
        /*10aa*/ 	.byte	0x08
	.zero		1


	//   ....[4]....
        /*10ac*/ 	.word	0x000003c0
        /*10b0*/ 	.word	0x000000ff
        /*10b4*/ 	.word	0x00030c28
        /*10b8*/ 	.short	0x0100
        /*10ba*/ 	.byte	0x08
	.zero		1


	//   ....[5]....
        /*10bc*/ 	.word	0x000004f0
        /*10c0*/ 	.word	0x000000ff
        /*10c4*/ 	.word	0x00030c30
        /*10c8*/ 	.short	0x0100
        /*10ca*/ 	.byte	0x08
	.zero		1


	//   ....[6]....
        /*10cc*/ 	.word	0x00000500
        /*10d0*/ 	.word	0x000000ff
        /*10d4*/ 	.word	0x00030c40
        /*10d8*/ 	.short	0x0100
        /*10da*/ 	.byte	0x08
	.zero		1


	//   ....[7]....
        /*10dc*/ 	.word	0x00000510
        /*10e0*/ 	.word	0x000000ff
        /*10e4*/ 	.word	0x00030c38
        /*10e8*/ 	.short	0x0100
        /*10ea*/ 	.byte	0x08
	.zero		1


	//   ....[8]....
        /*10ec*/ 	.word	0x00000520
        /*10f0*/ 	.word	0x000000ff
        /*10f4*/ 	.word	0x00030c48
        /*10f8*/ 	.short	0x0100
        /*10fa*/ 	.byte	0x08
	.zero		1


	//   ....[9]....
        /*10fc*/ 	.word	0x00001450
        /*1100*/ 	.word	0x00000010
        /*1104*/ 	.word	0x00030c00
        /*1108*/ 	.short	0x010a
        /*110a*/ 	.byte	0x3f
	.zero		1


	//   ....[10]....
        /*110c*/ 	.word	0x00001580
        /*1110*/ 	.word	0x00000010
        /*1114*/ 	.word	0x00030c00
        /*1118*/ 	.short	0x010a
        /*111a*/ 	.byte	0x3f
	.zero		1


	//   ....[11]....
        /*111c*/ 	.word	0x00001e40
        /*1120*/ 	.word	0x00000006
        /*1124*/ 	.word	0x00030c10
        /*1128*/ 	.short	0x010a
        /*112a*/ 	.byte	0x3f
	.zero		1


	//   ....[12]....
        /*112c*/ 	.word	0x00001eb0
        /*1130*/ 	.word	0x00000006
        /*1134*/ 	.word	0x00030c10
        /*1138*/ 	.short	0x010a
        /*113a*/ 	.byte	0x3f
	.zero		1


	//   ....[13]....
        /*113c*/ 	.word	0x000022e0
        /*1140*/ 	.word	0x00000006
        /*1144*/ 	.word	0x00030c30
        /*1148*/ 	.short	0x010a
        /*114a*/ 	.byte	0x3f
	.zero		1


	//   ....[14]....
        /*114c*/ 	.word	0x00002320
        /*1150*/ 	.word	0x00000006
        /*1154*/ 	.word	0x00030c30
        /*1158*/ 	.short	0x010a
        /*115a*/ 	.byte	0x3f
	.zero		1


	//   ....[15]....
        /*115c*/ 	.word	0x000069d0
        /*1160*/ 	.word	0x00000005
        /*1164*/ 	.word	0x00000000
        /*1168*/ 	.short	0x0101
        /*116a*/ 	.byte	0x3f
	.zero		1


	//   ....[16]....
        /*116c*/ 	.word	0x00006e20
        /*1170*/ 	.word	0x00000006
        /*1174*/ 	.word	0x00000000
        /*1178*/ 	.short	0x0101
        /*117a*/ 	.byte	0x3f
	.zero		1


	//   ....[17]....
        /*117c*/ 	.word	0x00007750
        /*1180*/ 	.word	0x00000006
        /*1184*/ 	.word	0x00030c10
        /*1188*/ 	.short	0x010a
        /*118a*/ 	.byte	0x3f
	.zero		1


	//   ....[18]....
        /*118c*/ 	.word	0x000077d0
        /*1190*/ 	.word	0x00000006
        /*1194*/ 	.word	0x00030c10
        /*1198*/ 	.short	0x010a
        /*119a*/ 	.byte	0x3f
	.zero		1


	//   ....[19]....
        /*119c*/ 	.word	0x00007be0
        /*11a0*/ 	.word	0x00000006
        /*11a4*/ 	.word	0x00030c30
        /*11a8*/ 	.short	0x010a
        /*11aa*/ 	.byte	0x3f
	.zero		1


	//   ....[20]....
        /*11ac*/ 	.word	0x00007c20
        /*11b0*/ 	.word	0x00000006
        /*11b4*/ 	.word	0x00030c30
        /*11b8*/ 	.short	0x010a
        /*11ba*/ 	.byte	0x3f
	.zero		1


	//   ....[21]....
        /*11bc*/ 	.word	0x0000b840
        /*11c0*/ 	.word	0x00000005
        /*11c4*/ 	.word	0x00000000
        /*11c8*/ 	.short	0x0101
        /*11ca*/ 	.byte	0x3f
	.zero		1


	//   ....[22]....
        /*11cc*/ 	.word	0x0000bcb0
        /*11d0*/ 	.word	0x00000006
        /*11d4*/ 	.word	0x00000000
        /*11d8*/ 	.short	0x0101
        /*11da*/ 	.byte	0x3f
	.zero		1


	//   ....[23]....
        /*11dc*/ 	.word	0x0000c550
        /*11e0*/ 	.word	0x00000006
        /*11e4*/ 	.word	0x00030c10
        /*11e8*/ 	.short	0x010a
        /*11ea*/ 	.byte	0x3f
	.zero		1


	//   ....[24]....
        /*11ec*/ 	.word	0x0000c5d0
        /*11f0*/ 	.word	0x00000006
        /*11f4*/ 	.word	0x00030c10
        /*11f8*/ 	.short	0x010a
        /*11fa*/ 	.byte	0x3f
	.zero		1


	//   ....[25]....
        /*11fc*/ 	.word	0x0000c9e0
        /*1200*/ 	.word	0x00000006
        /*1204*/ 	.word	0x00030c30
        /*1208*/ 	.short	0x010a
        /*120a*/ 	.byte	0x3f
	.zero		1


	//   ....[26]....
        /*120c*/ 	.word	0x0000ca20
        /*1210*/ 	.word	0x00000006
        /*1214*/ 	.word	0x00030c30
        /*1218*/ 	.short	0x010a
        /*121a*/ 	.byte	0x3f
	.zero		1


	//   ....[27]....
        /*121c*/ 	.word	0x000110f0
        /*1220*/ 	.word	0x00000005
        /*1224*/ 	.word	0x00000000
        /*1228*/ 	.short	0x0101
        /*122a*/ 	.byte	0x3f
	.zero		1


	//   ....[28]....
        /*122c*/ 	.word	0x00011570
        /*1230*/ 	.word	0x00000006
        /*1234*/ 	.word	0x00000000
        /*1238*/ 	.short	0x0101
        /*123a*/ 	.byte	0x3f
	.zero		1


	//   ....[29]....
        /*123c*/ 	.word	0x000154e0
        /*1240*/ 	.word	0x0000000f
        /*1244*/ 	.word	0x00030c20
        /*1248*/ 	.short	0x010a
        /*124a*/ 	.byte	0x3f
	.zero		1


	//   ....[30]....
        /*124c*/ 	.word	0x00015ad0
        /*1250*/ 	.word	0x0000000f
        /*1254*/ 	.word	0x00030c40
        /*1258*/ 	.short	0x010a
        /*125a*/ 	.byte	0x3f
	.zero		1


	//   ....[31]....
        /*125c*/ 	.word	0x00015d30
        /*1260*/ 	.word	0x0000000f
        /*1264*/ 	.word	0x00030c28
        /*1268*/ 	.short	0x010a
        /*126a*/ 	.byte	0x3f
	.zero		1


	//   ....[32]....
        /*126c*/ 	.word	0x00015f90
        /*1270*/ 	.word	0x0000000f
        /*1274*/ 	.word	0x00030c48
        /*1278*/ 	.short	0x010a
        /*127a*/ 	.byte	0x3f
	.zero		1


	//   ....[33]....
        /*127c*/ 	.word	0x00016190
        /*1280*/ 	.word	0x0000000f
        /*1284*/ 	.word	0x00030c20
        /*1288*/ 	.short	0x010a
        /*128a*/ 	.byte	0x3f
	.zero		1


	//   ....[34]....
        /*128c*/ 	.word	0x00016460
        /*1290*/ 	.word	0x0000000f
        /*1294*/ 	.word	0x00030c40
        /*1298*/ 	.short	0x010a
        /*129a*/ 	.byte	0x3f
	.zero		1


	//   ....[35]....
        /*129c*/ 	.word	0x00016690
        /*12a0*/ 	.word	0x0000000f
        /*12a4*/ 	.word	0x00030c28
        /*12a8*/ 	.short	0x010a
        /*12aa*/ 	.byte	0x3f
	.zero		1


	//   ....[36]....
        /*12ac*/ 	.word	0x00016930
        /*12b0*/ 	.word	0x00000003
        /*12b4*/ 	.word	0x00030c40
        /*12b8*/ 	.short	0x010a
        /*12ba*/ 	.byte	0x3f
	.zero		1


	//   ....[37]....
        /*12bc*/ 	.word	0x00016d10
        /*12c0*/ 	.word	0x00000007
        /*12c4*/ 	.word	0x00000000
        /*12c8*/ 	.short	0x010a
        /*12ca*/ 	.byte	0x3f
	.zero		1


	//   ....[38]....
        /*12cc*/ 	.word	0x00016d70
        /*12d0*/ 	.word	0x00000003
        /*12d4*/ 	.word	0x00000000
        /*12d8*/ 	.short	0x010a
        /*12da*/ 	.byte	0x3f
	.zero		1


	//   ....[39]....
        /*12dc*/ 	.word	0x00016dd0
        /*12e0*/ 	.word	0x00000005
        /*12e4*/ 	.word	0x00000000
        /*12e8*/ 	.short	0x010a
        /*12ea*/ 	.byte	0x3f
	.zero		1


	//   ....[40]....
        /*12ec*/ 	.word	0x00016e00
        /*12f0*/ 	.word	0x00000003
        /*12f4*/ 	.word	0x00000000
        /*12f8*/ 	.short	0x010a
        /*12fa*/ 	.byte	0x3f
	.zero		1


	//   ....[41]....
        /*12fc*/ 	.word	0x00016ee0
        /*1300*/ 	.word	0x00000010
        /*1304*/ 	.word	0x00030c00
        /*1308*/ 	.short	0x010a
        /*130a*/ 	.byte	0x3f
	.zero		1


	//   ....[42]....
        /*130c*/ 	.word	0x00016f30
        /*1310*/ 	.word	0x00000006
        /*1314*/ 	.word	0x00030c10
        /*1318*/ 	.short	0x010a
        /*131a*/ 	.byte	0x3f
	.zero		1


	//   ....[43]....
        /*131c*/ 	.word	0x00016f80
        /*1320*/ 	.word	0x00000006
        /*1324*/ 	.word	0x00030c30
        /*1328*/ 	.short	0x010a
        /*132a*/ 	.byte	0x3f
	.zero		1


	//   ....[44]....
        /*132c*/ 	.word	0x00016fd0
        /*1330*/ 	.word	0x00000006
        /*1334*/ 	.word	0x00030c10
        /*1338*/ 	.short	0x010a
        /*133a*/ 	.byte	0x3f
	.zero		1


	//   ....[45]....
        /*133c*/ 	.word	0x00017020
        /*1340*/ 	.word	0x00000006
        /*1344*/ 	.word	0x00030c30
        /*1348*/ 	.short	0x010a
        /*134a*/ 	.byte	0x3f
	.zero		1


	//   ....[46]....
        /*134c*/ 	.word	0x00017070
        /*1350*/ 	.word	0x00000006
        /*1354*/ 	.word	0x00030c10
        /*1358*/ 	.short	0x010a
        /*135a*/ 	.byte	0x3f
	.zero		1


	//   ....[47]....
        /*135c*/ 	.word	0x000170c0
        /*1360*/ 	.word	0x00000006
        /*1364*/ 	.word	0x00030c30
        /*1368*/ 	.short	0x010a
        /*136a*/ 	.byte	0x3f
	.zero		1


	//   ....[48]....
        /*136c*/ 	.word	0x00017110
        /*1370*/ 	.word	0x0000000f
        /*1374*/ 	.word	0x00030c20
        /*1378*/ 	.short	0x010a
        /*137a*/ 	.byte	0x3f
	.zero		1


	//   ....[49]....
        /*137c*/ 	.word	0x00017160
        /*1380*/ 	.word	0x0000000f
        /*1384*/ 	.word	0x00030c40
        /*1388*/ 	.short	0x010a
        /*138a*/ 	.byte	0x3f
	.zero		1


	//   ....[50]....
        /*138c*/ 	.word	0x000171b0
        /*1390*/ 	.word	0x0000000f
        /*1394*/ 	.word	0x00030c28
        /*1398*/ 	.short	0x010a
        /*139a*/ 	.byte	0x3f
	.zero		1


	//   ....[51]....
        /*139c*/ 	.word	0x00017200
        /*13a0*/ 	.word	0x0000000f
        /*13a4*/ 	.word	0x00030c48
        /*13a8*/ 	.short	0x010a
        /*13aa*/ 	.byte	0x3f
	.zero		1


	//   ....[52]....
        /*13ac*/ 	.word	0x00017260
        /*13b0*/ 	.word	0x0000000f
        /*13b4*/ 	.word	0x00030c20
        /*13b8*/ 	.short	0x010a
        /*13ba*/ 	.byte	0x3f
	.zero		1


	//   ....[53]....
        /*13bc*/ 	.word	0x000172b0
        /*13c0*/ 	.word	0x0000000f
        /*13c4*/ 	.word	0x00030c40
        /*13c8*/ 	.short	0x010a
        /*13ca*/ 	.byte	0x3f
	.zero		1


	//   ....[54]....
        /*13cc*/ 	.word	0x00017300
        /*13d0*/ 	.word	0x0000000f
        /*13d4*/ 	.word	0x00030c28
        /*13d8*/ 	.short	0x010a
        /*13da*/ 	.byte	0x3f
	.zero		1


	//   ....[55]....
        /*13dc*/ 	.word	0x00017350
        /*13e0*/ 	.word	0x00000003
        /*13e4*/ 	.word	0x00030c40
        /*13e8*/ 	.short	0x010a
        /*13ea*/ 	.byte	0x3f
	.zero		1


	//   ....[56]....
        /*13ec*/ 	.word	0x00017420
        /*13f0*/ 	.word	0x00000007
        /*13f4*/ 	.word	0x00000000
        /*13f8*/ 	.short	0x010a
        /*13fa*/ 	.byte	0x3f
	.zero		1


	//   ....[57]....
        /*13fc*/ 	.word	0x00017470
        /*1400*/ 	.word	0x00000003
        /*1404*/ 	.word	0x00000000
        /*1408*/ 	.short	0x010a
        /*140a*/ 	.byte	0x3f
	.zero		1


	//   ....[58]....
        /*140c*/ 	.word	0x000174c0
        /*1410*/ 	.word	0x00000005
        /*1414*/ 	.word	0x00000000
        /*1418*/ 	.short	0x010a
        /*141a*/ 	.byte	0x3f
	.zero		1


	//----- nvinfo : EIATTR_NUM_MBARRIERS
	.align		4
.L_576:
        /*141c*/ 	.byte	0x03, 0x38
        /*141e*/ 	.short	0x0009


	//----- nvinfo : EIATTR_EXIT_INSTR_OFFSETS
	.align		4
        /*1420*/ 	.byte	0x04, 0x1c
        /*1422*/ 	.short	(.L_578 - .L_577)


	//   ....[0]....
.L_577:
        /*1424*/ 	.word	0x00016e50


	//----- nvinfo : EIATTR_MAX_THREADS
	.align		4
.L_578:
        /*1428*/ 	.byte	0x04, 0x05
        /*142a*/ 	.short	(.L_580 - .L_579)
.L_579:
        /*142c*/ 	.word	0x00000180
        /*1430*/ 	.word	0x00000001
        /*1434*/ 	.word	0x00000001


	//----- nvinfo : EIATTR_CRS_STACK_SIZE
	.align		4
.L_580:
        /*1438*/ 	.byte	0x04, 0x1e
        /*143a*/ 	.short	(.L_582 - .L_581)
.L_581:
        /*143c*/ 	.word	0x00000000


	//----- nvinfo : EIATTR_CBANK_PARAM_SIZE
	.align		4
.L_582:
        /*1440*/ 	.byte	0x03, 0x19
        /*1442*/ 	.short	0x06f0


	//----- nvinfo : EIATTR_PARAM_CBANK
	.align		4
        /*1444*/ 	.byte	0x04, 0x0a
        /*1446*/ 	.short	(.L_584 - .L_583)
	.align		4
.L_583:
        /*1448*/ 	.word	index@(.nv.constant0._ZN7cutlass13device_kernelIN5flash11enable_sm90INS1_16FlashAttnBwdSm90INS1_25CollectiveMainloopBwdSm90ILi2ELi2ELi2EN4cute5tupleIJNS5_1CILi1EEES8_S8_EEENS6_IJNS7_ILi128EEESA_NS7_ILi64EEEEEENS_10bfloat16_tEfNS_4arch4Sm90ELb0ELb1ELb1ELb1ELb0ELb1ELb0ELb0ELi2ELi1ELi2ELi2ELb0EEENS1_21CollectiveEpilogueBwdISC_SD_SF_Li256ELb1ELb0ELi1EEENS1_19SingleTileSchedulerILb1ELb0ELb0ELi128EEEEEEEEEvNT_6ParamsE)
        /*144c*/ 	.short	0x0210
        /*144e*/ 	.short	0x06f0


	//----- nvinfo : EIATTR_SW_WAR
	.align		4
.L_584:
        /*1450*/ 	.byte	0x04, 0x36
        /*1452*/ 	.short	(.L_586 - .L_585)
.L_585:
        /*1454*/ 	.word	0x00000008
.L_586:


//--------------------- .nv.info._ZN7cutlass13device_kernelIN5flash11enable_sm90INS1_16FlashAttnBwdSm90INS1_25CollectiveMainloopBwdSm90ILi2ELi2ELi2EN4cute5tupleIJNS5_1CILi1EEES8_S8_EEENS6_IJNS7_ILi128EEESA_NS7_ILi64EEEEEENS_10bfloat16_tEfNS_4arch4Sm90ELb0ELb1ELb1ELb1ELb1ELb1ELb0ELb0ELi2ELi1ELi2ELi2ELb0EEENS1_21CollectiveEpilogueBwdISC_SD_SF_Li256ELb1ELb0ELi1EEENS1_19SingleTileSchedulerILb1ELb0ELb0ELi128EEEEEEEEEvNT_6ParamsE --------------------------
	.section	.nv.info._ZN7cutlass13device_kernelIN5flash11enable_sm90INS1_16FlashAttnBwdSm90INS1_25CollectiveMainloopBwdSm90ILi2ELi2ELi2EN4cute5tupleIJNS5_1CILi1EEES8_S8_EEENS6_IJNS7_ILi128EEESA_NS7_ILi64EEEEEENS_10bfloat16_tEfNS_4arch4Sm90ELb0ELb1ELb1ELb1ELb1ELb1ELb0ELb0ELi2ELi1ELi2ELi2ELb0EEENS1_21CollectiveEpilogueBwdISC_SD_SF_Li256ELb1ELb0ELi1EEENS1_19SingleTileSchedulerILb1ELb0ELb0ELi128EEEEEEEEEvNT_6ParamsE,"",@"SHT_CUDA_INFO"
	.sectionflags	@""
	.align	4


	//----- nvinfo : EIATTR_CUDA_API_VERSION
	.align		4
        /*0000*/ 	.byte	0x04, 0x37
        /*0002*/ 	.short	(.L_588 - .L_587)
.L_587:
        /*0004*/ 	.word	0x00000082


	//----- nvinfo : EIATTR_KPARAM_INFO
	.align		4
.L_588:
        /*0008*/ 	.byte	0x04, 0x17
        /*000a*/ 	.short	(.L_590 - .L_589)
.L_589:
        /*000c*/ 	.word	0x00000000
        /*0010*/ 	.short	0x0000
        /*0012*/ 	.short	0x0070
        /*0014*/ 	.byte	0x00, 0xf0, 0x01, 0x1a


	//----- nvinfo : EIATTR_SPARSE_MMA_MASK
	.align		4
.L_590:
        /*0018*/ 	.byte	0x03, 0x50
        /*001a*/ 	.short	0x0000


	//----- nvinfo : EIATTR_MAXREG_COUNT
	.align		4
        /*001c*/ 	.byte	0x03, 0x1b
        /*001e*/ 	.short	0x00a8


	//----- nvinfo : EIATTR_NUM_BARRIERS
	.align		4
        /*0020*/ 	.byte	0x02, 0x4c
        /*0022*/ 	.byte	0x10
	.zero		1


	//----- nvinfo : EIATTR_EXTERNS
	.align		4
        /*0024*/ 	.byte	0x04, 0x0f
        /*0026*/ 	.short	(.L_592 - .L_591)


	//   ....[0]....
	.align		4
.L_591:
        /*0028*/ 	.word	index@(__assertfail)


	//----- nvinfo : EIATTR_ANNOTATIONS
	.align		4
.L_592:
        /*002c*/ 	.byte	0x04, 0x55
        /*002e*/ 	.short	(.L_594 - .L_593)


	//   ....[0]....
.L_593:
        /* <DEDUP_REMOVED lines=155> */


	//----- nvinfo : EIATTR_MERCURY_ISA_VERSION
	.align		4
.L_594:
        /*09d0*/ 	.byte	0x03, 0x5f
        /*09d2*/ 	.short	0x0101


	//----- nvinfo : EIATTR_INT_WARP_WIDE_INSTR_OFFSETS
	.align		4
        /*09d4*/ 	.byte	0x04, 0x31
        /*09d6*/ 	.short	(.L_596 - .L_595)


	//   ....[0]....
.L_595:
        /*09d8*/ 	.word	0x00000190


	//   ....[1]....
        /*09dc*/ 	.word	0x000001c0


	//   ....[2]....
        /*09e0*/ 	.word	0x000145a0


	//   ....[3]....
        /*09e4*/ 	.word	0x00014bf0


	//   ....[4]....
        /*09e8*/ 	.word	0x000150a0


	//   ....[5]....
        /*09ec*/ 	.word	0x00015360


	//   ....[6]....
        /*09f0*/ 	.word	0x000155c0


	//   ....[7]....
        /*09f4*/ 	.word	0x00015750


	//----- nvinfo : EIATTR_COOP_GROUP_MASK_REGIDS
	.align		4
.L_596:
        /*09f8*/ 	.byte	0x04, 0x29
        /*09fa*/ 	.short	(.L_598 - .L_597)


	//   ....[0]....
.L_597:
        /*09fc*/ 	.word	0xffffffff


	//   ....[1]....
        /*0a00*/ 	.word	0xffffffff


	//   ....[2]....
        /*0a04*/ 	.word	0xffffffff


	//   ....[3]....
        /*0a08*/ 	.word	0xffffffff


	//   ....[4]....
        /*0a0c*/ 	.word	0xffffffff


	//   ....[5]....
        /*0a10*/ 	.word	0xffffffff


	//   ....[6]....
        /*0a14*/ 	.word	0xffffffff


	//   ....[7]....
        /*0a18*/ 	.word	0xffffffff


	//   ....[8]....
        /*0a1c*/ 	.word	0xffffffff


	//   ....[9]....
        /*0a20*/ 	.word	0xffffffff


	//   ....[10]....
        /*0a24*/ 	.word	0xffffffff


	//   ....[11]....
        /*0a28*/ 	.word	0xffffffff


	//   ....[12]....
        /*0a2c*/ 	.word	0xffffffff


	//   ....[13]....
        /*0a30*/ 	.word	0xffffffff


	//   ....[14]....
        /*0a34*/ 	.word	0xffffffff


	//   ....[15]....
        /*0a38*/ 	.word	0xffffffff


	//   ....[16]....
        /*0a3c*/ 	.word	0xffffffff


	//   ....[17]....
        /*0a40*/ 	.word	0xffffffff


	//   ....[18]....
        /*0a44*/ 	.word	0xffffffff


	//   ....[19]....
        /*0a48*/ 	.word	0xffffffff


	//   ....[20]....
        /*0a4c*/ 	.word	0xffffffff


	//   ....[21]....
        /*0a50*/ 	.word	0xffffffff


	//   ....[22]....
        /*0a54*/ 	.word	0xffffffff


	//   ....[23]....
        /*0a58*/ 	.word	0xffffffff


	//   ....[24]....
        /*0a5c*/ 	.word	0xffffffff


	//   ....[25]....
        /*0a60*/ 	.word	0xffffffff


	//   ....[26]....
        /*0a64*/ 	.word	0xffffffff


	//   ....[27]....
        /*0a68*/ 	.word	0xffffffff


	//   ....[28]....
        /*0a6c*/ 	.word	0xffffffff


	//   ....[29]....
        /*0a70*/ 	.word	0xffffffff


	//   ....[30]....
        /*0a74*/ 	.word	0xffffffff


	//   ....[31]....
        /*0a78*/ 	.word	0xffffffff


	//   ....[32]....
        /*0a7c*/ 	.word	0xffffffff


	//   ....[33]....
        /*0a80*/ 	.word	0xffffffff


	//   ....[34]....
        /*0a84*/ 	.word	0xffffffff


	//   ....[35]....
        /*0a88*/ 	.word	0xffffffff


	//   ....[36]....
        /*0a8c*/ 	.word	0xffffffff


	//   ....[37]....
        /*0a90*/ 	.word	0xffffffff


	//   ....[38]....
        /*0a94*/ 	.word	0xffffffff


	//   ....[39]....
        /*0a98*/ 	.word	0xffffffff


	//   ....[40]....
        /*0a9c*/ 	.word	0xffffffff


	//   ....[41]....
        /*0aa0*/ 	.word	0xffffffff


	//   ....[42]....
        /*0aa4*/ 	.word	0xffffffff


	//   ....[43]....
        /*0aa8*/ 	.word	0xffffffff


	//   ....[44]....
        /*0aac*/ 	.word	0xffffffff


	//   ....[45]....
        /*0ab0*/ 	.word	0xffffffff


	//   ....[46]....
        /*0ab4*/ 	.word	0xffffffff


	//   ....[47]....
        /*0ab8*/ 	.word	0xffffffff


	//   ....[48]....
        /*0abc*/ 	.word	0xffffffff


	//   ....[49]....
        /*0ac0*/ 	.word	0xffffffff


	//   ....[50]....
        /*0ac4*/ 	.word	0xffffffff


	//   ....[51]....
        /*0ac8*/ 	.word	0xffffffff


	//   ....[52]....
        /*0acc*/ 	.word	0xffffffff


	//   ....[53]....
        /*0ad0*/ 	.word	0xffffffff


	//   ....[54]....
        /*0ad4*/ 	.word	0xffffffff


	//   ....[55]....
        /*0ad8*/ 	.word	0xffffffff


	//   ....[56]....
        /*0adc*/ 	.word	0xffffffff


	//   ....[57]....
        /*0ae0*/ 	.word	0xffffffff


	//   ....[58]....
        /*0ae4*/ 	.word	0xffffffff


	//   ....[59]....
        /*0ae8*/ 	.word	0xffffffff


	//   ....[60]....
        /*0aec*/ 	.word	0xffffffff


	//   ....[61]....
        /*0af0*/ 	.word	0xffffffff


	//   ....[62]....
        /*0af4*/ 	.word	0xffffffff


	//   ....[63]....
        /*0af8*/ 	.word	0xffffffff


	//   ....[64]....
        /*0afc*/ 	.word	0xffffffff


	//   ....[65]....
        /*0b00*/ 	.word	0xffffffff


	//   ....[66]....
        /*0b04*/ 	.word	0xffffffff


	//   ....[67]....
        /*0b08*/ 	.word	0xffffffff


	//   ....[68]....
        /*0b0c*/ 	.word	0xffffffff


	//   ....[69]....
        /*0b10*/ 	.word	0xffffffff


	//   ....[70]....
        /*0b14*/ 	.word	0xffffffff


	//   ....[71]....
        /*0b18*/ 	.word	0xffffffff


	//   ....[72]....
        /*0b1c*/ 	.word	0xffffffff


	//   ....[73]....
        /*0b20*/ 	.word	0xffffffff


	//   ....[74]....
        /*0b24*/ 	.word	0xffffffff


	//   ....[75]....
        /*0b28*/ 	.word	0xffffffff


	//   ....[76]....
        /*0b2c*/ 	.word	0xffffffff


	//   ....[77]....
        /*0b30*/ 	.word	0xffffffff


	//   ....[78]....
        /*0b34*/ 	.word	0xffffffff


	//   ....[79]....
        /*0b38*/ 	.word	0xffffffff


	//   ....[80]....
        /*0b3c*/ 	.word	0xffffffff


	//   ....[81]....
        /*0b40*/ 	.word	0xffffffff


	//   ....[82]....
        /*0b44*/ 	.word	0xffffffff


	//   ....[83]....
        /*0b48*/ 	.word	0xffffffff


	//   ....[84]....
        /*0b4c*/ 	.word	0xffffffff


	//   ....[85]....
        /*0b50*/ 	.word	0xffffffff


	//   ....[86]....
        /*0b54*/ 	.word	0xffffffff


	//   ....[87]....
        /*0b58*/ 	.word	0xffffffff


	//   ....[88]....
        /*0b5c*/ 	.word	0xffffffff


	//   ....[89]....
        /*0b60*/ 	.word	0xffffffff


	//   ....[90]....
        /*0b64*/ 	.word	0xffffffff


	//   ....[91]....
        /*0b68*/ 	.word	0xffffffff


	//   ....[92]....
        /*0b6c*/ 	.word	0xffffffff


	//   ....[93]....
        /*0b70*/ 	.word	0xffffffff


	//   ....[94]....
        /*0b74*/ 	.word	0xffffffff


	//   ....[95]....
        /*0b78*/ 	.word	0xffffffff


	//   ....[96]....
        /*0b7c*/ 	.word	0xffffffff


	//   ....[97]....
        /*0b80*/ 	.word	0xffffffff


	//   ....[98]....
        /*0b84*/ 	.word	0xffffffff


	//   ....[99]....
        /*0b88*/ 	.word	0xffffffff


	//   ....[100]....
        /*0b8c*/ 	.word	0xffffffff


	//   ....[101]....
        /*0b90*/ 	.word	0xffffffff


	//   ....[102]....
        /*0b94*/ 	.word	0xffffffff


	//   ....[103]....
        /*0b98*/ 	.word	0xffffffff


	//   ....[104]....
        /*0b9c*/ 	.word	0xffffffff


	//   ....[105]....
        /*0ba0*/ 	.word	0xffffffff


	//   ....[106]....
        /*0ba4*/ 	.word	0xffffffff


	//   ....[107]....
        /*0ba8*/ 	.word	0xffffffff


	//   ....[108]....
        /*0bac*/ 	.word	0xffffffff


	//   ....[109]....
        /*0bb0*/ 	.word	0xffffffff


	//   ....[110]....
        /*0bb4*/ 	.word	0xffffffff


	//   ....[111]....
        /*0bb8*/ 	.word	0xffffffff


	//   ....[112]....
        /*0bbc*/ 	.word	0xffffffff


	//   ....[113]....
        /*0bc0*/ 	.word	0xffffffff


	//   ....[114]....
        /*0bc4*/ 	.word	0xffffffff


	//   ....[115]....
        /*0bc8*/ 	.word	0xffffffff


	//   ....[116]....
        /*0bcc*/ 	.word	0xffffffff


	//   ....[117]....
        /*0bd0*/ 	.word	0xffffffff


	//   ....[118]....
        /*0bd4*/ 	.word	0xffffffff


	//   ....[119]....
        /*0bd8*/ 	.word	0xffffffff


	//   ....[120]....
        /*0bdc*/ 	.word	0xffffffff


	//   ....[121]....
        /*0be0*/ 	.word	0xffffffff


	//   ....[122]....
        /*0be4*/ 	.word	0xffffffff


	//   ....[123]....
        /*0be8*/ 	.word	0xffffffff


	//   ....[124]....
        /*0bec*/ 	.word	0xffffffff


	//   ....[125]....
        /*0bf0*/ 	.word	0xffffffff


	//   ....[126]....
        /*0bf4*/ 	.word	0xffffffff


	//   ....[127]....
        /*0bf8*/ 	.word	0xffffffff


	//   ....[128]....
        /*0bfc*/ 	.word	0xffffffff


	//   ....[129]....
        /*0c00*/ 	.word	0xffffffff


	//   ....[130]....
        /*0c04*/ 	.word	0xffffffff


	//   ....[131]....
        /*0c08*/ 	.word	0xffffffff


	//   ....[132]....
        /*0c0c*/ 	.word	0xffffffff


	//   ....[133]....
        /*0c10*/ 	.word	0xffffffff


	//   ....[134]....
        /*0c14*/ 	.word	0xffffffff


	//   ....[135]....
        /*0c18*/ 	.word	0xffffffff


	//   ....[136]....
        /*0c1c*/ 	.word	0xffffffff


	//   ....[137]....
        /*0c20*/ 	.word	0xffffffff


	//   ....[138]....
        /*0c24*/ 	.word	0xffffffff


	//   ....[139]....
        /*0c28*/ 	.word	0xffffffff


	//   ....[140]....
        /*0c2c*/ 	.word	0xffffffff


	//   ....[141]....
        /*0c30*/ 	.word	0xffffffff


	//   ....[142]....
        /*0c34*/ 	.word	0xffffffff


	//   ....[143]....
        /*0c38*/ 	.word	0xffffffff


	//   ....[144]....
        /*0c3c*/ 	.word	0xffffffff


	//   ....[145]....
        /*0c40*/ 	.word	0xffffffff


	//   ....[146]....
        /*0c44*/ 	.word	0xffffffff


	//   ....[147]....
        /*0c48*/ 	.word	0xffffffff


	//   ....[148]....
        /*0c4c*/ 	.word	0xffffffff


	//   ....[149]....
        /*0c50*/ 	.word	0xffffffff


	//   ....[150]....
        /*0c54*/ 	.word	0xffffffff


	//   ....[151]....
        /*0c58*/ 	.word	0xffffffff


	//   ....[152]....
        /*0c5c*/ 	.word	0xffffffff


	//   ....[153]....
        /*0c60*/ 	.word	0xffffffff


	//   ....[154]....
        /*0c64*/ 	.word	0xffffffff


	//   ....[155]....
        /*0c68*/ 	.word	0xffffffff


	//   ....[156]....
        /*0c6c*/ 	.word	0xffffffff


	//   ....[157]....
        /*0c70*/ 	.word	0xffffffff


	//   ....[158]....
        /*0c74*/ 	.word	0xffffffff


	//   ....[159]....
        /*0c78*/ 	.word	0xffffffff


	//   ....[160]....
        /*0c7c*/ 	.word	0xffffffff


	//   ....[161]....
        /*0c80*/ 	.word	0xffffffff


	//   ....[162]....
        /*0c84*/ 	.word	0xffffffff


	//   ....[163]....
        /*0c88*/ 	.word	0xffffffff


	//   ....[164]....
        /*0c8c*/ 	.word	0xffffffff


	//   ....[165]....
        /*0c90*/ 	.word	0xffffffff


	//   ....[166]....
        /*0c94*/ 	.word	0xffffffff


	//   ....[167]....
        /*0c98*/ 	.word	0xffffffff


	//   ....[168]....
        /*0c9c*/ 	.word	0xffffffff


	//   ....[169]....
        /*0ca0*/ 	.word	0xffffffff


	//   ....[170]....
        /*0ca4*/ 	.word	0xffffffff


	//   ....[171]....
        /*0ca8*/ 	.word	0xffffffff


	//   ....[172]....
        /*0cac*/ 	.word	0xffffffff


	//   ....[173]....
        /*0cb0*/ 	.word	0xffffffff


	//   ....[174]....
        /*0cb4*/ 	.word	0xffffffff


	//   ....[175]....
        /*0cb8*/ 	.word	0xffffffff


	//   ....[176]....
        /*0cbc*/ 	.word	0xffffffff


	//   ....[177]....
        /*0cc0*/ 	.word	0xffffffff


	//   ....[178]....
        /*0cc4*/ 	.word	0xffffffff


	//   ....[179]....
        /*0cc8*/ 	.word	0xffffffff


	//   ....[180]....
        /*0ccc*/ 	.word	0xffffffff


	//   ....[181]....
        /*0cd0*/ 	.word	0xffffffff


	//   ....[182]....
        /*0cd4*/ 	.word	0xffffffff


	//   ....[183]....
        /*0cd8*/ 	.word	0xffffffff


	//   ....[184]....
        /*0cdc*/ 	.word	0xffffffff


	//   ....[185]....
        /*0ce0*/ 	.word	0xffffffff


	//   ....[186]....
        /*0ce4*/ 	.word	0xffffffff


	//   ....[187]....
        /*0ce8*/ 	.word	0xffffffff


	//   ....[188]....
        /*0cec*/ 	.word	0xffffffff


	//   ....[189]....
        /*0cf0*/ 	.word	0xffffffff


	//   ....[190]....
        /*0cf4*/ 	.word	0xffffffff


	//   ....[191]....
        /*0cf8*/ 	.word	0xffffffff


	//   ....[192]....
        /*0cfc*/ 	.word	0xffffffff


	//   ....[193]....
        /*0d00*/ 	.word	0xffffffff


	//   ....[194]....
        /*0d04*/ 	.word	0xffffffff


	//   ....[195]....
        /*0d08*/ 	.word	0xffffffff


	//   ....[196]....
        /*0d0c*/ 	.word	0xffffffff


	//   ....[197]....
        /*0d10*/ 	.word	0xffffffff


	//   ....[198]....
        /*0d14*/ 	.word	0xffffffff


	//   ....[199]....
        /*0d18*/ 	.word	0xffffffff


	//   ....[200]....
        /*0d1c*/ 	.word	0xffffffff


	//   ....[201]....
        /*0d20*/ 	.word	0xffffffff


	//   ....[202]....
        /*0d24*/ 	.word	0xffffffff


	//   ....[203]....
        /*0d28*/ 	.word	0xffffffff


	//   ....[204]....
        /*0d2c*/ 	.word	0xffffffff


	//   ....[205]....
        /*0d30*/ 	.word	0xffffffff


	//   ....[206]....
        /*0d34*/ 	.word	0xffffffff


	//   ....[207]....
        /*0d38*/ 	.word	0xffffffff


	//   ....[208]....
        /*0d3c*/ 	.word	0x0500000f


	//   ....[209]....
        /*0d40*/ 	.word	0x0500000f


	//   ....[210]....
        /*0d44*/ 	.word	0x0500000f


	//   ....[211]....
        /*0d48*/ 	.word	0x0500000f


	//----- nvinfo : EIATTR_COOP_GROUP_INSTR_OFFSETS
	.align		4
.L_598:
        /*0d4c*/ 	.byte	0x04, 0x28
        /*0d4e*/ 	.short	(.L_600 - .L_599)


	//   ....[0]....
.L_599:
        /*0d50*/ 	.word	0x00000070


	//   ....[1]....
        /*0d54*/ 	.word	0x000001a0


	//   ....[2]....
        /*0d58*/ 	.word	0x000001f0


	//   ....[3]....
        /*0d5c*/ 	.word	0x000003e0


	//   ....[4]....
        /*0d60*/ 	.word	0x00000620


	//   ....[5]....
        /*0d64*/ 	.word	0x00001410


	//   ....[6]....
        /*0d68*/ 	.word	0x000034f0


	//   ....[7]....
        /*0d6c*/ 	.word	0x00003a40


	//   ....[8]....
        /*0d70*/ 	.word	0x00003b90


	//   ....[9]....
        /*0d74*/ 	.word	0x00003db0


	//   ....[10]....
        /*0d78*/ 	.word	0x00003de0


	//   ....[11]....
        /*0d7c*/ 	.word	0x00003e10


	//   ....[12]....
        /*0d80*/ 	.word	0x00003e50


	//   ....[13]....
        /*0d84*/ 	.word	0x00003f30


	//   ....[14]....
        /*0d88*/ 	.word	0x00003f70


	//   ....[15]....
        /*0d8c*/ 	.word	0x00003fa0


	//   ....[16]....
        /*0d90*/ 	.word	0x00003fb0


	//   ....[17]....
        /*0d94*/ 	.word	0x00003fd0


	//   ....[18]....
        /*0d98*/ 	.word	0x00003fe0


	//   ....[19]....
        /*0d9c*/ 	.word	0x00004050


	//   ....[20]....
        /*0da0*/ 	.word	0x00004090


	//   ....[21]....
        /*0da4*/ 	.word	0x000040d0


	//   ....[22]....
        /*0da8*/ 	.word	0x00004110


	//   ....[23]....
        /*0dac*/ 	.word	0x00004160


	//   ....[24]....
        /*0db0*/ 	.word	0x00004260


	//   ....[25]....
        /*0db4*/ 	.word	0x000042c0


	//   ....[26]....
        /*0db8*/ 	.word	0x000042f0


	//   ....[27]....
        /*0dbc*/ 	.word	0x00004350


	//   ....[28]....
        /*0dc0*/ 	.word	0x00004390


	//   ....[29]....
        /*0dc4*/ 	.word	0x000043b0


	//   ....[30]....
        /*0dc8*/ 	.word	0x000043e0


	//   ....[31]....
        /*0dcc*/ 	.word	0x00004410


	//   ....[32]....
        /*0dd0*/ 	.word	0x00004430


	//   ....[33]....
        /*0dd4*/ 	.word	0x00004540


	//   ....[34]....
        /*0dd8*/ 	.word	0x00004580


	//   ....[35]....
        /*0ddc*/ 	.word	0x000045c0


	//   ....[36]....
        /*0de0*/ 	.word	0x000045f0


	//   ....[37]....
        /*0de4*/ 	.word	0x00004610


	//   ....[38]....
        /*0de8*/ 	.word	0x00004690


	//   ....[39]....
        /*0dec*/ 	.word	0x000046d0


	//   ....[40]....
        /*0df0*/ 	.word	0x00004700


	//   ....[41]....
        /*0df4*/ 	.word	0x00004740


	//   ....[42]....
        /*0df8*/ 	.word	0x00004760


	//   ....[43]....
        /*0dfc*/ 	.word	0x00004780


	//   ....[44]....
        /*0e00*/ 	.word	0x00004790


	//   ....[45]....
        /*0e04*/ 	.word	0x000047e0


	//   ....[46]....
        /*0e08*/ 	.word	0x00004840


	//   ....[47]....
        /*0e0c*/ 	.word	0x00004880


	//   ....[48]....
        /*0e10*/ 	.word	0x00004960


	//   ....[49]....
        /*0e14*/ 	.word	0x00004a30


	//   ....[50]....
        /*0e18*/ 	.word	0x00004a40


	//   ....[51]....
        /*0e1c*/ 	.word	0x00004b10


	//   ....[52]....
        /*0e20*/ 	.word	0x00004b40


	//   ....[53]....
        /*0e24*/ 	.word	0x00004b80


	//   ....[54]....
        /*0e28*/ 	.word	0x00004c70


	//   ....[55]....
        /*0e2c*/ 	.word	0x00004e50


	//   ....[56]....
        /*0e30*/ 	.word	0x00004e90


	//   ....[57]....
        /*0e34*/ 	.word	0x00004f00


	//   ....[58]....
        /*0e38*/ 	.word	0x00004f40


	//   ....[59]....
        /*0e3c*/ 	.word	0x00004f80


	//   ....[60]....
        /*0e40*/ 	.word	0x00005000


	//   ....[61]....
        /*0e44*/ 	.word	0x00005040


	//   ....[62]....
        /*0e48*/ 	.word	0x00005160


	//   ....[63]....
        /*0e4c*/ 	.word	0x000052c0


	//   ....[64]....
        /*0e50*/ 	.word	0x000052f0


	//   ....[65]....
        /*0e54*/ 	.word	0x00005310


	//   ....[66]....
        /*0e58*/ 	.word	0x00005350


	//   ....[67]....
        /*0e5c*/ 	.word	0x00005370


	//   ....[68]....
        /*0e60*/ 	.word	0x00005380


	//   ....[69]....
        /*0e64*/ 	.word	0x00005400


	//   ....[70]....
        /*0e68*/ 	.word	0x00008620


	//   ....[71]....
        /*0e6c*/ 	.word	0x00008630


	//   ....[72]....
        /*0e70*/ 	.word	0x00008640


	//   ....[73]....
        /*0e74*/ 	.word	0x00008690


	//   ....[74]....
        /*0e78*/ 	.word	0x000086a0


	//   ....[75]....
        /*0e7c*/ 	.word	0x00008730


	//   ....[76]....
        /*0e80*/ 	.word	0x00008780


	//   ....[77]....
        /*0e84*/ 	.word	0x00008830


	//   ....[78]....
        /*0e88*/ 	.word	0x00008870


	//   ....[79]....
        /*0e8c*/ 	.word	0x00008890


	//   ....[80]....
        /*0e90*/ 	.word	0x00008910


	//   ....[81]....
        /*0e94*/ 	.word	0x00008930


	//   ....[82]....
        /*0e98*/ 	.word	0x00008960


	//   ....[83]....
        /*0e9c*/ 	.word	0x00008980


	//   ....[84]....
        /*0ea0*/ 	.word	0x00008a10


	//   ....[85]....
        /*0ea4*/ 	.word	0x00008b10


	//   ....[86]....
        /*0ea8*/ 	.word	0x00008b50


	//   ....[87]....
        /*0eac*/ 	.word	0x00008b90


	//   ....[88]....
        /*0eb0*/ 	.word	0x00008bf0


	//   ....[89]....
        /*0eb4*/ 	.word	0x00008c70


	//   ....[90]....
        /*0eb8*/ 	.word	0x00008d20


	//   ....[91]....
        /*0ebc*/ 	.word	0x00008df0


	//   ....[92]....
        /*0ec0*/ 	.word	0x00008e60


	//   ....[93]....
        /*0ec4*/ 	.word	0x00008ea0


	//   ....[94]....
        /*0ec8*/ 	.word	0x00008ed0


	//   ....[95]....
        /*0ecc*/ 	.word	0x00008f00


	//   ....[96]....
        /*0ed0*/ 	.word	0x00008f20


	//   ....[97]....
        /*0ed4*/ 	.word	0x00008fe0


	//   ....[98]....
        /*0ed8*/ 	.word	0x00009010


	//   ....[99]....
        /*0edc*/ 	.word	0x00009040


	//   ....[100]....
        /*0ee0*/ 	.word	0x00009160


	//   ....[101]....
        /*0ee4*/ 	.word	0x000091a0


	//   ....[102]....
        /*0ee8*/ 	.word	0x000091c0


	//   ....[103]....
        /*0eec*/ 	.word	0x000092f0


	//   ....[104]....
        /*0ef0*/ 	.word	0x00009330


	//   ....[105]....
        /*0ef4*/ 	.word	0x00009380


	//   ....[106]....
        /*0ef8*/ 	.word	0x00009480


	//   ....[107]....
        /*0efc*/ 	.word	0x00009560


	//   ....[108]....
        /*0f00*/ 	.word	0x00009600


	//   ....[109]....
        /*0f04*/ 	.word	0x00009630


	//   ....[110]....
        /*0f08*/ 	.word	0x000098c0


	//   ....[111]....
        /*0f0c*/ 	.word	0x00009950


	//   ....[112]....
        /*0f10*/ 	.word	0x00009980


	//   ....[113]....
        /*0f14*/ 	.word	0x000099c0


	//   ....[114]....
        /*0f18*/ 	.word	0x000099d0


	//   ....[115]....
        /*0f1c*/ 	.word	0x00009a10


	//   ....[116]....
        /*0f20*/ 	.word	0x00009c80


	//   ....[117]....
        /*0f24*/ 	.word	0x00009cf0


	//   ....[118]....
        /*0f28*/ 	.word	0x00009d50


	//   ....[119]....
        /*0f2c*/ 	.word	0x00009ef0


	//   ....[120]....
        /*0f30*/ 	.word	0x00009f00


	//   ....[121]....
        /*0f34*/ 	.word	0x00009f10


	//   ....[122]....
        /*0f38*/ 	.word	0x00009f20


	//   ....[123]....
        /*0f3c*/ 	.word	0x00009f30


	//   ....[124]....
        /*0f40*/ 	.word	0x00009f40


	//   ....[125]....
        /*0f44*/ 	.word	0x00009f50


	//   ....[126]....
        /*0f48*/ 	.word	0x0000a2d0


	//   ....[127]....
        /*0f4c*/ 	.word	0x0000a2f0


	//   ....[128]....
        /*0f50*/ 	.word	0x0000a310


	//   ....[129]....
        /*0f54*/ 	.word	0x0000a320


	//   ....[130]....
        /*0f58*/ 	.word	0x0000a330


	//   ....[131]....
        /*0f5c*/ 	.word	0x0000a340


	//   ....[132]....
        /*0f60*/ 	.word	0x0000a350


	//   ....[133]....
        /*0f64*/ 	.word	0x0000a360


	//   ....[134]....
        /*0f68*/ 	.word	0x0000d960


	//   ....[135]....
        /*0f6c*/ 	.word	0x0000e300


	//   ....[136]....
        /*0f70*/ 	.word	0x0000e340


	//   ....[137]....
        /*0f74*/ 	.word	0x0000e380


	//   ....[138]....
        /*0f78*/ 	.word	0x0000e3d0


	//   ....[139]....
        /*0f7c*/ 	.word	0x0000e3e0


	//   ....[140]....
        /*0f80*/ 	.word	0x0000e460


	//   ....[141]....
        /*0f84*/ 	.word	0x0000e490


	//   ....[142]....
        /*0f88*/ 	.word	0x0000e4a0


	//   ....[143]....
        /*0f8c*/ 	.word	0x0000e4b0


	//   ....[144]....
        /*0f90*/ 	.word	0x0000e500


	//   ....[145]....
        /*0f94*/ 	.word	0x0000e510


	//   ....[146]....
        /*0f98*/ 	.word	0x0000e550


	//   ....[147]....
        /*0f9c*/ 	.word	0x0000e640


	//   ....[148]....
        /*0fa0*/ 	.word	0x0000e690


	//   ....[149]....
        /*0fa4*/ 	.word	0x0000e6a0


	//   ....[150]....
        /*0fa8*/ 	.word	0x0000e6d0


	//   ....[151]....
        /*0fac*/ 	.word	0x0000e770


	//   ....[152]....
        /*0fb0*/ 	.word	0x0000e8a0


	//   ....[153]....
        /*0fb4*/ 	.word	0x0000e8b0


	//   ....[154]....
        /*0fb8*/ 	.word	0x0000e8e0


	//   ....[155]....
        /*0fbc*/ 	.word	0x0000e8f0


	//   ....[156]....
        /*0fc0*/ 	.word	0x0000e900


	//   ....[157]....
        /*0fc4*/ 	.word	0x0000e910


	//   ....[158]....
        /*0fc8*/ 	.word	0x0000e930


	//   ....[159]....
        /*0fcc*/ 	.word	0x0000e960


	//   ....[160]....
        /*0fd0*/ 	.word	0x0000e980


	//   ....[161]....
        /*0fd4*/ 	.word	0x0000e9b0


	//   ....[162]....
        /*0fd8*/ 	.word	0x0000e9e0


	//   ....[163]....
        /*0fdc*/ 	.word	0x0000ea90


	//   ....[164]....
        /*0fe0*/ 	.word	0x0000eac0


	//   ....[165]....
        /*0fe4*/ 	.word	0x0000eae0


	//   ....[166]....
        /*0fe8*/ 	.word	0x0000eb20


	//   ....[167]....
        /*0fec*/ 	.word	0x0000eb60


	//   ....[168]....
        /*0ff0*/ 	.word	0x0000eb80


	//   ....[169]....
        /*0ff4*/ 	.word	0x0000ebd0


	//   ....[170]....
        /*0ff8*/ 	.word	0x0000ebe0


	//   ....[171]....
        /*0ffc*/ 	.word	0x0000ec10


	//   ....[172]....
        /*1000*/ 	.word	0x0000ece0


	//   ....[173]....
        /*1004*/ 	.word	0x0000ecf0


	//   ....[174]....
        /*1008*/ 	.word	0x0000ed30


	//   ....[175]....
        /*100c*/ 	.word	0x0000ef80


	//   ....[176]....
        /*1010*/ 	.word	0x0000f020


	//   ....[177]....
        /*1014*/ 	.word	0x0000f050


	//   ....[178]....
        /*1018*/ 	.word	0x0000f060


	//   ....[179]....
        /*101c*/ 	.word	0x0000f130


	//   ....[180]....
        /*1020*/ 	.word	0x0000f190


	//   ....[181]....
        /*1024*/ 	.word	0x0000f2b0


	//   ....[182]....
        /*1028*/ 	.word	0x0000f3b0


	//   ....[183]....
        /*102c*/ 	.word	0x0000f4d0


	//   ....[184]....
        /*1030*/ 	.word	0x0000f500


	//   ....[185]....
        /*1034*/ 	.word	0x0000f520


	//   ....[186]....
        /*1038*/ 	.word	0x0000f540


	//   ....[187]....
        /*103c*/ 	.word	0x0000f5a0


	//   ....[188]....
        /*1040*/ 	.word	0x0000f5b0


	//   ....[189]....
        /*1044*/ 	.word	0x0000f5d0


	//   ....[190]....
        /*1048*/ 	.word	0x0000fa50


	//   ....[191]....
        /*104c*/ 	.word	0x0000fa80


	//   ....[192]....
        /*1050*/ 	.word	0x0000fa90


	//   ....[193]....
        /*1054*/ 	.word	0x0000faa0


	//   ....[194]....
        /*1058*/ 	.word	0x0000fab0


	//   ....[195]....
        /*105c*/ 	.word	0x0000fac0


	//   ....[196]....
        /*1060*/ 	.word	0x0000fad0


	//   ....[197]....
        /*1064*/ 	.word	0x0000faf0


	//   ....[198]....
        /*1068*/ 	.word	0x000136c0


	//   ....[199]....
        /*106c*/ 	.word	0x000141a0


	//   ....[200]....
        /*1070*/ 	.word	0x000144d0


	//   ....[201]....
        /*1074*/ 	.word	0x00014850


	//   ....[202]....
        /*1078*/ 	.word	0x00014b20


	//   ....[203]....
        /*107c*/ 	.word	0x00014d60


	//   ....[204]....
        /*1080*/ 	.word	0x00014fd0


	//   ....[205]....
        /*1084*/ 	.word	0x000152a0


	//   ....[206]....
        /*1088*/ 	.word	0x000154c0


	//   ....[207]....
        /*108c*/ 	.word	0x00015650


	//   ....[208]....
        /*1090*/ 	.word	0x00017d20


	//   ....[209]....
        /*1094*/ 	.word	0x00017fb0


	//   ....[210]....
        /*1098*/ 	.word	0x00018020


	//   ....[211]....
        /*109c*/ 	.word	0x00018090


	//----- nvinfo : EIATTR_REG_RECONFIG
	.align		4
.L_600:
        /*10a0*/ 	.byte	0x01, 0x54
	.zero		2


	//----- nvinfo : EIATTR_SYSCALL_OFFSETS
	.align		4
        /*10a4*/ 	.byte	0x04, 0x46
        /*10a6*/ 	.short	(.L_602 - .L_601)


	//   ....[0]....
.L_601:
        /*10a8*/ 	.word	0x00001070


	//   ....[1]....
        /*10ac*/ 	.word	0x00001160


	//   ....[2]....
        /*10b0*/ 	.word	0x000012c0


	//   ....[3]....
        /*10b4*/ 	.word	0x000013b0


	//----- nvinfo : EIATTR_MBARRIER_INSTR_OFFSETS
	.align		4
.L_602:
        /*10b8*/ 	.byte	0x04, 0x39
        /*10ba*/ 	.short	(.L_604 - .L_603)


	//   ....[0]....
.L_603:
        /*10bc*/ 	.word	0x00000290
        /*10c0*/ 	.word	0x000000ff
        /*10c4*/ 	.word	0x00030c00
        /*10c8*/ 	.short	0x0100
        /*10ca*/ 	.byte	0x06
	.zero		1


	//   ....[1]....
        /*10cc*/ 	.word	0x00000390
        /*10d0*/ 	.word	0x000000ff
        /*10d4*/ 	.word	0x00030c10
        /*10d8*/ 	.short	0x0100
        /*10da*/ 	.byte	0x08
	.zero		1


	//   ....[2]....
        /*10dc*/ 	.word	0x000003a0
        /*10e0*/ 	.word	0x000000ff
        /*10e4*/ 	.word	0x00030c20
        /*10e8*/ 	.short	0x0100
        /*10ea*/ 	.byte	0x08
	.zero		1


	//   ....[3]....
        /*10ec*/ 	.word	0x000003b0
        /*10f0*/ 	.word	0x000000ff
        /*10f4*/ 	.word	0x00030c18
        /*10f8*/ 	.short	0x0100
        /*10fa*/ 	.byte	0x08
	.zero		1


	//   ....[4]....
        /*10fc*/ 	.word	0x000003c0
        /*1100*/ 	.word	0x000000ff
        /*1104*/ 	.word	0x00030c28
        /*1108*/ 	.short	0x0100
        /*110a*/ 	.byte	0x08
	.zero		1


	//   ....[5]....
        /*110c*/ 	.word	0x000004f0
        /*1110*/ 	.word	0x000000ff
        /*1114*/ 	.word	0x00030c30
        /*1118*/ 	.short	0x0100
        /*111a*/ 	.byte	0x08
	.zero		1


	//   ....[6]....
        /*111c*/ 	.word	0x00000500
        /*1120*/ 	.word	0x000000ff
        /*1124*/ 	.word	0x00030c40
        /*1128*/ 	.short	0x0100
        /*112a*/ 	.byte	0x08
	.zero		1


	//   ....[7]....
        /*112c*/ 	.word	0x00000510
        /*1130*/ 	.word	0x000000ff
        /*1134*/ 	.word	0x00030c38
        /*1138*/ 	.short	0x0100
        /*113a*/ 	.byte	0x08
	.zero		1


	//   ....[8]....
        /*113c*/ 	.word	0x00000520
        /*1140*/ 	.word	0x000000ff
        /*1144*/ 	.word	0x00030c48
        /*1148*/ 	.short	0x0100
        /*114a*/ 	.byte	0x08
	.zero		1


	//   ....[9]....
        /*114c*/ 	.word	0x00001450
        /*1150*/ 	.word	0x00000010
        /*1154*/ 	.word	0x00030c00
        /*1158*/ 	.short	0x010a
        /*115a*/ 	.byte	0x3f
	.zero		1


	//   ....[10]....
        /*115c*/ 	.word	0x00001580
        /*1160*/ 	.word	0x00000010
        /*1164*/ 	.word	0x00030c00
        /*1168*/ 	.short	0x010a
        /*116a*/ 	.byte	0x3f
	.zero		1


	//   ....[11]....
        /*116c*/ 	.word	0x00001e40
        /*1170*/ 	.word	0x00000006
        /*1174*/ 	.word	0x00030c10
        /*1178*/ 	.short	0x010a
        /*117a*/ 	.byte	0x3f
	.zero		1


	//   ....[12]....
        /*117c*/ 	.word	0x00001eb0
        /*1180*/ 	.word	0x00000006
        /*1184*/ 	.word	0x00030c10
        /*1188*/ 	.short	0x010a
        /*118a*/ 	.byte	0x3f
	.zero		1


	//   ....[13]....
        /*118c*/ 	.word	0x000022e0
        /*1190*/ 	.word	0x00000006
        /*1194*/ 	.word	0x00030c30
        /*1198*/ 	.short	0x010a
        /*119a*/ 	.byte	0x3f
	.zero		1


	//   ....[14]....
        /*119c*/ 	.word	0x00002320
        /*11a0*/ 	.word	0x00000006
        /*11a4*/ 	.word	0x00030c30
        /*11a8*/ 	.short	0x010a
        /*11aa*/ 	.byte	0x3f
	.zero		1


	//   ....[15]....
        /*11ac*/ 	.word	0x000069d0
        /*11b0*/ 	.word	0x00000005
        /*11b4*/ 	.word	0x00000000
        /*11b8*/ 	.short	0x0101
        /*11ba*/ 	.byte	0x3f
	.zero		1


	//   ....[16]....
        /*11bc*/ 	.word	0x00006e20
        /*11c0*/ 	.word	0x00000006
        /*11c4*/ 	.word	0x00000000
        /*11c8*/ 	.short	0x0101
        /*11ca*/ 	.byte	0x3f
	.zero		1


	//   ....[17]....
        /*11cc*/ 	.word	0x00007710
        /*11d0*/ 	.word	0x00000006
        /*11d4*/ 	.word	0x00030c10
        /*11d8*/ 	.short	0x010a
        /*11da*/ 	.byte	0x3f
	.zero		1


	//   ....[18]....
        /*11dc*/ 	.word	0x00007790
        /*11e0*/ 	.word	0x00000006
        /*11e4*/ 	.word	0x00030c10
        /*11e8*/ 	.short	0x010a
        /*11ea*/ 	.byte	0x3f
	.zero		1


	//   ....[19]....
        /*11ec*/ 	.word	0x00007ba0
        /*11f0*/ 	.word	0x00000006
        /*11f4*/ 	.word	0x00030c30
        /*11f8*/ 	.short	0x010a
        /*11fa*/ 	.byte	0x3f
	.zero		1


	//   ....[20]....
        /*11fc*/ 	.word	0x00007be0
        /*1200*/ 	.word	0x00000006
        /*1204*/ 	.word	0x00030c30
        /*1208*/ 	.short	0x010a
        /*120a*/ 	.byte	0x3f
	.zero		1


	//   ....[21]....
        /*120c*/ 	.word	0x0000b840
        /*1210*/ 	.word	0x00000005
        /*1214*/ 	.word	0x00000000
        /*1218*/ 	.short	0x0101
        /*121a*/ 	.byte	0x3f
	.zero		1


	//   ....[22]....
        /*121c*/ 	.word	0x0000bc90
        /*1220*/ 	.word	0x00000006
        /*1224*/ 	.word	0x00000000
        /*1228*/ 	.short	0x0101
        /*122a*/ 	.byte	0x3f
	.zero		1


	//   ....[23]....
        /*122c*/ 	.word	0x0000c490
        /*1230*/ 	.word	0x00000006
        /*1234*/ 	.word	0x00030c10
        /*1238*/ 	.short	0x010a
        /*123a*/ 	.byte	0x3f
	.zero		1


	//   ....[24]....
        /*123c*/ 	.word	0x0000c510
        /*1240*/ 	.word	0x00000006
        /*1244*/ 	.word	0x00030c10
        /*1248*/ 	.short	0x010a
        /*124a*/ 	.byte	0x3f
	.zero		1


	//   ....[25]....
        /*124c*/ 	.word	0x0000c940
        /*1250*/ 	.word	0x00000006
        /*1254*/ 	.word	0x00030c30
        /*1258*/ 	.short	0x010a
        /*125a*/ 	.byte	0x3f
	.zero		1


	//   ....[26]....
        /*125c*/ 	.word	0x0000c980
        /*1260*/ 	.word	0x00000006
        /*1264*/ 	.word	0x00030c30
        /*1268*/ 	.short	0x010a
        /*126a*/ 	.byte	0x3f
	.zero		1


	//   ....[27]....
        /*126c*/ 	.word	0x00011050
        /*1270*/ 	.word	0x00000005
        /*1274*/ 	.word	0x00000000
        /*1278*/ 	.short	0x0101
        /*127a*/ 	.byte	0x3f
	.zero		1


	//   ....[28]....
        /*127c*/ 	.word	0x000114d0
        /*1280*/ 	.word	0x00000006
        /*1284*/ 	.word	0x00000000
        /*1288*/ 	.short	0x0101
        /*128a*/ 	.byte	0x3f
	.zero		1


	//   ....[29]....
        /*128c*/ 	.word	0x00016350
        /*1290*/ 	.word	0x0000000f
        /*1294*/ 	.word	0x00030c20
        /*1298*/ 	.short	0x010a
        /*129a*/ 	.byte	0x3f
	.zero		1


	//   ....[30]....
        /*129c*/ 	.word	0x00016940
        /*12a0*/ 	.word	0x0000000f
        /*12a4*/ 	.word	0x00030c40
        /*12a8*/ 	.short	0x010a
        /*12aa*/ 	.byte	0x3f
	.zero		1


	//   ....[31]....
        /*12ac*/ 	.word	0x00016ba0
        /*12b0*/ 	.word	0x0000000f
        /*12b4*/ 	.word	0x00030c28
        /*12b8*/ 	.short	0x010a
        /*12ba*/ 	.byte	0x3f
	.zero		1


	//   ....[32]....
        /*12bc*/ 	.word	0x00016e00
        /*12c0*/ 	.word	0x0000000f
        /*12c4*/ 	.word	0x00030c48
        /*12c8*/ 	.short	0x010a
        /*12ca*/ 	.byte	0x3f
	.zero		1


	//   ....[33]....
        /*12cc*/ 	.word	0x00017000
        /*12d0*/ 	.word	0x0000000f
        /*12d4*/ 	.word	0x00030c20
        /*12d8*/ 	.short	0x010a
        /*12da*/ 	.byte	0x3f
	.zero		1


	//   ....[34]....
        /*12dc*/ 	.word	0x000172d0
        /*12e0*/ 	.word	0x0000000f
        /*12e4*/ 	.word	0x00030c40
        /*12e8*/ 	.short	0x010a
        /*12ea*/ 	.byte	0x3f
	.zero		1


	//   ....[35]....
        /*12ec*/ 	.word	0x00017500
        /*12f0*/ 	.word	0x0000000f
        /*12f4*/ 	.word	0x00030c28
        /*12f8*/ 	.short	0x010a
        /*12fa*/ 	.byte	0x3f
	.zero		1


	//   ....[36]....
        /*12fc*/ 	.word	0x000177a0
        /*1300*/ 	.word	0x00000003
        /*1304*/ 	.word	0x00030c40
        /*1308*/ 	.short	0x010a
        /*130a*/ 	.byte	0x3f
	.zero		1


	//   ....[37]....
        /*130c*/ 	.word	0x00017b90
        /*1310*/ 	.word	0x00000007
        /*1314*/ 	.word	0x00000000
        /*1318*/ 	.short	0x010a
        /*131a*/ 	.byte	0x3f
	.zero		1


	//   ....[38]....
        /*131c*/ 	.word	0x00017be0
        /*1320*/ 	.word	0x00000003
        /*1324*/ 	.word	0x00000000
        /*1328*/ 	.short	0x010a
        /*132a*/ 	.byte	0x3f
	.zero		1


	//   ....[39]....
        /*132c*/ 	.word	0x00017c40
        /*1330*/ 	.word	0x00000005
        /*1334*/ 	.word	0x00000000
        /*1338*/ 	.short	0x010a
        /*133a*/ 	.byte	0x3f
	.zero		1


	//   ....[40]....
        /*133c*/ 	.word	0x00017c70
        /*1340*/ 	.word	0x00000003
        /*1344*/ 	.word	0x00000000
        /*1348*/ 	.short	0x010a
        /*134a*/ 	.byte	0x3f
	.zero		1


	//   ....[41]....
        /*134c*/ 	.word	0x00017d50
        /*1350*/ 	.word	0x00000010
        /*1354*/ 	.word	0x00030c00
        /*1358*/ 	.short	0x010a
        /*135a*/ 	.byte	0x3f
	.zero		1


	//   ....[42]....
        /*135c*/ 	.word	0x00017da0
        /*1360*/ 	.word	0x00000006
        /*1364*/ 	.word	0x00030c10
        /*1368*/ 	.short	0x010a
        /*136a*/ 	.byte	0x3f
	.zero		1


	//   ....[43]....
        /*136c*/ 	.word	0x00017df0
        /*1370*/ 	.word	0x00000006
        /*1374*/ 	.word	0x00030c30
        /*1378*/ 	.short	0x010a
        /*137a*/ 	.byte	0x3f
	.zero		1


	//   ....[44]....
        /*137c*/ 	.word	0x00017e40
        /*1380*/ 	.word	0x00000006
        /*1384*/ 	.word	0x00030c10
        /*1388*/ 	.short	0x010a
        /*138a*/ 	.byte	0x3f
	.zero		1


	//   ....[45]....
        /*138c*/ 	.word	0x00017e90
        /*1390*/ 	.word	0x00000006
        /*1394*/ 	.word	0x00030c30
        /*1398*/ 	.short	0x010a
        /*139a*/ 	.byte	0x3f
	.zero		1


	//   ....[46]....
        /*139c*/ 	.word	0x00017ee0
        /*13a0*/ 	.word	0x00000006
        /*13a4*/ 	.word	0x00030c10
        /*13a8*/ 	.short	0x010a
        /*13aa*/ 	.byte	0x3f
	.zero		1


	//   ....[47]....
        /*13ac*/ 	.word	0x00017f30
        /*13b0*/ 	.word	0x00000006
        /*13b4*/ 	.word	0x00030c30
        /*13b8*/ 	.short	0x010a
        /*13ba*/ 	.byte	0x3f
	.zero		1


	//   ....[48]....
        /*13bc*/ 	.word	0x000180d0
        /*13c0*/ 	.word	0x0000000f
        /*13c4*/ 	.word	0x00030c20
        /*13c8*/ 	.short	0x010a
        /*13ca*/ 	.byte	0x3f
	.zero		1


	//   ....[49]....
        /*13cc*/ 	.word	0x00018120
        /*13d0*/ 	.word	0x0000000f
        /*13d4*/ 	.word	0x00030c40
        /*13d8*/ 	.short	0x010a
        /*13da*/ 	.byte	0x3f
	.zero		1


	//   ....[50]....
        /*13dc*/ 	.word	0x00018170
        /*13e0*/ 	.word	0x0000000f
        /*13e4*/ 	.word	0x00030c28
        /*13e8*/ 	.short	0x010a
        /*13ea*/ 	.byte	0x3f
	.zero		1


	//   ....[51]....
        /*13ec*/ 	.word	0x000181c0
        /*13f0*/ 	.word	0x0000000f
        /*13f4*/ 	.word	0x00030c48
        /*13f8*/ 	.short	0x010a
        /*13fa*/ 	.byte	0x3f
	.zero		1


	//   ....[52]....
        /*13fc*/ 	.word	0x00018220
        /*1400*/ 	.word	0x0000000f
        /*1404*/ 	.word	0x00030c20
        /*1408*/ 	.short	0x010a
        /*140a*/ 	.byte	0x3f
	.zero		1


	//   ....[53]....
        /*140c*/ 	.word	0x00018270
        /*1410*/ 	.word	0x0000000f
        /*1414*/ 	.word	0x00030c40
        /*1418*/ 	.short	0x010a
        /*141a*/ 	.byte	0x3f
	.zero		1


	//   ....[54]....
        /*141c*/ 	.word	0x000182c0
        /*1420*/ 	.word	0x0000000f
        /*1424*/ 	.word	0x00030c28
        /*1428*/ 	.short	0x010a
        /*142a*/ 	.byte	0x3f
	.zero		1


	//   ....[55]....
        /*142c*/ 	.word	0x00018310
        /*1430*/ 	.word	0x00000003
        /*1434*/ 	.word	0x00030c40
        /*1438*/ 	.short	0x010a
        /*143a*/ 	.byte	0x3f
	.zero		1


	//   ....[56]....
        /*143c*/ 	.word	0x000183e0
        /*1440*/ 	.word	0x00000007
        /*1444*/ 	.word	0x00000000
        /*1448*/ 	.short	0x010a
        /*144a*/ 	.byte	0x3f
	.zero		1


	//   ....[57]....
        /*144c*/ 	.word	0x00018430
        /*1450*/ 	.word	0x00000003
        /*1454*/ 	.word	0x00000000
        /*1458*/ 	.short	0x010a
        /*145a*/ 	.byte	0x3f
	.zero		1


	//   ....[58]....
        /*145c*/ 	.word	0x00018480
        /*1460*/ 	.word	0x00000005
        /*1464*/ 	.word	0x00000000
        /*1468*/ 	.short	0x010a
        /*146a*/ 	.byte	0x3f
	.zero		1


	//----- nvinfo : EIATTR_NUM_MBARRIERS
	.align		4
.L_604:
        /*146c*/ 	.byte	0x03, 0x38
        /*146e*/ 	.short	0x0009


	//----- nvinfo : EIATTR_EXIT_INSTR_OFFSETS
	.align		4
        /*1470*/ 	.byte	0x04, 0x1c
        /*1472*/ 	.short	(.L_606 - .L_605)


	//   ....[0]....
.L_605:
        /*1474*/ 	.word	0x00017cc0


	//----- nvinfo : EIATTR_MAX_THREADS
	.align		4
.L_606:
        /*1478*/ 	.byte	0x04, 0x05
        /*147a*/ 	.short	(.L_608 - .L_607)
.L_607:
        /*147c*/ 	.word	0x00000180
        /*1480*/ 	.word	0x00000001
        /*1484*/ 	.word	0x00000001


	//----- nvinfo : EIATTR_CRS_STACK_SIZE
	.align		4
.L_608:
        /*1488*/ 	.byte	0x04, 0x1e
        /*148a*/ 	.short	(.L_610 - .L_609)
.L_609:
        /*148c*/ 	.word	0x00000000


	//----- nvinfo : EIATTR_CBANK_PARAM_SIZE
	.align		4
.L_610:
        /*1490*/ 	.byte	0x03, 0x19
        /*1492*/ 	.short	0x06f0


	//----- nvinfo : EIATTR_PARAM_CBANK
	.align		4
        /*1494*/ 	.byte	0x04, 0x0a
        /*1496*/ 	.short	(.L_612 - .L_611)
	.align		4
.L_611:
        /*1498*/ 	.word	index@(.nv.constant0._ZN7cutlass13device_kernelIN5flash11enable_sm90INS1_16FlashAttnBwdSm90INS1_25CollectiveMainloopBwdSm90ILi2ELi2ELi2EN4cute5tupleIJNS5_1CILi1EEES8_S8_EEENS6_IJNS7_ILi128EEESA_NS7_ILi64EEEEEENS_10bfloat16_tEfNS_4arch4Sm90ELb0ELb1ELb1ELb1ELb1ELb1ELb0ELb0ELi2ELi1ELi2ELi2ELb0EEENS1_21CollectiveEpilogueBwdISC_SD_SF_Li256ELb1ELb0ELi1EEENS1_19SingleTileSchedulerILb1ELb0ELb0ELi128EEEEEEEEEvNT_6ParamsE)
        /*149c*/ 	.short	0x0210
        /*149e*/ 	.short	0x06f0


	//----- nvinfo : EIATTR_SW_WAR
	.align		4
.L_612:
        /*14a0*/ 	.byte	0x04, 0x36
        /*14a2*/ 	.short	(.L_614 - .L_613)
.L_613:
        /*14a4*/ 	.word	0x00000008
.L_614:


//--------------------- .nv.info._ZN7cutlass13device_kernelIN5flash11enable_sm90INS1_16FlashAttnBwdSm90INS1_25CollectiveMainloopBwdSm90ILi2ELi2ELi2EN4cute5tupleIJNS5_1CILi1EEES8_S8_EEENS6_IJNS7_ILi128EEESA_NS7_ILi64EEEEEENS_10bfloat16_tEfNS_4arch4Sm90ELb0ELb1ELb1ELb1ELb0ELb1ELb0ELb0ELi2ELi1ELi2ELi2ELb0EEENS1_24CollectiveEpilogueBwdGQAISC_fSF_Li256ELb1ELb0EEENS1_19SingleTileSchedulerILb1ELb0ELb0ELi128EEEEEEEEEvNT_6ParamsE --------------------------
	.section	.nv.info._ZN7cutlass13device_kernelIN5flash11enable_sm90INS1_16FlashAttnBwdSm90INS1_25CollectiveMainloopBwdSm90ILi2ELi2ELi2EN4cute5tupleIJNS5_1CILi1EEES8_S8_EEENS6_IJNS7_ILi128EEESA_NS7_ILi64EEEEEENS_10bfloat16_tEfNS_4arch4Sm90ELb0ELb1ELb1ELb1ELb0ELb1ELb0ELb0ELi2ELi1ELi2ELi2ELb0EEENS1_24CollectiveEpilogueBwdGQAISC_fSF_Li256ELb1ELb0EEENS1_19SingleTileSchedulerILb1ELb0ELb0ELi128EEEEEEEEEvNT_6ParamsE,"",@"SHT_CUDA_INFO"
	.sectionflags	@""
	.align	4


	//----- nvinfo : EIATTR_CUDA_API_VERSION
	.align		4
        /*0000*/ 	.byte	0x04, 0x37
        /*0002*/ 	.short	(.L_616 - .L_615)
.L_615:
        /*0004*/ 	.word	0x00000082


	//----- nvinfo : EIATTR_KPARAM_INFO
	.align		4
.L_616:
        /*0008*/ 	.byte	0x04, 0x17
        /*000a*/ 	.short	(.L_618 - .L_617)
.L_617:
        /*000c*/ 	.word	0x00000000
        /*0010*/ 	.short	0x0000
        /*0012*/ 	.short	0x0070
        /*0014*/ 	.byte	0x00, 0xf0, 0x01, 0x1a


	//----- nvinfo : EIATTR_SPARSE_MMA_MASK
	.align		4
.L_618:
        /*0018*/ 	.byte	0x03, 0x50
        /*001a*/ 	.short	0x0000


	//----- nvinfo : EIATTR_MAXREG_COUNT
	.align		4
        /*001c*/ 	.byte	0x03, 0x1b
        /*001e*/ 	.short	0x00a8


	//----- nvinfo : EIATTR_NUM_BARRIERS
	.align		4
        /*0020*/ 	.byte	0x02, 0x4c
        /*0022*/ 	.byte	0x10
	.zero		1


	//----- nvinfo : EIATTR_EXTERNS
	.align		4
        /*0024*/ 	.byte	0x04, 0x0f
        /*0026*/ 	.short	(.L_620 - .L_619)


	//   ....[0]....
	.align		4
.L_619:
        /*0028*/ 	.word	index@(__assertfail)


	//----- nvinfo : EIATTR_ANNOTATIONS
	.align		4
.L_620:
        /*002c*/ 	.byte	0x04, 0x55
        /*002e*/ 	.short	(.L_622 - .L_621)


	//   ....[0]....
.L_621:
        /* <DEDUP_REMOVED lines=158> */


	//----- nvinfo : EIATTR_MERCURY_ISA_VERSION
	.align		4
.L_622:
        /*09f8*/ 	.byte	0x03, 0x5f
        /*09fa*/ 	.short	0x0101


	//----- nvinfo : EIATTR_INT_WARP_WIDE_INSTR_OFFSETS
	.align		4
        /*09fc*/ 	.byte	0x04, 0x31
        /*09fe*/ 	.short	(.L_624 - .L_623)


	//   ....[0]....
.L_623:
        /*0a00*/ 	.word	0x00000190


	//   ....[1]....
        /*0a04*/ 	.word	0x000001c0


	//----- nvinfo : EIATTR_COOP_GROUP_MASK_REGIDS
	.align		4
.L_624:
        /*0a08*/ 	.byte	0x04, 0x29
        /*0a0a*/ 	.short	(.L_626 - .L_625)


	//   ....[0]....
.L_625:
        /*0a0c*/ 	.word	0xffffffff


	//   ....[1]....
        /*0a10*/ 	.word	0xffffffff


	//   ....[2]....
        /*0a14*/ 	.word	0xffffffff


	//   ....[3]....
        /*0a18*/ 	.word	0xffffffff


	//   ....[4]....
        /*0a1c*/ 	.word	0xffffffff


	//   ....[5]....
        /*0a20*/ 	.word	0xffffffff


	//   ....[6]....
        /*0a24*/ 	.word	0xffffffff


	//   ....[7]....
        /*0a28*/ 	.word	0xffffffff


	//   ....[8]....
        /*0a2c*/ 	.word	0xffffffff


	//   ....[9]....
        /*0a30*/ 	.word	0xffffffff


	//   ....[10]....
        /*0a34*/ 	.word	0xffffffff


	//   ....[11]....
        /*0a38*/ 	.word	0xffffffff


	//   ....[12]....
        /*0a3c*/ 	.word	0xffffffff


	//   ....[13]....
        /*0a40*/ 	.word	0xffffffff


	//   ....[14]....
        /*0a44*/ 	.word	0xffffffff


	//   ....[15]....
        /*0a48*/ 	.word	0xffffffff


	//   ....[16]....
        /*0a4c*/ 	.word	0xffffffff


	//   ....[17]....
        /*0a50*/ 	.word	0xffffffff


	//   ....[18]....
        /*0a54*/ 	.word	0xffffffff


	//   ....[19]....
        /*0a58*/ 	.word	0xffffffff


	//   ....[20]....
        /*0a5c*/ 	.word	0xffffffff


	//   ....[21]....
        /*0a60*/ 	.word	0xffffffff


	//   ....[22]....
        /*0a64*/ 	.word	0xffffffff


	//   ....[23]....
        /*0a68*/ 	.word	0xffffffff


	//   ....[24]....
        /*0a6c*/ 	.word	0xffffffff


	//   ....[25]....
        /*0a70*/ 	.word	0xffffffff


	//   ....[26]....
        /*0a74*/ 	.word	0xffffffff


	//   ....[27]....
        /*0a78*/ 	.word	0xffffffff


	//   ....[28]....
        /*0a7c*/ 	.word	0xffffffff


	//   ....[29]....
        /*0a80*/ 	.word	0xffffffff


	//   ....[30]....
        /*0a84*/ 	.word	0xffffffff


	//   ....[31]....
        /*0a88*/ 	.word	0xffffffff


	//   ....[32]....
        /*0a8c*/ 	.word	0xffffffff


	//   ....[33]....
        /*0a90*/ 	.word	0xffffffff


	//   ....[34]....
        /*0a94*/ 	.word	0xffffffff


	//   ....[35]....
        /*0a98*/ 	.word	0xffffffff


	//   ....[36]....
        /*0a9c*/ 	.word	0xffffffff


	//   ....[37]....
        /*0aa0*/ 	.word	0xffffffff


	//   ....[38]....
        /*0aa4*/ 	.word	0xffffffff


	//   ....[39]....
        /*0aa8*/ 	.word	0xffffffff


	//   ....[40]....
        /*0aac*/ 	.word	0xffffffff


	//   ....[41]....
        /*0ab0*/ 	.word	0xffffffff


	//   ....[42]....
        /*0ab4*/ 	.word	0xffffffff


	//   ....[43]....
        /*0ab8*/ 	.word	0xffffffff


	//   ....[44]....
        /*0abc*/ 	.word	0xffffffff


	//   ....[45]....
        /*0ac0*/ 	.word	0xffffffff


	//   ....[46]....
        /*0ac4*/ 	.word	0xffffffff


	//   ....[47]....
        /*0ac8*/ 	.word	0xffffffff


	//   ....[48]....
        /*0acc*/ 	.word	0xffffffff


	//   ....[49]....
        /*0ad0*/ 	.word	0xffffffff


	//   ....[50]....
        /*0ad4*/ 	.word	0xffffffff


	//   ....[51]....
        /*0ad8*/ 	.word	0xffffffff


	//   ....[52]....
        /*0adc*/ 	.word	0xffffffff


	//   ....[53]....
        /*0ae0*/ 	.word	0xffffffff


	//   ....[54]....
        /*0ae4*/ 	.word	0xffffffff


	//   ....[55]....
        /*0ae8*/ 	.word	0xffffffff


	//   ....[56]....
        /*0aec*/ 	.word	0xffffffff


	//   ....[57]....
        /*0af0*/ 	.word	0xffffffff


	//   ....[58]....
        /*0af4*/ 	.word	0xffffffff


	//   ....[59]....
        /*0af8*/ 	.word	0xffffffff


	//   ....[60]....
        /*0afc*/ 	.word	0xffffffff


	//   ....[61]....
        /*0b00*/ 	.word	0xffffffff


	//   ....[62]....
        /*0b04*/ 	.word	0xffffffff


	//   ....[63]....
        /*0b08*/ 	.word	0xffffffff


	//   ....[64]....
        /*0b0c*/ 	.word	0xffffffff


	//   ....[65]....
        /*0b10*/ 	.word	0xffffffff


	//   ....[66]....
        /*0b14*/ 	.word	0xffffffff


	//   ....[67]....
        /*0b18*/ 	.word	0xffffffff


	//   ....[68]....
        /*0b1c*/ 	.word	0xffffffff


	//   ....[69]....
        /*0b20*/ 	.word	0xffffffff


	//   ....[70]....
        /*0b24*/ 	.word	0xffffffff


	//   ....[71]....
        /*0b28*/ 	.word	0xffffffff


	//   ....[72]....
        /*0b2c*/ 	.word	0xffffffff


	//   ....[73]....
        /*0b30*/ 	.word	0xffffffff


	//   ....[74]....
        /*0b34*/ 	.word	0xffffffff


	//   ....[75]....
        /*0b38*/ 	.word	0xffffffff


	//   ....[76]....
        /*0b3c*/ 	.word	0xffffffff


	//   ....[77]....
        /*0b40*/ 	.word	0xffffffff


	//   ....[78]....
        /*0b44*/ 	.word	0xffffffff


	//   ....[79]....
        /*0b48*/ 	.word	0xffffffff


	//   ....[80]....
        /*0b4c*/ 	.word	0xffffffff


	//   ....[81]....
        /*0b50*/ 	.word	0xffffffff


	//   ....[82]....
        /*0b54*/ 	.word	0xffffffff


	//   ....[83]....
        /*0b58*/ 	.word	0xffffffff


	//   ....[84]....
        /*0b5c*/ 	.word	0xffffffff


	//   ....[85]....
        /*0b60*/ 	.word	0xffffffff


	//   ....[86]....
        /*0b64*/ 	.word	0xffffffff


	//   ....[87]....
        /*0b68*/ 	.word	0xffffffff


	//   ....[88]....
        /*0b6c*/ 	.word	0xffffffff


	//   ....[89]....
        /*0b70*/ 	.word	0xffffffff


	//   ....[90]....
        /*0b74*/ 	.word	0xffffffff


	//   ....[91]....
        /*0b78*/ 	.word	0xffffffff


	//   ....[92]....
        /*0b7c*/ 	.word	0xffffffff


	//   ....[93]....
        /*0b80*/ 	.word	0xffffffff


	//   ....[94]....
        /*0b84*/ 	.word	0xffffffff


	//   ....[95]....
        /*0b88*/ 	.word	0xffffffff


	//   ....[96]....
        /*0b8c*/ 	.word	0xffffffff


	//   ....[97]....
        /*0b90*/ 	.word	0xffffffff


	//   ....[98]....
        /*0b94*/ 	.word	0xffffffff


	//   ....[99]....
        /*0b98*/ 	.word	0xffffffff


	//   ....[100]....
        /*0b9c*/ 	.word	0xffffffff


	//   ....[101]....
        /*0ba0*/ 	.word	0xffffffff


	//   ....[102]....
        /*0ba4*/ 	.word	0xffffffff


	//   ....[103]....
        /*0ba8*/ 	.word	0xffffffff


	//   ....[104]....
        /*0bac*/ 	.word	0xffffffff


	//   ....[105]....
        /*0bb0*/ 	.word	0xffffffff


	//   ....[106]....
        /*0bb4*/ 	.word	0xffffffff


	//   ....[107]....
        /*0bb8*/ 	.word	0xffffffff


	//   ....[108]....
        /*0bbc*/ 	.word	0xffffffff


	//   ....[109]....
        /*0bc0*/ 	.word	0xffffffff


	//   ....[110]....
        /*0bc4*/ 	.word	0xffffffff


	//   ....[111]....
        /*0bc8*/ 	.word	0xffffffff


	//   ....[112]....
        /*0bcc*/ 	.word	0xffffffff


	//   ....[113]....
        /*0bd0*/ 	.word	0xffffffff


	//   ....[114]....
        /*0bd4*/ 	.word	0xffffffff


	//   ....[115]....
        /*0bd8*/ 	.word	0xffffffff


	//   ....[116]....
        /*0bdc*/ 	.word	0xffffffff


	//   ....[117]....
        /*0be0*/ 	.word	0xffffffff


	//   ....[118]....
        /*0be4*/ 	.word	0xffffffff


	//   ....[119]....
        /*0be8*/ 	.word	0xffffffff


	//   ....[120]....
        /*0bec*/ 	.word	0xffffffff


	//   ....[121]....
        /*0bf0*/ 	.word	0xffffffff


	//   ....[122]....
        /*0bf4*/ 	.word	0xffffffff


	//   ....[123]....
        /*0bf8*/ 	.word	0xffffffff


	//   ....[124]....
        /*0bfc*/ 	.word	0xffffffff


	//   ....[125]....
        /*0c00*/ 	.word	0xffffffff


	//   ....[126]....
        /*0c04*/ 	.word	0xffffffff


	//   ....[127]....
        /*0c08*/ 	.word	0xffffffff


	//   ....[128]....
        /*0c0c*/ 	.word	0xffffffff


	//   ....[129]....
        /*0c10*/ 	.word	0xffffffff


	//   ....[130]....
        /*0c14*/ 	.word	0xffffffff


	//   ....[131]....
        /*0c18*/ 	.word	0xffffffff


	//   ....[132]....
        /*0c1c*/ 	.word	0xffffffff


	//   ....[133]....
        /*0c20*/ 	.word	0xffffffff


	//   ....[134]....
        /*0c24*/ 	.word	0xffffffff


	//   ....[135]....
        /*0c28*/ 	.word	0xffffffff


	//   ....[136]....
        /*0c2c*/ 	.word	0xffffffff


	//   ....[137]....
        /*0c30*/ 	.word	0xffffffff


	//   ....[138]....
        /*0c34*/ 	.word	0xffffffff


	//   ....[139]....
        /*0c38*/ 	.word	0xffffffff


	//   ....[140]....
        /*0c3c*/ 	.word	0xffffffff


	//   ....[141]....
        /*0c40*/ 	.word	0xffffffff


	//   ....[142]....
        /*0c44*/ 	.word	0xffffffff


	//   ....[143]....
        /*0c48*/ 	.word	0xffffffff


	//   ....[144]....
        /*0c4c*/ 	.word	0xffffffff


	//   ....[145]....
        /*0c50*/ 	.word	0xffffffff


	//   ....[146]....
        /*0c54*/ 	.word	0xffffffff


	//   ....[147]....
        /*0c58*/ 	.word	0xffffffff


	//   ....[148]....
        /*0c5c*/ 	.word	0xffffffff


	//   ....[149]....
        /*0c60*/ 	.word	0xffffffff


	//   ....[150]....
        /*0c64*/ 	.word	0xffffffff


	//   ....[151]....
        /*0c68*/ 	.word	0xffffffff


	//   ....[152]....
        /*0c6c*/ 	.word	0xffffffff


	//   ....[153]....
        /*0c70*/ 	.word	0xffffffff


	//   ....[154]....
        /*0c74*/ 	.word	0xffffffff


	//   ....[155]....
        /*0c78*/ 	.word	0xffffffff


	//   ....[156]....
        /*0c7c*/ 	.word	0xffffffff


	//   ....[157]....
        /*0c80*/ 	.word	0xffffffff


	//   ....[158]....
        /*0c84*/ 	.word	0xffffffff


	//   ....[159]....
        /*0c88*/ 	.word	0xffffffff


	//   ....[160]....
        /*0c8c*/ 	.word	0xffffffff


	//   ....[161]....
        /*0c90*/ 	.word	0xffffffff


	//   ....[162]....
        /*0c94*/ 	.word	0xffffffff


	//   ....[163]....
        /*0c98*/ 	.word	0xffffffff


	//   ....[164]....
        /*0c9c*/ 	.word	0xffffffff


	//   ....[165]....
        /*0ca0*/ 	.word	0xffffffff


	//   ....[166]....
        /*0ca4*/ 	.word	0xffffffff


	//   ....[167]....
        /*0ca8*/ 	.word	0xffffffff


	//   ....[168]....
        /*0cac*/ 	.word	0xffffffff


	//   ....[169]....
        /*0cb0*/ 	.word	0xffffffff


	//   ....[170]....
        /*0cb4*/ 	.word	0xffffffff


	//   ....[171]....
        /*0cb8*/ 	.word	0xffffffff


	//   ....[172]....
        /*0cbc*/ 	.word	0xffffffff


	//   ....[173]....
        /*0cc0*/ 	.word	0xffffffff


	//   ....[174]....
        /*0cc4*/ 	.word	0xffffffff


	//   ....[175]....
        /*0cc8*/ 	.word	0xffffffff


	//   ....[176]....
        /*0ccc*/ 	.word	0xffffffff


	//   ....[177]....
        /*0cd0*/ 	.word	0xffffffff


	//   ....[178]....
        /*0cd4*/ 	.word	0xffffffff


	//   ....[179]....
        /*0cd8*/ 	.word	0xffffffff


	//   ....[180]....
        /*0cdc*/ 	.word	0xffffffff


	//   ....[181]....
        /*0ce0*/ 	.word	0xffffffff


	//   ....[182]....
        /*0ce4*/ 	.word	0xffffffff


	//   ....[183]....
        /*0ce8*/ 	.word	0xffffffff


	//   ....[184]....
        /*0cec*/ 	.word	0xffffffff


	//   ....[185]....
        /*0cf0*/ 	.word	0xffffffff


	//   ....[186]....
        /*0cf4*/ 	.word	0xffffffff


	//   ....[187]....
        /*0cf8*/ 	.word	0xffffffff


	//   ....[188]....
        /*0cfc*/ 	.word	0xffffffff


	//   ....[189]....
        /*0d00*/ 	.word	0xffffffff


	//   ....[190]....
        /*0d04*/ 	.word	0xffffffff


	//   ....[191]....
        /*0d08*/ 	.word	0xffffffff


	//   ....[192]....
        /*0d0c*/ 	.word	0xffffffff


	//   ....[193]....
        /*0d10*/ 	.word	0xffffffff


	//   ....[194]....
        /*0d14*/ 	.word	0xffffffff


	//   ....[195]....
        /*0d18*/ 	.word	0xffffffff


	//   ....[196]....
        /*0d1c*/ 	.word	0xffffffff


	//   ....[197]....
        /*0d20*/ 	.word	0xffffffff


	//   ....[198]....
        /*0d24*/ 	.word	0xffffffff


	//   ....[199]....
        /*0d28*/ 	.word	0x0500000f


	//----- nvinfo : EIATTR_COOP_GROUP_INSTR_OFFSETS
	.align		4
.L_626:
        /*0d2c*/ 	.byte	0x04, 0x28
        /*0d2e*/ 	.short	(.L_628 - .L_627)


	//   ....[0]....
.L_627:
        /*0d30*/ 	.word	0x00000070


	//   ....[1]....
        /*0d34*/ 	.word	0x000001a0


	//   ....[2]....
        /*0d38*/ 	.word	0x000001f0


	//   ....[3]....
        /*0d3c*/ 	.word	0x000003e0


	//   ....[4]....
        /*0d40*/ 	.word	0x00000620


	//   ....[5]....
        /*0d44*/ 	.word	0x00001410


	//   ....[6]....
        /*0d48*/ 	.word	0x00003700


	//   ....[7]....
        /*0d4c*/ 	.word	0x00003d40


	//   ....[8]....
        /*0d50*/ 	.word	0x00003f60


	//   ....[9]....
        /*0d54*/ 	.word	0x00003f90


	//   ....[10]....
        /*0d58*/ 	.word	0x00003fc0


	//   ....[11]....
        /*0d5c*/ 	.word	0x00004000


	//   ....[12]....
        /*0d60*/ 	.word	0x00004040


	//   ....[13]....
        /*0d64*/ 	.word	0x00004120


	//   ....[14]....
        /*0d68*/ 	.word	0x00004160


	//   ....[15]....
        /*0d6c*/ 	.word	0x00004190


	//   ....[16]....
        /*0d70*/ 	.word	0x000041a0


	//   ....[17]....
        /*0d74*/ 	.word	0x000041c0


	//   ....[18]....
        /*0d78*/ 	.word	0x000041d0


	//   ....[19]....
        /*0d7c*/ 	.word	0x00004240


	//   ....[20]....
        /*0d80*/ 	.word	0x00004280


	//   ....[21]....
        /*0d84*/ 	.word	0x000042c0


	//   ....[22]....
        /*0d88*/ 	.word	0x00004300


	//   ....[23]....
        /*0d8c*/ 	.word	0x00004350


	//   ....[24]....
        /*0d90*/ 	.word	0x00004450


	//   ....[25]....
        /*0d94*/ 	.word	0x000044b0


	//   ....[26]....
        /*0d98*/ 	.word	0x000044e0


	//   ....[27]....
        /*0d9c*/ 	.word	0x00004540


	//   ....[28]....
        /*0da0*/ 	.word	0x00004580


	//   ....[29]....
        /*0da4*/ 	.word	0x000045a0


	//   ....[30]....
        /*0da8*/ 	.word	0x000045d0


	//   ....[31]....
        /*0dac*/ 	.word	0x00004600


	//   ....[32]....
        /*0db0*/ 	.word	0x00004620


	//   ....[33]....
        /*0db4*/ 	.word	0x00004740


	//   ....[34]....
        /*0db8*/ 	.word	0x00004780


	//   ....[35]....
        /*0dbc*/ 	.word	0x000047b0


	//   ....[36]....
        /*0dc0*/ 	.word	0x000047e0


	//   ....[37]....
        /*0dc4*/ 	.word	0x00004800


	//   ....[38]....
        /*0dc8*/ 	.word	0x000048b0


	//   ....[39]....
        /*0dcc*/ 	.word	0x000048e0


	//   ....[40]....
        /*0dd0*/ 	.word	0x00004920


	//   ....[41]....
        /*0dd4*/ 	.word	0x00004940


	//   ....[42]....
        /*0dd8*/ 	.word	0x00004960


	//   ....[43]....
        /*0ddc*/ 	.word	0x00004970


	//   ....[44]....
        /*0de0*/ 	.word	0x000049c0


	//   ....[45]....
        /*0de4*/ 	.word	0x000049f0


	//   ....[46]....
        /*0de8*/ 	.word	0x00004a30


	//   ....[47]....
        /*0dec*/ 	.word	0x00004a60


	//   ....[48]....
        /*0df0*/ 	.word	0x00004b70


	//   ....[49]....
        /*0df4*/ 	.word	0x00004c10


	//   ....[50]....
        /*0df8*/ 	.word	0x00004c20


	//   ....[51]....
        /*0dfc*/ 	.word	0x00004cf0


	//   ....[52]....
        /*0e00*/ 	.word	0x00004d20


	//   ....[53]....
        /*0e04*/ 	.word	0x00004d60


	//   ....[54]....
        /*0e08*/ 	.word	0x00004e20


	//   ....[55]....
        /*0e0c*/ 	.word	0x00004fc0


	//   ....[56]....
        /*0e10*/ 	.word	0x00005000


	//   ....[57]....
        /*0e14*/ 	.word	0x000050b0


	//   ....[58]....
        /*0e18*/ 	.word	0x000050f0


	//   ....[59]....
        /*0e1c*/ 	.word	0x00005130


	//   ....[60]....
        /*0e20*/ 	.word	0x000051b0


	//   ....[61]....
        /*0e24*/ 	.word	0x000051f0


	//   ....[62]....
        /*0e28*/ 	.word	0x00005320


	//   ....[63]....
        /*0e2c*/ 	.word	0x00005490


	//   ....[64]....
        /*0e30*/ 	.word	0x000054c0


	//   ....[65]....
        /*0e34*/ 	.word	0x000054e0


	//   ....[66]....
        /*0e38*/ 	.word	0x00005500


	//   ....[67]....
        /*0e3c*/ 	.word	0x00005540


	//   ....[68]....
        /*0e40*/ 	.word	0x00005560


	//   ....[69]....
        /*0e44*/ 	.word	0x000055e0


	//   ....[70]....
        /*0e48*/ 	.word	0x000085c0


	//   ....[71]....
        /*0e4c*/ 	.word	0x00008820


	//   ....[72]....
        /*0e50*/ 	.word	0x00008840


	//   ....[73]....
        /*0e54*/ 	.word	0x00008880


	//   ....[74]....
        /*0e58*/ 	.word	0x000088b0


	//   ....[75]....
        /*0e5c*/ 	.word	0x00008920


	//   ....[76]....
        /*0e60*/ 	.word	0x000089d0


	//   ....[77]....
        /*0e64*/ 	.word	0x00008a90


	//   ....[78]....
        /*0e68*/ 	.word	0x00008b30


	//   ....[79]....
        /*0e6c*/ 	.word	0x00008b50


	//   ....[80]....
        /*0e70*/ 	.word	0x00008b80


	//   ....[81]....
        /*0e74*/ 	.word	0x00008bf0


	//   ....[82]....
        /*0e78*/ 	.word	0x00008c30


	//   ....[83]....
        /*0e7c*/ 	.word	0x00008cc0


	//   ....[84]....
        /*0e80*/ 	.word	0x00008dd0


	//   ....[85]....
        /*0e84*/ 	.word	0x00008e80


	//   ....[86]....
        /*0e88*/ 	.word	0x00008ec0


	//   ....[87]....
        /*0e8c*/ 	.word	0x00008f20


	//   ....[88]....
        /*0e90*/ 	.word	0x00008f30


	//   ....[89]....
        /*0e94*/ 	.word	0x00008f60


	//   ....[90]....
        /*0e98*/ 	.word	0x00008f70


	//   ....[91]....
        /*0e9c*/ 	.word	0x00008f80


	//   ....[92]....
        /*0ea0*/ 	.word	0x00009010


	//   ....[93]....
        /*0ea4*/ 	.word	0x000090b0


	//   ....[94]....
        /*0ea8*/ 	.word	0x000090e0


	//   ....[95]....
        /*0eac*/ 	.word	0x00009160


	//   ....[96]....
        /*0eb0*/ 	.word	0x000091b0


	//   ....[97]....
        /*0eb4*/ 	.word	0x000091e0


	//   ....[98]....
        /*0eb8*/ 	.word	0x00009290


	//   ....[99]....
        /*0ebc*/ 	.word	0x000092d0


	//   ....[100]....
        /*0ec0*/ 	.word	0x00009300


	//   ....[101]....
        /*0ec4*/ 	.word	0x00009350


	//   ....[102]....
        /*0ec8*/ 	.word	0x00009380


	//   ....[103]....
        /*0ecc*/ 	.word	0x000093b0


	//   ....[104]....
        /*0ed0*/ 	.word	0x00009400


	//   ....[105]....
        /*0ed4*/ 	.word	0x000094a0


	//   ....[106]....
        /*0ed8*/ 	.word	0x00009640


	//   ....[107]....
        /*0edc*/ 	.word	0x00009810


	//   ....[108]....
        /*0ee0*/ 	.word	0x00009870


	//   ....[109]....
        /*0ee4*/ 	.word	0x000098c0


	//   ....[110]....
        /*0ee8*/ 	.word	0x00009b90


	//   ....[111]....
        /*0eec*/ 	.word	0x00009bc0


	//   ....[112]....
        /*0ef0*/ 	.word	0x00009c00


	//   ....[113]....
        /*0ef4*/ 	.word	0x00009c10


	//   ....[114]....
        /*0ef8*/ 	.word	0x00009c20


	//   ....[115]....
        /*0efc*/ 	.word	0x00009c30


	//   ....[116]....
        /*0f00*/ 	.word	0x00009cb0


	//   ....[117]....
        /*0f04*/ 	.word	0x00009df0


	//   ....[118]....
        /*0f08*/ 	.word	0x00009e40


	//   ....[119]....
        /*0f0c*/ 	.word	0x0000a100


	//   ....[120]....
        /*0f10*/ 	.word	0x0000a110


	//   ....[121]....
        /*0f14*/ 	.word	0x0000a120


	//   ....[122]....
        /*0f18*/ 	.word	0x0000a130


	//   ....[123]....
        /*0f1c*/ 	.word	0x0000a150


	//   ....[124]....
        /*0f20*/ 	.word	0x0000a160


	//   ....[125]....
        /*0f24*/ 	.word	0x0000a170


	//   ....[126]....
        /*0f28*/ 	.word	0x0000a4d0


	//   ....[127]....
        /*0f2c*/ 	.word	0x0000a4e0


	//   ....[128]....
        /*0f30*/ 	.word	0x0000a4f0


	//   ....[129]....
        /*0f34*/ 	.word	0x0000a500


	//   ....[130]....
        /*0f38*/ 	.word	0x0000a510


	//   ....[131]....
        /*0f3c*/ 	.word	0x0000a520


	//   ....[132]....
        /*0f40*/ 	.word	0x0000a530


	//   ....[133]....
        /*0f44*/ 	.word	0x0000a540


	//   ....[134]....
        /*0f48*/ 	.word	0x0000ddf0


	//   ....[135]....
        /*0f4c*/ 	.word	0x0000e560


	//   ....[136]....
        /*0f50*/ 	.word	0x0000e5a0


	//   ....[137]....
        /*0f54*/ 	.word	0x0000e5f0


	//   ....[138]....
        /*0f58*/ 	.word	0x0000e640


	//   ....[139]....
        /*0f5c*/ 	.word	0x0000e650


	//   ....[140]....
        /*0f60*/ 	.word	0x0000e6d0


	//   ....[141]....
        /*0f64*/ 	.word	0x0000e700


	//   ....[142]....
        /*0f68*/ 	.word	0x0000e710


	//   ....[143]....
        /*0f6c*/ 	.word	0x0000e720


	//   ....[144]....
        /*0f70*/ 	.word	0x0000e770


	//   ....[145]....
        /*0f74*/ 	.word	0x0000e780


	//   ....[146]....
        /*0f78*/ 	.word	0x0000e7c0


	//   ....[147]....
        /*0f7c*/ 	.word	0x0000e870


	//   ....[148]....
        /*0f80*/ 	.word	0x0000e900


	//   ....[149]....
        /*0f84*/ 	.word	0x0000e910


	//   ....[150]....
        /*0f88*/ 	.word	0x0000e990


	//   ....[151]....
        /*0f8c*/ 	.word	0x0000ea10


	//   ....[152]....
        /*0f90*/ 	.word	0x0000ea60


	//   ....[153]....
        /*0f94*/ 	.word	0x0000eac0


	//   ....[154]....
        /*0f98*/ 	.word	0x0000eae0


	//   ....[155]....
        /*0f9c*/ 	.word	0x0000eb10


	//   ....[156]....
        /*0fa0*/ 	.word	0x0000eb40


	//   ....[157]....
        /*0fa4*/ 	.word	0x0000eb70


	//   ....[158]....
        /*0fa8*/ 	.word	0x0000eb90


	//   ....[159]....
        /*0fac*/ 	.word	0x0000ec00


	//   ....[160]....
        /*0fb0*/ 	.word	0x0000ec70


	//   ....[161]....
        /*0fb4*/ 	.word	0x0000ecc0


	//   ....[162]....
        /*0fb8*/ 	.word	0x0000ecd0


	//   ....[163]....
        /*0fbc*/ 	.word	0x0000ed00


	//   ....[164]....
        /*0fc0*/ 	.word	0x0000ed50


	//   ....[165]....
        /*0fc4*/ 	.word	0x0000ed70


	//   ....[166]....
        /*0fc8*/ 	.word	0x0000edc0


	//   ....[167]....
        /*0fcc*/ 	.word	0x0000ee20


	//   ....[168]....
        /*0fd0*/ 	.word	0x0000ee50


	//   ....[169]....
        /*0fd4*/ 	.word	0x0000ee80


	//   ....[170]....
        /*0fd8*/ 	.word	0x0000eef0


	//   ....[171]....
        /*0fdc*/ 	.word	0x0000ef30


	//   ....[172]....
        /*0fe0*/ 	.word	0x0000ef50


	//   ....[173]....
        /*0fe4*/ 	.word	0x0000ef80


	//   ....[174]....
        /*0fe8*/ 	.word	0x0000f0e0


	//   ....[175]....
        /*0fec*/ 	.word	0x0000f140


	//   ....[176]....
        /*0ff0*/ 	.word	0x0000f250


	//   ....[177]....
        /*0ff4*/ 	.word	0x0000f290


	//   ....[178]....
        /*0ff8*/ 	.word	0x0000f330


	//   ....[179]....
        /*0ffc*/ 	.word	0x0000f380


	//   ....[180]....
        /*1000*/ 	.word	0x0000f3d0


	//   ....[181]....
        /*1004*/ 	.word	0x0000f3f0


	//   ....[182]....
        /*1008*/ 	.word	0x0000f410


	//   ....[183]....
        /*100c*/ 	.word	0x0000f580


	//   ....[184]....
        /*1010*/ 	.word	0x0000f5e0


	//   ....[185]....
        /*1014*/ 	.word	0x0000f6c0


	//   ....[186]....
        /*1018*/ 	.word	0x0000f6e0


	//   ....[187]....
        /*101c*/ 	.word	0x0000f700


	//   ....[188]....
        /*1020*/ 	.word	0x0000f710


	//   ....[189]....
        /*1024*/ 	.word	0x0000f730


	//   ....[190]....
        /*1028*/ 	.word	0x0000fd00


	//   ....[191]....
        /*102c*/ 	.word	0x0000fd20


	//   ....[192]....
        /*1030*/ 	.word	0x0000fd40


	//   ....[193]....
        /*1034*/ 	.word	0x0000fd50


	//   ....[194]....
        /*1038*/ 	.word	0x0000fd60


	//   ....[195]....
        /*103c*/ 	.word	0x0000fd70


	//   ....[196]....
        /*1040*/ 	.word	0x0000fd80


	//   ....[197]....
        /*1044*/ 	.word	0x0000fda0


	//   ....[198]....
        /*1048*/ 	.word	0x000122f0


	//   ....[199]....
        /*104c*/ 	.word	0x00015a40


	//----- nvinfo : EIATTR_REG_RECONFIG
	.align		4
.L_628:
        /*1050*/ 	.byte	0x01, 0x54
	.zero		2


	//----- nvinfo : EIATTR_SYSCALL_OFFSETS
	.align		4
        /*1054*/ 	.byte	0x04, 0x46
        /*1056*/ 	.short	(.L_630 - .L_629)


	//   ....[0]....
.L_629:
        /*1058*/ 	.word	0x00001070


	//   ....[1]....
        /*105c*/ 	.word	0x00001160


	//   ....[2]....
        /*1060*/ 	.word	0x000012c0


	//   ....[3]....
        /*1064*/ 	.word	0x000013b0


	//----- nvinfo : EIATTR_MBARRIER_INSTR_OFFSETS
	.align		4
.L_630:
        /*1068*/ 	.byte	0x04, 0x39
        /*106a*/ 	.short	(.L_632 - .L_631)


	//   ....[0]....
.L_631:
        /*106c*/ 	.word	0x00000290
        /*1070*/ 	.word	0x000000ff
        /*1074*/ 	.word	0x00030c00
        /*1078*/ 	.short	0x0100
        /*107a*/ 	.byte	0x06
	.zero		1


	//   ....[1]....
        /*107c*/ 	.word	0x00000390
        /*1080*/ 	.word	0x000000ff
        /*1084*/ 	.word	0x00030c10
        /*1088*/ 	.short	0x0100
        /*108a*/ 	.byte	0x08
	.zero		1


	//   ....[2]....
        /*108c*/ 	.word	0x000003a0
        /*1090*/ 	.word	0x000000ff
        /*1094*/ 	.word	0x00030c20
        /*1098*/ 	.short	0x0100
        /*109a*/ 	.byte	0x08
	.zero		1


	//   ....[3]....
        /*109c*/ 	.word	0x000003b0
        /*10a0*/ 	.word	0x000000ff
        /*10a4*/ 	.word	0x00030c18
        /*10a8*/ 	.short	0x0100
        /*10aa*/ 	.byte	0x08
	.zero		1


	//   ....[4]....
        /*10ac*/ 	.word	0x000003c0
        /*10b0*/ 	.word	0x000000ff
        /*10b4*/ 	.word	0x00030c28
        /*10b8*/ 	.short	0x0100
        /*10ba*/ 	.byte	0x08
	.zero		1


	//   ....[5]....
        /*10bc*/ 	.word	0x000004f0
        /*10c0*/ 	.word	0x000000ff
        /*10c4*/ 	.word	0x00030c30
        /*10c8*/ 	.short	0x0100
        /*10ca*/ 	.byte	0x08
	.zero		1


	//   ....[6]....
        /*10cc*/ 	.word	0x00000500
        /*10d0*/ 	.word	0x000000ff
        /*10d4*/ 	.word	0x00030c40
        /*10d8*/ 	.short	0x0100
        /*10da*/ 	.byte	0x08
	.zero		1


	//   ....[7]....
        /*10dc*/ 	.word	0x00000510
        /*10e0*/ 	.word	0x000000ff
        /*10e4*/ 	.word	0x00030c38
        /*10e8*/ 	.short	0x0100
        /*10ea*/ 	.byte	0x08
	.zero		1


	//   ....[8]....
        /*10ec*/ 	.word	0x00000520
        /*10f0*/ 	.word	0x000000ff
        /*10f4*/ 	.word	0x00030c48
        /*10f8*/ 	.short	0x0100
        /*10fa*/ 	.byte	0x08
	.zero		1


	//   ....[9]....
        /*10fc*/ 	.word	0x00001450
        /*1100*/ 	.word	0x00000010
        /*1104*/ 	.word	0x00030c00
        /*1108*/ 	.short	0x010a
        /*110a*/ 	.byte	0x3f
	.zero		1


	//   ....[10]....
        /*110c*/ 	.word	0x00001580
        /*1110*/ 	.word	0x00000010
        /*1114*/ 	.word	0x00030c00
        /*1118*/ 	.short	0x010a
        /*111a*/ 	.byte	0x3f
	.zero		1


	//   ....[11]....
        /*111c*/ 	.word	0x00002030
        /*1120*/ 	.word	0x00000006
        /*1124*/ 	.word	0x00030c10
        /*1128*/ 	.short	0x010a
        /*112a*/ 	.byte	0x3f
	.zero		1


	//   ....[12]....
        /*112c*/ 	.word	0x000020a0
        /*1130*/ 	.word	0x00000006
        /*1134*/ 	.word	0x00030c10
        /*1138*/ 	.short	0x010a
        /*113a*/ 	.byte	0x3f
	.zero		1


	//   ....[13]....
        /*113c*/ 	.word	0x000024d0
        /*1140*/ 	.word	0x00000006
        /*1144*/ 	.word	0x00030c30
        /*1148*/ 	.short	0x010a
        /*114a*/ 	.byte	0x3f
	.zero		1


	//   ....[14]....
        /*114c*/ 	.word	0x00002510
        /*1150*/ 	.word	0x00000006
        /*1154*/ 	.word	0x00030c30
        /*1158*/ 	.short	0x010a
        /*115a*/ 	.byte	0x3f
	.zero		1


	//   ....[15]....
        /*115c*/ 	.word	0x00006bc0
        /*1160*/ 	.word	0x00000005
        /*1164*/ 	.word	0x00000000
        /*1168*/ 	.short	0x0101
        /*116a*/ 	.byte	0x3f
	.zero		1


	//   ....[16]....
        /*116c*/ 	.word	0x00007010
        /*1170*/ 	.word	0x00000006
        /*1174*/ 	.word	0x00000000
        /*1178*/ 	.short	0x0101
        /*117a*/ 	.byte	0x3f
	.zero		1


	//   ....[17]....
        /*117c*/ 	.word	0x00007940
        /*1180*/ 	.word	0x00000006
        /*1184*/ 	.word	0x00030c10
        /*1188*/ 	.short	0x010a
        /*118a*/ 	.byte	0x3f
	.zero		1


	//   ....[18]....
        /*118c*/ 	.word	0x000079c0
        /*1190*/ 	.word	0x00000006
        /*1194*/ 	.word	0x00030c10
        /*1198*/ 	.short	0x010a
        /*119a*/ 	.byte	0x3f
	.zero		1


	//   ....[19]....
        /*119c*/ 	.word	0x00007dd0
        /*11a0*/ 	.word	0x00000006
        /*11a4*/ 	.word	0x00030c30
        /*11a8*/ 	.short	0x010a
        /*11aa*/ 	.byte	0x3f
	.zero		1


	//   ....[20]....
        /*11ac*/ 	.word	0x00007e10
        /*11b0*/ 	.word	0x00000006
        /*11b4*/ 	.word	0x00030c30
        /*11b8*/ 	.short	0x010a
        /*11ba*/ 	.byte	0x3f
	.zero		1


	//   ....[21]....
        /*11bc*/ 	.word	0x0000ba30
        /*11c0*/ 	.word	0x00000005
        /*11c4*/ 	.word	0x00000000
        /*11c8*/ 	.short	0x0101
        /*11ca*/ 	.byte	0x3f
	.zero		1


	//   ....[22]....
        /*11cc*/ 	.word	0x0000bea0
        /*11d0*/ 	.word	0x00000006
        /*11d4*/ 	.word	0x00000000
        /*11d8*/ 	.short	0x0101
        /*11da*/ 	.byte	0x3f
	.zero		1


	//   ....[23]....
        /*11dc*/ 	.word	0x0000c740
        /*11e0*/ 	.word	0x00000006
        /*11e4*/ 	.word	0x00030c10
        /*11e8*/ 	.short	0x010a
        /*11ea*/ 	.byte	0x3f
	.zero		1


	//   ....[24]....
        /*11ec*/ 	.word	0x0000c7c0
        /*11f0*/ 	.word	0x00000006
        /*11f4*/ 	.word	0x00030c10
        /*11f8*/ 	.short	0x010a
        /*11fa*/ 	.byte	0x3f
	.zero		1


	//   ....[25]....
        /*11fc*/ 	.word	0x0000cbd0
        /*1200*/ 	.word	0x00000006
        /*1204*/ 	.word	0x00030c30
        /*1208*/ 	.short	0x010a
        /*120a*/ 	.byte	0x3f
	.zero		1


	//   ....[26]....
        /*120c*/ 	.word	0x0000cc10
        /*1210*/ 	.word	0x00000006
        /*1214*/ 	.word	0x00030c30
        /*1218*/ 	.short	0x010a
        /*121a*/ 	.byte	0x3f
	.zero		1


	//   ....[27]....
        /*121c*/ 	.word	0x000112e0
        /*1220*/ 	.word	0x00000005
        /*1224*/ 	.word	0x00000000
        /*1228*/ 	.short	0x0101
        /*122a*/ 	.byte	0x3f
	.zero		1


	//   ....[28]....
        /*122c*/ 	.word	0x00011760
        /*1230*/ 	.word	0x00000006
        /*1234*/ 	.word	0x00000000
        /*1238*/ 	.short	0x0101
        /*123a*/ 	.byte	0x3f
	.zero		1


	//   ....[29]....
        /*123c*/ 	.word	0x00014070
        /*1240*/ 	.word	0x0000000f
        /*1244*/ 	.word	0x00030c20
        /*1248*/ 	.short	0x010a
        /*124a*/ 	.byte	0x3f
	.zero		1


	//   ....[30]....
        /*124c*/ 	.word	0x00014660
        /*1250*/ 	.word	0x0000000f
        /*1254*/ 	.word	0x00030c40
        /*1258*/ 	.short	0x010a
        /*125a*/ 	.byte	0x3f
	.zero		1


	//   ....[31]....
        /*125c*/ 	.word	0x000148c0
        /*1260*/ 	.word	0x0000000f
        /*1264*/ 	.word	0x00030c28
        /*1268*/ 	.short	0x010a
        /*126a*/ 	.byte	0x3f
	.zero		1


	//   ....[32]....
        /*126c*/ 	.word	0x00014b20
        /*1270*/ 	.word	0x0000000f
        /*1274*/ 	.word	0x00030c48
        /*1278*/ 	.short	0x010a
        /*127a*/ 	.byte	0x3f
	.zero		1


	//   ....[33]....
        /*127c*/ 	.word	0x00014d20
        /*1280*/ 	.word	0x0000000f
        /*1284*/ 	.word	0x00030c20
        /*1288*/ 	.short	0x010a
        /*128a*/ 	.byte	0x3f
	.zero		1


	//   ....[34]....
        /*128c*/ 	.word	0x00014ff0
        /*1290*/ 	.word	0x0000000f
        /*1294*/ 	.word	0x00030c40
        /*1298*/ 	.short	0x010a
        /*129a*/ 	.byte	0x3f
	.zero		1


	//   ....[35]....
        /*129c*/ 	.word	0x00015220
        /*12a0*/ 	.word	0x0000000f
        /*12a4*/ 	.word	0x00030c28
        /*12a8*/ 	.short	0x010a
        /*12aa*/ 	.byte	0x3f
	.zero		1


	//   ....[36]....
        /*12ac*/ 	.word	0x000154c0
        /*12b0*/ 	.word	0x00000003
        /*12b4*/ 	.word	0x00030c40
        /*12b8*/ 	.short	0x010a
        /*12ba*/ 	.byte	0x3f
	.zero		1


	//   ....[37]....
        /*12bc*/ 	.word	0x000158a0
        /*12c0*/ 	.word	0x00000007
        /*12c4*/ 	.word	0x00000000
        /*12c8*/ 	.short	0x010a
        /*12ca*/ 	.byte	0x3f
	.zero		1


	//   ....[38]....
        /*12cc*/ 	.word	0x00015900
        /*12d0*/ 	.word	0x00000003
        /*12d4*/ 	.word	0x00000000
        /*12d8*/ 	.short	0x010a
        /*12da*/ 	.byte	0x3f
	.zero		1


	//   ....[39]....
        /*12dc*/ 	.word	0x00015960
        /*12e0*/ 	.word	0x00000005
        /*12e4*/ 	.word	0x00000000
        /*12e8*/ 	.short	0x010a
        /*12ea*/ 	.byte	0x3f
	.zero		1


	//   ....[40]....
        /*12ec*/ 	.word	0x00015990
        /*12f0*/ 	.word	0x00000003
        /*12f4*/ 	.word	0x00000000
        /*12f8*/ 	.short	0x010a
        /*12fa*/ 	.byte	0x3f
	.zero		1


	//   ....[41]....
        /*12fc*/ 	.word	0x00015a70
        /*1300*/ 	.word	0x00000010
        /*1304*/ 	.word	0x00030c00
        /*1308*/ 	.short	0x010a
        /*130a*/ 	.byte	0x3f
	.zero		1


	//   ....[42]....
        /*130c*/ 	.word	0x00015ac0
        /*1310*/ 	.word	0x00000006
        /*1314*/ 	.word	0x00030c10
        /*1318*/ 	.short	0x010a
        /*131a*/ 	.byte	0x3f
	.zero		1


	//   ....[43]....
        /*131c*/ 	.word	0x00015b10
        /*1320*/ 	.word	0x00000006
        /*1324*/ 	.word	0x00030c30
        /*1328*/ 	.short	0x010a
        /*132a*/ 	.byte	0x3f
	.zero		1


	//   ....[44]....
        /*132c*/ 	.word	0x00015b60
        /*1330*/ 	.word	0x00000006
        /*1334*/ 	.word	0x00030c10
        /*1338*/ 	.short	0x010a
        /*133a*/ 	.byte	0x3f
	.zero		1


	//   ....[45]....
        /*133c*/ 	.word	0x00015bb0
        /*1340*/ 	.word	0x00000006
        /*1344*/ 	.word	0x00030c30
        /*1348*/ 	.short	0x010a
        /*134a*/ 	.byte	0x3f
	.zero		1


	//   ....[46]....
        /*134c*/ 	.word	0x00015c00
        /*1350*/ 	.word	0x00000006
        /*1354*/ 	.word	0x00030c10
        /*1358*/ 	.short	0x010a
        /*135a*/ 	.byte	0x3f
	.zero		1


	//   ....[47]....
        /*135c*/ 	.word	0x00015c50
        /*1360*/ 	.word	0x00000006
        /*1364*/ 	.word	0x00030c30
        /*1368*/ 	.short	0x010a
        /*136a*/ 	.byte	0x3f
	.zero		1


	//   ....[48]....
        /*136c*/ 	.word	0x00015ca0
        /*1370*/ 	.word	0x0000000f
        /*1374*/ 	.word	0x00030c20
        /*1378*/ 	.short	0x010a
        /*137a*/ 	.byte	0x3f
	.zero		1


	//   ....[49]....
        /*137c*/ 	.word	0x00015cf0
        /*1380*/ 	.word	0x0000000f
        /*1384*/ 	.word	0x00030c40
        /*1388*/ 	.short	0x010a
        /*138a*/ 	.byte	0x3f
	.zero		1


	//   ....[50]....
        /*138c*/ 	.word	0x00015d40
        /*1390*/ 	.word	0x0000000f
        /*1394*/ 	.word	0x00030c28
        /*1398*/ 	.short	0x010a
        /*139a*/ 	.byte	0x3f
	.zero		1


	//   ....[51]....
        /*139c*/ 	.word	0x00015d90
        /*13a0*/ 	.word	0x0000000f
        /*13a4*/ 	.word	0x00030c48
        /*13a8*/ 	.short	0x010a
        /*13aa*/ 	.byte	0x3f
	.zero		1


	//   ....[52]....
        /*13ac*/ 	.word	0x00015df0
        /*13b0*/ 	.word	0x0000000f
        /*13b4*/ 	.word	0x00030c20
        /*13b8*/ 	.short	0x010a
        /*13ba*/ 	.byte	0x3f
	.zero		1


	//   ....[53]....
        /*13bc*/ 	.word	0x00015e40
        /*13c0*/ 	.word	0x0000000f
        /*13c4*/ 	.word	0x00030c40
        /*13c8*/ 	.short	0x010a
        /*13ca*/ 	.byte	0x3f
	.zero		1


	//   ....[54]....
        /*13cc*/ 	.word	0x00015e90
        /*13d0*/ 	.word	0x0000000f
        /*13d4*/ 	.word	0x00030c28
        /*13d8*/ 	.short	0x010a
        /*13da*/ 	.byte	0x3f
	.zero		1


	//   ....[55]....
        /*13dc*/ 	.word	0x00015ee0
        /*13e0*/ 	.word	0x00000003
        /*13e4*/ 	.word	0x00030c40
        /*13e8*/ 	.short	0x010a
        /*13ea*/ 	.byte	0x3f
	.zero		1


	//   ....[56]....
        /*13ec*/ 	.word	0x00015fb0
        /*13f0*/ 	.word	0x00000007
        /*13f4*/ 	.word	0x00000000
        /*13f8*/ 	.short	0x010a
        /*13fa*/ 	.byte	0x3f
	.zero		1


	//   ....[57]....
        /*13fc*/ 	.word	0x00016000
        /*1400*/ 	.word	0x00000003
        /*1404*/ 	.word	0x00000000
        /*1408*/ 	.short	0x010a
        /*140a*/ 	.byte	0x3f
	.zero		1


	//   ....[58]....
        /*140c*/ 	.word	0x00016050
        /*1410*/ 	.word	0x00000005
        /*1414*/ 	.word	0x00000000
        /*1418*/ 	.short	0x010a
        /*141a*/ 	.byte	0x3f
	.zero		1


	//----- nvinfo : EIATTR_NUM_MBARRIERS
	.align		4
.L_632:
        /*141c*/ 	.byte	0x03, 0x38
        /*141e*/ 	.short	0x0009


	//----- nvinfo : EIATTR_EXIT_INSTR_OFFSETS
	.align		4
        /*1420*/ 	.byte	0x04, 0x1c
        /*1422*/ 	.short	(.L_634 - .L_633)


	//   ....[0]....
.L_633:
        /*1424*/ 	.word	0x000159e0


	//----- nvinfo : EIATTR_MAX_THREADS
	.align		4
.L_634:
        /*1428*/ 	.byte	0x04, 0x05
        /*142a*/ 	.short	(.L_636 - .L_635)
.L_635:
        /*142c*/ 	.word	0x00000180
        /*1430*/ 	.word	0x00000001
        /*1434*/ 	.word	0x00000001


	//----- nvinfo : EIATTR_CRS_STACK_SIZE
	.align		4
.L_636:
        /*1438*/ 	.byte	0x04, 0x1e
        /*143a*/ 	.short	(.L_638 - .L_637)
.L_637:
        /*143c*/ 	.word	0x00000000


	//----- nvinfo : EIATTR_CBANK_PARAM_SIZE
	.align		4
.L_638:
        /*1440*/ 	.byte	0x03, 0x19
        /*1442*/ 	.short	0x06f0


	//----- nvinfo : EIATTR_PARAM_CBANK
	.align		4
        /*1444*/ 	.byte	0x04, 0x0a
        /*1446*/ 	.short	(.L_640 - .L_639)
	.align		4
.L_639:
        /*1448*/ 	.word	index@(.nv.constant0._ZN7cutlass13device_kernelIN5flash11enable_sm90INS1_16FlashAttnBwdSm90INS1_25CollectiveMainloopBwdSm90ILi2ELi2ELi2EN4cute5tupleIJNS5_1CILi1EEES8_S8_EEENS6_IJNS7_ILi128EEESA_NS7_ILi64EEEEEENS_10bfloat16_tEfNS_4arch4Sm90ELb0ELb1ELb1ELb1ELb0ELb1ELb0ELb0ELi2ELi1ELi2ELi2ELb0EEENS1_24CollectiveEpilogueBwdGQAISC_fSF_Li256ELb1ELb0EEENS1_19SingleTileSchedulerILb1ELb0ELb0ELi128EEEEEEEEEvNT_6ParamsE)
        /*144c*/ 	.short	0x0210
        /*144e*/ 	.short	0x06f0


	//----- nvinfo : EIATTR_SW_WAR
	.align		4
.L_640:
        /*1450*/ 	.byte	0x04, 0x36
        /*1452*/ 	.short	(.L_642 - .L_641)
.L_641:
        /*1454*/ 	.word	0x00000008
.L_642:


//--------------------- .nv.info._ZN7cutlass13device_kernelIN5flash32FlashAttnBwdPostprocessConvertdQIN4cute5tupleIJNS3_1CILi128EEENS5_ILi64EEEEEENS_10bfloat16_tEfNS_4arch4Sm90ELi256ENS3_8TiledMMAINS3_8MMA_AtomIJNS3_4SM904GMMA27MMA_64x64x16_F32BF16BF16_SSILNSF_5MajorE0ELSH_1ELNSF_7ScaleInE1ELSI_1EEEEEENS3_6LayoutINS4_IJNS5_ILi2EEENS5_ILi1EEESN_EEENS4_IJSN_NS5_ILi0EEESP_EEEEENS4_IJNS3_10UnderscoreESS_SS_EEEEELb0EEEEEvNT_6ParamsE --------------------------
	.section	.nv.info._ZN7cutlass13device_kernelIN5flash32FlashAttnBwdPostprocessConvertdQIN4cute5tupleIJNS3_1CILi128EEENS5_ILi64EEEEEENS_10bfloat16_tEfNS_4arch4Sm90ELi256ENS3_8TiledMMAINS3_8MMA_AtomIJNS3_4SM904GMMA27MMA_64x64x16_F32BF16BF16_SSILNSF_5MajorE0ELSH_1ELNSF_7ScaleInE1ELSI_1EEEEEENS3_6LayoutINS4_IJNS5_ILi2EEENS5_ILi1EEESN_EEENS4_IJSN_NS5_ILi0EEESP_EEEEENS4_IJNS3_10UnderscoreESS_SS_EEEEELb0EEEEEvNT_6ParamsE,"",@"SHT_CUDA_INFO"
	.sectionflags	@""
	.align	4


	//----- nvinfo : EIATTR_CUDA_API_VERSION
	.align		4
        /*0000*/ 	.byte	0x04, 0x37
        /*0002*/ 	.short	(.L_644 - .L_643)
.L_643:
        /*0004*/ 	.word	0x00000082


	//----- nvinfo : EIATTR_KPARAM_INFO
	.align		4
.L_644:
        /*0008*/ 	.byte	0x04, 0x17
        /*000a*/ 	.short	(.L_646 - .L_645)
.L_645:
        /*000c*/ 	.word	0x00000000
        /*0010*/ 	.short	0x0000
        /*0012*/ 	.short	0x0000
        /*0014*/ 	.byte	0x00, 0xf0, 0xc1, 0x01


	//----- nvinfo : EIATTR_SPARSE_MMA_MASK
	.align		4
.L_646:
        /*0018*/ 	.byte	0x03, 0x50
        /*001a*/ 	.short	0x0000


	//----- nvinfo : EIATTR_MAXREG_COUNT
	.align		4
        /*001c*/ 	.byte	0x03, 0x1b
        /*001e*/ 	.short	0x0080


	//----- nvinfo : EIATTR_NUM_BARRIERS
	.align		4
        /*0020*/ 	.byte	0x02, 0x4c
        /*0022*/ 	.byte	0x01
	.zero		1


	//----- nvinfo : EIATTR_MERCURY_ISA_VERSION
	.align		4
        /*0024*/ 	.byte	0x03, 0x5f
        /*0026*/ 	.short	0x0101


	//----- nvinfo : EIATTR_MBARRIER_INSTR_OFFSETS
	.align		4
        /*0028*/ 	.byte	0x04, 0x39
        /*002a*/ 	.short	(.L_648 - .L_647)


	//   ....[0]....
.L_647:
        /*002c*/ 	.word	0x000004a0
        /*0030*/ 	.word	0x000000ff
        /*0034*/ 	.word	0x0000c000
        /*0038*/ 	.short	0x0100
        /*003a*/ 	.byte	0x06
	.zero		1


	//   ....[1]....
        /*003c*/ 	.word	0x000005b0
        /*0040*/ 	.word	0x00000029
        /*0044*/ 	.word	0x0000c000
        /*0048*/ 	.short	0x010a
        /*004a*/ 	.byte	0x3f
	.zero		1


	//----- nvinfo : EIATTR_NUM_MBARRIERS
	.align		4
.L_648:
        /*004c*/ 	.byte	0x03, 0x38
        /*004e*/ 	.short	0x0001


	//----- nvinfo : EIATTR_EXIT_INSTR_OFFSETS
	.align		4
        /*0050*/ 	.byte	0x04, 0x1c
        /*0052*/ 	.short	(.L_650 - .L_649)


	//   ....[0]....
.L_649:
        /*0054*/ 	.word	0x000001b0


	//   ....[1]....
        /*0058*/ 	.word	0x000011a0


	//   ....[2]....
        /*005c*/ 	.word	0x00001270


	//----- nvinfo : EIATTR_MAX_THREADS
	.align		4
.L_650:
        /*0060*/ 	.byte	0x04, 0x05
        /*0062*/ 	.short	(.L_652 - .L_651)
.L_651:
        /*0064*/ 	.word	0x00000100
        /*0068*/ 	.word	0x00000001
        /*006c*/ 	.word	0x00000001


	//----- nvinfo : EIATTR_CRS_STACK_SIZE
	.align		4
.L_652:
        /*0070*/ 	.byte	0x04, 0x1e
        /*0072*/ 	.short	(.L_654 - .L_653)
.L_653:
        /*0074*/ 	.word	0x00000000


	//----- nvinfo : EIATTR_CBANK_PARAM_SIZE
	.align		4
.L_654:
        /*0078*/ 	.byte	0x03, 0x19
        /*007a*/ 	.short	0x0070


	//----- nvinfo : EIATTR_PARAM_CBANK
	.align		4
        /*007c*/ 	.byte	0x04, 0x0a
        /*007e*/ 	.short	(.L_656 - .L_655)
	.align		4
.L_655:
        /*0080*/ 	.word	index@(.nv.constant0._ZN7cutlass13device_kernelIN5flash32FlashAttnBwdPostprocessConvertdQIN4cute5tupleIJNS3_1CILi128EEENS5_ILi64EEEEEENS_10bfloat16_tEfNS_4arch4Sm90ELi256ENS3_8TiledMMAINS3_8MMA_AtomIJNS3_4SM904GMMA27MMA_64x64x16_F32BF16BF16_SSILNSF_5MajorE0ELSH_1ELNSF_7ScaleInE1ELSI_1EEEEEENS3_6LayoutINS4_IJNS5_ILi2EEENS5_ILi1EEESN_EEENS4_IJSN_NS5_ILi0EEESP_EEEEENS4_IJNS3_10UnderscoreESS_SS_EEEEELb0EEEEEvNT_6ParamsE)
        /*0084*/ 	.short	0x0210
        /*0086*/ 	.short	0x0070


	//----- nvinfo : EIATTR_SW_WAR
	.align		4
.L_656:
        /*0088*/ 	.byte	0x04, 0x36
        /*008a*/ 	.short	(.L_658 - .L_657)
.L_657:
        /*008c*/ 	.word	0x00000008
.L_658:


//--------------------- .nv.info._ZN7cutlass13device_kernelIN5flash11enable_sm90INS1_16FlashAttnBwdSm90INS1_25CollectiveMainloopBwdSm90ILi2ELi2ELi2EN4cute5tupleIJNS5_1CILi1EEES8_S8_EEENS6_IJNS7_ILi128EEESA_NS7_ILi64EEEEEENS_10bfloat16_tEfNS_4arch4Sm90ELb0ELb1ELb1ELb1ELb1ELb1ELb0ELb0ELi2ELi1ELi2ELi2ELb0EEENS1_24CollectiveEpilogueBwdGQAISC_fSF_Li256ELb1ELb1EEENS1_19SingleTileSchedulerILb1ELb0ELb0ELi128EEEEEEEEEvNT_6ParamsE --------------------------
	.section	.nv.info._ZN7cutlass13device_kernelIN5flash11enable_sm90INS1_16FlashAttnBwdSm90INS1_25CollectiveMainloopBwdSm90ILi2ELi2ELi2EN4cute5tupleIJNS5_1CILi1EEES8_S8_EEENS6_IJNS7_ILi128EEESA_NS7_ILi64EEEEEENS_10bfloat16_tEfNS_4arch4Sm90ELb0ELb1ELb1ELb1ELb1ELb1ELb0ELb0ELi2ELi1ELi2ELi2ELb0EEENS1_24CollectiveEpilogueBwdGQAISC_fSF_Li256ELb1ELb1EEENS1_19SingleTileSchedulerILb1ELb0ELb0ELi128EEEEEEEEEvNT_6ParamsE,"",@"SHT_CUDA_INFO"
	.sectionflags	@""
	.align	4


	//----- nvinfo : EIATTR_CUDA_API_VERSION
	.align		4
        /*0000*/ 	.byte	0x04, 0x37
        /*0002*/ 	.short	(.L_660 - .L_659)
.L_659:
        /*0004*/ 	.word	0x00000082


	//----- nvinfo : EIATTR_KPARAM_INFO
	.align		4
.L_660:
        /*0008*/ 	.byte	0x04, 0x17
        /*000a*/ 	.short	(.L_662 - .L_661)
.L_661:
        /*000c*/ 	.word	0x00000000
        /*0010*/ 	.short	0x0000
        /*0012*/ 	.short	0x0070
        /*0014*/ 	.byte	0x00, 0xf0, 0x01, 0x1a


	//----- nvinfo : EIATTR_SPARSE_MMA_MASK
	.align		4
.L_662:
        /*0018*/ 	.byte	0x03, 0x50
        /*001a*/ 	.short	0x0000


	//----- nvinfo : EIATTR_MAXREG_COUNT
	.align		4
        /*001c*/ 	.byte	0x03, 0x1b
        /*001e*/ 	.short	0x00a8


	//----- nvinfo : EIATTR_NUM_BARRIERS
	.align		4
        /*0020*/ 	.byte	0x02, 0x4c
        /*0022*/ 	.byte	0x10
	.zero		1


	//----- nvinfo : EIATTR_EXTERNS
	.align		4
        /*0024*/ 	.byte	0x04, 0x0f
        /*0026*/ 	.short	(.L_664 - .L_663)


	//   ....[0]....
	.align		4
.L_663:
        /*0028*/ 	.word	index@(__assertfail)


	//----- nvinfo : EIATTR_ANNOTATIONS
	.align		4
.L_664:
        /*002c*/ 	.byte	0x04, 0x55
        /*002e*/ 	.short	(.L_666 - .L_665)


	//   ....[0]....
.L_665:
        /* <DEDUP_REMOVED lines=155> */


	//----- nvinfo : EIATTR_MERCURY_ISA_VERSION
	.align		4
.L_666:
        /*09d0*/ 	.byte	0x03, 0x5f
        /*09d2*/ 	.short	0x0101


	//----- nvinfo : EIATTR_INT_WARP_WIDE_INSTR_OFFSETS
	.align		4
        /*09d4*/ 	.byte	0x04, 0x31
        /*09d6*/ 	.short	(.L_668 - .L_667)


	//   ....[0]....
.L_667:
        /*09d8*/ 	.word	0x00000190


	//   ....[1]....
        /*09dc*/ 	.word	0x000001c0


	//   ....[2]....
        /*09e0*/ 	.word	0x000135c0


	//   ....[3]....
        /*09e4*/ 	.word	0x00013c10


	//   ....[4]....
        /*09e8*/ 	.word	0x000140c0


	//   ....[5]....
        /*09ec*/ 	.word	0x00014380


	//   ....[6]....
        /*09f0*/ 	.word	0x000145e0


	//   ....[7]....
        /*09f4*/ 	.word	0x00014770


	//----- nvinfo : EIATTR_COOP_GROUP_MASK_REGIDS
	.align		4
.L_668:
        /*09f8*/ 	.byte	0x04, 0x29
        /*09fa*/ 	.short	(.L_670 - .L_669)


	//   ....[0]....
.L_669:
        /*09fc*/ 	.word	0xffffffff


	//   ....[1]....
        /*0a00*/ 	.word	0xffffffff


	//   ....[2]....
        /*0a04*/ 	.word	0xffffffff


	//   ....[3]....
        /*0a08*/ 	.word	0xffffffff


	//   ....[4]....
        /*0a0c*/ 	.word	0xffffffff


	//   ....[5]....
        /*0a10*/ 	.word	0xffffffff


	//   ....[6]....
        /*0a14*/ 	.word	0xffffffff


	//   ....[7]....
        /*0a18*/ 	.word	0xffffffff


	//   ....[8]....
        /*0a1c*/ 	.word	0xffffffff


	//   ....[9]....
        /*0a20*/ 	.word	0xffffffff


	//   ....[10]....
        /*0a24*/ 	.word	0xffffffff


	//   ....[11]....
        /*0a28*/ 	.word	0xffffffff


	//   ....[12]....
        /*0a2c*/ 	.word	0xffffffff


	//   ....[13]....
        /*0a30*/ 	.word	0xffffffff


	//   ....[14]....
        /*0a34*/ 	.word	0xffffffff


	//   ....[15]....
        /*0a38*/ 	.word	0xffffffff


	//   ....[16]....
        /*0a3c*/ 	.word	0xffffffff


	//   ....[17]....
        /*0a40*/ 	.word	0xffffffff


	//   ....[18]....
        /*0a44*/ 	.word	0xffffffff


	//   ....[19]....
        /*0a48*/ 	.word	0xffffffff


	//   ....[20]....
        /*0a4c*/ 	.word	0xffffffff


	//   ....[21]....
        /*0a50*/ 	.word	0xffffffff


	//   ....[22]....
        /*0a54*/ 	.word	0xffffffff


	//   ....[23]....
        /*0a58*/ 	.word	0xffffffff


	//   ....[24]....
        /*0a5c*/ 	.word	0xffffffff


	//   ....[25]....
        /*0a60*/ 	.word	0xffffffff


	//   ....[26]....
        /*0a64*/ 	.word	0xffffffff


	//   ....[27]....
        /*0a68*/ 	.word	0xffffffff


	//   ....[28]....
        /*0a6c*/ 	.word	0xffffffff


	//   ....[29]....
        /*0a70*/ 	.word	0xffffffff


	//   ....[30]....
        /*0a74*/ 	.word	0xffffffff


	//   ....[31]....
        /*0a78*/ 	.word	0xffffffff


	//   ....[32]....
        /*0a7c*/ 	.word	0xffffffff


	//   ....[33]....
        /*0a80*/ 	.word	0xffffffff


	//   ....[34]....
        /*0a84*/ 	.word	0xffffffff


	//   ....[35]....
        /*0a88*/ 	.word	0xffffffff


	//   ....[36]....
        /*0a8c*/ 	.word	0xffffffff


	//   ....[37]....
        /*0a90*/ 	.word	0xffffffff


	//   ....[38]....
        /*0a94*/ 	.word	0xffffffff


	//   ....[39]....
        /*0a98*/ 	.word	0xffffffff


	//   ....[40]....
        /*0a9c*/ 	.word	0xffffffff


	//   ....[41]....
        /*0aa0*/ 	.word	0xffffffff


	//   ....[42]....
        /*0aa4*/ 	.word	0xffffffff


	//   ....[43]....
        /*0aa8*/ 	.word	0xffffffff


	//   ....[44]....
        /*0aac*/ 	.word	0xffffffff


	//   ....[45]....
        /*0ab0*/ 	.word	0xffffffff


	//   ....[46]....
        /*0ab4*/ 	.word	0xffffffff


	//   ....[47]....
        /*0ab8*/ 	.word	0xffffffff


	//   ....[48]....
        /*0abc*/ 	.word	0xffffffff


	//   ....[49]....
        /*0ac0*/ 	.word	0xffffffff


	//   ....[50]....
        /*0ac4*/ 	.word	0xffffffff


	//   ....[51]....
        /*0ac8*/ 	.word	0xffffffff


	//   ....[52]....
        /*0acc*/ 	.word	0xffffffff


	//   ....[53]....
        /*0ad0*/ 	.word	0xffffffff


	//   ....[54]....
        /*0ad4*/ 	.word	0xffffffff


	//   ....[55]....
        /*0ad8*/ 	.word	0xffffffff


	//   ....[56]....
        /*0adc*/ 	.word	0xffffffff


	//   ....[57]....
        /*0ae0*/ 	.word	0xffffffff


	//   ....[58]....
        /*0ae4*/ 	.word	0xffffffff


	//   ....[59]....
        /*0ae8*/ 	.word	0xffffffff


	//   ....[60]....
        /*0aec*/ 	.word	0xffffffff


	//   ....[61]....
        /*0af0*/ 	.word	0xffffffff


	//   ....[62]....
        /*0af4*/ 	.word	0xffffffff


	//   ....[63]....
        /*0af8*/ 	.word	0xffffffff


	//   ....[64]....
        /*0afc*/ 	.word	0xffffffff


	//   ....[65]....
        /*0b00*/ 	.word	0xffffffff


	//   ....[66]....
        /*0b04*/ 	.word	0xffffffff


	//   ....[67]....
        /*0b08*/ 	.word	0xffffffff


	//   ....[68]....
        /*0b0c*/ 	.word	0xffffffff


	//   ....[69]....
        /*0b10*/ 	.word	0xffffffff


	//   ....[70]....
        /*0b14*/ 	.word	0xffffffff


	//   ....[71]....
        /*0b18*/ 	.word	0xffffffff


	//   ....[72]....
        /*0b1c*/ 	.word	0xffffffff


	//   ....[73]....
        /*0b20*/ 	.word	0xffffffff


	//   ....[74]....
        /*0b24*/ 	.word	0xffffffff


	//   ....[75]....
        /*0b28*/ 	.word	0xffffffff


	//   ....[76]....
        /*0b2c*/ 	.word	0xffffffff


	//   ....[77]....
        /*0b30*/ 	.word	0xffffffff


	//   ....[78]....
        /*0b34*/ 	.word	0xffffffff


	//   ....[79]....
        /*0b38*/ 	.word	0xffffffff


	//   ....[80]....
        /*0b3c*/ 	.word	0xffffffff


	//   ....[81]....
        /*0b40*/ 	.word	0xffffffff


	//   ....[82]....
        /*0b44*/ 	.word	0xffffffff


	//   ....[83]....
        /*0b48*/ 	.word	0xffffffff


	//   ....[84]....
        /*0b4c*/ 	.word	0xffffffff


	//   ....[85]....
        /*0b50*/ 	.word	0xffffffff


	//   ....[86]....
        /*0b54*/ 	.word	0xffffffff


	//   ....[87]....
        /*0b58*/ 	.word	0xffffffff


	//   ....[88]....
        /*0b5c*/ 	.word	0xffffffff


	//   ....[89]....
        /*0b60*/ 	.word	0xffffffff


	//   ....[90]....
        /*0b64*/ 	.word	0xffffffff


	//   ....[91]....
        /*0b68*/ 	.word	0xffffffff


	//   ....[92]....
        /*0b6c*/ 	.word	0xffffffff


	//   ....[93]....
        /*0b70*/ 	.word	0xffffffff


	//   ....[94]....
        /*0b74*/ 	.word	0xffffffff


	//   ....[95]....
        /*0b78*/ 	.word	0xffffffff


	//   ....[96]....
        /*0b7c*/ 	.word	0xffffffff


	//   ....[97]....
        /*0b80*/ 	.word	0xffffffff


	//   ....[98]....
        /*0b84*/ 	.word	0xffffffff


	//   ....[99]....
        /*0b88*/ 	.word	0xffffffff


	//   ....[100]....
        /*0b8c*/ 	.word	0xffffffff


	//   ....[101]....
        /*0b90*/ 	.word	0xffffffff


	//   ....[102]....
        /*0b94*/ 	.word	0xffffffff


	//   ....[103]....
        /*0b98*/ 	.word	0xffffffff


	//   ....[104]....
        /*0b9c*/ 	.word	0xffffffff


	//   ....[105]....
        /*0ba0*/ 	.word	0xffffffff


	//   ....[106]....
        /*0ba4*/ 	.word	0xffffffff


	//   ....[107]....
        /*0ba8*/ 	.word	0xffffffff


	//   ....[108]....
        /*0bac*/ 	.word	0xffffffff


	//   ....[109]....
        /*0bb0*/ 	.word	0xffffffff


	//   ....[110]....
        /*0bb4*/ 	.word	0xffffffff


	//   ....[111]....
        /*0bb8*/ 	.word	0xffffffff


	//   ....[112]....
        /*0bbc*/ 	.word	0xffffffff


	//   ....[113]....
        /*0bc0*/ 	.word	0xffffffff


	//   ....[114]....
        /*0bc4*/ 	.word	0xffffffff


	//   ....[115]....
        /*0bc8*/ 	.word	0xffffffff


	//   ....[116]....
        /*0bcc*/ 	.word	0xffffffff


	//   ....[117]....
        /*0bd0*/ 	.word	0xffffffff


	//   ....[118]....
        /*0bd4*/ 	.word	0xffffffff


	//   ....[119]....
        /*0bd8*/ 	.word	0xffffffff


	//   ....[120]....
        /*0bdc*/ 	.word	0xffffffff


	//   ....[121]....
        /*0be0*/ 	.word	0xffffffff


	//   ....[122]....
        /*0be4*/ 	.word	0xffffffff


	//   ....[123]....
        /*0be8*/ 	.word	0xffffffff


	//   ....[124]....
        /*0bec*/ 	.word	0xffffffff


	//   ....[125]....
        /*0bf0*/ 	.word	0xffffffff


	//   ....[126]....
        /*0bf4*/ 	.word	0xffffffff


	//   ....[127]....
        /*0bf8*/ 	.word	0xffffffff


	//   ....[128]....
        /*0bfc*/ 	.word	0xffffffff


	//   ....[129]....
        /*0c00*/ 	.word	0xffffffff


	//   ....[130]....
        /*0c04*/ 	.word	0xffffffff


	//   ....[131]....
        /*0c08*/ 	.word	0xffffffff


	//   ....[132]....
        /*0c0c*/ 	.word	0xffffffff


	//   ....[133]....
        /*0c10*/ 	.word	0xffffffff


	//   ....[134]....
        /*0c14*/ 	.word	0xffffffff


	//   ....[135]....
        /*0c18*/ 	.word	0xffffffff


	//   ....[136]....
        /*0c1c*/ 	.word	0xffffffff


	//   ....[137]....
        /*0c20*/ 	.word	0xffffffff


	//   ....[138]....
        /*0c24*/ 	.word	0xffffffff


	//   ....[139]....
        /*0c28*/ 	.word	0xffffffff


	//   ....[140]....
        /*0c2c*/ 	.word	0xffffffff


	//   ....[141]....
        /*0c30*/ 	.word	0xffffffff


	//   ....[142]....
        /*0c34*/ 	.word	0xffffffff


	//   ....[143]....
        /*0c38*/ 	.word	0xffffffff


	//   ....[144]....
        /*0c3c*/ 	.word	0xffffffff


	//   ....[145]....
        /*0c40*/ 	.word	0xffffffff


	//   ....[146]....
        /*0c44*/ 	.word	0xffffffff


	//   ....[147]....
        /*0c48*/ 	.word	0xffffffff


	//   ....[148]....
        /*0c4c*/ 	.word	0xffffffff


	//   ....[149]....
        /*0c50*/ 	.word	0xffffffff


	//   ....[150]....
        /*0c54*/ 	.word	0xffffffff


	//   ....[151]....
        /*0c58*/ 	.word	0xffffffff


	//   ....[152]....
        /*0c5c*/ 	.word	0xffffffff


	//   ....[153]....
        /*0c60*/ 	.word	0xffffffff


	//   ....[154]....
        /*0c64*/ 	.word	0xffffffff


	//   ....[155]....
        /*0c68*/ 	.word	0xffffffff


	//   ....[156]....
        /*0c6c*/ 	.word	0xffffffff


	//   ....[157]....
        /*0c70*/ 	.word	0xffffffff


	//   ....[158]....
        /*0c74*/ 	.word	0xffffffff


	//   ....[159]....
        /*0c78*/ 	.word	0xffffffff


	//   ....[160]....
        /*0c7c*/ 	.word	0xffffffff


	//   ....[161]....
        /*0c80*/ 	.word	0xffffffff


	//   ....[162]....
        /*0c84*/ 	.word	0xffffffff


	//   ....[163]....
        /*0c88*/ 	.word	0xffffffff


	//   ....[164]....
        /*0c8c*/ 	.word	0xffffffff


	//   ....[165]....
        /*0c90*/ 	.word	0xffffffff


	//   ....[166]....
        /*0c94*/ 	.word	0xffffffff


	//   ....[167]....
        /*0c98*/ 	.word	0xffffffff


	//   ....[168]....
        /*0c9c*/ 	.word	0xffffffff


	//   ....[169]....
        /*0ca0*/ 	.word	0xffffffff


	//   ....[170]....
        /*0ca4*/ 	.word	0xffffffff


	//   ....[171]....
        /*0ca8*/ 	.word	0xffffffff


	//   ....[172]....
        /*0cac*/ 	.word	0xffffffff


	//   ....[173]....
        /*0cb0*/ 	.word	0xffffffff


	//   ....[174]....
        /*0cb4*/ 	.word	0xffffffff


	//   ....[175]....
        /*0cb8*/ 	.word	0xffffffff


	//   ....[176]....
        /*0cbc*/ 	.word	0xffffffff


	//   ....[177]....
        /*0cc0*/ 	.word	0xffffffff


	//   ....[178]....
        /*0cc4*/ 	.word	0xffffffff


	//   ....[179]....
        /*0cc8*/ 	.word	0xffffffff


	//   ....[180]....
        /*0ccc*/ 	.word	0xffffffff


	//   ....[181]....
        /*0cd0*/ 	.word	0xffffffff


	//   ....[182]....
        /*0cd4*/ 	.word	0xffffffff


	//   ....[183]....
        /*0cd8*/ 	.word	0xffffffff


	//   ....[184]....
        /*0cdc*/ 	.word	0xffffffff


	//   ....[185]....
        /*0ce0*/ 	.word	0xffffffff


	//   ....[186]....
        /*0ce4*/ 	.word	0xffffffff


	//   ....[187]....
        /*0ce8*/ 	.word	0xffffffff


	//   ....[188]....
        /*0cec*/ 	.word	0xffffffff


	//   ....[189]....
        /*0cf0*/ 	.word	0xffffffff


	//   ....[190]....
        /*0cf4*/ 	.word	0xffffffff


	//   ....[191]....
        /*0cf8*/ 	.word	0xffffffff


	//   ....[192]....
        /*0cfc*/ 	.word	0xffffffff


	//   ....[193]....
        /*0d00*/ 	.word	0xffffffff


	//   ....[194]....
        /*0d04*/ 	.word	0xffffffff


	//   ....[195]....
        /*0d08*/ 	.word	0xffffffff


	//   ....[196]....
        /*0d0c*/ 	.word	0xffffffff


	//   ....[197]....
        /*0d10*/ 	.word	0xffffffff


	//   ....[198]....
        /*0d14*/ 	.word	0xffffffff


	//   ....[199]....
        /*0d18*/ 	.word	0xffffffff


	//   ....[200]....
        /*0d1c*/ 	.word	0xffffffff


	//   ....[201]....
        /*0d20*/ 	.word	0xffffffff


	//   ....[202]....
        /*0d24*/ 	.word	0xffffffff


	//   ....[203]....
        /*0d28*/ 	.word	0xffffffff


	//   ....[204]....
        /*0d2c*/ 	.word	0xffffffff


	//   ....[205]....
        /*0d30*/ 	.word	0xffffffff


	//   ....[206]....
        /*0d34*/ 	.word	0xffffffff


	//   ....[207]....
        /*0d38*/ 	.word	0xffffffff


	//   ....[208]....
        /*0d3c*/ 	.word	0xffffffff


	//   ....[209]....
        /*0d40*/ 	.word	0xffffffff


	//   ....[210]....
        /*0d44*/ 	.word	0xffffffff


	//   ....[211]....
        /*0d48*/ 	.word	0xffffffff


	//   ....[212]....
        /*0d4c*/ 	.word	0x0500000f


	//   ....[213]....
        /*0d50*/ 	.word	0x0500000f


	//   ....[214]....
        /*0d54*/ 	.word	0x0500000f


	//   ....[215]....
        /*0d58*/ 	.word	0x0500000f


	//   ....[216]....
        /*0d5c*/ 	.word	0x0500000f


	//   ....[217]....
        /*0d60*/ 	.word	0x0500000f


	//----- nvinfo : EIATTR_COOP_GROUP_INSTR_OFFSETS
	.align		4
.L_670:
        /*0d64*/ 	.byte	0x04, 0x28
        /*0d66*/ 	.short	(.L_672 - .L_671)


	//   ....[0]....
.L_671:
        /*0d68*/ 	.word	0x00000070


	//   ....[1]....
        /*0d6c*/ 	.word	0x000001a0


	//   ....[2]....
        /*0d70*/ 	.word	0x000001f0


	//   ....[3]....
        /*0d74*/ 	.word	0x000003e0


	//   ....[4]....
        /*0d78*/ 	.word	0x00000620


	//   ....[5]....
        /*0d7c*/ 	.word	0x00001410


	//   ....[6]....
        /*0d80*/ 	.word	0x00003700


	//   ....[7]....
        /*0d84*/ 	.word	0x00003d40


	//   ....[8]....
        /*0d88*/ 	.word	0x00003f60


	//   ....[9]....
        /*0d8c*/ 	.word	0x00003f90


	//   ....[10]....
        /*0d90*/ 	.word	0x00003fc0


	//   ....[11]....
        /*0d94*/ 	.word	0x00004000


	//   ....[12]....
        /*0d98*/ 	.word	0x00004040


	//   ....[13]....
        /*0d9c*/ 	.word	0x00004120


	//   ....[14]....
        /*0da0*/ 	.word	0x00004160


	//   ....[15]....
        /*0da4*/ 	.word	0x00004190


	//   ....[16]....
        /*0da8*/ 	.word	0x000041a0


	//   ....[17]....
        /*0dac*/ 	.word	0x000041c0


	//   ....[18]....
        /*0db0*/ 	.word	0x000041d0


	//   ....[19]....
        /*0db4*/ 	.word	0x00004240


	//   ....[20]....
        /*0db8*/ 	.word	0x00004280


	//   ....[21]....
        /*0dbc*/ 	.word	0x000042c0


	//   ....[22]....
        /*0dc0*/ 	.word	0x00004300


	//   ....[23]....
        /*0dc4*/ 	.word	0x00004350


	//   ....[24]....
        /*0dc8*/ 	.word	0x00004450


	//   ....[25]....
        /*0dcc*/ 	.word	0x000044b0


	//   ....[26]....
        /*0dd0*/ 	.word	0x000044e0


	//   ....[27]....
        /*0dd4*/ 	.word	0x00004540


	//   ....[28]....
        /*0dd8*/ 	.word	0x00004580


	//   ....[29]....
        /*0ddc*/ 	.word	0x000045a0


	//   ....[30]....
        /*0de0*/ 	.word	0x000045d0


	//   ....[31]....
        /*0de4*/ 	.word	0x00004600


	//   ....[32]....
        /*0de8*/ 	.word	0x00004620


	//   ....[33]....
        /*0dec*/ 	.word	0x00004740


	//   ....[34]....
        /*0df0*/ 	.word	0x00004780


	//   ....[35]....
        /*0df4*/ 	.word	0x000047b0


	//   ....[36]....
        /*0df8*/ 	.word	0x000047e0


	//   ....[37]....
        /*0dfc*/ 	.word	0x00004800


	//   ....[38]....
        /*0e00*/ 	.word	0x000048b0


	//   ....[39]....
        /*0e04*/ 	.word	0x000048e0


	//   ....[40]....
        /*0e08*/ 	.word	0x00004920


	//   ....[41]....
        /*0e0c*/ 	.word	0x00004940


	//   ....[42]....
        /*0e10*/ 	.word	0x00004960


	//   ....[43]....
        /*0e14*/ 	.word	0x00004970


	//   ....[44]....
        /*0e18*/ 	.word	0x000049c0


	//   ....[45]....
        /*0e1c*/ 	.word	0x000049f0


	//   ....[46]....
        /*0e20*/ 	.word	0x00004a30


	//   ....[47]....
        /*0e24*/ 	.word	0x00004a60


	//   ....[48]....
        /*0e28*/ 	.word	0x00004b70


	//   ....[49]....
        /*0e2c*/ 	.word	0x00004c10


	//   ....[50]....
        /*0e30*/ 	.word	0x00004c20


	//   ....[51]....
        /*0e34*/ 	.word	0x00004cf0


	//   ....[52]....
        /*0e38*/ 	.word	0x00004d20


	//   ....[53]....
        /*0e3c*/ 	.word	0x00004d60


	//   ....[54]....
        /*0e40*/ 	.word	0x00004e20


	//   ....[55]....
        /*0e44*/ 	.word	0x00004fc0


	//   ....[56]....
        /*0e48*/ 	.word	0x00005000


	//   ....[57]....
        /*0e4c*/ 	.word	0x000050b0


	//   ....[58]....
        /*0e50*/ 	.word	0x000050f0


	//   ....[59]....
        /*0e54*/ 	.word	0x00005130


	//   ....[60]....
        /*0e58*/ 	.word	0x000051b0


	//   ....[61]....
        /*0e5c*/ 	.word	0x000051f0


	//   ....[62]....
        /*0e60*/ 	.word	0x00005320


	//   ....[63]....
        /*0e64*/ 	.word	0x00005490


	//   ....[64]....
        /*0e68*/ 	.word	0x000054c0


	//   ....[65]....
        /*0e6c*/ 	.word	0x000054e0


	//   ....[66]....
        /*0e70*/ 	.word	0x00005500


	//   ....[67]....
        /*0e74*/ 	.word	0x00005540


	//   ....[68]....
        /*0e78*/ 	.word	0x00005560


	//   ....[69]....
        /*0e7c*/ 	.word	0x000055e0


	//   ....[70]....
        /*0e80*/ 	.word	0x00008810


	//   ....[71]....
        /*0e84*/ 	.word	0x00008820


	//   ....[72]....
        /*0e88*/ 	.word	0x00008830


	//   ....[73]....
        /*0e8c*/ 	.word	0x00008880


	//   ....[74]....
        /*0e90*/ 	.word	0x00008890


	//   ....[75]....
        /*0e94*/ 	.word	0x00008920


	//   ....[76]....
        /*0e98*/ 	.word	0x00008970


	//   ....[77]....
        /*0e9c*/ 	.word	0x00008a20


	//   ....[78]....
        /*0ea0*/ 	.word	0x00008a60


	//   ....[79]....
        /*0ea4*/ 	.word	0x00008a80


	//   ....[80]....
        /*0ea8*/ 	.word	0x00008b00


	//   ....[81]....
        /*0eac*/ 	.word	0x00008b20


	//   ....[82]....
        /*0eb0*/ 	.word	0x00008b50


	//   ....[83]....
        /*0eb4*/ 	.word	0x00008b70


	//   ....[84]....
        /*0eb8*/ 	.word	0x00008bf0


	//   ....[85]....
        /*0ebc*/ 	.word	0x00008ce0


	//   ....[86]....
        /*0ec0*/ 	.word	0x00008d20


	//   ....[87]....
        /*0ec4*/ 	.word	0x00008d70


	//   ....[88]....
        /*0ec8*/ 	.word	0x00008df0


	//   ....[89]....
        /*0ecc*/ 	.word	0x00008e20


	//   ....[90]....
        /*0ed0*/ 	.word	0x00008ed0


	//   ....[91]....
        /*0ed4*/ 	.word	0x00008f70


	//   ....[92]....
        /*0ed8*/ 	.word	0x00008ff0


	//   ....[93]....
        /*0edc*/ 	.word	0x00009020


	//   ....[94]....
        /*0ee0*/ 	.word	0x00009080


	//   ....[95]....
        /*0ee4*/ 	.word	0x000090b0


	//   ....[96]....
        /*0ee8*/ 	.word	0x000090f0


	//   ....[97]....
        /*0eec*/ 	.word	0x00009150


	//   ....[98]....
        /*0ef0*/ 	.word	0x00009200


	//   ....[99]....
        /*0ef4*/ 	.word	0x00009230


	//   ....[100]....
        /*0ef8*/ 	.word	0x00009270


	//   ....[101]....
        /*0efc*/ 	.word	0x00009340


	//   ....[102]....
        /*0f00*/ 	.word	0x000093d0


	//   ....[103]....
        /*0f04*/ 	.word	0x000094f0


	//   ....[104]....
        /*0f08*/ 	.word	0x00009520


	//   ....[105]....
        /*0f0c*/ 	.word	0x00009570


	//   ....[106]....
        /*0f10*/ 	.word	0x00009660


	//   ....[107]....
        /*0f14*/ 	.word	0x00009740


	//   ....[108]....
        /*0f18*/ 	.word	0x000097e0


	//   ....[109]....
        /*0f1c*/ 	.word	0x00009810


	//   ....[110]....
        /*0f20*/ 	.word	0x00009aa0


	//   ....[111]....
        /*0f24*/ 	.word	0x00009b10


	//   ....[112]....
        /*0f28*/ 	.word	0x00009b30


	//   ....[113]....
        /*0f2c*/ 	.word	0x00009bd0


	//   ....[114]....
        /*0f30*/ 	.word	0x00009c60


	//   ....[115]....
        /*0f34*/ 	.word	0x00009c90


	//   ....[116]....
        /*0f38*/ 	.word	0x00009dc0


	//   ....[117]....
        /*0f3c*/ 	.word	0x00009e30


	//   ....[118]....
        /*0f40*/ 	.word	0x00009ea0


	//   ....[119]....
        /*0f44*/ 	.word	0x0000a0e0


	//   ....[120]....
        /*0f48*/ 	.word	0x0000a0f0


	//   ....[121]....
        /*0f4c*/ 	.word	0x0000a100


	//   ....[122]....
        /*0f50*/ 	.word	0x0000a110


	//   ....[123]....
        /*0f54*/ 	.word	0x0000a120


	//   ....[124]....
        /*0f58*/ 	.word	0x0000a130


	//   ....[125]....
        /*0f5c*/ 	.word	0x0000a140


	//   ....[126]....
        /*0f60*/ 	.word	0x0000a4c0


	//   ....[127]....
        /*0f64*/ 	.word	0x0000a4e0


	//   ....[128]....
        /*0f68*/ 	.word	0x0000a500


	//   ....[129]....
        /*0f6c*/ 	.word	0x0000a510


	//   ....[130]....
        /*0f70*/ 	.word	0x0000a520


	//   ....[131]....
        /*0f74*/ 	.word	0x0000a530


	//   ....[132]....
        /*0f78*/ 	.word	0x0000a540


	//   ....[133]....
        /*0f7c*/ 	.word	0x0000a550


	//   ....[134]....
        /*0f80*/ 	.word	0x0000db50


	//   ....[135]....
        /*0f84*/ 	.word	0x0000e4f0


	//   ....[136]....
        /*0f88*/ 	.word	0x0000e530


	//   ....[137]....
        /*0f8c*/ 	.word	0x0000e570


	//   ....[138]....
        /*0f90*/ 	.word	0x0000e640


	//   ....[139]....
        /*0f94*/ 	.word	0x0000e650


	//   ....[140]....
        /*0f98*/ 	.word	0x0000e6e0


	//   ....[141]....
        /*0f9c*/ 	.word	0x0000e750


	//   ....[142]....
        /*0fa0*/ 	.word	0x0000e760


	//   ....[143]....
        /*0fa4*/ 	.word	0x0000e770


	//   ....[144]....
        /*0fa8*/ 	.word	0x0000e7c0


	//   ....[145]....
        /*0fac*/ 	.word	0x0000e7d0


	//   ....[146]....
        /*0fb0*/ 	.word	0x0000e810


	//   ....[147]....
        /*0fb4*/ 	.word	0x0000e900


	//   ....[148]....
        /*0fb8*/ 	.word	0x0000e950


	//   ....[149]....
        /*0fbc*/ 	.word	0x0000e960


	//   ....[150]....
        /*0fc0*/ 	.word	0x0000e9a0


	//   ....[151]....
        /*0fc4*/ 	.word	0x0000ea70


	//   ....[152]....
        /*0fc8*/ 	.word	0x0000eae0


	//   ....[153]....
        /*0fcc*/ 	.word	0x0000eb00


	//   ....[154]....
        /*0fd0*/ 	.word	0x0000eb10


	//   ....[155]....
        /*0fd4*/ 	.word	0x0000ebb0


	//   ....[156]....
        /*0fd8*/ 	.word	0x0000ebc0


	//   ....[157]....
        /*0fdc*/ 	.word	0x0000ebd0


	//   ....[158]....
        /*0fe0*/ 	.word	0x0000ec20


	//   ....[159]....
        /*0fe4*/ 	.word	0x0000ec60


	//   ....[160]....
        /*0fe8*/ 	.word	0x0000ec70


	//   ....[161]....
        /*0fec*/ 	.word	0x0000ec80


	//   ....[162]....
        /*0ff0*/ 	.word	0x0000ecd0


	//   ....[163]....
        /*0ff4*/ 	.word	0x0000ed60


	//   ....[164]....
        /*0ff8*/ 	.word	0x0000eda0


	//   ....[165]....
        /*0ffc*/ 	.word	0x0000edd0


	//   ....[166]....
        /*1000*/ 	.word	0x0000ede0


	//   ....[167]....
        /*1004*/ 	.word	0x0000ee40


	//   ....[168]....
        /*1008*/ 	.word	0x0000ee50


	//   ....[169]....
        /*100c*/ 	.word	0x0000ee80


	//   ....[170]....
        /*1010*/ 	.word	0x0000ee90


	//   ....[171]....
        /*1014*/ 	.word	0x0000eed0


	//   ....[172]....
        /*1018*/ 	.word	0x0000ef40


	//   ....[173]....
        /*101c*/ 	.word	0x0000ef80


	//   ....[174]....
        /*1020*/ 	.word	0x0000efa0


	//   ....[175]....
        /*1024*/ 	.word	0x0000f210


	//   ....[176]....
        /*1028*/ 	.word	0x0000f280


	//   ....[177]....
        /*102c*/ 	.word	0x0000f2e0


	//   ....[178]....
        /*1030*/ 	.word	0x0000f330


	//   ....[179]....
        /*1034*/ 	.word	0x0000f390


	//   ....[180]....
        /*1038*/ 	.word	0x0000f3d0


	//   ....[181]....
        /*103c*/ 	.word	0x0000f3e0


	//   ....[182]....
        /*1040*/ 	.word	0x0000f6b0


	//   ....[183]....
        /*1044*/ 	.word	0x0000f6e0


	//   ....[184]....
        /*1048*/ 	.word	0x0000f720


	//   ....[185]....
        /*104c*/ 	.word	0x0000f740


	//   ....[186]....
        /*1050*/ 	.word	0x0000f750


	//   ....[187]....
        /*1054*/ 	.word	0x0000f760


	//   ....[188]....
        /*1058*/ 	.word	0x0000f770


	//   ....[189]....
        /*105c*/ 	.word	0x0000f780


	//   ....[190]....
        /*1060*/ 	.word	0x0000fb10


	//   ....[191]....
        /*1064*/ 	.word	0x0000fb40


	//   ....[192]....
        /*1068*/ 	.word	0x0000fb90


	//   ....[193]....
        /*106c*/ 	.word	0x0000fc70


	//   ....[194]....
        /*1070*/ 	.word	0x0000fcc0


	//   ....[195]....
        /*1074*/ 	.word	0x0000fd10


	//   ....[196]....
        /*1078*/ 	.word	0x0000fd40


	//   ....[197]....
        /*107c*/ 	.word	0x00010070


	//   ....[198]....
        /*1080*/ 	.word	0x00012040


	//   ....[199]....
        /*1084*/ 	.word	0x000121e0


	//   ....[200]....
        /*1088*/ 	.word	0x00012430


	//   ....[201]....
        /*108c*/ 	.word	0x000125d0


	//   ....[202]....
        /*1090*/ 	.word	0x000126e0


	//   ....[203]....
        /*1094*/ 	.word	0x000131c0


	//   ....[204]....
        /*1098*/ 	.word	0x000134f0


	//   ....[205]....
        /*109c*/ 	.word	0x00013870


	//   ....[206]....
        /*10a0*/ 	.word	0x00013b40


	//   ....[207]....
        /*10a4*/ 	.word	0x00013d80


	//   ....[208]....
        /*10a8*/ 	.word	0x00013ff0


	//   ....[209]....
        /*10ac*/ 	.word	0x000142c0


	//   ....[210]....
        /*10b0*/ 	.word	0x000144e0


	//   ....[211]....
        /*10b4*/ 	.word	0x00014670


	//   ....[212]....
        /*10b8*/ 	.word	0x00016d40


	//   ....[213]....
        /*10bc*/ 	.word	0x00016fd0


	//   ....[214]....
        /*10c0*/ 	.word	0x00017040


	//   ....[215]....
        /*10c4*/ 	.word	0x000170b0


	//   ....[216]....
        /*10c8*/ 	.word	0x00017120


	//   ....[217]....
        /*10cc*/ 	.word	0x00017190


	//----- nvinfo : EIATTR_REG_RECONFIG
	.align		4
.L_672:
        /*10d0*/ 	.byte	0x01, 0x54
	.zero		2


	//----- nvinfo : EIATTR_SYSCALL_OFFSETS
	.align		4
        /*10d4*/ 	.byte	0x04, 0x46
        /*10d6*/ 	.short	(.L_674 - .L_673)


	//   ....[0]....
.L_673:
        /*10d8*/ 	.word	0x00001070


	//   ....[1]....
        /*10dc*/ 	.word	0x00001160


	//   ....[2]....
        /*10e0*/ 	.word	0x000012c0


	//   ....[3]....
        /*10e4*/ 	.word	0x000013b0


	//----- nvinfo : EIATTR_MBARRIER_INSTR_OFFSETS
	.align		4
.L_674:
        /*10e8*/ 	.byte	0x04, 0x39
        /*10ea*/ 	.short	(.L_676 - .L_675)


	//   ....[0]....
.L_675:
        /*10ec*/ 	.word	0x00000290
        /*10f0*/ 	.word	0x000000ff
        /*10f4*/ 	.word	0x00030c00
        /*10f8*/ 	.short	0x0100
        /*10fa*/ 	.byte	0x06
	.zero		1


	//   ....[1]....
        /*10fc*/ 	.word	0x00000390
        /*1100*/ 	.word	0x000000ff
        /*1104*/ 	.word	0x00030c10
        /*1108*/ 	.short	0x0100
        /*110a*/ 	.byte	0x08
	.zero		1


	//   ....[2]....
        /*110c*/ 	.word	0x000003a0
        /*1110*/ 	.word	0x000000ff
        /*1114*/ 	.word	0x00030c20
        /*1118*/ 	.short	0x0100
        /*111a*/ 	.byte	0x08
	.zero		1


	//   ....[3]....
        /*111c*/ 	.word	0x000003b0
        /*1120*/ 	.word	0x000000ff
        /*1124*/ 	.word	0x00030c18
        /*1128*/ 	.short	0x0100
        /*112a*/ 	.byte	0x08
	.zero		1


	//   ....[4]....
        /*112c*/ 	.word	0x000003c0
        /*1130*/ 	.word	0x000000ff
        /*1134*/ 	.word	0x00030c28
        /*1138*/ 	.short	0x0100
        /*113a*/ 	.byte	0x08
	.zero		1


	//   ....[5]....
        /*113c*/ 	.word	0x000004f0
        /*1140*/ 	.word	0x000000ff
        /*1144*/ 	.word	0x00030c30
        /*1148*/ 	.short	0x0100
        /*114a*/ 	.byte	0x08
	.zero		1


	//   ....[6]....
        /*114c*/ 	.word	0x00000500
        /*1150*/ 	.word	0x000000ff
        /*1154*/ 	.word	0x00030c40
        /*1158*/ 	.short	0x0100
        /*115a*/ 	.byte	0x08
	.zero		1


	//   ....[7]....
        /*115c*/ 	.word	0x00000510
        /*1160*/ 	.word	0x000000ff
        /*1164*/ 	.word	0x00030c38
        /*1168*/ 	.short	0x0100
        /*116a*/ 	.byte	0x08
	.zero		1


	//   ....[8]....
        /*116c*/ 	.word	0x00000520
        /*1170*/ 	.word	0x000000ff
        /*1174*/ 	.word	0x00030c48
        /*1178*/ 	.short	0x0100
        /*117a*/ 	.byte	0x08
	.zero		1


	//   ....[9]....
        /*117c*/ 	.word	0x00001450
        /*1180*/ 	.word	0x00000010
        /*1184*/ 	.word	0x00030c00
        /*1188*/ 	.short	0x010a
        /*118a*/ 	.byte	0x3f
	.zero		1


	//   ....[10]....
        /*118c*/ 	.word	0x00001580
        /*1190*/ 	.word	0x00000010
        /*1194*/ 	.word	0x00030c00
        /*1198*/ 	.short	0x010a
        /*119a*/ 	.byte	0x3f
	.zero		1


	//   ....[11]....
        /*119c*/ 	.word	0x00002030
        /*11a0*/ 	.word	0x00000006
        /*11a4*/ 	.word	0x00030c10
        /*11a8*/ 	.short	0x010a
        /*11aa*/ 	.byte	0x3f
	.zero		1


	//   ....[12]....
        /*11ac*/ 	.word	0x000020a0
        /*11b0*/ 	.word	0x00000006
        /*11b4*/ 	.word	0x00030c10
        /*11b8*/ 	.short	0x010a
        /*11ba*/ 	.byte	0x3f
	.zero		1


	//   ....[13]....
        /*11bc*/ 	.word	0x000024d0
        /*11c0*/ 	.word	0x00000006
        /*11c4*/ 	.word	0x00030c30
        /*11c8*/ 	.short	0x010a
        /*11ca*/ 	.byte	0x3f
	.zero		1


	//   ....[14]....
        /*11cc*/ 	.word	0x00002510
        /*11d0*/ 	.word	0x00000006
        /*11d4*/ 	.word	0x00030c30
        /*11d8*/ 	.short	0x010a
        /*11da*/ 	.byte	0x3f
	.zero		1


	//   ....[15]....
        /*11dc*/ 	.word	0x00006bc0
        /*11e0*/ 	.word	0x00000005
        /*11e4*/ 	.word	0x00000000
        /*11e8*/ 	.short	0x0101
        /*11ea*/ 	.byte	0x3f
	.zero		1


	//   ....[16]....
        /*11ec*/ 	.word	0x00007010
        /*11f0*/ 	.word	0x00000006
        /*11f4*/ 	.word	0x00000000
        /*11f8*/ 	.short	0x0101
        /*11fa*/ 	.byte	0x3f
	.zero		1


	//   ....[17]....
        /*11fc*/ 	.word	0x00007900
        /*1200*/ 	.word	0x00000006
        /*1204*/ 	.word	0x00030c10
        /*1208*/ 	.short	0x010a
        /*120a*/ 	.byte	0x3f
	.zero		1


	//   ....[18]....
        /*120c*/ 	.word	0x00007980
        /*1210*/ 	.word	0x00000006
        /*1214*/ 	.word	0x00030c10
        /*1218*/ 	.short	0x010a
        /*121a*/ 	.byte	0x3f
	.zero		1


	//   ....[19]....
        /*121c*/ 	.word	0x00007d90
        /*1220*/ 	.word	0x00000006
        /*1224*/ 	.word	0x00030c30
        /*1228*/ 	.short	0x010a
        /*122a*/ 	.byte	0x3f
	.zero		1


	//   ....[20]....
        /*122c*/ 	.word	0x00007dd0
        /*1230*/ 	.word	0x00000006
        /*1234*/ 	.word	0x00030c30
        /*1238*/ 	.short	0x010a
        /*123a*/ 	.byte	0x3f
	.zero		1


	//   ....[21]....
        /*123c*/ 	.word	0x0000ba30
        /*1240*/ 	.word	0x00000005
        /*1244*/ 	.word	0x00000000
        /*1248*/ 	.short	0x0101
        /*124a*/ 	.byte	0x3f
	.zero		1


	//   ....[22]....
        /*124c*/ 	.word	0x0000be80
        /*1250*/ 	.word	0x00000006
        /*1254*/ 	.word	0x00000000
        /*1258*/ 	.short	0x0101
        /*125a*/ 	.byte	0x3f
	.zero		1


	//   ....[23]....
        /*125c*/ 	.word	0x0000c680
        /*1260*/ 	.word	0x00000006
        /*1264*/ 	.word	0x00030c10
        /*1268*/ 	.short	0x010a
        /*126a*/ 	.byte	0x3f
	.zero		1


	//   ....[24]....
        /*126c*/ 	.word	0x0000c700
        /*1270*/ 	.word	0x00000006
        /*1274*/ 	.word	0x00030c10
        /*1278*/ 	.short	0x010a
        /*127a*/ 	.byte	0x3f
	.zero		1


	//   ....[25]....
        /*127c*/ 	.word	0x0000cb30
        /*1280*/ 	.word	0x00000006
        /*1284*/ 	.word	0x00030c30
        /*1288*/ 	.short	0x010a
        /*128a*/ 	.byte	0x3f
	.zero		1


	//   ....[26]....
        /*128c*/ 	.word	0x0000cb70
        /*1290*/ 	.word	0x00000006
        /*1294*/ 	.word	0x00030c30
        /*1298*/ 	.short	0x010a
        /*129a*/ 	.byte	0x3f
	.zero		1


	//   ....[27]....
        /*129c*/ 	.word	0x00011240
        /*12a0*/ 	.word	0x00000005
        /*12a4*/ 	.word	0x00000000
        /*12a8*/ 	.short	0x0101
        /*12aa*/ 	.byte	0x3f
	.zero		1


	//   ....[28]....
        /*12ac*/ 	.word	0x000116c0
        /*12b0*/ 	.word	0x00000006
        /*12b4*/ 	.word	0x00000000
        /*12b8*/ 	.short	0x0101
        /*12ba*/ 	.byte	0x3f
	.zero		1


	//   ....[29]....
        /*12bc*/ 	.word	0x00015370
        /*12c0*/ 	.word	0x0000000f
        /*12c4*/ 	.word	0x00030c20
        /*12c8*/ 	.short	0x010a
        /*12ca*/ 	.byte	0x3f
	.zero		1


	//   ....[30]....
        /*12cc*/ 	.word	0x00015960
        /*12d0*/ 	.word	0x0000000f
        /*12d4*/ 	.word	0x00030c40
        /*12d8*/ 	.short	0x010a
        /*12da*/ 	.byte	0x3f
	.zero		1


	//   ....[31]....
        /*12dc*/ 	.word	0x00015bc0
        /*12e0*/ 	.word	0x0000000f
        /*12e4*/ 	.word	0x00030c28
        /*12e8*/ 	.short	0x010a
        /*12ea*/ 	.byte	0x3f
	.zero		1


	//   ....[32]....
        /*12ec*/ 	.word	0x00015e20
        /*12f0*/ 	.word	0x0000000f
        /*12f4*/ 	.word	0x00030c48
        /*12f8*/ 	.short	0x010a
        /*12fa*/ 	.byte	0x3f
	.zero		1


	//   ....[33]....
        /*12fc*/ 	.word	0x00016020
        /*1300*/ 	.word	0x0000000f
        /*1304*/ 	.word	0x00030c20
        /*1308*/ 	.short	0x010a
        /*130a*/ 	.byte	0x3f
	.zero		1


	//   ....[34]....
        /*130c*/ 	.word	0x000162f0
        /*1310*/ 	.word	0x0000000f
        /*1314*/ 	.word	0x00030c40
        /*1318*/ 	.short	0x010a
        /*131a*/ 	.byte	0x3f
	.zero		1


	//   ....[35]....
        /*131c*/ 	.word	0x00016520
        /*1320*/ 	.word	0x0000000f
        /*1324*/ 	.word	0x00030c28
        /*1328*/ 	.short	0x010a
        /*132a*/ 	.byte	0x3f
	.zero		1


	//   ....[36]....
        /*132c*/ 	.word	0x000167c0
        /*1330*/ 	.word	0x00000003
        /*1334*/ 	.word	0x00030c40
        /*1338*/ 	.short	0x010a
        /*133a*/ 	.byte	0x3f
	.zero		1


	//   ....[37]....
        /*133c*/ 	.word	0x00016bb0
        /*1340*/ 	.word	0x00000007
        /*1344*/ 	.word	0x00000000
        /*1348*/ 	.short	0x010a
        /*134a*/ 	.byte	0x3f
	.zero		1


	//   ....[38]....
        /*134c*/ 	.word	0x00016c00
        /*1350*/ 	.word	0x00000003
        /*1354*/ 	.word	0x00000000
        /*1358*/ 	.short	0x010a
        /*135a*/ 	.byte	0x3f
	.zero		1


	//   ....[39]....
        /*135c*/ 	.word	0x00016c60
        /*1360*/ 	.word	0x00000005
        /*1364*/ 	.word	0x00000000
        /*1368*/ 	.short	0x010a
        /*136a*/ 	.byte	0x3f
	.zero		1


	//   ....[40]....
        /*136c*/ 	.word	0x00016c90
        /*1370*/ 	.word	0x00000003
        /*1374*/ 	.word	0x00000000
        /*1378*/ 	.short	0x010a
        /*137a*/ 	.byte	0x3f
	.zero		1


	//   ....[41]....
        /*137c*/ 	.word	0x00016d70
        /*1380*/ 	.word	0x00000010
        /*1384*/ 	.word	0x00030c00
        /*1388*/ 	.short	0x010a
        /*138a*/ 	.byte	0x3f
	.zero		1


	//   ....[42]....
        /*138c*/ 	.word	0x00016dc0
        /*1390*/ 	.word	0x00000006
        /*1394*/ 	.word	0x00030c10
        /*1398*/ 	.short	0x010a
        /*139a*/ 	.byte	0x3f
	.zero		1


	//   ....[43]....
        /*139c*/ 	.word	0x00016e10
        /*13a0*/ 	.word	0x00000006
        /*13a4*/ 	.word	0x00030c30
        /*13a8*/ 	.short	0x010a
        /*13aa*/ 	.byte	0x3f
	.zero		1


	//   ....[44]....
        /*13ac*/ 	.word	0x00016e60
        /*13b0*/ 	.word	0x00000006
        /*13b4*/ 	.word	0x00030c10
        /*13b8*/ 	.short	0x010a
        /*13ba*/ 	.byte	0x3f
	.zero		1


	//   ....[45]....
        /*13bc*/ 	.word	0x00016eb0
        /*13c0*/ 	.word	0x00000006
        /*13c4*/ 	.word	0x00030c30
        /*13c8*/ 	.short	0x010a
        /*13ca*/ 	.byte	0x3f
	.zero		1


	//   ....[46]....
        /*13cc*/ 	.word	0x00016f00
        /*13d0*/ 	.word	0x00000006
        /*13d4*/ 	.word	0x00030c10
        /*13d8*/ 	.short	0x010a
        /*13da*/ 	.byte	0x3f
	.zero		1


	//   ....[47]....
        /*13dc*/ 	.word	0x00016f50
        /*13e0*/ 	.word	0x00000006
        /*13e4*/ 	.word	0x00030c30
        /*13e8*/ 	.short	0x010a
        /*13ea*/ 	.byte	0x3f
	.zero		1


	//   ....[48]....
        /*13ec*/ 	.word	0x000171d0
        /*13f0*/ 	.word	0x0000000f
        /*13f4*/ 	.word	0x00030c20
        /*13f8*/ 	.short	0x010a
        /*13fa*/ 	.byte	0x3f
	.zero		1


	//   ....[49]....
        /*13fc*/ 	.word	0x00017220
        /*1400*/ 	.word	0x0000000f
        /*1404*/ 	.word	0x00030c40
        /*1408*/ 	.short	0x010a
        /*140a*/ 	.byte	0x3f
	.zero		1


	//   ....[50]....
        /*140c*/ 	.word	0x00017270
        /*1410*/ 	.word	0x0000000f
        /*1414*/ 	.word	0x00030c28
        /*1418*/ 	.short	0x010a
        /*141a*/ 	.byte	0x3f
	.zero		1


	//   ....[51]....
        /*141c*/ 	.word	0x000172c0
        /*1420*/ 	.word	0x0000000f
        /*1424*/ 	.word	0x00030c48
        /*1428*/ 	.short	0x010a
        /*142a*/ 	.byte	0x3f
	.zero		1


	//   ....[52]....
        /*142c*/ 	.word	0x00017320
        /*1430*/ 	.word	0x0000000f
        /*1434*/ 	.word	0x00030c20
        /*1438*/ 	.short	0x010a
        /*143a*/ 	.byte	0x3f
	.zero		1


	//   ....[53]....
        /*143c*/ 	.word	0x00017370
        /*1440*/ 	.word	0x0000000f
        /*1444*/ 	.word	0x00030c40
        /*1448*/ 	.short	0x010a
        /*144a*/ 	.byte	0x3f
	.zero		1


	//   ....[54]....
        /*144c*/ 	.word	0x000173c0
        /*1450*/ 	.word	0x0000000f
        /*1454*/ 	.word	0x00030c28
        /*1458*/ 	.short	0x010a
        /*145a*/ 	.byte	0x3f
	.zero		1


	//   ....[55]....
        /*145c*/ 	.word	0x00017410
        /*1460*/ 	.word	0x00000003
        /*1464*/ 	.word	0x00030c40
        /*1468*/ 	.short	0x010a
        /*146a*/ 	.byte	0x3f
	.zero		1


	//   ....[56]....
        /*146c*/ 	.word	0x000174e0
        /*1470*/ 	.word	0x00000007
        /*1474*/ 	.word	0x00000000
        /*1478*/ 	.short	0x010a
        /*147a*/ 	.byte	0x3f
	.zero		1


	//   ....[57]....
        /*147c*/ 	.word	0x00017530
        /*1480*/ 	.word	0x00000003
        /*1484*/ 	.word	0x00000000
        /*1488*/ 	.short	0x010a
        /*148a*/ 	.byte	0x3f
	.zero		1


	//   ....[58]....
        /*148c*/ 	.word	0x00017580
        /*1490*/ 	.word	0x00000005
        /*1494*/ 	.word	0x00000000
        /*1498*/ 	.short	0x010a
        /*149a*/ 	.byte	0x3f
	.zero		1


	//----- nvinfo : EIATTR_NUM_MBARRIERS
	.align		4
.L_676:
        /*149c*/ 	.byte	0x03, 0x38
        /*149e*/ 	.short	0x0009


	//----- nvinfo : EIATTR_EXIT_INSTR_OFFSETS
	.align		4
        /*14a0*/ 	.byte	0x04, 0x1c
        /*14a2*/ 	.short	(.L_678 - .L_677)


	//   ....[0]....
.L_677:
        /*14a4*/ 	.word	0x00016ce0


	//----- nvinfo : EIATTR_MAX_THREADS
	.align		4
.L_678:
        /*14a8*/ 	.byte	0x04, 0x05
        /*14aa*/ 	.short	(.L_680 - .L_679)
.L_679:
        /*14ac*/ 	.word	0x00000180
        /*14b0*/ 	.word	0x00000001
        /*14b4*/ 	.word	0x00000001


	//----- nvinfo : EIATTR_CRS_STACK_SIZE
	.align		4
.L_680:
        /*14b8*/ 	.byte	0x04, 0x1e
        /*14ba*/ 	.short	(.L_682 - .L_681)
.L_681:
        /*14bc*/ 	.word	0x00000000


	//----- nvinfo : EIATTR_CBANK_PARAM_SIZE
	.align		4
.L_682:
        /*14c0*/ 	.byte	0x03, 0x19
        /*14c2*/ 	.short	0x06f0


	//----- nvinfo : EIATTR_PARAM_CBANK
	.align		4
        /*14c4*/ 	.byte	0x04, 0x0a
        /*14c6*/ 	.short	(.L_684 - .L_683)
	.align		4
.L_683:
        /*14c8*/ 	.word	index@(.nv.constant0._ZN7cutlass13device_kernelIN5flash11enable_sm90INS1_16FlashAttnBwdSm90INS1_25CollectiveMainloopBwdSm90ILi2ELi2ELi2EN4cute5tupleIJNS5_1CILi1EEES8_S8_EEENS6_IJNS7_ILi128EEESA_NS7_ILi64EEEEEENS_10bfloat16_tEfNS_4arch4Sm90ELb0ELb1ELb1ELb1ELb1ELb1ELb0ELb0ELi2ELi1ELi2ELi2ELb0EEENS1_24CollectiveEpilogueBwdGQAISC_fSF_Li256ELb1ELb1EEENS1_19SingleTileSchedulerILb1ELb0ELb0ELi128EEEEEEEEEvNT_6ParamsE)
        /*14cc*/ 	.short	0x0210
        /*14ce*/ 	.short	0x06f0


	//----- nvinfo : EIATTR_SW_WAR
	.align		4
.L_684:
        /*14d0*/ 	.byte	0x04, 0x36
        /*14d2*/ 	.short	(.L_686 - .L_685)
.L_685:
        /*14d4*/ 	.word	0x00000008
.L_686:


//--------------------- .nv.info._ZN7cutlass13device_kernelIN5flash22FlashAttnBwdPreprocessIN4cute5tupleIJNS3_1CILi128EEENS5_ILi64EEEEEENS_10bfloat16_tEfNS_4arch4Sm90ELb1ELb1EEEEEvNT_6ParamsE --------------------------
	.section	.nv.info._ZN7cutlass13device_kernelIN5flash22FlashAttnBwdPreprocessIN4cute5tupleIJNS3_1CILi128EEENS5_ILi64EEEEEENS_10bfloat16_tEfNS_4arch4Sm90ELb1ELb1EEEEEvNT_6ParamsE,"",@"SHT_CUDA_INFO"
	.sectionflags	@""
	.align	4


	//----- nvinfo : EIATTR_CUDA_API_VERSION
	.align		4
        /*0000*/ 	.byte	0x04, 0x37
        /*0002*/ 	.short	(.L_688 - .L_687)
.L_687:
        /*0004*/ 	.word	0x00000082


	//----- nvinfo : EIATTR_KPARAM_INFO
	.align		4
.L_688:
        /*0008*/ 	.byte	0x04, 0x17
        /*000a*/ 	.short	(.L_690 - .L_689)
.L_689:
        /*000c*/ 	.word	0x00000000
        /*0010*/ 	.short	0x0000
        /*0012*/ 	.short	0x0000
        /*0014*/ 	.byte	0x00, 0xf0, 0xc1, 0x03


	//----- nvinfo : EIATTR_SPARSE_MMA_MASK
	.align		4
.L_690:
        /*0018*/ 	.byte	0x03, 0x50
        /*001a*/ 	.short	0x0000


	//----- nvinfo : EIATTR_MAXREG_COUNT
	.align		4
        /*001c*/ 	.byte	0x03, 0x1b
        /*001e*/ 	.short	0x0080


	//----- nvinfo : EIATTR_MERCURY_ISA_VERSION
	.align		4
        /*0020*/ 	.byte	0x03, 0x5f
        /*0022*/ 	.short	0x0101


	//----- nvinfo : EIATTR_COOP_GROUP_MASK_REGIDS
	.align		4
        /*0024*/ 	.byte	0x04, 0x29
        /*0026*/ 	.short	(.L_692 - .L_691)


	//   ....[0]....
.L_691:
        /*0028*/ 	.word	0xffffffff


	//   ....[1]....
        /*002c*/ 	.word	0xffffffff


	//   ....[2]....
        /*0030*/ 	.word	0xffffffff


	//   ....[3]....
        /*0034*/ 	.word	0xffffffff


	//   ....[4]....
        /*0038*/ 	.word	0xffffffff


	//   ....[5]....
        /*003c*/ 	.word	0xffffffff


	//   ....[6]....
        /*0040*/ 	.word	0xffffffff


	//   ....[7]....
        /*0044*/ 	.word	0xffffffff


	//   ....[8]....
        /*0048*/ 	.word	0xffffffff


	//   ....[9]....
        /*004c*/ 	.word	0xffffffff


	//   ....[10]....
        /*0050*/ 	.word	0xffffffff


	//   ....[11]....
        /*0054*/ 	.word	0xffffffff


	//----- nvinfo : EIATTR_COOP_GROUP_INSTR_OFFSETS
	.align		4
.L_692:
        /*0058*/ 	.byte	0x04, 0x28
        /*005a*/ 	.short	(.L_694 - .L_693)


	//   ....[0]....
.L_693:
        /*005c*/ 	.word	0x000013a0


	//   ....[1]....
        /*0060*/ 	.word	0x000013b0


	//   ....[2]....
        /*0064*/ 	.word	0x000013c0


	//   ....[3]....
        /*0068*/ 	.word	0x000013d0


	//   ....[4]....
        /*006c*/ 	.word	0x00001420


	//   ....[5]....
        /*0070*/ 	.word	0x00001430


	//   ....[6]....
        /*0074*/ 	.word	0x00001440


	//   ....[7]....
        /*0078*/ 	.word	0x00001450


	//   ....[8]....
        /*007c*/ 	.word	0x000014b0


	//   ....[9]....
        /*0080*/ 	.word	0x000014c0


	//   ....[10]....
        /*0084*/ 	.word	0x000014d0


	//   ....[11]....
        /*0088*/ 	.word	0x000014e0


	//----- nvinfo : EIATTR_EXIT_INSTR_OFFSETS
	.align		4
.L_694:
        /*008c*/ 	.byte	0x04, 0x1c
        /*008e*/ 	.short	(.L_696 - .L_695)


	//   ....[0]....
.L_695:
        /*0090*/ 	.word	0x000001c0


	//   ....[1]....
        /*0094*/ 	.word	0x00001b30


	//   ....[2]....
        /*0098*/ 	.word	0x00001bb0


	//----- nvinfo : EIATTR_MAX_THREADS
	.align		4
.L_696:
        /*009c*/ 	.byte	0x04, 0x05
        /*009e*/ 	.short	(.L_698 - .L_697)
.L_697:
        /*00a0*/ 	.word	0x00000100
        /*00a4*/ 	.word	0x00000001
        /*00a8*/ 	.word	0x00000001


	//----- nvinfo : EIATTR_CRS_STACK_SIZE
	.align		4
.L_698:
        /*00ac*/ 	.byte	0x04, 0x1e
        /*00ae*/ 	.short	(.L_700 - .L_699)
.L_699:
        /*00b0*/ 	.word	0x00000000


	//----- nvinfo : EIATTR_CBANK_PARAM_SIZE
	.align		4
.L_700:
        /*00b4*/ 	.byte	0x03, 0x19
        /*00b6*/ 	.short	0x00f0


	//----- nvinfo : EIATTR_PARAM_CBANK
	.align		4
        /*00b8*/ 	.byte	0x04, 0x0a
        /*00ba*/ 	.short	(.L_702 - .L_701)
	.align		4
.L_701:
        /*00bc*/ 	.word	index@(.nv.constant0._ZN7cutlass13device_kernelIN5flash22FlashAttnBwdPreprocessIN4cute5tupleIJNS3_1CILi128EEENS5_ILi64EEEEEENS_10bfloat16_tEfNS_4arch4Sm90ELb1ELb1EEEEEvNT_6ParamsE)
        /*00c0*/ 	.short	0x0210
        /*00c2*/ 	.short	0x00f0


	//----- nvinfo : EIATTR_SW_WAR
	.align		4
.L_702:
        /*00c4*/ 	.byte	0x04, 0x36
        /*00c6*/ 	.short	(.L_704 - .L_703)
.L_703:
        /*00c8*/ 	.word	0x00000008
.L_704:


//--------------------- .nv.info._ZN7cutlass13device_kernelIN5flash11enable_sm90INS1_16FlashAttnBwdSm90INS1_25CollectiveMainloopBwdSm90ILi2ELi2ELi2EN4cute5tupleIJNS5_1CILi1EEES8_S8_EEENS6_IJNS7_ILi96EEENS7_ILi128EEENS7_ILi64EEEEEENS_10bfloat16_tEfNS_4arch4Sm90ELb1ELb0ELb1ELb0ELb0ELb1ELb0ELb1ELi2ELi1ELi2ELi2ELb0EEENS1_21CollectiveEpilogueBwdISD_SE_SG_Li256ELb0ELb0ELi1EEENS1_25SingleTileBwdLPTSchedulerILb0ELi128ELb0EEEEEEEEEvNT_6ParamsE --------------------------
	.section	.nv.info._ZN7cutlass13device_kernelIN5flash11enable_sm90INS1_16FlashAttnBwdSm90INS1_25CollectiveMainloopBwdSm90ILi2ELi2ELi2EN4cute5tupleIJNS5_1CILi1EEES8_S8_EEENS6_IJNS7_ILi96EEENS7_ILi128EEENS7_ILi64EEEEEENS_10bfloat16_tEfNS_4arch4Sm90ELb1ELb0ELb1ELb0ELb0ELb1ELb0ELb1ELi2ELi1ELi2ELi2ELb0EEENS1_21CollectiveEpilogueBwdISD_SE_SG_Li256ELb0ELb0ELi1EEENS1_25SingleTileBwdLPTSchedulerILb0ELi128ELb0EEEEEEEEEvNT_6ParamsE,"",@"SHT_CUDA_INFO"
	.sectionflags	@""
	.align	4


	//----- nvinfo : EIATTR_CUDA_API_VERSION
	.align		4
        /*0000*/ 	.byte	0x04, 0x37
        /*0002*/ 	.short	(.L_706 - .L_705)
.L_705:
        /*0004*/ 	.word	0x00000082


	//----- nvinfo : EIATTR_KPARAM_INFO
	.align		4
.L_706:
        /*0008*/ 	.byte	0x04, 0x17
        /*000a*/ 	.short	(.L_708 - .L_707)
.L_707:
        /*000c*/ 	.word	0x00000000
        /*0010*/ 	.short	0x0000
        /*0012*/ 	.short	0x0070
        /*0014*/ 	.byte	0x00, 0xf0, 0x01, 0x24


	//----- nvinfo : EIATTR_SPARSE_MMA_MASK
	.align		4
.L_708:
        /*0018*/ 	.byte	0x03, 0x50
        /*001a*/ 	.short	0x0000


	//----- nvinfo : EIATTR_MAXREG_COUNT
	.align		4
        /*001c*/ 	.byte	0x03, 0x1b
        /*001e*/ 	.short	0x00a8


	//----- nvinfo : EIATTR_NUM_BARRIERS
	.align		4
        /*0020*/ 	.byte	0x02, 0x4c
        /*0022*/ 	.byte	0x10
	.zero		1


	//----- nvinfo : EIATTR_EXTERNS
	.align		4
        /*0024*/ 	.byte	0x04, 0x0f
        /*0026*/ 	.short	(.L_710 - .L_709)


	//   ....[0]....
	.align		4
.L_709:
        /*0028*/ 	.word	index@(__assertfail)


	//----- nvinfo : EIATTR_ANNOTATIONS
	.align		4
.L_710:
        /*002c*/ 	.byte	0x04, 0x55
        /*002e*/ 	.short	(.L_712 - .L_711)


	//   ....[0]....
.L_711:
        /* <DEDUP_REMOVED lines=29> */


	//----- nvinfo : EIATTR_MERCURY_ISA_VERSION
	.align		4
.L_712:
        /*01e8*/ 	.byte	0x03, 0x5f
        /*01ea*/ 	.short	0x0101


	//----- nvinfo : EIATTR_INT_WARP_WIDE_INSTR_OFFSETS
	.align		4
        /*01ec*/ 	.byte	0x04, 0x31
        /*01ee*/ 	.short	(.L_714 - .L_713)


	//   ....[0]....
.L_713:
        /*01f0*/ 	.word	0x000001e0


	//   ....[1]....
        /*01f4*/ 	.word	0x000002a0


	//----- nvinfo : EIATTR_COOP_GROUP_MASK_REGIDS
	.align		4
.L_714:
        /*01f8*/ 	.byte	0x04, 0x29
        /*01fa*/ 	.short	(.L_716 - .L_715)


	//   ....[0]....
.L_715:
        /*01fc*/ 	.word	0xffffffff


	//   ....[1]....
        /*0200*/ 	.word	0xffffffff


	//   ....[2]....
        /*0204*/ 	.word	0xffffffff


	//   ....[3]....
        /*0208*/ 	.word	0xffffffff


	//   ....[4]....
        /*020c*/ 	.word	0xffffffff


	//   ....[5]....
        /*0210*/ 	.word	0xffffffff


	//   ....[6]....
        /*0214*/ 	.word	0xffffffff


	//   ....[7]....
        /*0218*/ 	.word	0xffffffff


	//   ....[8]....
        /*021c*/ 	.word	0xffffffff


	//   ....[9]....
        /*0220*/ 	.word	0xffffffff


	//   ....[10]....
        /*0224*/ 	.word	0xffffffff


	//   ....[11]....
        /*0228*/ 	.word	0xffffffff


	//   ....[12]....
        /*022c*/ 	.word	0xffffffff


	//   ....[13]....
        /*0230*/ 	.word	0xffffffff


	//   ....[14]....
        /*0234*/ 	.word	0xffffffff


	//   ....[15]....
        /*0238*/ 	.word	0xffffffff


	//   ....[16]....
        /*023c*/ 	.word	0xffffffff


	//   ....[17]....
        /*0240*/ 	.word	0xffffffff


	//   ....[18]....
        /*0244*/ 	.word	0xffffffff


	//   ....[19]....
        /*0248*/ 	.word	0xffffffff


	//   ....[20]....
        /*024c*/ 	.word	0xffffffff


	//   ....[21]....
        /*0250*/ 	.word	0xffffffff


	//   ....[22]....
        /*0254*/ 	.word	0xffffffff


	//   ....[23]....
        /*0258*/ 	.word	0xffffffff


	//   ....[24]....
        /*025c*/ 	.word	0xffffffff


	//   ....[25]....
        /*0260*/ 	.word	0xffffffff


	//   ....[26]....
        /*0264*/ 	.word	0xffffffff


	//   ....[27]....
        /*0268*/ 	.word	0xffffffff


	//   ....[28]....
        /*026c*/ 	.word	0xffffffff


	//   ....[29]....
        /*0270*/ 	.word	0xffffffff


	//   ....[30]....
        /*0274*/ 	.word	0xffffffff


	//   ....[31]....
        /*0278*/ 	.word	0xffffffff


	//   ....[32]....
        /*027c*/ 	.word	0xffffffff


	//   ....[33]....
        /*0280*/ 	.word	0xffffffff


	//   ....[34]....
        /*0284*/ 	.word	0xffffffff


	//   ....[35]....
        /*0288*/ 	.word	0xffffffff


	//   ....[36]....
        /*028c*/ 	.word	0xffffffff


	//   ....[37]....
        /*0290*/ 	.word	0xffffffff


	//   ....[38]....
        /*0294*/ 	.word	0xffffffff


	//   ....[39]....
        /*0298*/ 	.word	0xffffffff


	//   ....[40]....
        /*029c*/ 	.word	0xffffffff


	//   ....[41]....
        /*02a0*/ 	.word	0xffffffff


	//   ....[42]....
        /*02a4*/ 	.word	0xffffffff


	//   ....[43]....
        /*02a8*/ 	.word	0xffffffff


	//   ....[44]....
        /*02ac*/ 	.word	0xffffffff


	//   ....[45]....
        /*02b0*/ 	.word	0xffffffff


	//   ....[46]....
        /*02b4*/ 	.word	0xffffffff


	//   ....[47]....
        /*02b8*/ 	.word	0xffffffff


	//   ....[48]....
        /*02bc*/ 	.word	0xffffffff


	//   ....[49]....
        /*02c0*/ 	.word	0xffffffff


	//   ....[50]....
        /*02c4*/ 	.word	0xffffffff


	//   ....[51]....
        /*02c8*/ 	.word	0xffffffff


	//   ....[52]....
        /*02cc*/ 	.word	0xffffffff


	//   ....[53]....
        /*02d0*/ 	.word	0xffffffff


	//   ....[54]....
        /*02d4*/ 	.word	0xffffffff


	//   ....[55]....
        /*02d8*/ 	.word	0xffffffff


	//   ....[56]....
        /*02dc*/ 	.word	0xffffffff


	//   ....[57]....
        /*02e0*/ 	.word	0xffffffff


	//   ....[58]....
        /*02e4*/ 	.word	0xffffffff


	//   ....[59]....
        /*02e8*/ 	.word	0xffffffff


	//   ....[60]....
        /*02ec*/ 	.word	0xffffffff


	//   ....[61]....
        /*02f0*/ 	.word	0xffffffff


	//   ....[62]....
        /*02f4*/ 	.word	0xffffffff


	//   ....[63]....
        /*02f8*/ 	.word	0xffffffff


	//   ....[64]....
        /*02fc*/ 	.word	0xffffffff


	//   ....[65]....
        /*0300*/ 	.word	0xffffffff


	//   ....[66]....
        /*0304*/ 	.word	0xffffffff


	//   ....[67]....
        /*0308*/ 	.word	0xffffffff


	//   ....[68]....
        /*030c*/ 	.word	0xffffffff


	//   ....[69]....
        /*0310*/ 	.word	0xffffffff


	//   ....[70]....
        /*0314*/ 	.word	0xffffffff


	//   ....[71]....
        /*0318*/ 	.word	0xffffffff


	//   ....[72]....
        /*031c*/ 	.word	0xffffffff


	//   ....[73]....
        /*0320*/ 	.word	0xffffffff


	//   ....[74]....
        /*0324*/ 	.word	0xffffffff


	//   ....[75]....
        /*0328*/ 	.word	0xffffffff


	//   ....[76]....
        /*032c*/ 	.word	0xffffffff


	//   ....[77]....
        /*0330*/ 	.word	0xffffffff


	//   ....[78]....
        /*0334*/ 	.word	0xffffffff


	//   ....[79]....
        /*0338*/ 	.word	0xffffffff


	//   ....[80]....
        /*033c*/ 	.word	0xffffffff


	//   ....[81]....
        /*0340*/ 	.word	0xffffffff


	//   ....[82]....
        /*0344*/ 	.word	0xffffffff


	//   ....[83]....
        /*0348*/ 	.word	0xffffffff


	//   ....[84]....
        /*034c*/ 	.word	0xffffffff


	//   ....[85]....
        /*0350*/ 	.word	0xffffffff


	//   ....[86]....
        /*0354*/ 	.word	0xffffffff


	//   ....[87]....
        /*0358*/ 	.word	0xffffffff


	//   ....[88]....
        /*035c*/ 	.word	0xffffffff


	//   ....[89]....
        /*0360*/ 	.word	0xffffffff


	//   ....[90]....
        /*0364*/ 	.word	0xffffffff


	//   ....[91]....
        /*0368*/ 	.word	0xffffffff


	//   ....[92]....
        /*036c*/ 	.word	0xffffffff


	//   ....[93]....
        /*0370*/ 	.word	0xffffffff


	//   ....[94]....
        /*0374*/ 	.word	0xffffffff


	//   ....[95]....
        /*0378*/ 	.word	0xffffffff


	//   ....[96]....
        /*037c*/ 	.word	0xffffffff


	//   ....[97]....
        /*0380*/ 	.word	0xffffffff


	//   ....[98]....
        /*0384*/ 	.word	0xffffffff


	//   ....[99]....
        /*0388*/ 	.word	0xffffffff


	//   ....[100]....
        /*038c*/ 	.word	0xffffffff


	//   ....[101]....
        /*0390*/ 	.word	0xffffffff


	//   ....[102]....
        /*0394*/ 	.word	0xffffffff


	//   ....[103]....
        /*0398*/ 	.word	0xffffffff


	//   ....[104]....
        /*039c*/ 	.word	0x0500000f


	//----- nvinfo : EIATTR_COOP_GROUP_INSTR_OFFSETS
	.align		4
.L_716:
        /*03a0*/ 	.byte	0x04, 0x28
        /*03a2*/ 	.short	(.L_718 - .L_717)


	//   ....[0]....
.L_717:
        /*03a4*/ 	.word	0x00000060


	//   ....[1]....
        /*03a8*/ 	.word	0x000001f0


	//   ....[2]....
        /*03ac*/ 	.word	0x00000280


	//   ....[3]....
        /*03b0*/ 	.word	0x00000400


	//   ....[4]....
        /*03b4*/ 	.word	0x00000670


	//   ....[5]....
        /*03b8*/ 	.word	0x00001110


	//   ....[6]....
        /*03bc*/ 	.word	0x000022f0


	//   ....[7]....
        /*03c0*/ 	.word	0x000025f0


	//   ....[8]....
        /*03c4*/ 	.word	0x00002640


	//   ....[9]....
        /*03c8*/ 	.word	0x00002db0


	//   ....[10]....
        /*03cc*/ 	.word	0x00002e30


	//   ....[11]....
        /*03d0*/ 	.word	0x00002e70


	//   ....[12]....
        /*03d4*/ 	.word	0x00002f50


	//   ....[13]....
        /*03d8*/ 	.word	0x00002f80


	//   ....[14]....
        /*03dc*/ 	.word	0x00002fe0


	//   ....[15]....
        /*03e0*/ 	.word	0x00002ff0


	//   ....[16]....
        /*03e4*/ 	.word	0x00003000


	//   ....[17]....
        /*03e8*/ 	.word	0x00003010


	//   ....[18]....
        /*03ec*/ 	.word	0x000030f0


	//   ....[19]....
        /*03f0*/ 	.word	0x00003100


	//   ....[20]....
        /*03f4*/ 	.word	0x00003130


	//   ....[21]....
        /*03f8*/ 	.word	0x00003140


	//   ....[22]....
        /*03fc*/ 	.word	0x00003160


	//   ....[23]....
        /*0400*/ 	.word	0x000031e0


	//   ....[24]....
        /*0404*/ 	.word	0x00003220


	//   ....[25]....
        /*0408*/ 	.word	0x00003250


	//   ....[26]....
        /*040c*/ 	.word	0x00003290


	//   ....[27]....
        /*0410*/ 	.word	0x000032a0


	//   ....[28]....
        /*0414*/ 	.word	0x000032e0


	//   ....[29]....
        /*0418*/ 	.word	0x00003330


	//   ....[30]....
        /*041c*/ 	.word	0x00003370


	//   ....[31]....
        /*0420*/ 	.word	0x000033b0


	//   ....[32]....
        /*0424*/ 	.word	0x00003410


	//   ....[33]....
        /*0428*/ 	.word	0x00003440


	//   ....[34]....
        /*042c*/ 	.word	0x000034b0


	//   ....[35]....
        /*0430*/ 	.word	0x000034e0


	//   ....[36]....
        /*0434*/ 	.word	0x000035f0


	//   ....[37]....
        /*0438*/ 	.word	0x00003610


	//   ....[38]....
        /*043c*/ 	.word	0x000037b0


	//   ....[39]....
        /*0440*/ 	.word	0x000037c0


	//   ....[40]....
        /*0444*/ 	.word	0x000038a0


	//   ....[41]....
        /*0448*/ 	.word	0x000038f0


	//   ....[42]....
        /*044c*/ 	.word	0x00003990


	//   ....[43]....
        /*0450*/ 	.word	0x000039e0


	//   ....[44]....
        /*0454*/ 	.word	0x00003a80


	//   ....[45]....
        /*0458*/ 	.word	0x00003b40


	//   ....[46]....
        /*045c*/ 	.word	0x00003ba0


	//   ....[47]....
        /*0460*/ 	.word	0x00003be0


	//   ....[48]....
        /*0464*/ 	.word	0x00003c00


	//   ....[49]....
        /*0468*/ 	.word	0x00003c30


	//   ....[50]....
        /*046c*/ 	.word	0x00003c50


	//   ....[51]....
        /*0470*/ 	.word	0x00003c90


	//   ....[52]....
        /*0474*/ 	.word	0x00003cb0


	//   ....[53]....
        /*0478*/ 	.word	0x00003cc0


	//   ....[54]....
        /*047c*/ 	.word	0x00006550


	//   ....[55]....
        /*0480*/ 	.word	0x00006560


	//   ....[56]....
        /*0484*/ 	.word	0x00006570


	//   ....[57]....
        /*0488*/ 	.word	0x00006580


	//   ....[58]....
        /*048c*/ 	.word	0x00006590


	//   ....[59]....
        /*0490*/ 	.word	0x000065a0


	//   ....[60]....
        /*0494*/ 	.word	0x000065b0


	//   ....[61]....
        /*0498*/ 	.word	0x000065c0


	//   ....[62]....
        /*049c*/ 	.word	0x000065d0


	//   ....[63]....
        /*04a0*/ 	.word	0x000065e0


	//   ....[64]....
        /*04a4*/ 	.word	0x000065f0


	//   ....[65]....
        /*04a8*/ 	.word	0x00006600


	//   ....[66]....
        /*04ac*/ 	.word	0x00006710


	//   ....[67]....
        /*04b0*/ 	.word	0x00006750


	//   ....[68]....
        /*04b4*/ 	.word	0x000067b0


	//   ....[69]....
        /*04b8*/ 	.word	0x000067f0


	//   ....[70]....
        /*04bc*/ 	.word	0x00006830


	//   ....[71]....
        /*04c0*/ 	.word	0x00006870


	//   ....[72]....
        /*04c4*/ 	.word	0x000068b0


	//   ....[73]....
        /*04c8*/ 	.word	0x00006a70


	//   ....[74]....
        /*04cc*/ 	.word	0x00006c60


	//   ....[75]....
        /*04d0*/ 	.word	0x00006fc0


	//   ....[76]....
        /*04d4*/ 	.word	0x000070f0


	//   ....[77]....
        /*04d8*/ 	.word	0x00007180


	//   ....[78]....
        /*04dc*/ 	.word	0x000073c0


	//   ....[79]....
        /*04e0*/ 	.word	0x000073e0


	//   ....[80]....
        /*04e4*/ 	.word	0x000073f0


	//   ....[81]....
        /*04e8*/ 	.word	0x00007410


	//   ....[82]....
        /*04ec*/ 	.word	0x00007420


	//   ....[83]....
        /*04f0*/ 	.word	0x00007440


	//   ....[84]....
        /*04f4*/ 	.word	0x000077b0


	//   ....[85]....
        /*04f8*/ 	.word	0x000077f0


	//   ....[86]....
        /*04fc*/ 	.word	0x00007cb0


	//   ....[87]....
        /*0500*/ 	.word	0x00007cd0


	//   ....[88]....
        /*0504*/ 	.word	0x00007d00


	//   ....[89]....
        /*0508*/ 	.word	0x00007d10


	//   ....[90]....
        /*050c*/ 	.word	0x00007e90


	//   ....[91]....
        /*0510*/ 	.word	0x00007ea0


	//   ....[92]....
        /*0514*/ 	.word	0x00007f20


	//   ....[93]....
        /*0518*/ 	.word	0x00007f50


	//   ....[94]....
        /*051c*/ 	.word	0x00007fb0


	//   ....[95]....
        /*0520*/ 	.word	0x00008020


	//   ....[96]....
        /*0524*/ 	.word	0x00008040


	//   ....[97]....
        /*0528*/ 	.word	0x00008060


	//   ....[98]....
        /*052c*/ 	.word	0x00008090


	//   ....[99]....
        /*0530*/ 	.word	0x000080b0


	//   ....[100]....
        /*0534*/ 	.word	0x000080c0


	//   ....[101]....
        /*0538*/ 	.word	0x000080f0


	//   ....[102]....
        /*053c*/ 	.word	0x0000a500


	//   ....[103]....
        /*0540*/ 	.word	0x0000b390


	//   ....[104]....
        /*0544*/ 	.word	0x0000e170


	//----- nvinfo : EIATTR_REG_RECONFIG
	.align		4
.L_718:
        /*0548*/ 	.byte	0x01, 0x54
	.zero		2


	//----- nvinfo : EIATTR_SYSCALL_OFFSETS
	.align		4
        /*054c*/ 	.byte	0x04, 0x46
        /*054e*/ 	.short	(.L_720 - .L_719)


	//   ....[0]....
.L_719:
        /*0550*/ 	.word	0x00000d70


	//   ....[1]....
        /*0554*/ 	.word	0x00000e60


	//   ....[2]....
        /*0558*/ 	.word	0x00000fc0


	//   ....[3]....
        /*055c*/ 	.word	0x000010b0


	//   ....[4]....
        /*0560*/ 	.word	0x00009d80


	//   ....[5]....
        /*0564*/ 	.word	0x00009eb0


	//   ....[6]....
        /*0568*/ 	.word	0x00009fd0


	//   ....[7]....
        /*056c*/ 	.word	0x0000a0f0


	//----- nvinfo : EIATTR_MBARRIER_INSTR_OFFSETS
	.align		4
.L_720:
        /*0570*/ 	.byte	0x04, 0x39
        /*0572*/ 	.short	(.L_722 - .L_721)


	//   ....[0]....
.L_721:
        /*0574*/ 	.word	0x000002c0
        /*0578*/ 	.word	0x000000ff
        /*057c*/ 	.word	0x00026800
        /*0580*/ 	.short	0x0100
        /*0582*/ 	.byte	0x06
	.zero		1


	//   ....[1]....
        /*0584*/ 	.word	0x000003b0
        /*0588*/ 	.word	0x000000ff
        /*058c*/ 	.word	0x00026810
        /*0590*/ 	.short	0x0100
        /*0592*/ 	.byte	0x08
	.zero		1


	//   ....[2]....
        /*0594*/ 	.word	0x000003c0
        /*0598*/ 	.word	0x000000ff
        /*059c*/ 	.word	0x00026820
        /*05a0*/ 	.short	0x0100
        /*05a2*/ 	.byte	0x08
	.zero		1


	//   ....[3]....
        /*05a4*/ 	.word	0x000003d0
        /*05a8*/ 	.word	0x000000ff
        /*05ac*/ 	.word	0x00026818
        /*05b0*/ 	.short	0x0100
        /*05b2*/ 	.byte	0x08
	.zero		1


	//   ....[4]....
        /*05b4*/ 	.word	0x000003e0
        /*05b8*/ 	.word	0x000000ff
        /*05bc*/ 	.word	0x00026828
        /*05c0*/ 	.short	0x0100
        /*05c2*/ 	.byte	0x08
	.zero		1


	//   ....[5]....
        /*05c4*/ 	.word	0x00000510
        /*05c8*/ 	.word	0x000000ff
        /*05cc*/ 	.word	0x00026830
        /*05d0*/ 	.short	0x0100
        /*05d2*/ 	.byte	0x08
	.zero		1


	//   ....[6]....
        /*05d4*/ 	.word	0x00000520
        /*05d8*/ 	.word	0x000000ff
        /*05dc*/ 	.word	0x00026840
        /*05e0*/ 	.short	0x0100
        /*05e2*/ 	.byte	0x08
	.zero		1


	//   ....[7]....
        /*05e4*/ 	.word	0x00000530
        /*05e8*/ 	.word	0x000000ff
        /*05ec*/ 	.word	0x00026838
        /*05f0*/ 	.short	0x0100
        /*05f2*/ 	.byte	0x08
	.zero		1


	//   ....[8]....
        /*05f4*/ 	.word	0x00000540
        /*05f8*/ 	.word	0x000000ff
        /*05fc*/ 	.word	0x00026848
        /*0600*/ 	.short	0x0100
        /*0602*/ 	.byte	0x08
	.zero		1


	//   ....[9]....
        /*0604*/ 	.word	0x00001150
        /*0608*/ 	.word	0x00000011
        /*060c*/ 	.word	0x00026800
        /*0610*/ 	.short	0x010a
        /*0612*/ 	.byte	0x3f
	.zero		1


	//   ....[10]....
        /*0614*/ 	.word	0x00001170
        /*0618*/ 	.word	0x00000011
        /*061c*/ 	.word	0x00026800
        /*0620*/ 	.short	0x010a
        /*0622*/ 	.byte	0x3f
	.zero		1


	//   ....[11]....
        /*0624*/ 	.word	0x00001a80
        /*0628*/ 	.word	0x00000008
        /*062c*/ 	.word	0x00026810
        /*0630*/ 	.short	0x010a
        /*0632*/ 	.byte	0x3f
	.zero		1


	//   ....[12]....
        /*0634*/ 	.word	0x00001af0
        /*0638*/ 	.word	0x00000008
        /*063c*/ 	.word	0x00026810
        /*0640*/ 	.short	0x010a
        /*0642*/ 	.byte	0x3f
	.zero		1


	//   ....[13]....
        /*0644*/ 	.word	0x00001eb0
        /*0648*/ 	.word	0x00000008
        /*064c*/ 	.word	0x00026830
        /*0650*/ 	.short	0x010a
        /*0652*/ 	.byte	0x3f
	.zero		1


	//   ....[14]....
        /*0654*/ 	.word	0x00001f30
        /*0658*/ 	.word	0x00000008
        /*065c*/ 	.word	0x00026830
        /*0660*/ 	.short	0x010a
        /*0662*/ 	.byte	0x3f
	.zero		1


	//   ....[15]....
        /*0664*/ 	.word	0x00005470
        /*0668*/ 	.word	0x00000009
        /*066c*/ 	.word	0x00000000
        /*0670*/ 	.short	0x0101
        /*0672*/ 	.byte	0x3f
	.zero		1


	//   ....[16]....
        /*0674*/ 	.word	0x00005800
        /*0678*/ 	.word	0x00000008
        /*067c*/ 	.word	0x00000000
        /*0680*/ 	.short	0x0101
        /*0682*/ 	.byte	0x3f
	.zero		1


	//   ....[17]....
        /*0684*/ 	.word	0x00005f30
        /*0688*/ 	.word	0x00000006
        /*068c*/ 	.word	0x00026810
        /*0690*/ 	.short	0x010a
        /*0692*/ 	.byte	0x3f
	.zero		1


	//   ....[18]....
        /*0694*/ 	.word	0x00005fb0
        /*0698*/ 	.word	0x00000006
        /*069c*/ 	.word	0x00026810
        /*06a0*/ 	.short	0x010a
        /*06a2*/ 	.byte	0x3f
	.zero		1


	//   ....[19]....
        /*06a4*/ 	.word	0x00006330
        /*06a8*/ 	.word	0x00000006
        /*06ac*/ 	.word	0x00026830
        /*06b0*/ 	.short	0x010a
        /*06b2*/ 	.byte	0x3f
	.zero		1


	//   ....[20]....
        /*06b4*/ 	.word	0x000063c0
        /*06b8*/ 	.word	0x00000006
        /*06bc*/ 	.word	0x00026830
        /*06c0*/ 	.short	0x010a
        /*06c2*/ 	.byte	0x3f
	.zero		1


	//   ....[21]....
        /*06c4*/ 	.word	0x00009620
        /*06c8*/ 	.word	0x00000005
        /*06cc*/ 	.word	0x00000000
        /*06d0*/ 	.short	0x0101
        /*06d2*/ 	.byte	0x3f
	.zero		1


	//   ....[22]....
        /*06d4*/ 	.word	0x000099d0
        /*06d8*/ 	.word	0x00000006
        /*06dc*/ 	.word	0x00000000
        /*06e0*/ 	.short	0x0101
        /*06e2*/ 	.byte	0x3f
	.zero		1


	//   ....[23]....
        /*06e4*/ 	.word	0x0000c840
        /*06e8*/ 	.word	0x00000000
        /*06ec*/ 	.word	0x00026820
        /*06f0*/ 	.short	0x010a
        /*06f2*/ 	.byte	0x3f
	.zero		1


	//   ....[24]....
        /*06f4*/ 	.word	0x0000cd90
        /*06f8*/ 	.word	0x00000000
        /*06fc*/ 	.word	0x00026840
        /*0700*/ 	.short	0x010a
        /*0702*/ 	.byte	0x3f
	.zero		1


	//   ....[25]....
        /*0704*/ 	.word	0x0000cfe0
        /*0708*/ 	.word	0x00000000
        /*070c*/ 	.word	0x00026828
        /*0710*/ 	.short	0x010a
        /*0712*/ 	.byte	0x3f
	.zero		1


	//   ....[26]....
        /*0714*/ 	.word	0x0000d250
        /*0718*/ 	.word	0x00000000
        /*071c*/ 	.word	0x00026848
        /*0720*/ 	.short	0x010a
        /*0722*/ 	.byte	0x3f
	.zero		1


	//   ....[27]....
        /*0724*/ 	.word	0x0000d450
        /*0728*/ 	.word	0x00000000
        /*072c*/ 	.word	0x00026820
        /*0730*/ 	.short	0x010a
        /*0732*/ 	.byte	0x3f
	.zero		1


	//   ....[28]....
        /*0734*/ 	.word	0x0000d700
        /*0738*/ 	.word	0x00000000
        /*073c*/ 	.word	0x00026840
        /*0740*/ 	.short	0x010a
        /*0742*/ 	.byte	0x3f
	.zero		1


	//   ....[29]....
        /*0744*/ 	.word	0x0000d920
        /*0748*/ 	.word	0x00000000
        /*074c*/ 	.word	0x00026828
        /*0750*/ 	.short	0x010a
        /*0752*/ 	.byte	0x3f
	.zero		1


	//   ....[30]....
        /*0754*/ 	.word	0x0000dbe0
        /*0758*/ 	.word	0x00000004
        /*075c*/ 	.word	0x00026840
        /*0760*/ 	.short	0x010a
        /*0762*/ 	.byte	0x3f
	.zero		1


	//   ....[31]....
        /*0764*/ 	.word	0x0000dff0
        /*0768*/ 	.word	0x00000007
        /*076c*/ 	.word	0x00000000
        /*0770*/ 	.short	0x010a
        /*0772*/ 	.byte	0x3f
	.zero		1


	//   ....[32]....
        /*0774*/ 	.word	0x0000e040
        /*0778*/ 	.word	0x00000003
        /*077c*/ 	.word	0x00000000
        /*0780*/ 	.short	0x010a
        /*0782*/ 	.byte	0x3f
	.zero		1


	//   ....[33]....
        /*0784*/ 	.word	0x0000e0a0
        /*0788*/ 	.word	0x00000005
        /*078c*/ 	.word	0x00000000
        /*0790*/ 	.short	0x010a
        /*0792*/ 	.byte	0x3f
	.zero		1


	//   ....[34]....
        /*0794*/ 	.word	0x0000e0d0
        /*0798*/ 	.word	0x00000003
        /*079c*/ 	.word	0x00000000
        /*07a0*/ 	.short	0x010a
        /*07a2*/ 	.byte	0x3f
	.zero		1


	//   ....[35]....
        /*07a4*/ 	.word	0x0000e1a0
        /*07a8*/ 	.word	0x00000011
        /*07ac*/ 	.word	0x00026800
        /*07b0*/ 	.short	0x010a
        /*07b2*/ 	.byte	0x3f
	.zero		1


	//   ....[36]....
        /*07b4*/ 	.word	0x0000e1f0
        /*07b8*/ 	.word	0x00000008
        /*07bc*/ 	.word	0x00026810
        /*07c0*/ 	.short	0x010a
        /*07c2*/ 	.byte	0x3f
	.zero		1


	//   ....[37]....
        /*07c4*/ 	.word	0x0000e240
        /*07c8*/ 	.word	0x00000008
        /*07cc*/ 	.word	0x00026830
        /*07d0*/ 	.short	0x010a
        /*07d2*/ 	.byte	0x3f
	.zero		1


	//   ....[38]....
        /*07d4*/ 	.word	0x0000e290
        /*07d8*/ 	.word	0x00000006
        /*07dc*/ 	.word	0x00026810
        /*07e0*/ 	.short	0x010a
        /*07e2*/ 	.byte	0x3f
	.zero		1


	//   ....[39]....
        /*07e4*/ 	.word	0x0000e2e0
        /*07e8*/ 	.word	0x00000006
        /*07ec*/ 	.word	0x00026830
        /*07f0*/ 	.short	0x010a
        /*07f2*/ 	.byte	0x3f
	.zero		1


	//   ....[40]....
        /*07f4*/ 	.word	0x0000e330
        /*07f8*/ 	.word	0x00000000
        /*07fc*/ 	.word	0x00026820
        /*0800*/ 	.short	0x010a
        /*0802*/ 	.byte	0x3f
	.zero		1


	//   ....[41]....
        /*0804*/ 	.word	0x0000e380
        /*0808*/ 	.word	0x00000000
        /*080c*/ 	.word	0x00026840
        /*0810*/ 	.short	0x010a
        /*0812*/ 	.byte	0x3f
	.zero		1


	//   ....[42]....
        /*0814*/ 	.word	0x0000e3d0
        /*0818*/ 	.word	0x00000000
        /*081c*/ 	.word	0x00026828
        /*0820*/ 	.short	0x010a
        /*0822*/ 	.byte	0x3f
	.zero		1


	//   ....[43]....
        /*0824*/ 	.word	0x0000e420
        /*0828*/ 	.word	0x00000000
        /*082c*/ 	.word	0x00026848
        /*0830*/ 	.short	0x010a
        /*0832*/ 	.byte	0x3f
	.zero		1


	//   ....[44]....
        /*0834*/ 	.word	0x0000e480
        /*0838*/ 	.word	0x00000000
        /*083c*/ 	.word	0x00026820
        /*0840*/ 	.short	0x010a
        /*0842*/ 	.byte	0x3f
	.zero		1


	//   ....[45]....
        /*0844*/ 	.word	0x0000e4d0
        /*0848*/ 	.word	0x00000000
        /*084c*/ 	.word	0x00026840
        /*0850*/ 	.short	0x010a
        /*0852*/ 	.byte	0x3f
	.zero		1


	//   ....[46]....
        /*0854*/ 	.word	0x0000e520
        /*0858*/ 	.word	0x00000000
        /*085c*/ 	.word	0x00026828
        /*0860*/ 	.short	0x010a
        /*0862*/ 	.byte	0x3f
	.zero		1


	//   ....[47]....
        /*0864*/ 	.word	0x0000e570
        /*0868*/ 	.word	0x00000004
        /*086c*/ 	.word	0x00026840
        /*0870*/ 	.short	0x010a
        /*0872*/ 	.byte	0x3f
	.zero		1


	//   ....[48]....
        /*0874*/ 	.word	0x0000e640
        /*0878*/ 	.word	0x00000007
        /*087c*/ 	.word	0x00000000
        /*0880*/ 	.short	0x010a
        /*0882*/ 	.byte	0x3f
	.zero		1


	//   ....[49]....
        /*0884*/ 	.word	0x0000e690
        /*0888*/ 	.word	0x00000003
        /*088c*/ 	.word	0x00000000
        /*0890*/ 	.short	0x010a
        /*0892*/ 	.byte	0x3f
	.zero		1


	//   ....[50]....
        /*0894*/ 	.word	0x0000e6e0
        /*0898*/ 	.word	0x00000005
        /*089c*/ 	.word	0x00000000
        /*08a0*/ 	.short	0x010a
        /*08a2*/ 	.byte	0x3f
	.zero		1


	//----- nvinfo : EIATTR_NUM_MBARRIERS
	.align		4
.L_722:
        /*08a4*/ 	.byte	0x03, 0x38
        /*08a6*/ 	.short	0x0009


	//----- nvinfo : EIATTR_EXIT_INSTR_OFFSETS
	.align		4
        /*08a8*/ 	.byte	0x04, 0x1c
        /*08aa*/ 	.short	(.L_724 - .L_723)


	//   ....[0]....
.L_723:
        /*08ac*/ 	.word	0x0000e120


	//----- nvinfo : EIATTR_MAX_THREADS
	.align		4
.L_724:
        /*08b0*/ 	.byte	0x04, 0x05
        /*08b2*/ 	.short	(.L_726 - .L_725)
.L_725:
        /*08b4*/ 	.word	0x00000180
        /*08b8*/ 	.word	0x00000001
        /*08bc*/ 	.word	0x00000001


	//----- nvinfo : EIATTR_CRS_STACK_SIZE
	.align		4
.L_726:
        /*08c0*/ 	.byte	0x04, 0x1e
        /*08c2*/ 	.short	(.L_728 - .L_727)
.L_727:
        /*08c4*/ 	.word	0x00000000


	//----- nvinfo : EIATTR_CBANK_PARAM_SIZE
	.align		4
.L_728:
        /*08c8*/ 	.byte	0x03, 0x19
        /*08ca*/ 	.short	0x0970


	//----- nvinfo : EIATTR_PARAM_CBANK
	.align		4
        /*08cc*/ 	.byte	0x04, 0x0a
        /*08ce*/ 	.short	(.L_730 - .L_729)
	.align		4
.L_729:
        /*08d0*/ 	.word	index@(.nv.constant0._ZN7cutlass13device_kernelIN5flash11enable_sm90INS1_16FlashAttnBwdSm90INS1_25CollectiveMainloopBwdSm90ILi2ELi2ELi2EN4cute5tupleIJNS5_1CILi1EEES8_S8_EEENS6_IJNS7_ILi96EEENS7_ILi128EEENS7_ILi64EEEEEENS_10bfloat16_tEfNS_4arch4Sm90ELb1ELb0ELb1ELb0ELb0ELb1ELb0ELb1ELi2ELi1ELi2ELi2ELb0EEENS1_21CollectiveEpilogueBwdISD_SE_SG_Li256ELb0ELb0ELi1EEENS1_25SingleTileBwdLPTSchedulerILb0ELi128ELb0EEEEEEEEEvNT_6ParamsE)
        /*08d4*/ 	.short	0x0210
        /*08d6*/ 	.short	0x0970


	//----- nvinfo : EIATTR_SW_WAR
	.align		4
.L_730:
        /*08d8*/ 	.byte	0x04, 0x36
        /*08da*/ 	.short	(.L_732 - .L_731)
.L_731:
        /*08dc*/ 	.word	0x00000008
.L_732:


//--------------------- .nv.info._ZN7cutlass13device_kernelIN5flash11enable_sm90INS1_16FlashAttnBwdSm90INS1_25CollectiveMainloopBwdSm90ILi2ELi2ELi2EN4cute5tupleIJNS5_1CILi1EEES8_S8_EEENS6_IJNS7_ILi96EEENS7_ILi128EEENS7_ILi64EEEEEENS_10bfloat16_tEfNS_4arch4Sm90ELb1ELb0ELb1ELb0ELb1ELb1ELb0ELb1ELi2ELi1ELi2ELi2ELb0EEENS1_21CollectiveEpilogueBwdISD_SE_SG_Li256ELb0ELb0ELi1EEENS1_25SingleTileBwdLPTSchedulerILb0ELi128ELb1EEEEEEEEEvNT_6ParamsE --------------------------
	.section	.nv.info._ZN7cutlass13device_kernelIN5flash11enable_sm90INS1_16FlashAttnBwdSm90INS1_25CollectiveMainloopBwdSm90ILi2ELi2ELi2EN4cute5tupleIJNS5_1CILi1EEES8_S8_EEENS6_IJNS7_ILi96EEENS7_ILi128EEENS7_ILi64EEEEEENS_10bfloat16_tEfNS_4arch4Sm90ELb1ELb0ELb1ELb0ELb1ELb1ELb0ELb1ELi2ELi1ELi2ELi2ELb0EEENS1_21CollectiveEpilogueBwdISD_SE_SG_Li256ELb0ELb0ELi1EEENS1_25SingleTileBwdLPTSchedulerILb0ELi128ELb1EEEEEEEEEvNT_6ParamsE,"",@"SHT_CUDA_INFO"
	.sectionflags	@""
	.align	4


	//----- nvinfo : EIATTR_CUDA_API_VERSION
	.align		4
        /*0000*/ 	.byte	0x04, 0x37
        /*0002*/ 	.short	(.L_734 - .L_733)
.L_733:
        /*0004*/ 	.word	0x00000082


	//----- nvinfo : EIATTR_KPARAM_INFO
	.align		4
.L_734:
        /*0008*/ 	.byte	0x04, 0x17
        /*000a*/ 	.short	(.L_736 - .L_735)
.L_735:
        /*000c*/ 	.word	0x00000000
        /*0010*/ 	.short	0x0000
        /*0012*/ 	.short	0x0070
        /*0014*/ 	.byte	0x00, 0xf0, 0x01, 0x24


	//----- nvinfo : EIATTR_SPARSE_MMA_MASK
	.align		4
.L_736:
        /*0018*/ 	.byte	0x03, 0x50
        /*001a*/ 	.short	0x0000


	//----- nvinfo : EIATTR_MAXREG_COUNT
	.align		4
        /*001c*/ 	.byte	0x03, 0x1b
        /*001e*/ 	.short	0x00a8


	//----- nvinfo : EIATTR_NUM_BARRIERS
	.align		4
        /*0020*/ 	.byte	0x02, 0x4c
        /*0022*/ 	.byte	0x10
	.zero		1


	//----- nvinfo : EIATTR_EXTERNS
	.align		4
        /*0024*/ 	.byte	0x04, 0x0f
        /*0026*/ 	.short	(.L_738 - .L_737)


	//   ....[0]....
	.align		4
.L_737:
        /*0028*/ 	.word	index@(__assertfail)


	//----- nvinfo : EIATTR_ANNOTATIONS
	.align		4
.L_738:
        /*002c*/ 	.byte	0x04, 0x55
        /*002e*/ 	.short	(.L_740 - .L_739)


	//   ....[0]....
.L_739:
        /* <DEDUP_REMOVED lines=31> */


	//----- nvinfo : EIATTR_MERCURY_ISA_VERSION
	.align		4
.L_740:
        /*0208*/ 	.byte	0x03, 0x5f
        /*020a*/ 	.short	0x0101


	//----- nvinfo : EIATTR_INT_WARP_WIDE_INSTR_OFFSETS
	.align		4
        /*020c*/ 	.byte	0x04, 0x31
        /*020e*/ 	.short	(.L_742 - .L_741)


	//   ....[0]....
.L_741:
        /*0210*/ 	.word	0x000001e0


	//   ....[1]....
        /*0214*/ 	.word	0x000002a0


	//   ....[2]....
        /*0218*/ 	.word	0x0000bed0


	//   ....[3]....
        /*021c*/ 	.word	0x0000c540


	//   ....[4]....
        /*0220*/ 	.word	0x0000ca60


	//----- nvinfo : EIATTR_COOP_GROUP_MASK_REGIDS
	.align		4
.L_742:
        /*0224*/ 	.byte	0x04, 0x29
        /*0226*/ 	.short	(.L_744 - .L_743)


	//   ....[0]....
.L_743:
        /*0228*/ 	.word	0xffffffff


	//   ....[1]....
        /*022c*/ 	.word	0xffffffff


	//   ....[2]....
        /*0230*/ 	.word	0xffffffff


	//   ....[3]....
        /*0234*/ 	.word	0xffffffff


	//   ....[4]....
        /*0238*/ 	.word	0xffffffff


	//   ....[5]....
        /*023c*/ 	.word	0xffffffff


	//   ....[6]....
        /*0240*/ 	.word	0xffffffff


	//   ....[7]....
        /*0244*/ 	.word	0xffffffff


	//   ....[8]....
        /*0248*/ 	.word	0xffffffff


	//   ....[9]....
        /*024c*/ 	.word	0xffffffff


	//   ....[10]....
        /*0250*/ 	.word	0xffffffff


	//   ....[11]....
        /*0254*/ 	.word	0xffffffff


	//   ....[12]....
        /*0258*/ 	.word	0xffffffff


	//   ....[13]....
        /*025c*/ 	.word	0xffffffff


	//   ....[14]....
        /*0260*/ 	.word	0xffffffff


	//   ....[15]....
        /*0264*/ 	.word	0xffffffff


	//   ....[16]....
        /*0268*/ 	.word	0xffffffff


	//   ....[17]....
        /*026c*/ 	.word	0xffffffff


	//   ....[18]....
        /*0270*/ 	.word	0xffffffff


	//   ....[19]....
        /*0274*/ 	.word	0xffffffff


	//   ....[20]....
        /*0278*/ 	.word	0xffffffff


	//   ....[21]....
        /*027c*/ 	.word	0xffffffff


	//   ....[22]....
        /*0280*/ 	.word	0xffffffff


	//   ....[23]....
        /*0284*/ 	.word	0xffffffff


	//   ....[24]....
        /*0288*/ 	.word	0xffffffff


	//   ....[25]....
        /*028c*/ 	.word	0xffffffff


	//   ....[26]....
        /*0290*/ 	.word	0xffffffff


	//   ....[27]....
        /*0294*/ 	.word	0xffffffff


	//   ....[28]....
        /*0298*/ 	.word	0xffffffff


	//   ....[29]....
        /*029c*/ 	.word	0xffffffff


	//   ....[30]....
        /*02a0*/ 	.word	0xffffffff


	//   ....[31]....
        /*02a4*/ 	.word	0xffffffff


	//   ....[32]....
        /*02a8*/ 	.word	0xffffffff


	//   ....[33]....
        /*02ac*/ 	.word	0xffffffff


	//   ....[34]....
        /*02b0*/ 	.word	0xffffffff


	//   ....[35]....
        /*02b4*/ 	.word	0xffffffff


	//   ....[36]....
        /*02b8*/ 	.word	0xffffffff


	//   ....[37]....
        /*02bc*/ 	.word	0xffffffff


	//   ....[38]....
        /*02c0*/ 	.word	0xffffffff


	//   ....[39]....
        /*02c4*/ 	.word	0xffffffff


	//   ....[40]....
        /*02c8*/ 	.word	0xffffffff


	//   ....[41]....
        /*02cc*/ 	.word	0xffffffff


	//   ....[42]....
        /*02d0*/ 	.word	0xffffffff


	//   ....[43]....
        /*02d4*/ 	.word	0xffffffff


	//   ....[44]....
        /*02d8*/ 	.word	0xffffffff


	//   ....[45]....
        /*02dc*/ 	.word	0xffffffff


	//   ....[46]....
        /*02e0*/ 	.word	0xffffffff


	//   ....[47]....
        /*02e4*/ 	.word	0xffffffff


	//   ....[48]....
        /*02e8*/ 	.word	0xffffffff


	//   ....[49]....
        /*02ec*/ 	.word	0xffffffff


	//   ....[50]....
        /*02f0*/ 	.word	0xffffffff


	//   ....[51]....
        /*02f4*/ 	.word	0xffffffff


	//   ....[52]....
        /*02f8*/ 	.word	0xffffffff


	//   ....[53]....
        /*02fc*/ 	.word	0xffffffff


	//   ....[54]....
        /*0300*/ 	.word	0xffffffff


	//   ....[55]....
        /*0304*/ 	.word	0xffffffff


	//   ....[56]....
        /*0308*/ 	.word	0xffffffff


	//   ....[57]....
        /*030c*/ 	.word	0xffffffff


	//   ....[58]....
        /*0310*/ 	.word	0xffffffff


	//   ....[59]....
        /*0314*/ 	.word	0xffffffff


	//   ....[60]....
        /*0318*/ 	.word	0xffffffff


	//   ....[61]....
        /*031c*/ 	.word	0xffffffff


	//   ....[62]....
        /*0320*/ 	.word	0xffffffff


	//   ....[63]....
        /*0324*/ 	.word	0xffffffff


	//   ....[64]....
        /*0328*/ 	.word	0xffffffff


	//   ....[65]....
        /*032c*/ 	.word	0xffffffff


	//   ....[66]....
        /*0330*/ 	.word	0xffffffff


	//   ....[67]....
        /*0334*/ 	.word	0xffffffff


	//   ....[68]....
        /*0338*/ 	.word	0xffffffff


	//   ....[69]....
        /*033c*/ 	.word	0xffffffff


	//   ....[70]....
        /*0340*/ 	.word	0xffffffff


	//   ....[71]....
        /*0344*/ 	.word	0xffffffff


	//   ....[72]....
        /*0348*/ 	.word	0xffffffff


	//   ....[73]....
        /*034c*/ 	.word	0xffffffff


	//   ....[74]....
        /*0350*/ 	.word	0xffffffff


	//   ....[75]....
        /*0354*/ 	.word	0xffffffff


	//   ....[76]....
        /*0358*/ 	.word	0xffffffff


	//   ....[77]....
        /*035c*/ 	.word	0xffffffff


	//   ....[78]....
        /*0360*/ 	.word	0xffffffff


	//   ....[79]....
        /*0364*/ 	.word	0xffffffff


	//   ....[80]....
        /*0368*/ 	.word	0xffffffff


	//   ....[81]....
        /*036c*/ 	.word	0xffffffff


	//   ....[82]....
        /*0370*/ 	.word	0xffffffff


	//   ....[83]....
        /*0374*/ 	.word	0xffffffff


	//   ....[84]....
        /*0378*/ 	.word	0xffffffff


	//   ....[85]....
        /*037c*/ 	.word	0xffffffff


	//   ....[86]....
        /*0380*/ 	.word	0xffffffff


	//   ....[87]....
        /*0384*/ 	.word	0xffffffff


	//   ....[88]....
        /*0388*/ 	.word	0xffffffff


	//   ....[89]....
        /*038c*/ 	.word	0xffffffff


	//   ....[90]....
        /*0390*/ 	.word	0xffffffff


	//   ....[91]....
        /*0394*/ 	.word	0xffffffff


	//   ....[92]....
        /*0398*/ 	.word	0xffffffff


	//   ....[93]....
        /*039c*/ 	.word	0xffffffff


	//   ....[94]....
        /*03a0*/ 	.word	0xffffffff


	//   ....[95]....
        /*03a4*/ 	.word	0xffffffff


	//   ....[96]....
        /*03a8*/ 	.word	0xffffffff


	//   ....[97]....
        /*03ac*/ 	.word	0xffffffff


	//   ....[98]....
        /*03b0*/ 	.word	0xffffffff


	//   ....[99]....
        /*03b4*/ 	.word	0xffffffff


	//   ....[100]....
        /*03b8*/ 	.word	0xffffffff


	//   ....[101]....
        /*03bc*/ 	.word	0xffffffff


	//   ....[102]....
        /*03c0*/ 	.word	0xffffffff


	//   ....[103]....
        /*03c4*/ 	.word	0xffffffff


	//   ....[104]....
        /*03c8*/ 	.word	0xffffffff


	//   ....[105]....
        /*03cc*/ 	.word	0xffffffff


	//   ....[106]....
        /*03d0*/ 	.word	0xffffffff


	//   ....[107]....
        /*03d4*/ 	.word	0xffffffff


	//   ....[108]....
        /*03d8*/ 	.word	0xffffffff


	//   ....[109]....
        /*03dc*/ 	.word	0xffffffff


	//   ....[110]....
        /*03e0*/ 	.word	0x0500000f


	//   ....[111]....
        /*03e4*/ 	.word	0x0500000f


	//   ....[112]....
        /*03e8*/ 	.word	0x0500000f


	//   ....[113]....
        /*03ec*/ 	.word	0x0500000f


	//----- nvinfo : EIATTR_COOP_GROUP_INSTR_OFFSETS
	.align		4
.L_744:
        /*03f0*/ 	.byte	0x04, 0x28
        /*03f2*/ 	.short	(.L_746 - .L_745)


	//   ....[0]....
.L_745:
        /*03f4*/ 	.word	0x00000060


	//   ....[1]....
        /*03f8*/ 	.word	0x000001f0


	//   ....[2]....
        /*03fc*/ 	.word	0x00000280


	//   ....[3]....
        /*0400*/ 	.word	0x00000400


	//   ....[4]....
        /*0404*/ 	.word	0x00000680


	//   ....[5]....
        /*0408*/ 	.word	0x00001170


	//   ....[6]....
        /*040c*/ 	.word	0x00002300


	//   ....[7]....
        /*0410*/ 	.word	0x00002640


	//   ....[8]....
        /*0414*/ 	.word	0x00002690


	//   ....[9]....
        /*0418*/ 	.word	0x00002e00


	//   ....[10]....
        /*041c*/ 	.word	0x00002e80


	//   ....[11]....
        /*0420*/ 	.word	0x00002ec0


	//   ....[12]....
        /*0424*/ 	.word	0x00002fa0


	//   ....[13]....
        /*0428*/ 	.word	0x00002fd0


	//   ....[14]....
        /*042c*/ 	.word	0x00003020


	//   ....[15]....
        /*0430*/ 	.word	0x00003030


	//   ....[16]....
        /*0434*/ 	.word	0x00003040


	//   ....[17]....
        /*0438*/ 	.word	0x00003050


	//   ....[18]....
        /*043c*/ 	.word	0x00003120


	//   ....[19]....
        /*0440*/ 	.word	0x00003130


	//   ....[20]....
        /*0444*/ 	.word	0x00003160


	//   ....[21]....
        /*0448*/ 	.word	0x00003170


	//   ....[22]....
        /*044c*/ 	.word	0x00003190


	//   ....[23]....
        /*0450*/ 	.word	0x00003260


	//   ....[24]....
        /*0454*/ 	.word	0x000032a0


	//   ....[25]....
        /*0458*/ 	.word	0x000032e0


	//   ....[26]....
        /*045c*/ 	.word	0x00003320


	//   ....[27]....
        /*0460*/ 	.word	0x00003340


	//   ....[28]....
        /*0464*/ 	.word	0x00003360


	//   ....[29]....
        /*0468*/ 	.word	0x000033c0


	//   ....[30]....
        /*046c*/ 	.word	0x00003400


	//   ....[31]....
        /*0470*/ 	.word	0x00003440


	//   ....[32]....
        /*0474*/ 	.word	0x000034c0


	//   ....[33]....
        /*0478*/ 	.word	0x000034f0


	//   ....[34]....
        /*047c*/ 	.word	0x00003520


	//   ....[35]....
        /*0480*/ 	.word	0x00003550


	//   ....[36]....
        /*0484*/ 	.word	0x00003680


	//   ....[37]....
        /*0488*/ 	.word	0x000036a0


	//   ....[38]....
        /*048c*/ 	.word	0x00003830


	//   ....[39]....
        /*0490*/ 	.word	0x00003850


	//   ....[40]....
        /*0494*/ 	.word	0x00003920


	//   ....[41]....
        /*0498*/ 	.word	0x00003960


	//   ....[42]....
        /*049c*/ 	.word	0x000039a0


	//   ....[43]....
        /*04a0*/ 	.word	0x000039e0


	//   ....[44]....
        /*04a4*/ 	.word	0x00003a10


	//   ....[45]....
        /*04a8*/ 	.word	0x00003a40


	//   ....[46]....
        /*04ac*/ 	.word	0x00003bd0


	//   ....[47]....
        /*04b0*/ 	.word	0x00003c10


	//   ....[48]....
        /*04b4*/ 	.word	0x00003c40


	//   ....[49]....
        /*04b8*/ 	.word	0x00003c60


	//   ....[50]....
        /*04bc*/ 	.word	0x00003c90


	//   ....[51]....
        /*04c0*/ 	.word	0x00003cb0


	//   ....[52]....
        /*04c4*/ 	.word	0x00003cd0


	//   ....[53]....
        /*04c8*/ 	.word	0x00003d10


	//   ....[54]....
        /*04cc*/ 	.word	0x000065a0


	//   ....[55]....
        /*04d0*/ 	.word	0x000065b0


	//   ....[56]....
        /*04d4*/ 	.word	0x000065c0


	//   ....[57]....
        /*04d8*/ 	.word	0x000065d0


	//   ....[58]....
        /*04dc*/ 	.word	0x000065e0


	//   ....[59]....
        /*04e0*/ 	.word	0x000065f0


	//   ....[60]....
        /*04e4*/ 	.word	0x00006600


	//   ....[61]....
        /*04e8*/ 	.word	0x00006610


	//   ....[62]....
        /*04ec*/ 	.word	0x00006620


	//   ....[63]....
        /*04f0*/ 	.word	0x00006630


	//   ....[64]....
        /*04f4*/ 	.word	0x00006640


	//   ....[65]....
        /*04f8*/ 	.word	0x00006650


	//   ....[66]....
        /*04fc*/ 	.word	0x00006760


	//   ....[67]....
        /*0500*/ 	.word	0x000067a0


	//   ....[68]....
        /*0504*/ 	.word	0x00006800


	//   ....[69]....
        /*0508*/ 	.word	0x00006840


	//   ....[70]....
        /*050c*/ 	.word	0x00006880


	//   ....[71]....
        /*0510*/ 	.word	0x000068c0


	//   ....[72]....
        /*0514*/ 	.word	0x00006900


	//   ....[73]....
        /*0518*/ 	.word	0x00006ac0


	//   ....[74]....
        /*051c*/ 	.word	0x00006cb0


	//   ....[75]....
        /*0520*/ 	.word	0x00007010


	//   ....[76]....
        /*0524*/ 	.word	0x00007140


	//   ....[77]....
        /*0528*/ 	.word	0x000071d0


	//   ....[78]....
        /*052c*/ 	.word	0x00007410


	//   ....[79]....
        /*0530*/ 	.word	0x00007430


	//   ....[80]....
        /*0534*/ 	.word	0x00007440


	//   ....[81]....
        /*0538*/ 	.word	0x00007460


	//   ....[82]....
        /*053c*/ 	.word	0x00007470


	//   ....[83]....
        /*0540*/ 	.word	0x00007490


	//   ....[84]....
        /*0544*/ 	.word	0x000077f0


	//   ....[85]....
        /*0548*/ 	.word	0x00007830


	//   ....[86]....
        /*054c*/ 	.word	0x00007d10


	//   ....[87]....
        /*0550*/ 	.word	0x00007d30


	//   ....[88]....
        /*0554*/ 	.word	0x00007d60


	//   ....[89]....
        /*0558*/ 	.word	0x00007d70


	//   ....[90]....
        /*055c*/ 	.word	0x00007ef0


	//   ....[91]....
        /*0560*/ 	.word	0x00007f00


	//   ....[92]....
        /*0564*/ 	.word	0x00007f40


	//   ....[93]....
        /*0568*/ 	.word	0x00007f70


	//   ....[94]....
        /*056c*/ 	.word	0x00008000


	//   ....[95]....
        /*0570*/ 	.word	0x00008030


	//   ....[96]....
        /*0574*/ 	.word	0x00008070


	//   ....[97]....
        /*0578*/ 	.word	0x000080b0


	//   ....[98]....
        /*057c*/ 	.word	0x000080e0


	//   ....[99]....
        /*0580*/ 	.word	0x00008120


	//   ....[100]....
        /*0584*/ 	.word	0x00008130


	//   ....[101]....
        /*0588*/ 	.word	0x00008160


	//   ....[102]....
        /*058c*/ 	.word	0x0000a560


	//   ....[103]....
        /*0590*/ 	.word	0x0000b300


	//   ....[104]....
        /*0594*/ 	.word	0x0000bad0


	//   ....[105]....
        /*0598*/ 	.word	0x0000be00


	//   ....[106]....
        /*059c*/ 	.word	0x0000c1c0


	//   ....[107]....
        /*05a0*/ 	.word	0x0000c470


	//   ....[108]....
        /*05a4*/ 	.word	0x0000c720


	//   ....[109]....
        /*05a8*/ 	.word	0x0000c990


	//   ....[110]....
        /*05ac*/ 	.word	0x0000eae0


	//   ....[111]....
        /*05b0*/ 	.word	0x0000ecd0


	//   ....[112]....
        /*05b4*/ 	.word	0x0000ed40


	//   ....[113]....
        /*05b8*/ 	.word	0x0000edb0


	//----- nvinfo : EIATTR_REG_RECONFIG
	.align		4
.L_746:
        /*05bc*/ 	.byte	0x01, 0x54
	.zero		2


	//----- nvinfo : EIATTR_SYSCALL_OFFSETS
	.align		4
        /*05c0*/ 	.byte	0x04, 0x46
        /*05c2*/ 	.short	(.L_748 - .L_747)


	//   ....[0]....
.L_747:
        /*05c4*/ 	.word	0x00000dd0


	//   ....[1]....
        /*05c8*/ 	.word	0x00000ec0


	//   ....[2]....
        /*05cc*/ 	.word	0x00001020


	//   ....[3]....
        /*05d0*/ 	.word	0x00001110


	//   ....[4]....
        /*05d4*/ 	.word	0x00009de0


	//   ....[5]....
        /*05d8*/ 	.word	0x00009f10


	//   ....[6]....
        /*05dc*/ 	.word	0x0000a030


	//   ....[7]....
        /*05e0*/ 	.word	0x0000a150


	//----- nvinfo : EIATTR_MBARRIER_INSTR_OFFSETS
	.align		4
.L_748:
        /*05e4*/ 	.byte	0x04, 0x39
        /*05e6*/ 	.short	(.L_750 - .L_749)


	//   ....[0]....
.L_749:
        /*05e8*/ 	.word	0x000002c0
        /*05ec*/ 	.word	0x000000ff
        /*05f0*/ 	.word	0x00026800
        /*05f4*/ 	.short	0x0100
        /*05f6*/ 	.byte	0x06
	.zero		1


	//   ....[1]....
        /*05f8*/ 	.word	0x000003b0
        /*05fc*/ 	.word	0x000000ff
        /*0600*/ 	.word	0x00026810
        /*0604*/ 	.short	0x0100
        /*0606*/ 	.byte	0x08
	.zero		1


	//   ....[2]....
        /*0608*/ 	.word	0x000003c0
        /*060c*/ 	.word	0x000000ff
        /*0610*/ 	.word	0x00026820
        /*0614*/ 	.short	0x0100
        /*0616*/ 	.byte	0x08
	.zero		1


	//   ....[3]....
        /*0618*/ 	.word	0x000003d0
        /*061c*/ 	.word	0x000000ff
        /*0620*/ 	.word	0x00026818
        /*0624*/ 	.short	0x0100
        /*0626*/ 	.byte	0x08
	.zero		1


	//   ....[4]....
        /*0628*/ 	.word	0x000003e0
        /*062c*/ 	.word	0x000000ff
        /*0630*/ 	.word	0x00026828
        /*0634*/ 	.short	0x0100
        /*0636*/ 	.byte	0x08
	.zero		1


	//   ....[5]....
        /*0638*/ 	.word	0x00000510
        /*063c*/ 	.word	0x000000ff
        /*0640*/ 	.word	0x00026830
        /*0644*/ 	.short	0x0100
        /*0646*/ 	.byte	0x08
	.zero		1


	//   ....[6]....
        /*0648*/ 	.word	0x00000520
        /*064c*/ 	.word	0x000000ff
        /*0650*/ 	.word	0x00026840
        /*0654*/ 	.short	0x0100
        /*0656*/ 	.byte	0x08
	.zero		1


	//   ....[7]....
        /*0658*/ 	.word	0x00000530
        /*065c*/ 	.word	0x000000ff
        /*0660*/ 	.word	0x00026838
        /*0664*/ 	.short	0x0100
        /*0666*/ 	.byte	0x08
	.zero		1


	//   ....[8]....
        /*0668*/ 	.word	0x00000540
        /*066c*/ 	.word	0x000000ff
        /*0670*/ 	.word	0x00026848
        /*0674*/ 	.short	0x0100
        /*0676*/ 	.byte	0x08
	.zero		1


	//   ....[9]....
        /*0678*/ 	.word	0x000011d0
        /*067c*/ 	.word	0x00000011
        /*0680*/ 	.word	0x00026800
        /*0684*/ 	.short	0x010a
        /*0686*/ 	.byte	0x3f
	.zero		1


	//   ....[10]....
        /*0688*/ 	.word	0x00001200
        /*068c*/ 	.word	0x00000011
        /*0690*/ 	.word	0x00026800
        /*0694*/ 	.short	0x010a
        /*0696*/ 	.byte	0x3f
	.zero		1


	//   ....[11]....
        /*0698*/ 	.word	0x00001ad0
        /*069c*/ 	.word	0x00000008
        /*06a0*/ 	.word	0x00026810
        /*06a4*/ 	.short	0x010a
        /*06a6*/ 	.byte	0x3f
	.zero		1


	//   ....[12]....
        /*06a8*/ 	.word	0x00001b40
        /*06ac*/ 	.word	0x00000008
        /*06b0*/ 	.word	0x00026810
        /*06b4*/ 	.short	0x010a
        /*06b6*/ 	.byte	0x3f
	.zero		1


	//   ....[13]....
        /*06b8*/ 	.word	0x00001f00
        /*06bc*/ 	.word	0x00000008
        /*06c0*/ 	.word	0x00026830
        /*06c4*/ 	.short	0x010a
        /*06c6*/ 	.byte	0x3f
	.zero		1


	//   ....[14]....
        /*06c8*/ 	.word	0x00001f80
        /*06cc*/ 	.word	0x00000008
        /*06d0*/ 	.word	0x00026830
        /*06d4*/ 	.short	0x010a
        /*06d6*/ 	.byte	0x3f
	.zero		1


	//   ....[15]....
        /*06d8*/ 	.word	0x000054c0
        /*06dc*/ 	.word	0x00000009
        /*06e0*/ 	.word	0x00000000
        /*06e4*/ 	.short	0x0101
        /*06e6*/ 	.byte	0x3f
	.zero		1


	//   ....[16]....
        /*06e8*/ 	.word	0x00005850
        /*06ec*/ 	.word	0x00000008
        /*06f0*/ 	.word	0x00000000
        /*06f4*/ 	.short	0x0101
        /*06f6*/ 	.byte	0x3f
	.zero		1


	//   ....[17]....
        /*06f8*/ 	.word	0x00005f80
        /*06fc*/ 	.word	0x00000006
        /*0700*/ 	.word	0x00026810
        /*0704*/ 	.short	0x010a
        /*0706*/ 	.byte	0x3f
	.zero		1


	//   ....[18]....
        /*0708*/ 	.word	0x00006000
        /*070c*/ 	.word	0x00000006
        /*0710*/ 	.word	0x00026810
        /*0714*/ 	.short	0x010a
        /*0716*/ 	.byte	0x3f
	.zero		1


	//   ....[19]....
        /*0718*/ 	.word	0x00006380
        /*071c*/ 	.word	0x00000006
        /*0720*/ 	.word	0x00026830
        /*0724*/ 	.short	0x010a
        /*0726*/ 	.byte	0x3f
	.zero		1


	//   ....[20]....
        /*0728*/ 	.word	0x00006410
        /*072c*/ 	.word	0x00000006
        /*0730*/ 	.word	0x00026830
        /*0734*/ 	.short	0x010a
        /*0736*/ 	.byte	0x3f
	.zero		1


	//   ....[21]....
        /*0738*/ 	.word	0x00009670
        /*073c*/ 	.word	0x00000005
        /*0740*/ 	.word	0x00000000
        /*0744*/ 	.short	0x0101
        /*0746*/ 	.byte	0x3f
	.zero		1


	//   ....[22]....
        /*0748*/ 	.word	0x00009a10
        /*074c*/ 	.word	0x00000006
        /*0750*/ 	.word	0x00000000
        /*0754*/ 	.short	0x0101
        /*0756*/ 	.byte	0x3f
	.zero		1


	//   ....[23]....
        /*0758*/ 	.word	0x0000d1b0
        /*075c*/ 	.word	0x00000000
        /*0760*/ 	.word	0x00026820
        /*0764*/ 	.short	0x010a
        /*0766*/ 	.byte	0x3f
	.zero		1


	//   ....[24]....
        /*0768*/ 	.word	0x0000d700
        /*076c*/ 	.word	0x00000000
        /*0770*/ 	.word	0x00026840
        /*0774*/ 	.short	0x010a
        /*0776*/ 	.byte	0x3f
	.zero		1


	//   ....[25]....
        /*0778*/ 	.word	0x0000d950
        /*077c*/ 	.word	0x00000000
        /*0780*/ 	.word	0x00026828
        /*0784*/ 	.short	0x010a
        /*0786*/ 	.byte	0x3f
	.zero		1


	//   ....[26]....
        /*0788*/ 	.word	0x0000dbc0
        /*078c*/ 	.word	0x00000000
        /*0790*/ 	.word	0x00026848
        /*0794*/ 	.short	0x010a
        /*0796*/ 	.byte	0x3f
	.zero		1


	//   ....[27]....
        /*0798*/ 	.word	0x0000ddc0
        /*079c*/ 	.word	0x00000000
        /*07a0*/ 	.word	0x00026820
        /*07a4*/ 	.short	0x010a
        /*07a6*/ 	.byte	0x3f
	.zero		1


	//   ....[28]....
        /*07a8*/ 	.word	0x0000e070
        /*07ac*/ 	.word	0x00000000
        /*07b0*/ 	.word	0x00026840
        /*07b4*/ 	.short	0x010a
        /*07b6*/ 	.byte	0x3f
	.zero		1


	//   ....[29]....
        /*07b8*/ 	.word	0x0000e290
        /*07bc*/ 	.word	0x00000000
        /*07c0*/ 	.word	0x00026828
        /*07c4*/ 	.short	0x010a
        /*07c6*/ 	.byte	0x3f
	.zero		1


	//   ....[30]....
        /*07c8*/ 	.word	0x0000e550
        /*07cc*/ 	.word	0x00000004
        /*07d0*/ 	.word	0x00026840
        /*07d4*/ 	.short	0x010a
        /*07d6*/ 	.byte	0x3f
	.zero		1


	//   ....[31]....
        /*07d8*/ 	.word	0x0000e950
        /*07dc*/ 	.word	0x00000007
        /*07e0*/ 	.word	0x00000000
        /*07e4*/ 	.short	0x010a
        /*07e6*/ 	.byte	0x3f
	.zero		1


	//   ....[32]....
        /*07e8*/ 	.word	0x0000e9b0
        /*07ec*/ 	.word	0x00000003
        /*07f0*/ 	.word	0x00000000
        /*07f4*/ 	.short	0x010a
        /*07f6*/ 	.byte	0x3f
	.zero		1


	//   ....[33]....
        /*07f8*/ 	.word	0x0000ea10
        /*07fc*/ 	.word	0x00000005
        /*0800*/ 	.word	0x00000000
        /*0804*/ 	.short	0x010a
        /*0806*/ 	.byte	0x3f
	.zero		1


	//   ....[34]....
        /*0808*/ 	.word	0x0000ea40
        /*080c*/ 	.word	0x00000003
        /*0810*/ 	.word	0x00000000
        /*0814*/ 	.short	0x010a
        /*0816*/ 	.byte	0x3f
	.zero		1


	//   ....[35]....
        /*0818*/ 	.word	0x0000eb10
        /*081c*/ 	.word	0x00000011
        /*0820*/ 	.word	0x00026800
        /*0824*/ 	.short	0x010a
        /*0826*/ 	.byte	0x3f
	.zero		1


	//   ....[36]....
        /*0828*/ 	.word	0x0000eb60
        /*082c*/ 	.word	0x00000008
        /*0830*/ 	.word	0x00026810
        /*0834*/ 	.short	0x010a
        /*0836*/ 	.byte	0x3f
	.zero		1


	//   ....[37]....
        /*0838*/ 	.word	0x0000ebb0
        /*083c*/ 	.word	0x00000008
        /*0840*/ 	.word	0x00026830
        /*0844*/ 	.short	0x010a
        /*0846*/ 	.byte	0x3f
	.zero		1


	//   ....[38]....
        /*0848*/ 	.word	0x0000ec00
        /*084c*/ 	.word	0x00000006
        /*0850*/ 	.word	0x00026810
        /*0854*/ 	.short	0x010a
        /*0856*/ 	.byte	0x3f
	.zero		1


	//   ....[39]....
        /*0858*/ 	.word	0x0000ec50
        /*085c*/ 	.word	0x00000006
        /*0860*/ 	.word	0x00026830
        /*0864*/ 	.short	0x010a
        /*0866*/ 	.byte	0x3f
	.zero		1


	//   ....[40]....
        /*0868*/ 	.word	0x0000edf0
        /*086c*/ 	.word	0x00000000
        /*0870*/ 	.word	0x00026820
        /*0874*/ 	.short	0x010a
        /*0876*/ 	.byte	0x3f
	.zero		1


	//   ....[41]....
        /*0878*/ 	.word	0x0000ee40
        /*087c*/ 	.word	0x00000000
        /*0880*/ 	.word	0x00026840
        /*0884*/ 	.short	0x010a
        /*0886*/ 	.byte	0x3f
	.zero		1


	//   ....[42]....
        /*0888*/ 	.word	0x0000ee90
        /*088c*/ 	.word	0x00000000
        /*0890*/ 	.word	0x00026828
        /*0894*/ 	.short	0x010a
        /*0896*/ 	.byte	0x3f
	.zero		1


	//   ....[43]....
        /*0898*/ 	.word	0x0000eee0
        /*089c*/ 	.word	0x00000000
        /*08a0*/ 	.word	0x00026848
        /*08a4*/ 	.short	0x010a
        /*08a6*/ 	.byte	0x3f
	.zero		1


	//   ....[44]....
        /*08a8*/ 	.word	0x0000ef40
        /*08ac*/ 	.word	0x00000000
        /*08b0*/ 	.word	0x00026820
        /*08b4*/ 	.short	0x010a
        /*08b6*/ 	.byte	0x3f
	.zero		1


	//   ....[45]....
        /*08b8*/ 	.word	0x0000ef90
        /*08bc*/ 	.word	0x00000000
        /*08c0*/ 	.word	0x00026840
        /*08c4*/ 	.short	0x010a
        /*08c6*/ 	.byte	0x3f
	.zero		1


	//   ....[46]....
        /*08c8*/ 	.word	0x0000efe0
        /*08cc*/ 	.word	0x00000000
        /*08d0*/ 	.word	0x00026828
        /*08d4*/ 	.short	0x010a
        /*08d6*/ 	.byte	0x3f
	.zero		1


	//   ....[47]....
        /*08d8*/ 	.word	0x0000f030
        /*08dc*/ 	.word	0x00000004
        /*08e0*/ 	.word	0x00026840
        /*08e4*/ 	.short	0x010a
        /*08e6*/ 	.byte	0x3f
	.zero		1


	//   ....[48]....
        /*08e8*/ 	.word	0x0000f100
        /*08ec*/ 	.word	0x00000007
        /*08f0*/ 	.word	0x00000000
        /*08f4*/ 	.short	0x010a
        /*08f6*/ 	.byte	0x3f
	.zero		1


	//   ....[49]....
        /*08f8*/ 	.word	0x0000f150
        /*08fc*/ 	.word	0x00000003
        /*0900*/ 	.word	0x00000000
        /*0904*/ 	.short	0x010a
        /*0906*/ 	.byte	0x3f
	.zero		1


	//   ....[50]....
        /*0908*/ 	.word	0x0000f1a0
        /*090c*/ 	.word	0x00000005
        /*0910*/ 	.word	0x00000000
        /*0914*/ 	.short	0x010a
        /*0916*/ 	.byte	0x3f
	.zero		1


	//----- nvinfo : EIATTR_NUM_MBARRIERS
	.align		4
.L_750:
        /*0918*/ 	.byte	0x03, 0x38
        /*091a*/ 	.short	0x0009


	//----- nvinfo : EIATTR_EXIT_INSTR_OFFSETS
	.align		4
        /*091c*/ 	.byte	0x04, 0x1c
        /*091e*/ 	.short	(.L_752 - .L_751)


	//   ....[0]....
.L_751:
        /*0920*/ 	.word	0x0000ea90


	//----- nvinfo : EIATTR_MAX_THREADS
	.align		4
.L_752:
        /*0924*/ 	.byte	0x04, 0x05
        /*0926*/ 	.short	(.L_754 - .L_753)
.L_753:
        /*0928*/ 	.word	0x00000180
        /*092c*/ 	.word	0x00000001
        /*0930*/ 	.word	0x00000001


	//----- nvinfo : EIATTR_CRS_STACK_SIZE
	.align		4
.L_754:
        /*0934*/ 	.byte	0x04, 0x1e
        /*0936*/ 	.short	(.L_756 - .L_755)
.L_755:
        /*0938*/ 	.word	0x00000000


	//----- nvinfo : EIATTR_CBANK_PARAM_SIZE
	.align		4
.L_756:
        /*093c*/ 	.byte	0x03, 0x19
        /*093e*/ 	.short	0x0970


	//----- nvinfo : EIATTR_PARAM_CBANK
	.align		4
        /*0940*/ 	.byte	0x04, 0x0a
        /*0942*/ 	.short	(.L_758 - .L_757)
	.align		4
.L_757:
        /*0944*/ 	.word	index@(.nv.constant0._ZN7cutlass13device_kernelIN5flash11enable_sm90INS1_16FlashAttnBwdSm90INS1_25CollectiveMainloopBwdSm90ILi2ELi2ELi2EN4cute5tupleIJNS5_1CILi1EEES8_S8_EEENS6_IJNS7_ILi96EEENS7_ILi128EEENS7_ILi64EEEEEENS_10bfloat16_tEfNS_4arch4Sm90ELb1ELb0ELb1ELb0ELb1ELb1ELb0ELb1ELi2ELi1ELi2ELi2ELb0EEENS1_21CollectiveEpilogueBwdISD_SE_SG_Li256ELb0ELb0ELi1EEENS1_25SingleTileBwdLPTSchedulerILb0ELi128ELb1EEEEEEEEEvNT_6ParamsE)
        /*0948*/ 	.short	0x0210
        /*094a*/ 	.short	0x0970


	//----- nvinfo : EIATTR_SW_WAR
	.align		4
.L_758:
        /*094c*/ 	.byte	0x04, 0x36
        /*094e*/ 	.short	(.L_760 - .L_759)
.L_759:
        /*0950*/ 	.word	0x00000008
.L_760:


//--------------------- .nv.info._ZN7cutlass13device_kernelIN5flash11enable_sm90INS1_16FlashAttnBwdSm90INS1_25CollectiveMainloopBwdSm90ILi2ELi2ELi2EN4cute5tupleIJNS5_1CILi1EEES8_S8_EEENS6_IJNS7_ILi96EEENS7_ILi128EEENS7_ILi64EEEEEENS_10bfloat16_tEfNS_4arch4Sm90ELb1ELb0ELb1ELb0ELb0ELb1ELb0ELb1ELi2ELi1ELi2ELi2ELb0EEENS1_24CollectiveEpilogueBwdGQAISD_fSG_Li256ELb0ELb0EEENS1_25SingleTileBwdLPTSchedulerILb0ELi128ELb0EEEEEEEEEvNT_6ParamsE --------------------------
	.section	.nv.info._ZN7cutlass13device_kernelIN5flash11enable_sm90INS1_16FlashAttnBwdSm90INS1_25CollectiveMainloopBwdSm90ILi2ELi2ELi2EN4cute5tupleIJNS5_1CILi1EEES8_S8_EEENS6_IJNS7_ILi96EEENS7_ILi128EEENS7_ILi64EEEEEENS_10bfloat16_tEfNS_4arch4Sm90ELb1ELb0ELb1ELb0ELb0ELb1ELb0ELb1ELi2ELi1ELi2ELi2ELb0EEENS1_24CollectiveEpilogueBwdGQAISD_fSG_Li256ELb0ELb0EEENS1_25SingleTileBwdLPTSchedulerILb0ELi128ELb0EEEEEEEEEvNT_6ParamsE,"",@"SHT_CUDA_INFO"
	.sectionflags	@""
	.align	4


	//----- nvinfo : EIATTR_CUDA_API_VERSION
	.align		4
        /*0000*/ 	.byte	0x04, 0x37
        /*0002*/ 	.short	(.L_762 - .L_761)
.L_761:
        /*0004*/ 	.word	0x00000082


	//----- nvinfo : EIATTR_KPARAM_INFO
	.align		4
.L_762:
        /*0008*/ 	.byte	0x04, 0x17
        /*000a*/ 	.short	(.L_764 - .L_763)
.L_763:
        /*000c*/ 	.word	0x00000000
        /*0010*/ 	.short	0x0000
        /*0012*/ 	.short	0x0070
        /*0014*/ 	.byte	0x00, 0xf0, 0x01, 0x1c


	//----- nvinfo : EIATTR_SPARSE_MMA_MASK
	.align		4
.L_764:
        /*0018*/ 	.byte	0x03, 0x50
        /*001a*/ 	.short	0x0000


	//----- nvinfo : EIATTR_MAXREG_COUNT
	.align		4
        /*001c*/ 	.byte	0x03, 0x1b
        /*001e*/ 	.short	0x00a8


	//----- nvinfo : EIATTR_NUM_BARRIERS
	.align		4
        /*0020*/ 	.byte	0x02, 0x4c
        /*0022*/ 	.byte	0x10
	.zero		1


	//----- nvinfo : EIATTR_EXTERNS
	.align		4
        /*0024*/ 	.byte	0x04, 0x0f
        /*0026*/ 	.short	(.L_766 - .L_765)


	//   ....[0]....
	.align		4
.L_765:
        /*0028*/ 	.word	index@(__assertfail)


	//----- nvinfo : EIATTR_ANNOTATIONS
	.align		4
.L_766:
        /*002c*/ 	.byte	0x04, 0x55
        /*002e*/ 	.short	(.L_768 - .L_767)


	//   ....[0]....
.L_767:
        /* <DEDUP_REMOVED lines=36> */


	//----- nvinfo : EIATTR_MERCURY_ISA_VERSION
	.align		4
.L_768:
        /*0260*/ 	.byte	0x03, 0x5f
        /*0262*/ 	.short	0x0101


	//----- nvinfo : EIATTR_INT_WARP_WIDE_INSTR_OFFSETS
	.align		4
        /*0264*/ 	.byte	0x04, 0x31
        /*0266*/ 	.short	(.L_770 - .L_769)


	//   ....[0]....
.L_769:
        /*0268*/ 	.word	0x00000180


	//   ....[1]....
        /*026c*/ 	.word	0x00000240


	//----- nvinfo : EIATTR_COOP_GROUP_MASK_REGIDS
	.align		4
.L_770:
        /*0270*/ 	.byte	0x04, 0x29
        /*0272*/ 	.short	(.L_772 - .L_771)


	//   ....[0]....
.L_771:
        /*0274*/ 	.word	0xffffffff


	//   ....[1]....
        /*0278*/ 	.word	0xffffffff


	//   ....[2]....
        /*027c*/ 	.word	0xffffffff


	//   ....[3]....
        /*0280*/ 	.word	0xffffffff


	//   ....[4]....
        /*0284*/ 	.word	0xffffffff


	//   ....[5]....
        /*0288*/ 	.word	0xffffffff


	//   ....[6]....
        /*028c*/ 	.word	0xffffffff


	//   ....[7]....
        /*0290*/ 	.word	0xffffffff


	//   ....[8]....
        /*0294*/ 	.word	0xffffffff


	//   ....[9]....
        /*0298*/ 	.word	0xffffffff


	//   ....[10]....
        /*029c*/ 	.word	0xffffffff


	//   ....[11]....
        /*02a0*/ 	.word	0xffffffff


	//   ....[12]....
        /*02a4*/ 	.word	0xffffffff


	//   ....[13]....
        /*02a8*/ 	.word	0xffffffff


	//   ....[14]....
        /*02ac*/ 	.word	0xffffffff


	//   ....[15]....
        /*02b0*/ 	.word	0xffffffff


	//   ....[16]....
        /*02b4*/ 	.word	0xffffffff


	//   ....[17]....
        /*02b8*/ 	.word	0xffffffff


	//   ....[18]....
        /*02bc*/ 	.word	0xffffffff


	//   ....[19]....
        /*02c0*/ 	.word	0xffffffff


	//   ....[20]....
        /*02c4*/ 	.word	0xffffffff


	//   ....[21]....
        /*02c8*/ 	.word	0xffffffff


	//   ....[22]....
        /*02cc*/ 	.word	0xffffffff


	//   ....[23]....
        /*02d0*/ 	.word	0xffffffff


	//   ....[24]....
        /*02d4*/ 	.word	0xffffffff


	//   ....[25]....
        /*02d8*/ 	.word	0xffffffff


	//   ....[26]....
        /*02dc*/ 	.word	0xffffffff


	//   ....[27]....
        /*02e0*/ 	.word	0xffffffff


	//   ....[28]....
        /*02e4*/ 	.word	0xffffffff


	//   ....[29]....
        /*02e8*/ 	.word	0xffffffff


	//   ....[30]....
        /*02ec*/ 	.word	0xffffffff


	//   ....[31]....
        /*02f0*/ 	.word	0xffffffff


	//   ....[32]....
        /*02f4*/ 	.word	0xffffffff


	//   ....[33]....
        /*02f8*/ 	.word	0xffffffff


	//   ....[34]....
        /*02fc*/ 	.word	0xffffffff


	//   ....[35]....
        /*0300*/ 	.word	0xffffffff


	//   ....[36]....
        /*0304*/ 	.word	0xffffffff


	//   ....[37]....
        /*0308*/ 	.word	0xffffffff


	//   ....[38]....
        /*030c*/ 	.word	0xffffffff


	//   ....[39]....
        /*0310*/ 	.word	0xffffffff


	//   ....[40]....
        /*0314*/ 	.word	0xffffffff


	//   ....[41]....
        /*0318*/ 	.word	0xffffffff


	//   ....[42]....
        /*031c*/ 	.word	0xffffffff


	//   ....[43]....
        /*0320*/ 	.word	0xffffffff


	//   ....[44]....
        /*0324*/ 	.word	0xffffffff


	//   ....[45]....
        /*0328*/ 	.word	0xffffffff


	//   ....[46]....
        /*032c*/ 	.word	0xffffffff


	//   ....[47]....
        /*0330*/ 	.word	0xffffffff


	//   ....[48]....
        /*0334*/ 	.word	0xffffffff


	//   ....[49]....
        /*0338*/ 	.word	0xffffffff


	//   ....[50]....
        /*033c*/ 	.word	0xffffffff


	//   ....[51]....
        /*0340*/ 	.word	0xffffffff


	//   ....[52]....
        /*0344*/ 	.word	0xffffffff


	//   ....[53]....
        /*0348*/ 	.word	0xffffffff


	//   ....[54]....
        /*034c*/ 	.word	0xffffffff


	//   ....[55]....
        /*0350*/ 	.word	0xffffffff


	//   ....[56]....
        /*0354*/ 	.word	0xffffffff


	//   ....[57]....
        /*0358*/ 	.word	0xffffffff


	//   ....[58]....
        /*035c*/ 	.word	0xffffffff


	//   ....[59]....
        /*0360*/ 	.word	0xffffffff


	//   ....[60]....
        /*0364*/ 	.word	0xffffffff


	//   ....[61]....
        /*0368*/ 	.word	0xffffffff


	//   ....[62]....
        /*036c*/ 	.word	0xffffffff


	//   ....[63]....
        /*0370*/ 	.word	0xffffffff


	//   ....[64]....
        /*0374*/ 	.word	0xffffffff


	//   ....[65]....
        /*0378*/ 	.word	0xffffffff


	//   ....[66]....
        /*037c*/ 	.word	0xffffffff


	//   ....[67]....
        /*0380*/ 	.word	0xffffffff


	//   ....[68]....
        /*0384*/ 	.word	0xffffffff


	//   ....[69]....
        /*0388*/ 	.word	0xffffffff


	//   ....[70]....
        /*038c*/ 	.word	0xffffffff


	//   ....[71]....
        /*0390*/ 	.word	0xffffffff


	//   ....[72]....
        /*0394*/ 	.word	0xffffffff


	//   ....[73]....
        /*0398*/ 	.word	0xffffffff


	//   ....[74]....
        /*039c*/ 	.word	0xffffffff


	//   ....[75]....
        /*03a0*/ 	.word	0xffffffff


	//   ....[76]....
        /*03a4*/ 	.word	0xffffffff


	//   ....[77]....
        /*03a8*/ 	.word	0xffffffff


	//   ....[78]....
        /*03ac*/ 	.word	0xffffffff


	//   ....[79]....
        /*03b0*/ 	.word	0xffffffff


	//   ....[80]....
        /*03b4*/ 	.word	0xffffffff


	//   ....[81]....
        /*03b8*/ 	.word	0xffffffff


	//   ....[82]....
        /*03bc*/ 	.word	0xffffffff


	//   ....[83]....
        /*03c0*/ 	.word	0xffffffff


	//   ....[84]....
        /*03c4*/ 	.word	0xffffffff


	//   ....[85]....
        /*03c8*/ 	.word	0xffffffff


	//   ....[86]....
        /*03cc*/ 	.word	0xffffffff


	//   ....[87]....
        /*03d0*/ 	.word	0xffffffff


	//   ....[88]....
        /*03d4*/ 	.word	0xffffffff


	//   ....[89]....
        /*03d8*/ 	.word	0xffffffff


	//   ....[90]....
        /*03dc*/ 	.word	0xffffffff


	//   ....[91]....
        /*03e0*/ 	.word	0xffffffff


	//   ....[92]....
        /*03e4*/ 	.word	0xffffffff


	//   ....[93]....
        /*03e8*/ 	.word	0xffffffff


	//   ....[94]....
        /*03ec*/ 	.word	0xffffffff


	//   ....[95]....
        /*03f0*/ 	.word	0xffffffff


	//   ....[96]....
        /*03f4*/ 	.word	0xffffffff


	//   ....[97]....
        /*03f8*/ 	.word	0xffffffff


	//   ....[98]....
        /*03fc*/ 	.word	0xffffffff


	//   ....[99]....
        /*0400*/ 	.word	0xffffffff


	//   ....[100]....
        /*0404*/ 	.word	0xffffffff


	//   ....[101]....
        /*0408*/ 	.word	0xffffffff


	//   ....[102]....
        /*040c*/ 	.word	0xffffffff


	//   ....[103]....
        /*0410*/ 	.word	0x0500000f


	//----- nvinfo : EIATTR_COOP_GROUP_INSTR_OFFSETS
	.align		4
.L_772:
        /*0414*/ 	.byte	0x04, 0x28
        /*0416*/ 	.short	(.L_774 - .L_773)


	//   ....[0]....
.L_773:
        /*0418*/ 	.word	0x00000060


	//   ....[1]....
        /*041c*/ 	.word	0x00000190


	//   ....[2]....
        /*0420*/ 	.word	0x00000220


	//   ....[3]....
        /*0424*/ 	.word	0x000003a0


	//   ....[4]....
        /*0428*/ 	.word	0x00000610


	//   ....[5]....
        /*042c*/ 	.word	0x00001110


	//   ....[6]....
        /*0430*/ 	.word	0x00002500


	//   ....[7]....
        /*0434*/ 	.word	0x000027a0


	//   ....[8]....
        /*0438*/ 	.word	0x00002820


	//   ....[9]....
        /*043c*/ 	.word	0x00002850


	//   ....[10]....
        /*0440*/ 	.word	0x00002fb0


	//   ....[11]....
        /*0444*/ 	.word	0x00003000


	//   ....[12]....
        /*0448*/ 	.word	0x00003070


	//   ....[13]....
        /*044c*/ 	.word	0x000030a0


	//   ....[14]....
        /*0450*/ 	.word	0x000030d0


	//   ....[15]....
        /*0454*/ 	.word	0x000030f0


	//   ....[16]....
        /*0458*/ 	.word	0x00003210


	//   ....[17]....
        /*045c*/ 	.word	0x00003230


	//   ....[18]....
        /*0460*/ 	.word	0x00003240


	//   ....[19]....
        /*0464*/ 	.word	0x00003280


	//   ....[20]....
        /*0468*/ 	.word	0x00003350


	//   ....[21]....
        /*046c*/ 	.word	0x00003370


	//   ....[22]....
        /*0470*/ 	.word	0x000033f0


	//   ....[23]....
        /*0474*/ 	.word	0x00003400


	//   ....[24]....
        /*0478*/ 	.word	0x00003420


	//   ....[25]....
        /*047c*/ 	.word	0x00003490


	//   ....[26]....
        /*0480*/ 	.word	0x000034b0


	//   ....[27]....
        /*0484*/ 	.word	0x000034f0


	//   ....[28]....
        /*0488*/ 	.word	0x00003520


	//   ....[29]....
        /*048c*/ 	.word	0x00003560


	//   ....[30]....
        /*0490*/ 	.word	0x000035f0


	//   ....[31]....
        /*0494*/ 	.word	0x00003630


	//   ....[32]....
        /*0498*/ 	.word	0x00003680


	//   ....[33]....
        /*049c*/ 	.word	0x00003690


	//   ....[34]....
        /*04a0*/ 	.word	0x000036f0


	//   ....[35]....
        /*04a4*/ 	.word	0x00003730


	//   ....[36]....
        /*04a8*/ 	.word	0x00003830


	//   ....[37]....
        /*04ac*/ 	.word	0x00003850


	//   ....[38]....
        /*04b0*/ 	.word	0x00003ad0


	//   ....[39]....
        /*04b4*/ 	.word	0x00003af0


	//   ....[40]....
        /*04b8*/ 	.word	0x00003b20


	//   ....[41]....
        /*04bc*/ 	.word	0x00003b90


	//   ....[42]....
        /*04c0*/ 	.word	0x00003bc0


	//   ....[43]....
        /*04c4*/ 	.word	0x00003bd0


	//   ....[44]....
        /*04c8*/ 	.word	0x00003c00


	//   ....[45]....
        /*04cc*/ 	.word	0x00003c10


	//   ....[46]....
        /*04d0*/ 	.word	0x00003ea0


	//   ....[47]....
        /*04d4*/ 	.word	0x00003eb0


	//   ....[48]....
        /*04d8*/ 	.word	0x00003ed0


	//   ....[49]....
        /*04dc*/ 	.word	0x00003ee0


	//   ....[50]....
        /*04e0*/ 	.word	0x00003ef0


	//   ....[51]....
        /*04e4*/ 	.word	0x00003f00


	//   ....[52]....
        /*04e8*/ 	.word	0x00003f10


	//   ....[53]....
        /*04ec*/ 	.word	0x00003f20


	//   ....[54]....
        /*04f0*/ 	.word	0x00006730


	//   ....[55]....
        /*04f4*/ 	.word	0x00006740


	//   ....[56]....
        /*04f8*/ 	.word	0x00006750


	//   ....[57]....
        /*04fc*/ 	.word	0x00006760


	//   ....[58]....
        /*0500*/ 	.word	0x00006770


	//   ....[59]....
        /*0504*/ 	.word	0x00006780


	//   ....[60]....
        /*0508*/ 	.word	0x00006790


	//   ....[61]....
        /*050c*/ 	.word	0x000067a0


	//   ....[62]....
        /*0510*/ 	.word	0x000067b0


	//   ....[63]....
        /*0514*/ 	.word	0x000067c0


	//   ....[64]....
        /*0518*/ 	.word	0x000067d0


	//   ....[65]....
        /*051c*/ 	.word	0x000067e0


	//   ....[66]....
        /*0520*/ 	.word	0x000068f0


	//   ....[67]....
        /*0524*/ 	.word	0x00006940


	//   ....[68]....
        /*0528*/ 	.word	0x00006980


	//   ....[69]....
        /*052c*/ 	.word	0x000069c0


	//   ....[70]....
        /*0530*/ 	.word	0x00006a00


	//   ....[71]....
        /*0534*/ 	.word	0x00006a40


	//   ....[72]....
        /*0538*/ 	.word	0x00006a80


	//   ....[73]....
        /*053c*/ 	.word	0x00006c70


	//   ....[74]....
        /*0540*/ 	.word	0x00006e00


	//   ....[75]....
        /*0544*/ 	.word	0x000071a0


	//   ....[76]....
        /*0548*/ 	.word	0x000072d0


	//   ....[77]....
        /*054c*/ 	.word	0x00007360


	//   ....[78]....
        /*0550*/ 	.word	0x000075a0


	//   ....[79]....
        /*0554*/ 	.word	0x000075c0


	//   ....[80]....
        /*0558*/ 	.word	0x000075d0


	//   ....[81]....
        /*055c*/ 	.word	0x000075f0


	//   ....[82]....
        /*0560*/ 	.word	0x00007600


	//   ....[83]....
        /*0564*/ 	.word	0x00007620


	//   ....[84]....
        /*0568*/ 	.word	0x00007990


	//   ....[85]....
        /*056c*/ 	.word	0x000079d0


	//   ....[86]....
        /*0570*/ 	.word	0x00007e90


	//   ....[87]....
        /*0574*/ 	.word	0x00007eb0


	//   ....[88]....
        /*0578*/ 	.word	0x00007ee0


	//   ....[89]....
        /*057c*/ 	.word	0x00007ef0


	//   ....[90]....
        /*0580*/ 	.word	0x00008050


	//   ....[91]....
        /*0584*/ 	.word	0x00008080


	//   ....[92]....
        /*0588*/ 	.word	0x000080e0


	//   ....[93]....
        /*058c*/ 	.word	0x000081b0


	//   ....[94]....
        /*0590*/ 	.word	0x000081f0


	//   ....[95]....
        /*0594*/ 	.word	0x00008230


	//   ....[96]....
        /*0598*/ 	.word	0x00008250


	//   ....[97]....
        /*059c*/ 	.word	0x00008260


	//   ....[98]....
        /*05a0*/ 	.word	0x00008280


	//   ....[99]....
        /*05a4*/ 	.word	0x000082b0


	//   ....[100]....
        /*05a8*/ 	.word	0x000082c0


	//   ....[101]....
        /*05ac*/ 	.word	0x000082d0


	//   ....[102]....
        /*05b0*/ 	.word	0x0000a5f0


	//   ....[103]....
        /*05b4*/ 	.word	0x0000d3d0


	//----- nvinfo : EIATTR_REG_RECONFIG
	.align		4
.L_774:
        /*05b8*/ 	.byte	0x01, 0x54
	.zero		2


	//----- nvinfo : EIATTR_SYSCALL_OFFSETS
	.align		4
        /*05bc*/ 	.byte	0x04, 0x46
        /*05be*/ 	.short	(.L_776 - .L_775)


	//   ....[0]....
.L_775:
        /*05c0*/ 	.word	0x00000d70


	//   ....[1]....
        /*05c4*/ 	.word	0x00000e60


	//   ....[2]....
        /*05c8*/ 	.word	0x00000fc0


	//   ....[3]....
        /*05cc*/ 	.word	0x000010b0


	//----- nvinfo : EIATTR_MBARRIER_INSTR_OFFSETS
	.align		4
.L_776:
        /*05d0*/ 	.byte	0x04, 0x39
        /*05d2*/ 	.short	(.L_778 - .L_777)


	//   ....[0]....
.L_777:
        /*05d4*/ 	.word	0x00000260
        /*05d8*/ 	.word	0x000000ff
        /*05dc*/ 	.word	0x00026800
        /*05e0*/ 	.short	0x0100
        /*05e2*/ 	.byte	0x06
	.zero		1


	//   ....[1]....
        /*05e4*/ 	.word	0x00000350
        /*05e8*/ 	.word	0x000000ff
        /*05ec*/ 	.word	0x00026810
        /*05f0*/ 	.short	0x0100
        /*05f2*/ 	.byte	0x08
	.zero		1


	//   ....[2]....
        /*05f4*/ 	.word	0x00000360
        /*05f8*/ 	.word	0x000000ff
        /*05fc*/ 	.word	0x00026820
        /*0600*/ 	.short	0x0100
        /*0602*/ 	.byte	0x08
	.zero		1


	//   ....[3]....
        /*0604*/ 	.word	0x00000370
        /*0608*/ 	.word	0x000000ff
        /*060c*/ 	.word	0x00026818
        /*0610*/ 	.short	0x0100
        /*0612*/ 	.byte	0x08
	.zero		1


	//   ....[4]....
        /*0614*/ 	.word	0x00000380
        /*0618*/ 	.word	0x000000ff
        /*061c*/ 	.word	0x00026828
        /*0620*/ 	.short	0x0100
        /*0622*/ 	.byte	0x08
	.zero		1


	//   ....[5]....
        /*0624*/ 	.word	0x000004b0
        /*0628*/ 	.word	0x000000ff
        /*062c*/ 	.word	0x00026830
        /*0630*/ 	.short	0x0100
        /*0632*/ 	.byte	0x08
	.zero		1


	//   ....[6]....
        /*0634*/ 	.word	0x000004c0
        /*0638*/ 	.word	0x000000ff
        /*063c*/ 	.word	0x00026840
        /*0640*/ 	.short	0x0100
        /*0642*/ 	.byte	0x08
	.zero		1


	//   ....[7]....
        /*0644*/ 	.word	0x000004d0
        /*0648*/ 	.word	0x000000ff
        /*064c*/ 	.word	0x00026838
        /*0650*/ 	.short	0x0100
        /*0652*/ 	.byte	0x08
	.zero		1


	//   ....[8]....
        /*0654*/ 	.word	0x000004e0
        /*0658*/ 	.word	0x000000ff
        /*065c*/ 	.word	0x00026848
        /*0660*/ 	.short	0x0100
        /*0662*/ 	.byte	0x08
	.zero		1


	//   ....[9]....
        /*0664*/ 	.word	0x00001170
        /*0668*/ 	.word	0x00000011
        /*066c*/ 	.word	0x00026800
        /*0670*/ 	.short	0x010a
        /*0672*/ 	.byte	0x3f
	.zero		1


	//   ....[10]....
        /*0674*/ 	.word	0x000011a0
        /*0678*/ 	.word	0x00000011
        /*067c*/ 	.word	0x00026800
        /*0680*/ 	.short	0x010a
        /*0682*/ 	.byte	0x3f
	.zero		1


	//   ....[11]....
        /*0684*/ 	.word	0x00001c60
        /*0688*/ 	.word	0x00000006
        /*068c*/ 	.word	0x00026810
        /*0690*/ 	.short	0x010a
        /*0692*/ 	.byte	0x3f
	.zero		1


	//   ....[12]....
        /*0694*/ 	.word	0x00001cd0
        /*0698*/ 	.word	0x00000006
        /*069c*/ 	.word	0x00026810
        /*06a0*/ 	.short	0x010a
        /*06a2*/ 	.byte	0x3f
	.zero		1


	//   ....[13]....
        /*06a4*/ 	.word	0x00002090
        /*06a8*/ 	.word	0x00000006
        /*06ac*/ 	.word	0x00026830
        /*06b0*/ 	.short	0x010a
        /*06b2*/ 	.byte	0x3f
	.zero		1


	//   ....[14]....
        /*06b4*/ 	.word	0x00002110
        /*06b8*/ 	.word	0x00000006
        /*06bc*/ 	.word	0x00026830
        /*06c0*/ 	.short	0x010a
        /*06c2*/ 	.byte	0x3f
	.zero		1


	//   ....[15]....
        /*06c4*/ 	.word	0x00005650
        /*06c8*/ 	.word	0x00000007
        /*06cc*/ 	.word	0x00000000
        /*06d0*/ 	.short	0x0101
        /*06d2*/ 	.byte	0x3f
	.zero		1


	//   ....[16]....
        /*06d4*/ 	.word	0x000059e0
        /*06d8*/ 	.word	0x00000006
        /*06dc*/ 	.word	0x00000000
        /*06e0*/ 	.short	0x0101
        /*06e2*/ 	.byte	0x3f
	.zero		1


	//   ....[17]....
        /*06e4*/ 	.word	0x00006110
        /*06e8*/ 	.word	0x00000006
        /*06ec*/ 	.word	0x00026810
        /*06f0*/ 	.short	0x010a
        /*06f2*/ 	.byte	0x3f
	.zero		1


	//   ....[18]....
        /*06f4*/ 	.word	0x00006190
        /*06f8*/ 	.word	0x00000006
        /*06fc*/ 	.word	0x00026810
        /*0700*/ 	.short	0x010a
        /*0702*/ 	.byte	0x3f
	.zero		1


	//   ....[19]....
        /*0704*/ 	.word	0x00006510
        /*0708*/ 	.word	0x00000006
        /*070c*/ 	.word	0x00026830
        /*0710*/ 	.short	0x010a
        /*0712*/ 	.byte	0x3f
	.zero		1


	//   ....[20]....
        /*0714*/ 	.word	0x000065a0
        /*0718*/ 	.word	0x00000006
        /*071c*/ 	.word	0x00026830
        /*0720*/ 	.short	0x010a
        /*0722*/ 	.byte	0x3f
	.zero		1


	//   ....[21]....
        /*0724*/ 	.word	0x00009800
        /*0728*/ 	.word	0x00000005
        /*072c*/ 	.word	0x00000000
        /*0730*/ 	.short	0x0101
        /*0732*/ 	.byte	0x3f
	.zero		1


	//   ....[22]....
        /*0734*/ 	.word	0x00009bb0
        /*0738*/ 	.word	0x00000006
        /*073c*/ 	.word	0x00000000
        /*0740*/ 	.short	0x0101
        /*0742*/ 	.byte	0x3f
	.zero		1


	//   ....[23]....
        /*0744*/ 	.word	0x0000baa0
        /*0748*/ 	.word	0x00000000
        /*074c*/ 	.word	0x00026820
        /*0750*/ 	.short	0x010a
        /*0752*/ 	.byte	0x3f
	.zero		1


	//   ....[24]....
        /*0754*/ 	.word	0x0000bff0
        /*0758*/ 	.word	0x00000000
        /*075c*/ 	.word	0x00026840
        /*0760*/ 	.short	0x010a
        /*0762*/ 	.byte	0x3f
	.zero		1


	//   ....[25]....
        /*0764*/ 	.word	0x0000c240
        /*0768*/ 	.word	0x00000000
        /*076c*/ 	.word	0x00026828
        /*0770*/ 	.short	0x010a
        /*0772*/ 	.byte	0x3f
	.zero		1


	//   ....[26]....
        /*0774*/ 	.word	0x0000c4b0
        /*0778*/ 	.word	0x00000000
        /*077c*/ 	.word	0x00026848
        /*0780*/ 	.short	0x010a
        /*0782*/ 	.byte	0x3f
	.zero		1


	//   ....[27]....
        /*0784*/ 	.word	0x0000c6b0
        /*0788*/ 	.word	0x00000000
        /*078c*/ 	.word	0x00026820
        /*0790*/ 	.short	0x010a
        /*0792*/ 	.byte	0x3f
	.zero		1


	//   ....[28]....
        /*0794*/ 	.word	0x0000c960
        /*0798*/ 	.word	0x00000000
        /*079c*/ 	.word	0x00026840
        /*07a0*/ 	.short	0x010a
        /*07a2*/ 	.byte	0x3f
	.zero		1


	//   ....[29]....
        /*07a4*/ 	.word	0x0000cb80
        /*07a8*/ 	.word	0x00000000
        /*07ac*/ 	.word	0x00026828
        /*07b0*/ 	.short	0x010a
        /*07b2*/ 	.byte	0x3f
	.zero		1


	//   ....[30]....
        /*07b4*/ 	.word	0x0000ce40
        /*07b8*/ 	.word	0x00000004
        /*07bc*/ 	.word	0x00026840
        /*07c0*/ 	.short	0x010a
        /*07c2*/ 	.byte	0x3f
	.zero		1


	//   ....[31]....
        /*07c4*/ 	.word	0x0000d250
        /*07c8*/ 	.word	0x00000007
        /*07cc*/ 	.word	0x00000000
        /*07d0*/ 	.short	0x010a
        /*07d2*/ 	.byte	0x3f
	.zero		1


	//   ....[32]....
        /*07d4*/ 	.word	0x0000d2a0
        /*07d8*/ 	.word	0x00000003
        /*07dc*/ 	.word	0x00000000
        /*07e0*/ 	.short	0x010a
        /*07e2*/ 	.byte	0x3f
	.zero		1


	//   ....[33]....
        /*07e4*/ 	.word	0x0000d300
        /*07e8*/ 	.word	0x00000005
        /*07ec*/ 	.word	0x00000000
        /*07f0*/ 	.short	0x010a
        /*07f2*/ 	.byte	0x3f
	.zero		1


	//   ....[34]....
        /*07f4*/ 	.word	0x0000d330
        /*07f8*/ 	.word	0x00000003
        /*07fc*/ 	.word	0x00000000
        /*0800*/ 	.short	0x010a
        /*0802*/ 	.byte	0x3f
	.zero		1


	//   ....[35]....
        /*0804*/ 	.word	0x0000d400
        /*0808*/ 	.word	0x00000011
        /*080c*/ 	.word	0x00026800
        /*0810*/ 	.short	0x010a
        /*0812*/ 	.byte	0x3f
	.zero		1


	//   ....[36]....
        /*0814*/ 	.word	0x0000d450
        /*0818*/ 	.word	0x00000006
        /*081c*/ 	.word	0x00026810
        /*0820*/ 	.short	0x010a
        /*0822*/ 	.byte	0x3f
	.zero		1


	//   ....[37]....
        /*0824*/ 	.word	0x0000d4a0
        /*0828*/ 	.word	0x00000006
        /*082c*/ 	.word	0x00026830
        /*0830*/ 	.short	0x010a
        /*0832*/ 	.byte	0x3f
	.zero		1


	//   ....[38]....
        /*0834*/ 	.word	0x0000d4f0
        /*0838*/ 	.word	0x00000006
        /*083c*/ 	.word	0x00026810
        /*0840*/ 	.short	0x010a
        /*0842*/ 	.byte	0x3f
	.zero		1


	//   ....[39]....
        /*0844*/ 	.word	0x0000d540
        /*0848*/ 	.word	0x00000006
        /*084c*/ 	.word	0x00026830
        /*0850*/ 	.short	0x010a
        /*0852*/ 	.byte	0x3f
	.zero		1


	//   ....[40]....
        /*0854*/ 	.word	0x0000d590
        /*0858*/ 	.word	0x00000000
        /*085c*/ 	.word	0x00026820
        /*0860*/ 	.short	0x010a
        /*0862*/ 	.byte	0x3f
	.zero		1


	//   ....[41]....
        /*0864*/ 	.word	0x0000d5e0
        /*0868*/ 	.word	0x00000000
        /*086c*/ 	.word	0x00026840
        /*0870*/ 	.short	0x010a
        /*0872*/ 	.byte	0x3f
	.zero		1


	//   ....[42]....
        /*0874*/ 	.word	0x0000d630
        /*0878*/ 	.word	0x00000000
        /*087c*/ 	.word	0x00026828
        /*0880*/ 	.short	0x010a
        /*0882*/ 	.byte	0x3f
	.zero		1


	//   ....[43]....
        /*0884*/ 	.word	0x0000d680
        /*0888*/ 	.word	0x00000000
        /*088c*/ 	.word	0x00026848
        /*0890*/ 	.short	0x010a
        /*0892*/ 	.byte	0x3f
	.zero		1


	//   ....[44]....
        /*0894*/ 	.word	0x0000d6e0
        /*0898*/ 	.word	0x00000000
        /*089c*/ 	.word	0x00026820
        /*08a0*/ 	.short	0x010a
        /*08a2*/ 	.byte	0x3f
	.zero		1


	//   ....[45]....
        /*08a4*/ 	.word	0x0000d730
        /*08a8*/ 	.word	0x00000000
        /*08ac*/ 	.word	0x00026840
        /*08b0*/ 	.short	0x010a
        /*08b2*/ 	.byte	0x3f
	.zero		1


	//   ....[46]....
        /*08b4*/ 	.word	0x0000d780
        /*08b8*/ 	.word	0x00000000
        /*08bc*/ 	.word	0x00026828
        /*08c0*/ 	.short	0x010a
        /*08c2*/ 	.byte	0x3f
	.zero		1


	//   ....[47]....
        /*08c4*/ 	.word	0x0000d7d0
        /*08c8*/ 	.word	0x00000004
        /*08cc*/ 	.word	0x00026840
        /*08d0*/ 	.short	0x010a
        /*08d2*/ 	.byte	0x3f
	.zero		1


	//   ....[48]....
        /*08d4*/ 	.word	0x0000d8a0
        /*08d8*/ 	.word	0x00000007
        /*08dc*/ 	.word	0x00000000
        /*08e0*/ 	.short	0x010a
        /*08e2*/ 	.byte	0x3f
	.zero		1


	//   ....[49]....
        /*08e4*/ 	.word	0x0000d8f0
        /*08e8*/ 	.word	0x00000003
        /*08ec*/ 	.word	0x00000000
        /*08f0*/ 	.short	0x010a
        /*08f2*/ 	.byte	0x3f
	.zero		1


	//   ....[50]....
        /*08f4*/ 	.word	0x0000d940
        /*08f8*/ 	.word	0x00000005
        /*08fc*/ 	.word	0x00000000
        /*0900*/ 	.short	0x010a
        /*0902*/ 	.byte	0x3f
	.zero		1


	//----- nvinfo : EIATTR_NUM_MBARRIERS
	.align		4
.L_778:
        /*0904*/ 	.byte	0x03, 0x38
        /*0906*/ 	.short	0x0009


	//----- nvinfo : EIATTR_EXIT_INSTR_OFFSETS
	.align		4
        /*0908*/ 	.byte	0x04, 0x1c
        /*090a*/ 	.short	(.L_780 - .L_779)


	//   ....[0]....
.L_779:
        /*090c*/ 	.word	0x0000d380


	//----- nvinfo : EIATTR_MAX_THREADS
	.align		4
.L_780:
        /*0910*/ 	.byte	0x04, 0x05
        /*0912*/ 	.short	(.L_782 - .L_781)
.L_781:
        /*0914*/ 	.word	0x00000180
        /*0918*/ 	.word	0x00000001
        /*091c*/ 	.word	0x00000001


	//----- nvinfo : EIATTR_CRS_STACK_SIZE
	.align		4
.L_782:
        /*0920*/ 	.byte	0x04, 0x1e
        /*0922*/ 	.short	(.L_784 - .L_783)
.L_783:
        /*0924*/ 	.word	0x00000000


	//----- nvinfo : EIATTR_CBANK_PARAM_SIZE
	.align		4
.L_784:
        /*0928*/ 	.byte	0x03, 0x19
        /*092a*/ 	.short	0x0770


	//----- nvinfo : EIATTR_PARAM_CBANK
	.align		4
        /*092c*/ 	.byte	0x04, 0x0a
        /*092e*/ 	.short	(.L_786 - .L_785)
	.align		4
.L_785:
        /*0930*/ 	.word	index@(.nv.constant0._ZN7cutlass13device_kernelIN5flash11enable_sm90INS1_16FlashAttnBwdSm90INS1_25CollectiveMainloopBwdSm90ILi2ELi2ELi2EN4cute5tupleIJNS5_1CILi1EEES8_S8_EEENS6_IJNS7_ILi96EEENS7_ILi128EEENS7_ILi64EEEEEENS_10bfloat16_tEfNS_4arch4Sm90ELb1ELb0ELb1ELb0ELb0ELb1ELb0ELb1ELi2ELi1ELi2ELi2ELb0EEENS1_24CollectiveEpilogueBwdGQAISD_fSG_Li256ELb0ELb0EEENS1_25SingleTileBwdLPTSchedulerILb0ELi128ELb0EEEEEEEEEvNT_6ParamsE)
        /*0934*/ 	.short	0x0210
        /*0936*/ 	.short	0x0770


	//----- nvinfo : EIATTR_SW_WAR
	.align		4
.L_786:
        /*0938*/ 	.byte	0x04, 0x36
        /*093a*/ 	.short	(.L_788 - .L_787)
.L_787:
        /*093c*/ 	.word	0x00000008
.L_788:


//--------------------- .nv.info._ZN7cutlass13device_kernelIN5flash11enable_sm90INS1_16FlashAttnBwdSm90INS1_25CollectiveMainloopBwdSm90ILi2ELi2ELi2EN4cute5tupleIJNS5_1CILi1EEES8_S8_EEENS6_IJNS7_ILi96EEENS7_ILi128EEENS7_ILi64EEEEEENS_10bfloat16_tEfNS_4arch4Sm90ELb1ELb0ELb1ELb0ELb1ELb1ELb0ELb1ELi2ELi1ELi2ELi2ELb0EEENS1_24CollectiveEpilogueBwdGQAISD_fSG_Li256ELb0ELb1EEENS1_25SingleTileBwdLPTSchedulerILb0ELi128ELb1EEEEEEEEEvNT_6ParamsE --------------------------
	.section	.nv.info._ZN7cutlass13device_kernelIN5flash11enable_sm90INS1_16FlashAttnBwdSm90INS1_25CollectiveMainloopBwdSm90ILi2ELi2ELi2EN4cute5tupleIJNS5_1CILi1EEES8_S8_EEENS6_IJNS7_ILi96EEENS7_ILi128EEENS7_ILi64EEEEEENS_10bfloat16_tEfNS_4arch4Sm90ELb1ELb0ELb1ELb0ELb1ELb1ELb0ELb1ELi2ELi1ELi2ELi2ELb0EEENS1_24CollectiveEpilogueBwdGQAISD_fSG_Li256ELb0ELb1EEENS1_25SingleTileBwdLPTSchedulerILb0ELi128ELb1EEEEEEEEEvNT_6ParamsE,"",@"SHT_CUDA_INFO"
	.sectionflags	@""
	.align	4


	//----- nvinfo : EIATTR_CUDA_API_VERSION
	.align		4
        /*0000*/ 	.byte	0x04, 0x37
        /*0002*/ 	.short	(.L_790 - .L_789)
.L_789:
        /*0004*/ 	.word	0x00000082


	//----- nvinfo : EIATTR_KPARAM_INFO
	.align		4
.L_790:
        /*0008*/ 	.byte	0x04, 0x17
        /*000a*/ 	.short	(.L_792 - .L_791)
.L_791:
        /*000c*/ 	.word	0x00000000
        /*0010*/ 	.short	0x0000
        /*0012*/ 	.short	0x0070
        /*0014*/ 	.byte	0x00, 0xf0, 0x01, 0x1c


	//----- nvinfo : EIATTR_SPARSE_MMA_MASK
	.align		4
.L_792:
        /*0018*/ 	.byte	0x03, 0x50
        /*001a*/ 	.short	0x0000


	//----- nvinfo : EIATTR_MAXREG_COUNT
	.align		4
        /*001c*/ 	.byte	0x03, 0x1b
        /*001e*/ 	.short	0x00a8


	//----- nvinfo : EIATTR_NUM_BARRIERS
	.align		4
        /*0020*/ 	.byte	0x02, 0x4c
        /*0022*/ 	.byte	0x10
	.zero		1


	//----- nvinfo : EIATTR_EXTERNS
	.align		4
        /*0024*/ 	.byte	0x04, 0x0f
        /*0026*/ 	.short	(.L_794 - .L_793)


	//   ....[0]....
	.align		4
.L_793:
        /*0028*/ 	.word	index@(__assertfail)


	//----- nvinfo : EIATTR_ANNOTATIONS
	.align		4
.L_794:
        /*002c*/ 	.byte	0x04, 0x55
        /*002e*/ 	.short	(.L_796 - .L_795)


	//   ....[0]....
.L_795:
        /* <DEDUP_REMOVED lines=32> */


	//----- nvinfo : EIATTR_MERCURY_ISA_VERSION
	.align		4
.L_796:
        /*0218*/ 	.byte	0x03, 0x5f
        /*021a*/ 	.short	0x0101


	//----- nvinfo : EIATTR_INT_WARP_WIDE_INSTR_OFFSETS
	.align		4
        /*021c*/ 	.byte	0x04, 0x31
        /*021e*/ 	.short	(.L_798 - .L_797)


	//   ....[0]....
.L_797:
        /*0220*/ 	.word	0x00000180


	//   ....[1]....
        /*0224*/ 	.word	0x00000240


	//   ....[2]....
        /*0228*/ 	.word	0x0000b650


	//   ....[3]....
        /*022c*/ 	.word	0x0000bcc0


	//   ....[4]....
        /*0230*/ 	.word	0x0000c1e0


	//----- nvinfo : EIATTR_COOP_GROUP_MASK_REGIDS
	.align		4
.L_798:
        /*0234*/ 	.byte	0x04, 0x29
        /*0236*/ 	.short	(.L_800 - .L_799)


	//   ....[0]....
.L_799:
        /*0238*/ 	.word	0xffffffff


	//   ....[1]....
        /*023c*/ 	.word	0xffffffff


	//   ....[2]....
        /*0240*/ 	.word	0xffffffff


	//   ....[3]....
        /*0244*/ 	.word	0xffffffff


	//   ....[4]....
        /*0248*/ 	.word	0xffffffff


	//   ....[5]....
        /*024c*/ 	.word	0xffffffff


	//   ....[6]....
        /*0250*/ 	.word	0xffffffff


	//   ....[7]....
        /*0254*/ 	.word	0xffffffff


	//   ....[8]....
        /*0258*/ 	.word	0xffffffff


	//   ....[9]....
        /*025c*/ 	.word	0xffffffff


	//   ....[10]....
        /*0260*/ 	.word	0xffffffff


	//   ....[11]....
        /*0264*/ 	.word	0xffffffff


	//   ....[12]....
        /*0268*/ 	.word	0xffffffff


	//   ....[13]....
        /*026c*/ 	.word	0xffffffff


	//   ....[14]....
        /*0270*/ 	.word	0xffffffff


	//   ....[15]....
        /*0274*/ 	.word	0xffffffff


	//   ....[16]....
        /*0278*/ 	.word	0xffffffff


	//   ....[17]....
        /*027c*/ 	.word	0xffffffff


	//   ....[18]....
        /*0280*/ 	.word	0xffffffff


	//   ....[19]....
        /*0284*/ 	.word	0xffffffff


	//   ....[20]....
        /*0288*/ 	.word	0xffffffff


	//   ....[21]....
        /*028c*/ 	.word	0xffffffff


	//   ....[22]....
        /*0290*/ 	.word	0xffffffff


	//   ....[23]....
        /*0294*/ 	.word	0xffffffff


	//   ....[24]....
        /*0298*/ 	.word	0xffffffff


	//   ....[25]....
        /*029c*/ 	.word	0xffffffff


	//   ....[26]....
        /*02a0*/ 	.word	0xffffffff


	//   ....[27]....
        /*02a4*/ 	.word	0xffffffff


	//   ....[28]....
        /*02a8*/ 	.word	0xffffffff


	//   ....[29]....
        /*02ac*/ 	.word	0xffffffff


	//   ....[30]....
        /*02b0*/ 	.word	0xffffffff


	//   ....[31]....
        /*02b4*/ 	.word	0xffffffff


	//   ....[32]....
        /*02b8*/ 	.word	0xffffffff


	//   ....[33]....
        /*02bc*/ 	.word	0xffffffff


	//   ....[34]....
        /*02c0*/ 	.word	0xffffffff


	//   ....[35]....
        /*02c4*/ 	.word	0xffffffff


	//   ....[36]....
        /*02c8*/ 	.word	0xffffffff


	//   ....[37]....
        /*02cc*/ 	.word	0xffffffff


	//   ....[38]....
        /*02d0*/ 	.word	0xffffffff


	//   ....[39]....
        /*02d4*/ 	.word	0xffffffff


	//   ....[40]....
        /*02d8*/ 	.word	0xffffffff


	//   ....[41]....
        /*02dc*/ 	.word	0xffffffff


	//   ....[42]....
        /*02e0*/ 	.word	0xffffffff


	//   ....[43]....
        /*02e4*/ 	.word	0xffffffff


	//   ....[44]....
        /*02e8*/ 	.word	0xffffffff


	//   ....[45]....
        /*02ec*/ 	.word	0xffffffff


	//   ....[46]....
        /*02f0*/ 	.word	0xffffffff


	//   ....[47]....
        /*02f4*/ 	.word	0xffffffff


	//   ....[48]....
        /*02f8*/ 	.word	0xffffffff


	//   ....[49]....
        /*02fc*/ 	.word	0xffffffff


	//   ....[50]....
        /*0300*/ 	.word	0xffffffff


	//   ....[51]....
        /*0304*/ 	.word	0xffffffff


	//   ....[52]....
        /*0308*/ 	.word	0xffffffff


	//   ....[53]....
        /*030c*/ 	.word	0xffffffff


	//   ....[54]....
        /*0310*/ 	.word	0xffffffff


	//   ....[55]....
        /*0314*/ 	.word	0xffffffff


	//   ....[56]....
        /*0318*/ 	.word	0xffffffff


	//   ....[57]....
        /*031c*/ 	.word	0xffffffff


	//   ....[58]....
        /*0320*/ 	.word	0xffffffff


	//   ....[59]....
        /*0324*/ 	.word	0xffffffff


	//   ....[60]....
        /*0328*/ 	.word	0xffffffff


	//   ....[61]....
        /*032c*/ 	.word	0xffffffff


	//   ....[62]....
        /*0330*/ 	.word	0xffffffff


	//   ....[63]....
        /*0334*/ 	.word	0xffffffff


	//   ....[64]....
        /*0338*/ 	.word	0xffffffff


	//   ....[65]....
        /*033c*/ 	.word	0xffffffff


	//   ....[66]....
        /*0340*/ 	.word	0xffffffff


	//   ....[67]....
        /*0344*/ 	.word	0xffffffff


	//   ....[68]....
        /*0348*/ 	.word	0xffffffff


	//   ....[69]....
        /*034c*/ 	.word	0xffffffff


	//   ....[70]....
        /*0350*/ 	.word	0xffffffff


	//   ....[71]....
        /*0354*/ 	.word	0xffffffff


	//   ....[72]....
        /*0358*/ 	.word	0xffffffff


	//   ....[73]....
        /*035c*/ 	.word	0xffffffff


	//   ....[74]....
        /*0360*/ 	.word	0xffffffff


	//   ....[75]....
        /*0364*/ 	.word	0xffffffff


	//   ....[76]....
        /*0368*/ 	.word	0xffffffff


	//   ....[77]....
        /*036c*/ 	.word	0xffffffff


	//   ....[78]....
        /*0370*/ 	.word	0xffffffff


	//   ....[79]....
        /*0374*/ 	.word	0xffffffff


	//   ....[80]....
        /*0378*/ 	.word	0xffffffff


	//   ....[81]....
        /*037c*/ 	.word	0xffffffff


	//   ....[82]....
        /*0380*/ 	.word	0xffffffff


	//   ....[83]....
        /*0384*/ 	.word	0xffffffff


	//   ....[84]....
        /*0388*/ 	.word	0xffffffff


	//   ....[85]....
        /*038c*/ 	.word	0xffffffff


	//   ....[86]....
        /*0390*/ 	.word	0xffffffff


	//   ....[87]....
        /*0394*/ 	.word	0xffffffff


	//   ....[88]....
        /*0398*/ 	.word	0xffffffff


	//   ....[89]....
        /*039c*/ 	.word	0xffffffff


	//   ....[90]....
        /*03a0*/ 	.word	0xffffffff


	//   ....[91]....
        /*03a4*/ 	.word	0xffffffff


	//   ....[92]....
        /*03a8*/ 	.word	0xffffffff


	//   ....[93]....
        /*03ac*/ 	.word	0xffffffff


	//   ....[94]....
        /*03b0*/ 	.word	0xffffffff


	//   ....[95]....
        /*03b4*/ 	.word	0xffffffff


	//   ....[96]....
        /*03b8*/ 	.word	0xffffffff


	//   ....[97]....
        /*03bc*/ 	.word	0xffffffff


	//   ....[98]....
        /*03c0*/ 	.word	0xffffffff


	//   ....[99]....
        /*03c4*/ 	.word	0xffffffff


	//   ....[100]....
        /*03c8*/ 	.word	0xffffffff


	//   ....[101]....
        /*03cc*/ 	.word	0xffffffff


	//   ....[102]....
        /*03d0*/ 	.word	0xffffffff


	//   ....[103]....
        /*03d4*/ 	.word	0xffffffff


	//   ....[104]....
        /*03d8*/ 	.word	0xffffffff


	//   ....[105]....
        /*03dc*/ 	.word	0xffffffff


	//   ....[106]....
        /*03e0*/ 	.word	0xffffffff


	//   ....[107]....
        /*03e4*/ 	.word	0xffffffff


	//   ....[108]....
        /*03e8*/ 	.word	0xffffffff


	//   ....[109]....
        /*03ec*/ 	.word	0xffffffff


	//   ....[110]....
        /*03f0*/ 	.word	0xffffffff


	//   ....[111]....
        /*03f4*/ 	.word	0xffffffff


	//   ....[112]....
        /*03f8*/ 	.word	0xffffffff


	//   ....[113]....
        /*03fc*/ 	.word	0x0500000f


	//   ....[114]....
        /*0400*/ 	.word	0x0500000f


	//   ....[115]....
        /*0404*/ 	.word	0x0500000f


	//   ....[116]....
        /*0408*/ 	.word	0x0500000f


	//   ....[117]....
        /*040c*/ 	.word	0x0500000f


	//   ....[118]....
        /*0410*/ 	.word	0x0500000f


	//----- nvinfo : EIATTR_COOP_GROUP_INSTR_OFFSETS
	.align		4
.L_800:
        /*0414*/ 	.byte	0x04, 0x28
        /*0416*/ 	.short	(.L_802 - .L_801)


	//   ....[0]....
.L_801:
        /*0418*/ 	.word	0x00000060


	//   ....[1]....
        /*041c*/ 	.word	0x00000190


	//   ....[2]....
        /*0420*/ 	.word	0x00000220


	//   ....[3]....
        /*0424*/ 	.word	0x000003a0


	//   ....[4]....
        /*0428*/ 	.word	0x00000620


	//   ....[5]....
        /*042c*/ 	.word	0x00001100


	//   ....[6]....
        /*0430*/ 	.word	0x000024e0


	//   ....[7]....
        /*0434*/ 	.word	0x00002790


	//   ....[8]....
        /*0438*/ 	.word	0x000027d0


	//   ....[9]....
        /*043c*/ 	.word	0x00002f50


	//   ....[10]....
        /*0440*/ 	.word	0x00002ff0


	//   ....[11]....
        /*0444*/ 	.word	0x00003030


	//   ....[12]....
        /*0448*/ 	.word	0x00003040


	//   ....[13]....
        /*044c*/ 	.word	0x00003130


	//   ....[14]....
        /*0450*/ 	.word	0x00003160


	//   ....[15]....
        /*0454*/ 	.word	0x00003170


	//   ....[16]....
        /*0458*/ 	.word	0x00003190


	//   ....[17]....
        /*045c*/ 	.word	0x000031a0


	//   ....[18]....
        /*0460*/ 	.word	0x000031e0


	//   ....[19]....
        /*0464*/ 	.word	0x00003230


	//   ....[20]....
        /*0468*/ 	.word	0x000032b0


	//   ....[21]....
        /*046c*/ 	.word	0x000032f0


	//   ....[22]....
        /*0470*/ 	.word	0x00003350


	//   ....[23]....
        /*0474*/ 	.word	0x00003380


	//   ....[24]....
        /*0478*/ 	.word	0x000033a0


	//   ....[25]....
        /*047c*/ 	.word	0x00003440


	//   ....[26]....
        /*0480*/ 	.word	0x00003480


	//   ....[27]....
        /*0484*/ 	.word	0x000034b0


	//   ....[28]....
        /*0488*/ 	.word	0x000034d0


	//   ....[29]....
        /*048c*/ 	.word	0x000034f0


	//   ....[30]....
        /*0490*/ 	.word	0x00003540


	//   ....[31]....
        /*0494*/ 	.word	0x000035c0


	//   ....[32]....
        /*0498*/ 	.word	0x00003630


	//   ....[33]....
        /*049c*/ 	.word	0x00003660


	//   ....[34]....
        /*04a0*/ 	.word	0x00003690


	//   ....[35]....
        /*04a4*/ 	.word	0x000036c0


	//   ....[36]....
        /*04a8*/ 	.word	0x000037d0


	//   ....[37]....
        /*04ac*/ 	.word	0x00003800


	//   ....[38]....
        /*04b0*/ 	.word	0x00003a60


	//   ....[39]....
        /*04b4*/ 	.word	0x00003aa0


	//   ....[40]....
        /*04b8*/ 	.word	0x00003ac0


	//   ....[41]....
        /*04bc*/ 	.word	0x00003b30


	//   ....[42]....
        /*04c0*/ 	.word	0x00003b60


	//   ....[43]....
        /*04c4*/ 	.word	0x00003b70


	//   ....[44]....
        /*04c8*/ 	.word	0x00003ba0


	//   ....[45]....
        /*04cc*/ 	.word	0x00003bb0


	//   ....[46]....
        /*04d0*/ 	.word	0x00003e30


	//   ....[47]....
        /*04d4*/ 	.word	0x00003e50


	//   ....[48]....
        /*04d8*/ 	.word	0x00003e80


	//   ....[49]....
        /*04dc*/ 	.word	0x00003eb0


	//   ....[50]....
        /*04e0*/ 	.word	0x00003ed0


	//   ....[51]....
        /*04e4*/ 	.word	0x00003ee0


	//   ....[52]....
        /*04e8*/ 	.word	0x00003ef0


	//   ....[53]....
        /*04ec*/ 	.word	0x00003f20


	//   ....[54]....
        /*04f0*/ 	.word	0x00006720


	//   ....[55]....
        /*04f4*/ 	.word	0x00006730


	//   ....[56]....
        /*04f8*/ 	.word	0x00006740


	//   ....[57]....
        /*04fc*/ 	.word	0x00006750


	//   ....[58]....
        /*0500*/ 	.word	0x00006760


	//   ....[59]....
        /*0504*/ 	.word	0x00006770


	//   ....[60]....
        /*0508*/ 	.word	0x00006780


	//   ....[61]....
        /*050c*/ 	.word	0x00006790


	//   ....[62]....
        /*0510*/ 	.word	0x000067a0


	//   ....[63]....
        /*0514*/ 	.word	0x000067b0


	//   ....[64]....
        /*0518*/ 	.word	0x000068a0


	//   ....[65]....
        /*051c*/ 	.word	0x00006940


	//   ....[66]....
        /*0520*/ 	.word	0x000069a0


	//   ....[67]....
        /*0524*/ 	.word	0x000069e0


	//   ....[68]....
        /*0528*/ 	.word	0x00006a20


	//   ....[69]....
        /*052c*/ 	.word	0x00006a60


	//   ....[70]....
        /*0530*/ 	.word	0x00006ae0


	//   ....[71]....
        /*0534*/ 	.word	0x00006c60


	//   ....[72]....
        /*0538*/ 	.word	0x00006c80


	//   ....[73]....
        /*053c*/ 	.word	0x00006ca0


	//   ....[74]....
        /*0540*/ 	.word	0x000071f0


	//   ....[75]....
        /*0544*/ 	.word	0x000072a0


	//   ....[76]....
        /*0548*/ 	.word	0x00007340


	//   ....[77]....
        /*054c*/ 	.word	0x000073a0


	//   ....[78]....
        /*0550*/ 	.word	0x00007580


	//   ....[79]....
        /*0554*/ 	.word	0x000075a0


	//   ....[80]....
        /*0558*/ 	.word	0x000075b0


	//   ....[81]....
        /*055c*/ 	.word	0x000075d0


	//   ....[82]....
        /*0560*/ 	.word	0x000075e0


	//   ....[83]....
        /*0564*/ 	.word	0x00007600


	//   ....[84]....
        /*0568*/ 	.word	0x000079e0


	//   ....[85]....
        /*056c*/ 	.word	0x00007a20


	//   ....[86]....
        /*0570*/ 	.word	0x00007f20


	//   ....[87]....
        /*0574*/ 	.word	0x00007f70


	//   ....[88]....
        /*0578*/ 	.word	0x00007f90


	//   ....[89]....
        /*057c*/ 	.word	0x00007fc0


	//   ....[90]....
        /*0580*/ 	.word	0x00007fd0


	//   ....[91]....
        /*0584*/ 	.word	0x00007ff0


	//   ....[92]....
        /*0588*/ 	.word	0x00008030


	//   ....[93]....
        /*058c*/ 	.word	0x00008070


	//   ....[94]....
        /*0590*/ 	.word	0x000080f0


	//   ....[95]....
        /*0594*/ 	.word	0x00008130


	//   ....[96]....
        /*0598*/ 	.word	0x00008190


	//   ....[97]....
        /*059c*/ 	.word	0x00008200


	//   ....[98]....
        /*05a0*/ 	.word	0x000082f0


	//   ....[99]....
        /*05a4*/ 	.word	0x00008330


	//   ....[100]....
        /*05a8*/ 	.word	0x00008370


	//   ....[101]....
        /*05ac*/ 	.word	0x000083a0


	//   ....[102]....
        /*05b0*/ 	.word	0x0000a3e0


	//   ....[103]....
        /*05b4*/ 	.word	0x0000a580


	//   ....[104]....
        /*05b8*/ 	.word	0x0000a7d0


	//   ....[105]....
        /*05bc*/ 	.word	0x0000a970


	//   ....[106]....
        /*05c0*/ 	.word	0x0000aa80


	//   ....[107]....
        /*05c4*/ 	.word	0x0000b250


	//   ....[108]....
        /*05c8*/ 	.word	0x0000b580


	//   ....[109]....
        /*05cc*/ 	.word	0x0000b940


	//   ....[110]....
        /*05d0*/ 	.word	0x0000bbf0


	//   ....[111]....
        /*05d4*/ 	.word	0x0000bea0


	//   ....[112]....
        /*05d8*/ 	.word	0x0000c110


	//   ....[113]....
        /*05dc*/ 	.word	0x0000e260


	//   ....[114]....
        /*05e0*/ 	.word	0x0000e450


	//   ....[115]....
        /*05e4*/ 	.word	0x0000e4c0


	//   ....[116]....
        /*05e8*/ 	.word	0x0000e530


	//   ....[117]....
        /*05ec*/ 	.word	0x0000e5a0


	//   ....[118]....
        /*05f0*/ 	.word	0x0000e610


	//----- nvinfo : EIATTR_REG_RECONFIG
	.align		4
.L_802:
        /*05f4*/ 	.byte	0x01, 0x54
	.zero		2


	//----- nvinfo : EIATTR_SYSCALL_OFFSETS
	.align		4
        /*05f8*/ 	.byte	0x04, 0x46
        /*05fa*/ 	.short	(.L_804 - .L_803)


	//   ....[0]....
.L_803:
        /*05fc*/ 	.word	0x00000d60


	//   ....[1]....
        /*0600*/ 	.word	0x00000e50


	//   ....[2]....
        /*0604*/ 	.word	0x00000fb0


	//   ....[3]....
        /*0608*/ 	.word	0x000010a0


	//----- nvinfo : EIATTR_MBARRIER_INSTR_OFFSETS
	.align		4
.L_804:
        /*060c*/ 	.byte	0x04, 0x39
        /*060e*/ 	.short	(.L_806 - .L_805)


	//   ....[0]....
.L_805:
        /*0610*/ 	.word	0x00000260
        /*0614*/ 	.word	0x000000ff
        /*0618*/ 	.word	0x00026800
        /*061c*/ 	.short	0x0100
        /*061e*/ 	.byte	0x06
	.zero		1


	//   ....[1]....
        /*0620*/ 	.word	0x00000350
        /*0624*/ 	.word	0x000000ff
        /*0628*/ 	.word	0x00026810
        /*062c*/ 	.short	0x0100
        /*062e*/ 	.byte	0x08
	.zero		1


	//   ....[2]....
        /*0630*/ 	.word	0x00000360
        /*0634*/ 	.word	0x000000ff
        /*0638*/ 	.word	0x00026820
        /*063c*/ 	.short	0x0100
        /*063e*/ 	.byte	0x08
	.zero		1


	//   ....[3]....
        /*0640*/ 	.word	0x00000370
        /*0644*/ 	.word	0x000000ff
        /*0648*/ 	.word	0x00026818
        /*064c*/ 	.short	0x0100
        /*064e*/ 	.byte	0x08
	.zero		1


	//   ....[4]....
        /*0650*/ 	.word	0x00000380
        /*0654*/ 	.word	0x000000ff
        /*0658*/ 	.word	0x00026828
        /*065c*/ 	.short	0x0100
        /*065e*/ 	.byte	0x08
	.zero		1


	//   ....[5]....
        /*0660*/ 	.word	0x000004b0
        /*0664*/ 	.word	0x000000ff
        /*0668*/ 	.word	0x00026830
        /*066c*/ 	.short	0x0100
        /*066e*/ 	.byte	0x08
	.zero		1


	//   ....[6]....
        /*0670*/ 	.word	0x000004c0
        /*0674*/ 	.word	0x000000ff
        /*0678*/ 	.word	0x00026840
        /*067c*/ 	.short	0x0100
        /*067e*/ 	.byte	0x08
	.zero		1


	//   ....[7]....
        /*0680*/ 	.word	0x000004d0
        /*0684*/ 	.word	0x000000ff
        /*0688*/ 	.word	0x00026838
        /*068c*/ 	.short	0x0100
        /*068e*/ 	.byte	0x08
	.zero		1


	//   ....[8]....
        /*0690*/ 	.word	0x000004e0
        /*0694*/ 	.word	0x000000ff
        /*0698*/ 	.word	0x00026848
        /*069c*/ 	.short	0x0100
        /*069e*/ 	.byte	0x08
	.zero		1


	//   ....[9]....
        /*06a0*/ 	.word	0x00001160
        /*06a4*/ 	.word	0x00000011
        /*06a8*/ 	.word	0x00026800
        /*06ac*/ 	.short	0x010a
        /*06ae*/ 	.byte	0x3f
	.zero		1


	//   ....[10]....
        /*06b0*/ 	.word	0x00001190
        /*06b4*/ 	.word	0x00000011
        /*06b8*/ 	.word	0x00026800
        /*06bc*/ 	.short	0x010a
        /*06be*/ 	.byte	0x3f
	.zero		1


	//   ....[11]....
        /*06c0*/ 	.word	0x00001c40
        /*06c4*/ 	.word	0x00000006
        /*06c8*/ 	.word	0x00026810
        /*06cc*/ 	.short	0x010a
        /*06ce*/ 	.byte	0x3f
	.zero		1


	//   ....[12]....
        /*06d0*/ 	.word	0x00001cb0
        /*06d4*/ 	.word	0x00000006
        /*06d8*/ 	.word	0x00026810
        /*06dc*/ 	.short	0x010a
        /*06de*/ 	.byte	0x3f
	.zero		1


	//   ....[13]....
        /*06e0*/ 	.word	0x00002070
        /*06e4*/ 	.word	0x00000006
        /*06e8*/ 	.word	0x00026830
        /*06ec*/ 	.short	0x010a
        /*06ee*/ 	.byte	0x3f
	.zero		1


	//   ....[14]....
        /*06f0*/ 	.word	0x000020f0
        /*06f4*/ 	.word	0x00000006
        /*06f8*/ 	.word	0x00026830
        /*06fc*/ 	.short	0x010a
        /*06fe*/ 	.byte	0x3f
	.zero		1


	//   ....[15]....
        /*0700*/ 	.word	0x00005630
        /*0704*/ 	.word	0x00000007
        /*0708*/ 	.word	0x00000000
        /*070c*/ 	.short	0x0101
        /*070e*/ 	.byte	0x3f
	.zero		1


	//   ....[16]....
        /*0710*/ 	.word	0x000059c0
        /*0714*/ 	.word	0x00000006
        /*0718*/ 	.word	0x00000000
        /*071c*/ 	.short	0x0101
        /*071e*/ 	.byte	0x3f
	.zero		1


	//   ....[17]....
        /*0720*/ 	.word	0x00006100
        /*0724*/ 	.word	0x00000006
        /*0728*/ 	.word	0x00026810
        /*072c*/ 	.short	0x010a
        /*072e*/ 	.byte	0x3f
	.zero		1


	//   ....[18]....
        /*0730*/ 	.word	0x00006180
        /*0734*/ 	.word	0x00000006
        /*0738*/ 	.word	0x00026810
        /*073c*/ 	.short	0x010a
        /*073e*/ 	.byte	0x3f
	.zero		1


	//   ....[19]....
        /*0740*/ 	.word	0x00006500
        /*0744*/ 	.word	0x00000006
        /*0748*/ 	.word	0x00026830
        /*074c*/ 	.short	0x010a
        /*074e*/ 	.byte	0x3f
	.zero		1


	//   ....[20]....
        /*0750*/ 	.word	0x00006590
        /*0754*/ 	.word	0x00000006
        /*0758*/ 	.word	0x00026830
        /*075c*/ 	.short	0x010a
        /*075e*/ 	.byte	0x3f
	.zero		1


	//   ....[21]....
        /*0760*/ 	.word	0x00009800
        /*0764*/ 	.word	0x00000005
        /*0768*/ 	.word	0x00000000
        /*076c*/ 	.short	0x0101
        /*076e*/ 	.byte	0x3f
	.zero		1


	//   ....[22]....
        /*0770*/ 	.word	0x00009ba0
        /*0774*/ 	.word	0x00000006
        /*0778*/ 	.word	0x00000000
        /*077c*/ 	.short	0x0101
        /*077e*/ 	.byte	0x3f
	.zero		1


	//   ....[23]....
        /*0780*/ 	.word	0x0000c930
        /*0784*/ 	.word	0x00000000
        /*0788*/ 	.word	0x00026820
        /*078c*/ 	.short	0x010a
        /*078e*/ 	.byte	0x3f
	.zero		1


	//   ....[24]....
        /*0790*/ 	.word	0x0000ce80
        /*0794*/ 	.word	0x00000000
        /*0798*/ 	.word	0x00026840
        /*079c*/ 	.short	0x010a
        /*079e*/ 	.byte	0x3f
	.zero		1


	//   ....[25]....
        /*07a0*/ 	.word	0x0000d0d0
        /*07a4*/ 	.word	0x00000000
        /*07a8*/ 	.word	0x00026828
        /*07ac*/ 	.short	0x010a
        /*07ae*/ 	.byte	0x3f
	.zero		1


	//   ....[26]....
        /*07b0*/ 	.word	0x0000d340
        /*07b4*/ 	.word	0x00000000
        /*07b8*/ 	.word	0x00026848
        /*07bc*/ 	.short	0x010a
        /*07be*/ 	.byte	0x3f
	.zero		1


	//   ....[27]....
        /*07c0*/ 	.word	0x0000d540
        /*07c4*/ 	.word	0x00000000
        /*07c8*/ 	.word	0x00026820
        /*07cc*/ 	.short	0x010a
        /*07ce*/ 	.byte	0x3f
	.zero		1


	//   ....[28]....
        /*07d0*/ 	.word	0x0000d7f0
        /*07d4*/ 	.word	0x00000000
        /*07d8*/ 	.word	0x00026840
        /*07dc*/ 	.short	0x010a
        /*07de*/ 	.byte	0x3f
	.zero		1


	//   ....[29]....
        /*07e0*/ 	.word	0x0000da10
        /*07e4*/ 	.word	0x00000000
        /*07e8*/ 	.word	0x00026828
        /*07ec*/ 	.short	0x010a
        /*07ee*/ 	.byte	0x3f
	.zero		1


	//   ....[30]....
        /*07f0*/ 	.word	0x0000dcd0
        /*07f4*/ 	.word	0x00000004
        /*07f8*/ 	.word	0x00026840
        /*07fc*/ 	.short	0x010a
        /*07fe*/ 	.byte	0x3f
	.zero		1


	//   ....[31]....
        /*0800*/ 	.word	0x0000e0d0
        /*0804*/ 	.word	0x00000007
        /*0808*/ 	.word	0x00000000
        /*080c*/ 	.short	0x010a
        /*080e*/ 	.byte	0x3f
	.zero		1


	//   ....[32]....
        /*0810*/ 	.word	0x0000e130
        /*0814*/ 	.word	0x00000003
        /*0818*/ 	.word	0x00000000
        /*081c*/ 	.short	0x010a
        /*081e*/ 	.byte	0x3f
	.zero		1


	//   ....[33]....
        /*0820*/ 	.word	0x0000e190
        /*0824*/ 	.word	0x00000005
        /*0828*/ 	.word	0x00000000
        /*082c*/ 	.short	0x010a
        /*082e*/ 	.byte	0x3f
	.zero		1


	//   ....[34]....
        /*0830*/ 	.word	0x0000e1c0
        /*0834*/ 	.word	0x00000003
        /*0838*/ 	.word	0x00000000
        /*083c*/ 	.short	0x010a
        /*083e*/ 	.byte	0x3f
	.zero		1


	//   ....[35]....
        /*0840*/ 	.word	0x0000e290
        /*0844*/ 	.word	0x00000011
        /*0848*/ 	.word	0x00026800
        /*084c*/ 	.short	0x010a
        /*084e*/ 	.byte	0x3f
	.zero		1


	//   ....[36]....
        /*0850*/ 	.word	0x0000e2e0
        /*0854*/ 	.word	0x00000006
        /*0858*/ 	.word	0x00026810
        /*085c*/ 	.short	0x010a
        /*085e*/ 	.byte	0x3f
	.zero		1


	//   ....[37]....
        /*0860*/ 	.word	0x0000e330
        /*0864*/ 	.word	0x00000006
        /*0868*/ 	.word	0x00026830
        /*086c*/ 	.short	0x010a
        /*086e*/ 	.byte	0x3f
	.zero		1


	//   ....[38]....
        /*0870*/ 	.word	0x0000e380
        /*0874*/ 	.word	0x00000006
        /*0878*/ 	.word	0x00026810
        /*087c*/ 	.short	0x010a
        /*087e*/ 	.byte	0x3f
	.zero		1


	//   ....[39]....
        /*0880*/ 	.word	0x0000e3d0
        /*0884*/ 	.word	0x00000006
        /*0888*/ 	.word	0x00026830
        /*088c*/ 	.short	0x010a
        /*088e*/ 	.byte	0x3f
	.zero		1


	//   ....[40]....
        /*0890*/ 	.word	0x0000e650
        /*0894*/ 	.word	0x00000000
        /*0898*/ 	.word	0x00026820
        /*089c*/ 	.short	0x010a
        /*089e*/ 	.byte	0x3f
	.zero		1


	//   ....[41]....
        /*08a0*/ 	.word	0x0000e6a0
        /*08a4*/ 	.word	0x00000000
        /*08a8*/ 	.word	0x00026840
        /*08ac*/ 	.short	0x010a
        /*08ae*/ 	.byte	0x3f
	.zero		1


	//   ....[42]....
        /*08b0*/ 	.word	0x0000e6f0
        /*08b4*/ 	.word	0x00000000
        /*08b8*/ 	.word	0x00026828
        /*08bc*/ 	.short	0x010a
        /*08be*/ 	.byte	0x3f
	.zero		1


	//   ....[43]....
        /*08c0*/ 	.word	0x0000e740
        /*08c4*/ 	.word	0x00000000
        /*08c8*/ 	.word	0x00026848
        /*08cc*/ 	.short	0x010a
        /*08ce*/ 	.byte	0x3f
	.zero		1


	//   ....[44]....
        /*08d0*/ 	.word	0x0000e7a0
        /*08d4*/ 	.word	0x00000000
        /*08d8*/ 	.word	0x00026820
        /*08dc*/ 	.short	0x010a
        /*08de*/ 	.byte	0x3f
	.zero		1


	//   ....[45]....
        /*08e0*/ 	.word	0x0000e7f0
        /*08e4*/ 	.word	0x00000000
        /*08e8*/ 	.word	0x00026840
        /*08ec*/ 	.short	0x010a
        /*08ee*/ 	.byte	0x3f
	.zero		1


	//   ....[46]....
        /*08f0*/ 	.word	0x0000e840
        /*08f4*/ 	.word	0x00000000
        /*08f8*/ 	.word	0x00026828
        /*08fc*/ 	.short	0x010a
        /*08fe*/ 	.byte	0x3f
	.zero		1


	//   ....[47]....
        /*0900*/ 	.word	0x0000e890
        /*0904*/ 	.word	0x00000004
        /*0908*/ 	.word	0x00026840
        /*090c*/ 	.short	0x010a
        /*090e*/ 	.byte	0x3f
	.zero		1


	//   ....[48]....
        /*0910*/ 	.word	0x0000e960
        /*0914*/ 	.word	0x00000007
        /*0918*/ 	.word	0x00000000
        /*091c*/ 	.short	0x010a
        /*091e*/ 	.byte	0x3f
	.zero		1


	//   ....[49]....
        /*0920*/ 	.word	0x0000e9b0
        /*0924*/ 	.word	0x00000003
        /*0928*/ 	.word	0x00000000
        /*092c*/ 	.short	0x010a
        /*092e*/ 	.byte	0x3f
	.zero		1


	//   ....[50]....
        /*0930*/ 	.word	0x0000ea00
        /*0934*/ 	.word	0x00000005
        /*0938*/ 	.word	0x00000000
        /*093c*/ 	.short	0x010a
        /*093e*/ 	.byte	0x3f
	.zero		1


	//----- nvinfo : EIATTR_NUM_MBARRIERS
	.align		4
.L_806:
        /*0940*/ 	.byte	0x03, 0x38
        /*0942*/ 	.short	0x0009


	//----- nvinfo : EIATTR_EXIT_INSTR_OFFSETS
	.align		4
        /*0944*/ 	.byte	0x04, 0x1c
        /*0946*/ 	.short	(.L_808 - .L_807)


	//   ....[0]....
.L_807:
        /*0948*/ 	.word	0x0000e210


	//----- nvinfo : EIATTR_MAX_THREADS
	.align		4
.L_808:
        /*094c*/ 	.byte	0x04, 0x05
        /*094e*/ 	.short	(.L_810 - .L_809)
.L_809:
        /*0950*/ 	.word	0x00000180
        /*0954*/ 	.word	0x00000001
        /*0958*/ 	.word	0x00000001


	//----- nvinfo : EIATTR_CRS_STACK_SIZE
	.align		4
.L_810:
        /*095c*/ 	.byte	0x04, 0x1e
        /*095e*/ 	.short	(.L_812 - .L_811)
.L_811:
        /*0960*/ 	.word	0x00000000


	//----- nvinfo : EIATTR_CBANK_PARAM_SIZE
	.align		4
.L_812:
        /*0964*/ 	.byte	0x03, 0x19
        /*0966*/ 	.short	0x0770


	//----- nvinfo : EIATTR_PARAM_CBANK
	.align		4
        /*0968*/ 	.byte	0x04, 0x0a
        /*096a*/ 	.short	(.L_814 - .L_813)
	.align		4
.L_813:
        /*096c*/ 	.word	index@(.nv.constant0._ZN7cutlass13device_kernelIN5flash11enable_sm90INS1_16FlashAttnBwdSm90INS1_25CollectiveMainloopBwdSm90ILi2ELi2ELi2EN4cute5tupleIJNS5_1CILi1EEES8_S8_EEENS6_IJNS7_ILi96EEENS7_ILi128EEENS7_ILi64EEEEEENS_10bfloat16_tEfNS_4arch4Sm90ELb1ELb0ELb1ELb0ELb1ELb1ELb0ELb1ELi2ELi1ELi2ELi2ELb0EEENS1_24CollectiveEpilogueBwdGQAISD_fSG_Li256ELb0ELb1EEENS1_25SingleTileBwdLPTSchedulerILb0ELi128ELb1EEEEEEEEEvNT_6ParamsE)
        /*0970*/ 	.short	0x0210
        /*0972*/ 	.short	0x0770


	//----- nvinfo : EIATTR_SW_WAR
	.align		4
.L_814:
        /*0974*/ 	.byte	0x04, 0x36
        /*0976*/ 	.short	(.L_816 - .L_815)
.L_815:
        /*0978*/ 	.word	0x00000008
.L_816:


//--------------------- .nv.info._ZN7cutlass13device_kernelIN5flash22FlashAttnBwdPreprocessIN4cute5tupleIJNS3_1CILi96EEENS5_ILi64EEEEEENS_10bfloat16_tEfNS_4arch4Sm90ELb1ELb0EEEEEvNT_6ParamsE --------------------------
	.section	.nv.info._ZN7cutlass13device_kernelIN5flash22FlashAttnBwdPreprocessIN4cute5tupleIJNS3_1CILi96EEENS5_ILi64EEEEEENS_10bfloat16_tEfNS_4arch4Sm90ELb1ELb0EEEEEvNT_6ParamsE,"",@"SHT_CUDA_INFO"
	.sectionflags	@""
	.align	4


	//----- nvinfo : EIATTR_CUDA_API_VERSION
	.align		4
        /*0000*/ 	.byte	0x04, 0x37
        /*0002*/ 	.short	(.L_818 - .L_817)
.L_817:
        /*0004*/ 	.word	0x00000082


	//----- nvinfo : EIATTR_KPARAM_INFO
	.align		4
.L_818:
        /*0008*/ 	.byte	0x04, 0x17
        /*000a*/ 	.short	(.L_820 - .L_819)
.L_819:
        /*000c*/ 	.word	0x00000000
        /*0010*/ 	.short	0x0000
        /*0012*/ 	.short	0x0000
        /*0014*/ 	.byte	0x00, 0xf0, 0xc1, 0x03


	//----- nvinfo : EIATTR_SPARSE_MMA_MASK
	.align		4
.L_820:
        /*0018*/ 	.byte	0x03, 0x50
        /*001a*/ 	.short	0x0000


	//----- nvinfo : EIATTR_MAXREG_COUNT
	.align		4
        /*001c*/ 	.byte	0x03, 0x1b
        /*001e*/ 	.short	0x0080


	//----- nvinfo : EIATTR_MERCURY_ISA_VERSION
	.align		4
        /*0020*/ 	.byte	0x03, 0x5f
        /*0022*/ 	.short	0x0101


	//----- nvinfo : EIATTR_COOP_GROUP_MASK_REGIDS
	.align		4
        /*0024*/ 	.byte	0x04, 0x29
        /*0026*/ 	.short	(.L_822 - .L_821)


	//   ....[0]....
.L_821:
        /*0028*/ 	.word	0xffffffff


	//   ....[1]....
        /*002c*/ 	.word	0xffffffff


	//   ....[2]....
        /*0030*/ 	.word	0xffffffff


	//   ....[3]....
        /*0034*/ 	.word	0xffffffff


	//   ....[4]....
        /*0038*/ 	.word	0xffffffff


	//   ....[5]....
        /*003c*/ 	.word	0xffffffff


	//   ....[6]....
        /*0040*/ 	.word	0xffffffff


	//   ....[7]....
        /*0044*/ 	.word	0xffffffff


	//   ....[8]....
        /*0048*/ 	.word	0xffffffff


	//----- nvinfo : EIATTR_COOP_GROUP_INSTR_OFFSETS
	.align		4
.L_822:
        /*004c*/ 	.byte	0x04, 0x28
        /*004e*/ 	.short	(.L_824 - .L_823)


	//   ....[0]....
.L_823:
        /*0050*/ 	.word	0x00000dd0


	//   ....[1]....
        /*0054*/ 	.word	0x00000de0


	//   ....[2]....
        /*0058*/ 	.word	0x00000df0


	//   ....[3]....
        /*005c*/ 	.word	0x00000e40


	//   ....[4]....
        /*0060*/ 	.word	0x00000e70


	//   ....[5]....
        /*0064*/ 	.word	0x00000e80


	//   ....[6]....
        /*0068*/ 	.word	0x00000f20


	//   ....[7]....
        /*006c*/ 	.word	0x00000f40


	//   ....[8]....
        /*0070*/ 	.word	0x00000f50


	//----- nvinfo : EIATTR_EXIT_INSTR_OFFSETS
	.align		4
.L_824:
        /*0074*/ 	.byte	0x04, 0x1c
        /*0076*/ 	.short	(.L_826 - .L_825)


	//   ....[0]....
.L_825:
        /*0078*/ 	.word	0x00001470


	//   ....[1]....
        /*007c*/ 	.word	0x000014f0


	//----- nvinfo : EIATTR_MAX_THREADS
	.align		4
.L_826:
        /*0080*/ 	.byte	0x04, 0x05
        /*0082*/ 	.short	(.L_828 - .L_827)
.L_827:
        /*0084*/ 	.word	0x00000100
        /*0088*/ 	.word	0x00000001
        /*008c*/ 	.word	0x00000001


	//----- nvinfo : EIATTR_CRS_STACK_SIZE
	.align		4
.L_828:
        /*0090*/ 	.byte	0x04, 0x1e
        /*0092*/ 	.short	(.L_830 - .L_829)
.L_829:
        /*0094*/ 	.word	0x00000000


	//----- nvinfo : EIATTR_CBANK_PARAM_SIZE
	.align		4
.L_830:
        /*0098*/ 	.byte	0x03, 0x19
        /*009a*/ 	.short	0x00f0


	//----- nvinfo : EIATTR_PARAM_CBANK
	.align		4
        /*009c*/ 	.byte	0x04, 0x0a
        /*009e*/ 	.short	(.L_832 - .L_831)
	.align		4
.L_831:
        /*00a0*/ 	.word	index@(.nv.constant0._ZN7cutlass13device_kernelIN5flash22FlashAttnBwdPreprocessIN4cute5tupleIJNS3_1CILi96EEENS5_ILi64EEEEEENS_10bfloat16_tEfNS_4arch4Sm90ELb1ELb0EEEEEvNT_6ParamsE)
        /*00a4*/ 	.short	0x0210
        /*00a6*/ 	.short	0x00f0


	//----- nvinfo : EIATTR_SW_WAR
	.align		4
.L_832:
        /*00a8*/ 	.byte	0x04, 0x36
        /*00aa*/ 	.short	(.L_834 - .L_833)
.L_833:
        /*00ac*/ 	.word	0x00000008
.L_834:


//--------------------- .nv.info._ZN7cutlass13device_kernelIN5flash11enable_sm90INS1_16FlashAttnBwdSm90INS1_25CollectiveMainloopBwdSm90ILi2ELi2ELi2EN4cute5tupleIJNS5_1CILi1EEES8_S8_EEENS6_IJNS7_ILi96EEENS7_ILi128EEENS7_ILi64EEEEEENS_10bfloat16_tEfNS_4arch4Sm90ELb1ELb0ELb1ELb1ELb0ELb1ELb0ELb1ELi2ELi1ELi2ELi2ELb0EEENS1_21CollectiveEpilogueBwdISD_SE_SG_Li256ELb1ELb0ELi1EEENS1_25SingleTileBwdLPTSchedulerILb1ELi128ELb0EEEEEEEEEvNT_6ParamsE --------------------------
	.section	.nv.info._ZN7cutlass13device_kernelIN5flash11enable_sm90INS1_16FlashAttnBwdSm90INS1_25CollectiveMainloopBwdSm90ILi2ELi2ELi2EN4cute5tupleIJNS5_1CILi1EEES8_S8_EEENS6_IJNS7_ILi96EEENS7_ILi128EEENS7_ILi64EEEEEENS_10bfloat16_tEfNS_4arch4Sm90ELb1ELb0ELb1ELb1ELb0ELb1ELb0ELb1ELi2ELi1ELi2ELi2ELb0EEENS1_21CollectiveEpilogueBwdISD_SE_SG_Li256ELb1ELb0ELi1EEENS1_25SingleTileBwdLPTSchedulerILb1ELi128ELb0EEEEEEEEEvNT_6ParamsE,"",@"SHT_CUDA_INFO"
	.sectionflags	@""
	.align	4


	//----- nvinfo : EIATTR_CUDA_API_VERSION
	.align		4
        /*0000*/ 	.byte	0x04, 0x37
        /*0002*/ 	.short	(.L_836 - .L_835)
.L_835:
        /*0004*/ 	.word	0x00000082


	//----- nvinfo : EIATTR_KPARAM_INFO
	.align		4
.L_836:
        /*0008*/ 	.byte	0x04, 0x17
        /*000a*/ 	.short	(.L_838 - .L_837)
.L_837:
        /*000c*/ 	.word	0x00000000
        /*0010*/ 	.short	0x0000
        /*0012*/ 	.short	0x0070
        /*0014*/ 	.byte	0x00, 0xf0, 0x01, 0x1a


	//----- nvinfo : EIATTR_SPARSE_MMA_MASK
	.align		4
.L_838:
        /*0018*/ 	.byte	0x03, 0x50
        /*001a*/ 	.short	0x0000


	//----- nvinfo : EIATTR_MAXREG_COUNT
	.align		4
        /*001c*/ 	.byte	0x03, 0x1b
        /*001e*/ 	.short	0x00a8


	//----- nvinfo : EIATTR_NUM_BARRIERS
	.align		4
        /*0020*/ 	.byte	0x02, 0x4c
        /*0022*/ 	.byte	0x10
	.zero		1


	//----- nvinfo : EIATTR_EXTERNS
	.align		4
        /*0024*/ 	.byte	0x04, 0x0f
        /*0026*/ 	.short	(.L_840 - .L_839)


	//   ....[0]....
	.align		4
.L_839:
        /*0028*/ 	.word	index@(__assertfail)


	//----- nvinfo : EIATTR_ANNOTATIONS
	.align		4
.L_840:
        /*002c*/ 	.byte	0x04, 0x55
        /*002e*/ 	.short	(.L_842 - .L_841)


	//   ....[0]....
.L_841:
        /* <DEDUP_REMOVED lines=19> */


	//----- nvinfo : EIATTR_MERCURY_ISA_VERSION
	.align		4
.L_842:
        /*0150*/ 	.byte	0x03, 0x5f
        /*0152*/ 	.short	0x0101


	//----- nvinfo : EIATTR_INT_WARP_WIDE_INSTR_OFFSETS
	.align		4
        /*0154*/ 	.byte	0x04, 0x31
        /*0156*/ 	.short	(.L_844 - .L_843)


	//   ....[0]....
.L_843:
        /*0158*/ 	.word	0x00000190


	//   ....[1]....
        /*015c*/ 	.word	0x000001c0


	//----- nvinfo : EIATTR_COOP_GROUP_MASK_REGIDS
	.align		4
.L_844:
        /*0160*/ 	.byte	0x04, 0x29
        /*0162*/ 	.short	(.L_846 - .L_845)


	//   ....[0]....
.L_845:
        /*0164*/ 	.word	0xffffffff


	//   ....[1]....
        /*0168*/ 	.word	0xffffffff


	//   ....[2]....
        /*016c*/ 	.word	0xffffffff


	//   ....[3]....
        /*0170*/ 	.word	0xffffffff


	//   ....[4]....
        /*0174*/ 	.word	0xffffffff


	//   ....[5]....
        /*0178*/ 	.word	0xffffffff


	//   ....[6]....
        /*017c*/ 	.word	0xffffffff


	//   ....[7]....
        /*0180*/ 	.word	0xffffffff


	//   ....[8]....
        /*0184*/ 	.word	0xffffffff


	//   ....[9]....
        /*0188*/ 	.word	0xffffffff


	//   ....[10]....
        /*018c*/ 	.word	0xffffffff


	//   ....[11]....
        /*0190*/ 	.word	0xffffffff


	//   ....[12]....
        /*0194*/ 	.word	0xffffffff


	//   ....[13]....
        /*0198*/ 	.word	0xffffffff


	//   ....[14]....
        /*019c*/ 	.word	0xffffffff


	//   ....[15]....
        /*01a0*/ 	.word	0xffffffff


	//   ....[16]....
        /*01a4*/ 	.word	0xffffffff


	//   ....[17]....
        /*01a8*/ 	.word	0xffffffff


	//   ....[18]....
        /*01ac*/ 	.word	0xffffffff


	//   ....[19]....
        /*01b0*/ 	.word	0xffffffff


	//   ....[20]....
        /*01b4*/ 	.word	0xffffffff


	//   ....[21]....
        /*01b8*/ 	.word	0xffffffff


	//   ....[22]....
        /*01bc*/ 	.word	0xffffffff


	//   ....[23]....
        /*01c0*/ 	.word	0xffffffff


	//   ....[24]....
        /*01c4*/ 	.word	0xffffffff


	//   ....[25]....
        /*01c8*/ 	.word	0xffffffff


	//   ....[26]....
        /*01cc*/ 	.word	0xffffffff


	//   ....[27]....
        /*01d0*/ 	.word	0xffffffff


	//   ....[28]....
        /*01d4*/ 	.word	0xffffffff


	//   ....[29]....
        /*01d8*/ 	.word	0xffffffff


	//   ....[30]....
        /*01dc*/ 	.word	0xffffffff


	//   ....[31]....
        /*01e0*/ 	.word	0xffffffff


	//   ....[32]....
        /*01e4*/ 	.word	0xffffffff


	//   ....[33]....
        /*01e8*/ 	.word	0xffffffff


	//   ....[34]....
        /*01ec*/ 	.word	0xffffffff


	//   ....[35]....
        /*01f0*/ 	.word	0xffffffff


	//   ....[36]....
        /*01f4*/ 	.word	0xffffffff


	//   ....[37]....
        /*01f8*/ 	.word	0xffffffff


	//   ....[38]....
        /*01fc*/ 	.word	0xffffffff


	//   ....[39]....
        /*0200*/ 	.word	0xffffffff


	//   ....[40]....
        /*0204*/ 	.word	0xffffffff


	//   ....[41]....
        /*0208*/ 	.word	0xffffffff


	//   ....[42]....
        /*020c*/ 	.word	0xffffffff


	//   ....[43]....
        /*0210*/ 	.word	0xffffffff


	//   ....[44]....
        /*0214*/ 	.word	0xffffffff


	//   ....[45]....
        /*0218*/ 	.word	0xffffffff


	//   ....[46]....
        /*021c*/ 	.word	0xffffffff


	//   ....[47]....
        /*0220*/ 	.word	0xffffffff


	//   ....[48]....
        /*0224*/ 	.word	0xffffffff


	//   ....[49]....
        /*0228*/ 	.word	0xffffffff


	//   ....[50]....
        /*022c*/ 	.word	0xffffffff


	//   ....[51]....
        /*0230*/ 	.word	0xffffffff


	//   ....[52]....
        /*0234*/ 	.word	0xffffffff


	//   ....[53]....
        /*0238*/ 	.word	0xffffffff


	//   ....[54]....
        /*023c*/ 	.word	0xffffffff


	//   ....[55]....
        /*0240*/ 	.word	0xffffffff


	//   ....[56]....
        /*0244*/ 	.word	0xffffffff


	//   ....[57]....
        /*0248*/ 	.word	0xffffffff


	//   ....[58]....
        /*024c*/ 	.word	0xffffffff


	//   ....[59]....
        /*0250*/ 	.word	0xffffffff


	//   ....[60]....
        /*0254*/ 	.word	0xffffffff


	//   ....[61]....
        /*0258*/ 	.word	0xffffffff


	//   ....[62]....
        /*025c*/ 	.word	0xffffffff


	//   ....[63]....
        /*0260*/ 	.word	0xffffffff


	//   ....[64]....
        /*0264*/ 	.word	0xffffffff


	//   ....[65]....
        /*0268*/ 	.word	0xffffffff


	//   ....[66]....
        /*026c*/ 	.word	0xffffffff


	//   ....[67]....
        /*0270*/ 	.word	0xffffffff


	//   ....[68]....
        /*0274*/ 	.word	0xffffffff


	//   ....[69]....
        /*0278*/ 	.word	0xffffffff


	//   ....[70]....
        /*027c*/ 	.word	0xffffffff


	//   ....[71]....
        /*0280*/ 	.word	0xffffffff


	//   ....[72]....
        /*0284*/ 	.word	0xffffffff


	//   ....[73]....
        /*0288*/ 	.word	0xffffffff


	//   ....[74]....
        /*028c*/ 	.word	0xffffffff


	//   ....[75]....
        /*0290*/ 	.word	0xffffffff


	//   ....[76]....
        /*0294*/ 	.word	0xffffffff


	//   ....[77]....
        /*0298*/ 	.word	0xffffffff


	//   ....[78]....
        /*029c*/ 	.word	0xffffffff


	//   ....[79]....
        /*02a0*/ 	.word	0xffffffff


	//   ....[80]....
        /*02a4*/ 	.word	0xffffffff


	//   ....[81]....
        /*02a8*/ 	.word	0xffffffff


	//   ....[82]....
        /*02ac*/ 	.word	0xffffffff


	//   ....[83]....
        /*02b0*/ 	.word	0xffffffff


	//   ....[84]....
        /*02b4*/ 	.word	0xffffffff


	//   ....[85]....
        /*02b8*/ 	.word	0xffffffff


	//   ....[86]....
        /*02bc*/ 	.word	0xffffffff


	//   ....[87]....
        /*02c0*/ 	.word	0xffffffff


	//   ....[88]....
        /*02c4*/ 	.word	0xffffffff


	//   ....[89]....
        /*02c8*/ 	.word	0xffffffff


	//   ....[90]....
        /*02cc*/ 	.word	0xffffffff


	//   ....[91]....
        /*02d0*/ 	.word	0xffffffff


	//   ....[92]....
        /*02d4*/ 	.word	0xffffffff


	//   ....[93]....
        /*02d8*/ 	.word	0xffffffff


	//   ....[94]....
        /*02dc*/ 	.word	0xffffffff


	//   ....[95]....
        /*02e0*/ 	.word	0xffffffff


	//   ....[96]....
        /*02e4*/ 	.word	0xffffffff


	//   ....[97]....
        /*02e8*/ 	.word	0xffffffff


	//   ....[98]....
        /*02ec*/ 	.word	0xffffffff


	//   ....[99]....
        /*02f0*/ 	.word	0xffffffff


	//   ....[100]....
        /*02f4*/ 	.word	0xffffffff


	//   ....[101]....
        /*02f8*/ 	.word	0xffffffff


	//   ....[102]....
        /*02fc*/ 	.word	0xffffffff


	//   ....[103]....
        /*0300*/ 	.word	0x0500000f


	//----- nvinfo : EIATTR_COOP_GROUP_INSTR_OFFSETS
	.align		4
.L_846:
        /*0304*/ 	.byte	0x04, 0x28
        /*0306*/ 	.short	(.L_848 - .L_847)


	//   ....[0]....
.L_847:
        /*0308*/ 	.word	0x00000070


	//   ....[1]....
        /*030c*/ 	.word	0x000001a0


	//   ....[2]....
        /*0310*/ 	.word	0x000001f0


	//   ....[3]....
        /*0314*/ 	.word	0x000003e0


	//   ....[4]....
        /*0318*/ 	.word	0x00000630


	//   ....[5]....
        /*031c*/ 	.word	0x00001610


	//   ....[6]....
        /*0320*/ 	.word	0x00002760


	//   ....[7]....
        /*0324*/ 	.word	0x000028d0


	//   ....[8]....
        /*0328*/ 	.word	0x00002900


	//   ....[9]....
        /*032c*/ 	.word	0x00003070


	//   ....[10]....
        /*0330*/ 	.word	0x00003120


	//   ....[11]....
        /*0334*/ 	.word	0x00003170


	//   ....[12]....
        /*0338*/ 	.word	0x00003410


	//   ....[13]....
        /*033c*/ 	.word	0x00003440


	//   ....[14]....
        /*0340*/ 	.word	0x00003490


	//   ....[15]....
        /*0344*/ 	.word	0x000034a0


	//   ....[16]....
        /*0348*/ 	.word	0x000034b0


	//   ....[17]....
        /*034c*/ 	.word	0x000034c0


	//   ....[18]....
        /*0350*/ 	.word	0x00003590


	//   ....[19]....
        /*0354*/ 	.word	0x000035a0


	//   ....[20]....
        /*0358*/ 	.word	0x000035d0


	//   ....[21]....
        /*035c*/ 	.word	0x000035e0


	//   ....[22]....
        /*0360*/ 	.word	0x00003600


	//   ....[23]....
        /*0364*/ 	.word	0x000036d0


	//   ....[24]....
        /*0368*/ 	.word	0x00003710


	//   ....[25]....
        /*036c*/ 	.word	0x00003740


	//   ....[26]....
        /*0370*/ 	.word	0x00003780


	//   ....[27]....
        /*0374*/ 	.word	0x00003790


	//   ....[28]....
        /*0378*/ 	.word	0x000037d0


	//   ....[29]....
        /*037c*/ 	.word	0x00003820


	//   ....[30]....
        /*0380*/ 	.word	0x00003860


	//   ....[31]....
        /*0384*/ 	.word	0x000038a0


	//   ....[32]....
        /*0388*/ 	.word	0x00003900


	//   ....[33]....
        /*038c*/ 	.word	0x00003990


	//   ....[34]....
        /*0390*/ 	.word	0x000039b0


	//   ....[35]....
        /*0394*/ 	.word	0x00003a70


	//   ....[36]....
        /*0398*/ 	.word	0x00003aa0


	//   ....[37]....
        /*039c*/ 	.word	0x00003ab0


	//   ....[38]....
        /*03a0*/ 	.word	0x00003c20


	//   ....[39]....
        /*03a4*/ 	.word	0x00003c40


	//   ....[40]....
        /*03a8*/ 	.word	0x00003d50


	//   ....[41]....
        /*03ac*/ 	.word	0x00003d70


	//   ....[42]....
        /*03b0*/ 	.word	0x00003d80


	//   ....[43]....
        /*03b4*/ 	.word	0x00003dc0


	//   ....[44]....
        /*03b8*/ 	.word	0x00003dd0


	//   ....[45]....
        /*03bc*/ 	.word	0x00003df0


	//   ....[46]....
        /*03c0*/ 	.word	0x00003ff0


	//   ....[47]....
        /*03c4*/ 	.word	0x00004030


	//   ....[48]....
        /*03c8*/ 	.word	0x00004070


	//   ....[49]....
        /*03cc*/ 	.word	0x000040f0


	//   ....[50]....
        /*03d0*/ 	.word	0x00004130


	//   ....[51]....
        /*03d4*/ 	.word	0x00004150


	//   ....[52]....
        /*03d8*/ 	.word	0x000041b0


	//   ....[53]....
        /*03dc*/ 	.word	0x000041d0


	//   ....[54]....
        /*03e0*/ 	.word	0x000069d0


	//   ....[55]....
        /*03e4*/ 	.word	0x000069f0


	//   ....[56]....
        /*03e8*/ 	.word	0x00006a00


	//   ....[57]....
        /*03ec*/ 	.word	0x00006a10


	//   ....[58]....
        /*03f0*/ 	.word	0x00006a20


	//   ....[59]....
        /*03f4*/ 	.word	0x00006a30


	//   ....[60]....
        /*03f8*/ 	.word	0x00006a40


	//   ....[61]....
        /*03fc*/ 	.word	0x00006a50


	//   ....[62]....
        /*0400*/ 	.word	0x00006a60


	//   ....[63]....
        /*0404*/ 	.word	0x00006a70


	//   ....[64]....
        /*0408*/ 	.word	0x00006b30


	//   ....[65]....
        /*040c*/ 	.word	0x00006bf0


	//   ....[66]....
        /*0410*/ 	.word	0x00006c30


	//   ....[67]....
        /*0414*/ 	.word	0x00006c70


	//   ....[68]....
        /*0418*/ 	.word	0x00006cb0


	//   ....[69]....
        /*041c*/ 	.word	0x00006cf0


	//   ....[70]....
        /*0420*/ 	.word	0x00006d30


	//   ....[71]....
        /*0424*/ 	.word	0x00006d70


	//   ....[72]....
        /*0428*/ 	.word	0x00006db0


	//   ....[73]....
        /*042c*/ 	.word	0x00006f30


	//   ....[74]....
        /*0430*/ 	.word	0x00007250


	//   ....[75]....
        /*0434*/ 	.word	0x000072b0


	//   ....[76]....
        /*0438*/ 	.word	0x00007650


	//   ....[77]....
        /*043c*/ 	.word	0x00007860


	//   ....[78]....
        /*0440*/ 	.word	0x00007880


	//   ....[79]....
        /*0444*/ 	.word	0x00007890


	//   ....[80]....
        /*0448*/ 	.word	0x000078d0


	//   ....[81]....
        /*044c*/ 	.word	0x00007900


	//   ....[82]....
        /*0450*/ 	.word	0x00007b00


	//   ....[83]....
        /*0454*/ 	.word	0x00007b20


	//   ....[84]....
        /*0458*/ 	.word	0x00007ca0


	//   ....[85]....
        /*045c*/ 	.word	0x00007ce0


	//   ....[86]....
        /*0460*/ 	.word	0x00008210


	//   ....[87]....
        /*0464*/ 	.word	0x00008220


	//   ....[88]....
        /*0468*/ 	.word	0x00008230


	//   ....[89]....
        /*046c*/ 	.word	0x00008240


	//   ....[90]....
        /*0470*/ 	.word	0x00008250


	//   ....[91]....
        /*0474*/ 	.word	0x00008260


	//   ....[92]....
        /*0478*/ 	.word	0x00008280


	//   ....[93]....
        /*047c*/ 	.word	0x000082d0


	//   ....[94]....
        /*0480*/ 	.word	0x00008540


	//   ....[95]....
        /*0484*/ 	.word	0x00008550


	//   ....[96]....
        /*0488*/ 	.word	0x00008560


	//   ....[97]....
        /*048c*/ 	.word	0x00008570


	//   ....[98]....
        /*0490*/ 	.word	0x00008580


	//   ....[99]....
        /*0494*/ 	.word	0x00008590


	//   ....[100]....
        /*0498*/ 	.word	0x000085a0


	//   ....[101]....
        /*049c*/ 	.word	0x000085e0


	//   ....[102]....
        /*04a0*/ 	.word	0x0000c080


	//   ....[103]....
        /*04a4*/ 	.word	0x0000fb80


	//----- nvinfo : EIATTR_REG_RECONFIG
	.align		4
.L_848:
        /*04a8*/ 	.byte	0x01, 0x54
	.zero		2


	//----- nvinfo : EIATTR_SYSCALL_OFFSETS
	.align		4
        /*04ac*/ 	.byte	0x04, 0x46
        /*04ae*/ 	.short	(.L_850 - .L_849)


	//   ....[0]....
.L_849:
        /*04b0*/ 	.word	0x00001270


	//   ....[1]....
        /*04b4*/ 	.word	0x00001360


	//   ....[2]....
        /*04b8*/ 	.word	0x000014c0


	//   ....[3]....
        /*04bc*/ 	.word	0x000015b0


	//----- nvinfo : EIATTR_MBARRIER_INSTR_OFFSETS
	.align		4
.L_850:
        /*04c0*/ 	.byte	0x04, 0x39
        /*04c2*/ 	.short	(.L_852 - .L_851)


	//   ....[0]....
.L_851:
        /*04c4*/ 	.word	0x00000290
        /*04c8*/ 	.word	0x000000ff
        /*04cc*/ 	.word	0x00026800
        /*04d0*/ 	.short	0x0100
        /*04d2*/ 	.byte	0x06
	.zero		1


	//   ....[1]....
        /*04d4*/ 	.word	0x00000390
        /*04d8*/ 	.word	0x000000ff
        /*04dc*/ 	.word	0x00026810
        /*04e0*/ 	.short	0x0100
        /*04e2*/ 	.byte	0x08
	.zero		1


	//   ....[2]....
        /*04e4*/ 	.word	0x000003a0
        /*04e8*/ 	.word	0x000000ff
        /*04ec*/ 	.word	0x00026820
        /*04f0*/ 	.short	0x0100
        /*04f2*/ 	.byte	0x08
	.zero		1


	//   ....[3]....
        /*04f4*/ 	.word	0x000003b0
        /*04f8*/ 	.word	0x000000ff
        /*04fc*/ 	.word	0x00026818
        /*0500*/ 	.short	0x0100
        /*0502*/ 	.byte	0x08
	.zero		1


	//   ....[4]....
        /*0504*/ 	.word	0x000003c0
        /*0508*/ 	.word	0x000000ff
        /*050c*/ 	.word	0x00026828
        /*0510*/ 	.short	0x0100
        /*0512*/ 	.byte	0x08
	.zero		1


	//   ....[5]....
        /*0514*/ 	.word	0x000004f0
        /*0518*/ 	.word	0x000000ff
        /*051c*/ 	.word	0x00026830
        /*0520*/ 	.short	0x0100
        /*0522*/ 	.byte	0x08
	.zero		1


	//   ....[6]....
        /*0524*/ 	.word	0x00000500
        /*0528*/ 	.word	0x000000ff
        /*052c*/ 	.word	0x00026840
        /*0530*/ 	.short	0x0100
        /*0532*/ 	.byte	0x08
	.zero		1


	//   ....[7]....
        /*0534*/ 	.word	0x00000510
        /*0538*/ 	.word	0x000000ff
        /*053c*/ 	.word	0x00026838
        /*0540*/ 	.short	0x0100
        /*0542*/ 	.byte	0x08
	.zero		1


	//   ....[8]....
        /*0544*/ 	.word	0x00000520
        /*0548*/ 	.word	0x000000ff
        /*054c*/ 	.word	0x00026848
        /*0550*/ 	.short	0x0100
        /*0552*/ 	.byte	0x08
	.zero		1


	//   ....[9]....
        /*0554*/ 	.word	0x00001640
        /*0558*/ 	.word	0x00000010
        /*055c*/ 	.word	0x00026800
        /*0560*/ 	.short	0x010a
        /*0562*/ 	.byte	0x3f
	.zero		1


	//   ....[10]....
        /*0564*/ 	.word	0x00001660
        /*0568*/ 	.word	0x00000010
        /*056c*/ 	.word	0x00026800
        /*0570*/ 	.short	0x010a
        /*0572*/ 	.byte	0x3f
	.zero		1


	//   ....[11]....
        /*0574*/ 	.word	0x00001f50
        /*0578*/ 	.word	0x00000008
        /*057c*/ 	.word	0x00026810
        /*0580*/ 	.short	0x010a
        /*0582*/ 	.byte	0x3f
	.zero		1


	//   ....[12]....
        /*0584*/ 	.word	0x00001fc0
        /*0588*/ 	.word	0x00000008
        /*058c*/ 	.word	0x00026810
        /*0590*/ 	.short	0x010a
        /*0592*/ 	.byte	0x3f
	.zero		1


	//   ....[13]....
        /*0594*/ 	.word	0x00002370
        /*0598*/ 	.word	0x00000008
        /*059c*/ 	.word	0x00026830
        /*05a0*/ 	.short	0x010a
        /*05a2*/ 	.byte	0x3f
	.zero		1


	//   ....[14]....
        /*05a4*/ 	.word	0x000023f0
        /*05a8*/ 	.word	0x00000008
        /*05ac*/ 	.word	0x00026830
        /*05b0*/ 	.short	0x010a
        /*05b2*/ 	.byte	0x3f
	.zero		1


	//   ....[15]....
        /*05b4*/ 	.word	0x00005930
        /*05b8*/ 	.word	0x00000009
        /*05bc*/ 	.word	0x00000000
        /*05c0*/ 	.short	0x0101
        /*05c2*/ 	.byte	0x3f
	.zero		1


	//   ....[16]....
        /*05c4*/ 	.word	0x00005cc0
        /*05c8*/ 	.word	0x00000008
        /*05cc*/ 	.word	0x00000000
        /*05d0*/ 	.short	0x0101
        /*05d2*/ 	.byte	0x3f
	.zero		1


	//   ....[17]....
        /*05d4*/ 	.word	0x000063e0
        /*05d8*/ 	.word	0x00000005
        /*05dc*/ 	.word	0x00026810
        /*05e0*/ 	.short	0x010a
        /*05e2*/ 	.byte	0x3f
	.zero		1


	//   ....[18]....
        /*05e4*/ 	.word	0x00006460
        /*05e8*/ 	.word	0x00000005
        /*05ec*/ 	.word	0x00026810
        /*05f0*/ 	.short	0x010a
        /*05f2*/ 	.byte	0x3f
	.zero		1


	//   ....[19]....
        /*05f4*/ 	.word	0x000067e0
        /*05f8*/ 	.word	0x00000005
        /*05fc*/ 	.word	0x00026830
        /*0600*/ 	.short	0x010a
        /*0602*/ 	.byte	0x3f
	.zero		1


	//   ....[20]....
        /*0604*/ 	.word	0x00006870
        /*0608*/ 	.word	0x00000005
        /*060c*/ 	.word	0x00026830
        /*0610*/ 	.short	0x010a
        /*0612*/ 	.byte	0x3f
	.zero		1


	//   ....[21]....
        /*0614*/ 	.word	0x00009a90
        /*0618*/ 	.word	0x00000006
        /*061c*/ 	.word	0x00000000
        /*0620*/ 	.short	0x0101
        /*0622*/ 	.byte	0x3f
	.zero		1


	//   ....[22]....
        /*0624*/ 	.word	0x00009e40
        /*0628*/ 	.word	0x00000005
        /*062c*/ 	.word	0x00000000
        /*0630*/ 	.short	0x0101
        /*0632*/ 	.byte	0x3f
	.zero		1


	//   ....[23]....
        /*0634*/ 	.word	0x0000e1e0
        /*0638*/ 	.word	0x0000000f
        /*063c*/ 	.word	0x00026820
        /*0640*/ 	.short	0x010a
        /*0642*/ 	.byte	0x3f
	.zero		1


	//   ....[24]....
        /*0644*/ 	.word	0x0000e780
        /*0648*/ 	.word	0x0000000f
        /*064c*/ 	.word	0x00026840
        /*0650*/ 	.short	0x010a
        /*0652*/ 	.byte	0x3f
	.zero		1


	//   ....[25]....
        /*0654*/ 	.word	0x0000e9e0
        /*0658*/ 	.word	0x0000000f
        /*065c*/ 	.word	0x00026828
        /*0660*/ 	.short	0x010a
        /*0662*/ 	.byte	0x3f
	.zero		1


	//   ....[26]....
        /*0664*/ 	.word	0x0000ec40
        /*0668*/ 	.word	0x0000000f
        /*066c*/ 	.word	0x00026848
        /*0670*/ 	.short	0x010a
        /*0672*/ 	.byte	0x3f
	.zero		1


	//   ....[27]....
        /*0674*/ 	.word	0x0000ee40
        /*0678*/ 	.word	0x0000000f
        /*067c*/ 	.word	0x00026820
        /*0680*/ 	.short	0x010a
        /*0682*/ 	.byte	0x3f
	.zero		1


	//   ....[28]....
        /*0684*/ 	.word	0x0000f100
        /*0688*/ 	.word	0x0000000f
        /*068c*/ 	.word	0x00026840
        /*0690*/ 	.short	0x010a
        /*0692*/ 	.byte	0x3f
	.zero		1


	//   ....[29]....
        /*0694*/ 	.word	0x0000f330
        /*0698*/ 	.word	0x0000000f
        /*069c*/ 	.word	0x00026828
        /*06a0*/ 	.short	0x010a
        /*06a2*/ 	.byte	0x3f
	.zero		1


	//   ....[30]....
        /*06a4*/ 	.word	0x0000f600
        /*06a8*/ 	.word	0x00000003
        /*06ac*/ 	.word	0x00026840
        /*06b0*/ 	.short	0x010a
        /*06b2*/ 	.byte	0x3f
	.zero		1


	//   ....[31]....
        /*06b4*/ 	.word	0x0000fa00
        /*06b8*/ 	.word	0x00000007
        /*06bc*/ 	.word	0x00000000
        /*06c0*/ 	.short	0x010a
        /*06c2*/ 	.byte	0x3f
	.zero		1


	//   ....[32]....
        /*06c4*/ 	.word	0x0000fa50
        /*06c8*/ 	.word	0x00000003
        /*06cc*/ 	.word	0x00000000
        /*06d0*/ 	.short	0x010a
        /*06d2*/ 	.byte	0x3f
	.zero		1


	//   ....[33]....
        /*06d4*/ 	.word	0x0000fab0
        /*06d8*/ 	.word	0x00000005
        /*06dc*/ 	.word	0x00000000
        /*06e0*/ 	.short	0x010a
        /*06e2*/ 	.byte	0x3f
	.zero		1


	//   ....[34]....
        /*06e4*/ 	.word	0x0000fae0
        /*06e8*/ 	.word	0x00000003
        /*06ec*/ 	.word	0x00000000
        /*06f0*/ 	.short	0x010a
        /*06f2*/ 	.byte	0x3f
	.zero		1


	//   ....[35]....
        /*06f4*/ 	.word	0x0000fbb0
        /*06f8*/ 	.word	0x00000010
        /*06fc*/ 	.word	0x00026800
        /*0700*/ 	.short	0x010a
        /*0702*/ 	.byte	0x3f
	.zero		1


	//   ....[36]....
        /*0704*/ 	.word	0x0000fc00
        /*0708*/ 	.word	0x00000008
        /*070c*/ 	.word	0x00026810
        /*0710*/ 	.short	0x010a
        /*0712*/ 	.byte	0x3f
	.zero		1


	//   ....[37]....
        /*0714*/ 	.word	0x0000fc50
        /*0718*/ 	.word	0x00000008
        /*071c*/ 	.word	0x00026830
        /*0720*/ 	.short	0x010a
        /*0722*/ 	.byte	0x3f
	.zero		1


	//   ....[38]....
        /*0724*/ 	.word	0x0000fca0
        /*0728*/ 	.word	0x00000005
        /*072c*/ 	.word	0x00026810
        /*0730*/ 	.short	0x010a
        /*0732*/ 	.byte	0x3f
	.zero		1


	//   ....[39]....
        /*0734*/ 	.word	0x0000fcf0
        /*0738*/ 	.word	0x00000005
        /*073c*/ 	.word	0x00026830
        /*0740*/ 	.short	0x010a
        /*0742*/ 	.byte	0x3f
	.zero		1


	//   ....[40]....
        /*0744*/ 	.word	0x0000fd40
        /*0748*/ 	.word	0x0000000f
        /*074c*/ 	.word	0x00026820
        /*0750*/ 	.short	0x010a
        /*0752*/ 	.byte	0x3f
	.zero		1


	//   ....[41]....
        /*0754*/ 	.word	0x0000fd90
        /*0758*/ 	.word	0x0000000f
        /*075c*/ 	.word	0x00026840
        /*0760*/ 	.short	0x010a
        /*0762*/ 	.byte	0x3f
	.zero		1


	//   ....[42]....
        /*0764*/ 	.word	0x0000fde0
        /*0768*/ 	.word	0x0000000f
        /*076c*/ 	.word	0x00026828
        /*0770*/ 	.short	0x010a
        /*0772*/ 	.byte	0x3f
	.zero		1


	//   ....[43]....
        /*0774*/ 	.word	0x0000fe30
        /*0778*/ 	.word	0x0000000f
        /*077c*/ 	.word	0x00026848
        /*0780*/ 	.short	0x010a
        /*0782*/ 	.byte	0x3f
	.zero		1


	//   ....[44]....
        /*0784*/ 	.word	0x0000fe90
        /*0788*/ 	.word	0x0000000f
        /*078c*/ 	.word	0x00026820
        /*0790*/ 	.short	0x010a
        /*0792*/ 	.byte	0x3f
	.zero		1


	//   ....[45]....
        /*0794*/ 	.word	0x0000fee0
        /*0798*/ 	.word	0x0000000f
        /*079c*/ 	.word	0x00026840
        /*07a0*/ 	.short	0x010a
        /*07a2*/ 	.byte	0x3f
	.zero		1


	//   ....[46]....
        /*07a4*/ 	.word	0x0000ff30
        /*07a8*/ 	.word	0x0000000f
        /*07ac*/ 	.word	0x00026828
        /*07b0*/ 	.short	0x010a
        /*07b2*/ 	.byte	0x3f
	.zero		1


	//   ....[47]....
        /*07b4*/ 	.word	0x0000ff80
        /*07b8*/ 	.word	0x00000003
        /*07bc*/ 	.word	0x00026840
        /*07c0*/ 	.short	0x010a
        /*07c2*/ 	.byte	0x3f
	.zero		1


	//   ....[48]....
        /*07c4*/ 	.word	0x00010050
        /*07c8*/ 	.word	0x00000007
        /*07cc*/ 	.word	0x00000000
        /*07d0*/ 	.short	0x010a
        /*07d2*/ 	.byte	0x3f
	.zero		1


	//   ....[49]....
        /*07d4*/ 	.word	0x000100a0
        /*07d8*/ 	.word	0x00000003
        /*07dc*/ 	.word	0x00000000
        /*07e0*/ 	.short	0x010a
        /*07e2*/ 	.byte	0x3f
	.zero		1


	//   ....[50]....
        /*07e4*/ 	.word	0x000100f0
        /*07e8*/ 	.word	0x00000005
        /*07ec*/ 	.word	0x00000000
        /*07f0*/ 	.short	0x010a
        /*07f2*/ 	.byte	0x3f
	.zero		1


	//----- nvinfo : EIATTR_NUM_MBARRIERS
	.align		4
.L_852:
        /*07f4*/ 	.byte	0x03, 0x38
        /*07f6*/ 	.short	0x0009


	//----- nvinfo : EIATTR_EXIT_INSTR_OFFSETS
	.align		4
        /*07f8*/ 	.byte	0x04, 0x1c
        /*07fa*/ 	.short	(.L_854 - .L_853)


	//   ....[0]....
.L_853:
        /*07fc*/ 	.word	0x0000fb30


	//----- nvinfo : EIATTR_MAX_THREADS
	.align		4
.L_854:
        /*0800*/ 	.byte	0x04, 0x05
        /*0802*/ 	.short	(.L_856 - .L_855)
.L_855:
        /*0804*/ 	.word	0x00000180
        /*0808*/ 	.word	0x00000001
        /*080c*/ 	.word	0x00000001


	//----- nvinfo : EIATTR_CRS_STACK_SIZE
	.align		4
.L_856:
        /*0810*/ 	.byte	0x04, 0x1e
        /*0812*/ 	.short	(.L_858 - .L_857)
.L_857:
        /*0814*/ 	.word	0x00000000


	//----- nvinfo : EIATTR_CBANK_PARAM_SIZE
	.align		4
.L_858:
        /*0818*/ 	.byte	0x03, 0x19
        /*081a*/ 	.short	0x06f0


	//----- nvinfo : EIATTR_PARAM_CBANK
	.align		4
        /*081c*/ 	.byte	0x04, 0x0a
        /*081e*/ 	.short	(.L_860 - .L_859)
	.align		4
.L_859:
        /*0820*/ 	.word	index@(.nv.constant0._ZN7cutlass13device_kernelIN5flash11enable_sm90INS1_16FlashAttnBwdSm90INS1_25CollectiveMainloopBwdSm90ILi2ELi2ELi2EN4cute5tupleIJNS5_1CILi1EEES8_S8_EEENS6_IJNS7_ILi96EEENS7_ILi128EEENS7_ILi64EEEEEENS_10bfloat16_tEfNS_4arch4Sm90ELb1ELb0ELb1ELb1ELb0ELb1ELb0ELb1ELi2ELi1ELi2ELi2ELb0EEENS1_21CollectiveEpilogueBwdISD_SE_SG_Li256ELb1ELb0ELi1EEENS1_25SingleTileBwdLPTSchedulerILb1ELi128ELb0EEEEEEEEEvNT_6ParamsE)
        /*0824*/ 	.short	0x0210
        /*0826*/ 	.short	0x06f0


	//----- nvinfo : EIATTR_SW_WAR
	.align		4
.L_860:
        /*0828*/ 	.byte	0x04, 0x36
        /*082a*/ 	.short	(.L_862 - .L_861)
.L_861:
        /*082c*/ 	.word	0x00000008
.L_862:


//--------------------- .nv.info._ZN7cutlass13device_kernelIN5flash11enable_sm90INS1_16FlashAttnBwdSm90INS1_25CollectiveMainloopBwdSm90ILi2ELi2ELi2EN4cute5tupleIJNS5_1CILi1EEES8_S8_EEENS6_IJNS7_ILi96EEENS7_ILi128EEENS7_ILi64EEEEEENS_10bfloat16_tEfNS_4arch4Sm90ELb1ELb0ELb1ELb1ELb1ELb1ELb0ELb1ELi2ELi1ELi2ELi2ELb0EEENS1_21CollectiveEpilogueBwdISD_SE_SG_Li256ELb1ELb0ELi1EEENS1_25SingleTileBwdLPTSchedulerILb1ELi128ELb1EEEEEEEEEvNT_6ParamsE --------------------------
	.section	.nv.info._ZN7cutlass13device_kernelIN5flash11enable_sm90INS1_16FlashAttnBwdSm90INS1_25CollectiveMainloopBwdSm90ILi2ELi2ELi2EN4cute5tupleIJNS5_1CILi1EEES8_S8_EEENS6_IJNS7_ILi96EEENS7_ILi128EEENS7_ILi64EEEEEENS_10bfloat16_tEfNS_4arch4Sm90ELb1ELb0ELb1ELb1ELb1ELb1ELb0ELb1ELi2ELi1ELi2ELi2ELb0EEENS1_21CollectiveEpilogueBwdISD_SE_SG_Li256ELb1ELb0ELi1EEENS1_25SingleTileBwdLPTSchedulerILb1ELi128ELb1EEEEEEEEEvNT_6ParamsE,"",@"SHT_CUDA_INFO"
	.sectionflags	@""
	.align	4


	//----- nvinfo : EIATTR_CUDA_API_VERSION
	.align		4
        /*0000*/ 	.byte	0x04, 0x37
        /*0002*/ 	.short	(.L_864 - .L_863)
.L_863:
        /*0004*/ 	.word	0x00000082


	//----- nvinfo : EIATTR_KPARAM_INFO
	.align		4
.L_864:
        /*0008*/ 	.byte	0x04, 0x17
        /*000a*/ 	.short	(.L_866 - .L_865)
.L_865:
        /*000c*/ 	.word	0x00000000
        /*0010*/ 	.short	0x0000
        /*0012*/ 	.short	0x0070
        /*0014*/ 	.byte	0x00, 0xf0, 0x01, 0x1a


	//----- nvinfo : EIATTR_SPARSE_MMA_MASK
	.align		4
.L_866:
        /*0018*/ 	.byte	0x03, 0x50
        /*001a*/ 	.short	0x0000


	//----- nvinfo : EIATTR_MAXREG_COUNT
	.align		4
        /*001c*/ 	.byte	0x03, 0x1b
        /*001e*/ 	.short	0x00a8


	//----- nvinfo : EIATTR_NUM_BARRIERS
	.align		4
        /*0020*/ 	.byte	0x02, 0x4c
        /*0022*/ 	.byte	0x10
	.zero		1


	//----- nvinfo : EIATTR_EXTERNS
	.align		4
        /*0024*/ 	.byte	0x04, 0x0f
        /*0026*/ 	.short	(.L_868 - .L_867)


	//   ....[0]....
	.align		4
.L_867:
        /*0028*/ 	.word	index@(__assertfail)


	//----- nvinfo : EIATTR_ANNOTATIONS
	.align		4
.L_868:
        /*002c*/ 	.byte	0x04, 0x55
        /*002e*/ 	.short	(.L_870 - .L_869)


	//   ....[0]....
.L_869:
        /* <DEDUP_REMOVED lines=19> */


	//----- nvinfo : EIATTR_MERCURY_ISA_VERSION
	.align		4
.L_870:
        /*0150*/ 	.byte	0x03, 0x5f
        /*0152*/ 	.short	0x0101


	//----- nvinfo : EIATTR_INT_WARP_WIDE_INSTR_OFFSETS
	.align		4
        /*0154*/ 	.byte	0x04, 0x31
        /*0156*/ 	.short	(.L_872 - .L_871)


	//   ....[0]....
.L_871:
        /*0158*/ 	.word	0x00000190


	//   ....[1]....
        /*015c*/ 	.word	0x000001c0


	//   ....[2]....
        /*0160*/ 	.word	0x0000d250


	//   ....[3]....
        /*0164*/ 	.word	0x0000d900


	//   ....[4]....
        /*0168*/ 	.word	0x0000de20


	//----- nvinfo : EIATTR_COOP_GROUP_MASK_REGIDS
	.align		4
.L_872:
        /*016c*/ 	.byte	0x04, 0x29
        /*016e*/ 	.short	(.L_874 - .L_873)


	//   ....[0]....
.L_873:
        /*0170*/ 	.word	0xffffffff


	//   ....[1]....
        /*0174*/ 	.word	0xffffffff


	//   ....[2]....
        /*0178*/ 	.word	0xffffffff


	//   ....[3]....
        /*017c*/ 	.word	0xffffffff


	//   ....[4]....
        /*0180*/ 	.word	0xffffffff


	//   ....[5]....
        /*0184*/ 	.word	0xffffffff


	//   ....[6]....
        /*0188*/ 	.word	0xffffffff


	//   ....[7]....
        /*018c*/ 	.word	0xffffffff


	//   ....[8]....
        /*0190*/ 	.word	0xffffffff


	//   ....[9]....
        /*0194*/ 	.word	0xffffffff


	//   ....[10]....
        /*0198*/ 	.word	0xffffffff


	//   ....[11]....
        /*019c*/ 	.word	0xffffffff


	//   ....[12]....
        /*01a0*/ 	.word	0xffffffff


	//   ....[13]....
        /*01a4*/ 	.word	0xffffffff


	//   ....[14]....
        /*01a8*/ 	.word	0xffffffff


	//   ....[15]....
        /*01ac*/ 	.word	0xffffffff


	//   ....[16]....
        /*01b0*/ 	.word	0xffffffff


	//   ....[17]....
        /*01b4*/ 	.word	0xffffffff


	//   ....[18]....
        /*01b8*/ 	.word	0xffffffff


	//   ....[19]....
        /*01bc*/ 	.word	0xffffffff


	//   ....[20]....
        /*01c0*/ 	.word	0xffffffff


	//   ....[21]....
        /*01c4*/ 	.word	0xffffffff


	//   ....[22]....
        /*01c8*/ 	.word	0xffffffff


	//   ....[23]....
        /*01cc*/ 	.word	0xffffffff


	//   ....[24]....
        /*01d0*/ 	.word	0xffffffff


	//   ....[25]....
        /*01d4*/ 	.word	0xffffffff


	//   ....[26]....
        /*01d8*/ 	.word	0xffffffff


	//   ....[27]....
        /*01dc*/ 	.word	0xffffffff


	//   ....[28]....
        /*01e0*/ 	.word	0xffffffff


	//   ....[29]....
        /*01e4*/ 	.word	0xffffffff


	//   ....[30]....
        /*01e8*/ 	.word	0xffffffff


	//   ....[31]....
        /*01ec*/ 	.word	0xffffffff


	//   ....[32]....
        /*01f0*/ 	.word	0xffffffff


	//   ....[33]....
        /*01f4*/ 	.word	0xffffffff


	//   ....[34]....
        /*01f8*/ 	.word	0xffffffff


	//   ....[35]....
        /*01fc*/ 	.word	0xffffffff


	//   ....[36]....
        /*0200*/ 	.word	0xffffffff


	//   ....[37]....
        /*0204*/ 	.word	0xffffffff


	//   ....[38]....
        /*0208*/ 	.word	0xffffffff


	//   ....[39]....
        /*020c*/ 	.word	0xffffffff


	//   ....[40]....
        /*0210*/ 	.word	0xffffffff


	//   ....[41]....
        /*0214*/ 	.word	0xffffffff


	//   ....[42]....
        /*0218*/ 	.word	0xffffffff


	//   ....[43]....
        /*021c*/ 	.word	0xffffffff


	//   ....[44]....
        /*0220*/ 	.word	0xffffffff


	//   ....[45]....
        /*0224*/ 	.word	0xffffffff


	//   ....[46]....
        /*0228*/ 	.word	0xffffffff


	//   ....[47]....
        /*022c*/ 	.word	0xffffffff


	//   ....[48]....
        /*0230*/ 	.word	0xffffffff


	//   ....[49]....
        /*0234*/ 	.word	0xffffffff


	//   ....[50]....
        /*0238*/ 	.word	0xffffffff


	//   ....[51]....
        /*023c*/ 	.word	0xffffffff


	//   ....[52]....
        /*0240*/ 	.word	0xffffffff


	//   ....[53]....
        /*0244*/ 	.word	0xffffffff


	//   ....[54]....
        /*0248*/ 	.word	0xffffffff


	//   ....[55]....
        /*024c*/ 	.word	0xffffffff


	//   ....[56]....
        /*0250*/ 	.word	0xffffffff


	//   ....[57]....
        /*0254*/ 	.word	0xffffffff


	//   ....[58]....
        /*0258*/ 	.word	0xffffffff


	//   ....[59]....
        /*025c*/ 	.word	0xffffffff


	//   ....[60]....
        /*0260*/ 	.word	0xffffffff


	//   ....[61]....
        /*0264*/ 	.word	0xffffffff


	//   ....[62]....
        /*0268*/ 	.word	0xffffffff


	//   ....[63]....
        /*026c*/ 	.word	0xffffffff


	//   ....[64]....
        /*0270*/ 	.word	0xffffffff


	//   ....[65]....
        /*0274*/ 	.word	0xffffffff


	//   ....[66]....
        /*0278*/ 	.word	0xffffffff


	//   ....[67]....
        /*027c*/ 	.word	0xffffffff


	//   ....[68]....
        /*0280*/ 	.word	0xffffffff


	//   ....[69]....
        /*0284*/ 	.word	0xffffffff


	//   ....[70]....
        /*0288*/ 	.word	0xffffffff


	//   ....[71]....
        /*028c*/ 	.word	0xffffffff


	//   ....[72]....
        /*0290*/ 	.word	0xffffffff


	//   ....[73]....
        /*0294*/ 	.word	0xffffffff


	//   ....[74]....
        /*0298*/ 	.word	0xffffffff


	//   ....[75]....
        /*029c*/ 	.word	0xffffffff


	//   ....[76]....
        /*02a0*/ 	.word	0xffffffff


	//   ....[77]....
        /*02a4*/ 	.word	0xffffffff


	//   ....[78]....
        /*02a8*/ 	.word	0xffffffff


	//   ....[79]....
        /*02ac*/ 	.word	0xffffffff


	//   ....[80]....
        /*02b0*/ 	.word	0xffffffff


	//   ....[81]....
        /*02b4*/ 	.word	0xffffffff


	//   ....[82]....
        /*02b8*/ 	.word	0xffffffff


	//   ....[83]....
        /*02bc*/ 	.word	0xffffffff


	//   ....[84]....
        /*02c0*/ 	.word	0xffffffff


	//   ....[85]....
        /*02c4*/ 	.word	0xffffffff


	//   ....[86]....
        /*02c8*/ 	.word	0xffffffff


	//   ....[87]....
        /*02cc*/ 	.word	0xffffffff


	//   ....[88]....
        /*02d0*/ 	.word	0xffffffff


	//   ....[89]....
        /*02d4*/ 	.word	0xffffffff


	//   ....[90]....
        /*02d8*/ 	.word	0xffffffff


	//   ....[91]....
        /*02dc*/ 	.word	0xffffffff


	//   ....[92]....
        /*02e0*/ 	.word	0xffffffff


	//   ....[93]....
        /*02e4*/ 	.word	0xffffffff


	//   ....[94]....
        /*02e8*/ 	.word	0xffffffff


	//   ....[95]....
        /*02ec*/ 	.word	0xffffffff


	//   ....[96]....
        /*02f0*/ 	.word	0xffffffff


	//   ....[97]....
        /*02f4*/ 	.word	0xffffffff


	//   ....[98]....
        /*02f8*/ 	.word	0xffffffff


	//   ....[99]....
        /*02fc*/ 	.word	0xffffffff


	//   ....[100]....
        /*0300*/ 	.word	0xffffffff


	//   ....[101]....
        /*0304*/ 	.word	0xffffffff


	//   ....[102]....
        /*0308*/ 	.word	0xffffffff


	//   ....[103]....
        /*030c*/ 	.word	0xffffffff


	//   ....[104]....
        /*0310*/ 	.word	0xffffffff


	//   ....[105]....
        /*0314*/ 	.word	0xffffffff


	//   ....[106]....
        /*0318*/ 	.word	0xffffffff


	//   ....[107]....
        /*031c*/ 	.word	0xffffffff


	//   ....[108]....
        /*0320*/ 	.word	0xffffffff


	//   ....[109]....
        /*0324*/ 	.word	0x0500000f


	//   ....[110]....
        /*0328*/ 	.word	0x0500000f


	//   ....[111]....
        /*032c*/ 	.word	0x0500000f


	//   ....[112]....
        /*0330*/ 	.word	0x0500000f


	//----- nvinfo : EIATTR_COOP_GROUP_INSTR_OFFSETS
	.align		4
.L_874:
        /*0334*/ 	.byte	0x04, 0x28
        /*0336*/ 	.short	(.L_876 - .L_875)


	//   ....[0]....
.L_875:
        /*0338*/ 	.word	0x00000070


	//   ....[1]....
        /*033c*/ 	.word	0x000001a0


	//   ....[2]....
        /*0340*/ 	.word	0x000001f0


	//   ....[3]....
        /*0344*/ 	.word	0x000003e0


	//   ....[4]....
        /*0348*/ 	.word	0x00000630


	//   ....[5]....
        /*034c*/ 	.word	0x00001630


	//   ....[6]....
        /*0350*/ 	.word	0x00002780


	//   ....[7]....
        /*0354*/ 	.word	0x000028f0


	//   ....[8]....
        /*0358*/ 	.word	0x00002920


	//   ....[9]....
        /*035c*/ 	.word	0x00003090


	//   ....[10]....
        /*0360*/ 	.word	0x00003140


	//   ....[11]....
        /*0364*/ 	.word	0x00003190


	//   ....[12]....
        /*0368*/ 	.word	0x00003430


	//   ....[13]....
        /*036c*/ 	.word	0x00003460


	//   ....[14]....
        /*0370*/ 	.word	0x000034b0


	//   ....[15]....
        /*0374*/ 	.word	0x000034c0


	//   ....[16]....
        /*0378*/ 	.word	0x000034d0


	//   ....[17]....
        /*037c*/ 	.word	0x000034e0


	//   ....[18]....
        /*0380*/ 	.word	0x000035b0


	//   ....[19]....
        /*0384*/ 	.word	0x000035c0


	//   ....[20]....
        /*0388*/ 	.word	0x000035f0


	//   ....[21]....
        /*038c*/ 	.word	0x00003600


	//   ....[22]....
        /*0390*/ 	.word	0x00003620


	//   ....[23]....
        /*0394*/ 	.word	0x000036f0


	//   ....[24]....
        /*0398*/ 	.word	0x00003730


	//   ....[25]....
        /*039c*/ 	.word	0x00003760


	//   ....[26]....
        /*03a0*/ 	.word	0x000037a0


	//   ....[27]....
        /*03a4*/ 	.word	0x000037b0


	//   ....[28]....
        /*03a8*/ 	.word	0x000037f0


	//   ....[29]....
        /*03ac*/ 	.word	0x00003840


	//   ....[30]....
        /*03b0*/ 	.word	0x00003880


	//   ....[31]....
        /*03b4*/ 	.word	0x000038c0


	//   ....[32]....
        /*03b8*/ 	.word	0x00003920


	//   ....[33]....
        /*03bc*/ 	.word	0x000039b0


	//   ....[34]....
        /*03c0*/ 	.word	0x000039d0


	//   ....[35]....
        /*03c4*/ 	.word	0x00003a90


	//   ....[36]....
        /*03c8*/ 	.word	0x00003ac0


	//   ....[37]....
        /*03cc*/ 	.word	0x00003ad0


	//   ....[38]....
        /*03d0*/ 	.word	0x00003c40


	//   ....[39]....
        /*03d4*/ 	.word	0x00003c60


	//   ....[40]....
        /*03d8*/ 	.word	0x00003d70


	//   ....[41]....
        /*03dc*/ 	.word	0x00003d90


	//   ....[42]....
        /*03e0*/ 	.word	0x00003da0


	//   ....[43]....
        /*03e4*/ 	.word	0x00003de0


	//   ....[44]....
        /*03e8*/ 	.word	0x00003df0


	//   ....[45]....
        /*03ec*/ 	.word	0x00003e10


	//   ....[46]....
        /*03f0*/ 	.word	0x00004010


	//   ....[47]....
        /*03f4*/ 	.word	0x00004050


	//   ....[48]....
        /*03f8*/ 	.word	0x00004090


	//   ....[49]....
        /*03fc*/ 	.word	0x00004110


	//   ....[50]....
        /*0400*/ 	.word	0x00004150


	//   ....[51]....
        /*0404*/ 	.word	0x00004170


	//   ....[52]....
        /*0408*/ 	.word	0x000041d0


	//   ....[53]....
        /*040c*/ 	.word	0x000041f0


	//   ....[54]....
        /*0410*/ 	.word	0x000069f0


	//   ....[55]....
        /*0414*/ 	.word	0x00006a10


	//   ....[56]....
        /*0418*/ 	.word	0x00006a20


	//   ....[57]....
        /*041c*/ 	.word	0x00006a30


	//   ....[58]....
        /*0420*/ 	.word	0x00006a40


	//   ....[59]....
        /*0424*/ 	.word	0x00006a50


	//   ....[60]....
        /*0428*/ 	.word	0x00006a60


	//   ....[61]....
        /*042c*/ 	.word	0x00006a70


	//   ....[62]....
        /*0430*/ 	.word	0x00006a80


	//   ....[63]....
        /*0434*/ 	.word	0x00006a90


	//   ....[64]....
        /*0438*/ 	.word	0x00006b50


	//   ....[65]....
        /*043c*/ 	.word	0x00006c10


	//   ....[66]....
        /*0440*/ 	.word	0x00006c50


	//   ....[67]....
        /*0444*/ 	.word	0x00006c90


	//   ....[68]....
        /*0448*/ 	.word	0x00006cd0


	//   ....[69]....
        /*044c*/ 	.word	0x00006d10


	//   ....[70]....
        /*0450*/ 	.word	0x00006d50


	//   ....[71]....
        /*0454*/ 	.word	0x00006d90


	//   ....[72]....
        /*0458*/ 	.word	0x00006dd0


	//   ....[73]....
        /*045c*/ 	.word	0x00006f50


	//   ....[74]....
        /*0460*/ 	.word	0x00007270


	//   ....[75]....
        /*0464*/ 	.word	0x000072d0


	//   ....[76]....
        /*0468*/ 	.word	0x00007670


	//   ....[77]....
        /*046c*/ 	.word	0x00007880


	//   ....[78]....
        /*0470*/ 	.word	0x000078a0


	//   ....[79]....
        /*0474*/ 	.word	0x000078b0


	//   ....[80]....
        /*0478*/ 	.word	0x000078f0


	//   ....[81]....
        /*047c*/ 	.word	0x00007920


	//   ....[82]....
        /*0480*/ 	.word	0x00007b20


	//   ....[83]....
        /*0484*/ 	.word	0x00007b40


	//   ....[84]....
        /*0488*/ 	.word	0x00007ce0


	//   ....[85]....
        /*048c*/ 	.word	0x00007d20


	//   ....[86]....
        /*0490*/ 	.word	0x00008230


	//   ....[87]....
        /*0494*/ 	.word	0x00008240


	//   ....[88]....
        /*0498*/ 	.word	0x00008250


	//   ....[89]....
        /*049c*/ 	.word	0x00008260


	//   ....[90]....
        /*04a0*/ 	.word	0x00008270


	//   ....[91]....
        /*04a4*/ 	.word	0x00008280


	//   ....[92]....
        /*04a8*/ 	.word	0x000082a0


	//   ....[93]....
        /*04ac*/ 	.word	0x000082f0


	//   ....[94]....
        /*04b0*/ 	.word	0x00008560


	//   ....[95]....
        /*04b4*/ 	.word	0x00008570


	//   ....[96]....
        /*04b8*/ 	.word	0x00008580


	//   ....[97]....
        /*04bc*/ 	.word	0x00008590


	//   ....[98]....
        /*04c0*/ 	.word	0x000085a0


	//   ....[99]....
        /*04c4*/ 	.word	0x000085b0


	//   ....[100]....
        /*04c8*/ 	.word	0x000085c0


	//   ....[101]....
        /*04cc*/ 	.word	0x00008600


	//   ....[102]....
        /*04d0*/ 	.word	0x0000c0a0


	//   ....[103]....
        /*04d4*/ 	.word	0x0000ce50


	//   ....[104]....
        /*04d8*/ 	.word	0x0000d180


	//   ....[105]....
        /*04dc*/ 	.word	0x0000d580


	//   ....[106]....
        /*04e0*/ 	.word	0x0000d830


	//   ....[107]....
        /*04e4*/ 	.word	0x0000dae0


	//   ....[108]....
        /*04e8*/ 	.word	0x0000dd50


	//   ....[109]....
        /*04ec*/ 	.word	0x00010490


	//   ....[110]....
        /*04f0*/ 	.word	0x00010680


	//   ....[111]....
        /*04f4*/ 	.word	0x000106f0


	//   ....[112]....
        /*04f8*/ 	.word	0x00010760


	//----- nvinfo : EIATTR_REG_RECONFIG
	.align		4
.L_876:
        /*04fc*/ 	.byte	0x01, 0x54
	.zero		2


	//----- nvinfo : EIATTR_SYSCALL_OFFSETS
	.align		4
        /*0500*/ 	.byte	0x04, 0x46
        /*0502*/ 	.short	(.L_878 - .L_877)


	//   ....[0]....
.L_877:
        /*0504*/ 	.word	0x00001290


	//   ....[1]....
        /*0508*/ 	.word	0x00001380


	//   ....[2]....
        /*050c*/ 	.word	0x000014e0


	//   ....[3]....
        /*0510*/ 	.word	0x000015d0


	//----- nvinfo : EIATTR_MBARRIER_INSTR_OFFSETS
	.align		4
.L_878:
        /*0514*/ 	.byte	0x04, 0x39
        /*0516*/ 	.short	(.L_880 - .L_879)


	//   ....[0]....
.L_879:
        /*0518*/ 	.word	0x00000290
        /*051c*/ 	.word	0x000000ff
        /*0520*/ 	.word	0x00026800
        /*0524*/ 	.short	0x0100
        /*0526*/ 	.byte	0x06
	.zero		1


	//   ....[1]....
        /*0528*/ 	.word	0x00000390
        /*052c*/ 	.word	0x000000ff
        /*0530*/ 	.word	0x00026810
        /*0534*/ 	.short	0x0100
        /*0536*/ 	.byte	0x08
	.zero		1


	//   ....[2]....
        /*0538*/ 	.word	0x000003a0
        /*053c*/ 	.word	0x000000ff
        /*0540*/ 	.word	0x00026820
        /*0544*/ 	.short	0x0100
        /*0546*/ 	.byte	0x08
	.zero		1


	//   ....[3]....
        /*0548*/ 	.word	0x000003b0
        /*054c*/ 	.word	0x000000ff
        /*0550*/ 	.word	0x00026818
        /*0554*/ 	.short	0x0100
        /*0556*/ 	.byte	0x08
	.zero		1


	//   ....[4]....
        /*0558*/ 	.word	0x000003c0
        /*055c*/ 	.word	0x000000ff
        /*0560*/ 	.word	0x00026828
        /*0564*/ 	.short	0x0100
        /*0566*/ 	.byte	0x08
	.zero		1


	//   ....[5]....
        /*0568*/ 	.word	0x000004f0
        /*056c*/ 	.word	0x000000ff
        /*0570*/ 	.word	0x00026830
        /*0574*/ 	.short	0x0100
        /*0576*/ 	.byte	0x08
	.zero		1


	//   ....[6]....
        /*0578*/ 	.word	0x00000500
        /*057c*/ 	.word	0x000000ff
        /*0580*/ 	.word	0x00026840
        /*0584*/ 	.short	0x0100
        /*0586*/ 	.byte	0x08
	.zero		1


	//   ....[7]....
        /*0588*/ 	.word	0x00000510
        /*058c*/ 	.word	0x000000ff
        /*0590*/ 	.word	0x00026838
        /*0594*/ 	.short	0x0100
        /*0596*/ 	.byte	0x08
	.zero		1


	//   ....[8]....
        /*0598*/ 	.word	0x00000520
        /*059c*/ 	.word	0x000000ff
        /*05a0*/ 	.word	0x00026848
        /*05a4*/ 	.short	0x0100
        /*05a6*/ 	.byte	0x08
	.zero		1


	//   ....[9]....
        /*05a8*/ 	.word	0x00001660
        /*05ac*/ 	.word	0x00000010
        /*05b0*/ 	.word	0x00026800
        /*05b4*/ 	.short	0x010a
        /*05b6*/ 	.byte	0x3f
	.zero		1


	//   ....[10]....
        /*05b8*/ 	.word	0x00001680
        /*05bc*/ 	.word	0x00000010
        /*05c0*/ 	.word	0x00026800
        /*05c4*/ 	.short	0x010a
        /*05c6*/ 	.byte	0x3f
	.zero		1


	//   ....[11]....
        /*05c8*/ 	.word	0x00001f70
        /*05cc*/ 	.word	0x00000008
        /*05d0*/ 	.word	0x00026810
        /*05d4*/ 	.short	0x010a
        /*05d6*/ 	.byte	0x3f
	.zero		1


	//   ....[12]....
        /*05d8*/ 	.word	0x00001fe0
        /*05dc*/ 	.word	0x00000008
        /*05e0*/ 	.word	0x00026810
        /*05e4*/ 	.short	0x010a
        /*05e6*/ 	.byte	0x3f
	.zero		1


	//   ....[13]....
        /*05e8*/ 	.word	0x00002390
        /*05ec*/ 	.word	0x00000008
        /*05f0*/ 	.word	0x00026830
        /*05f4*/ 	.short	0x010a
        /*05f6*/ 	.byte	0x3f
	.zero		1


	//   ....[14]....
        /*05f8*/ 	.word	0x00002410
        /*05fc*/ 	.word	0x00000008
        /*0600*/ 	.word	0x00026830
        /*0604*/ 	.short	0x010a
        /*0606*/ 	.byte	0x3f
	.zero		1


	//   ....[15]....
        /*0608*/ 	.word	0x00005950
        /*060c*/ 	.word	0x00000009
        /*0610*/ 	.word	0x00000000
        /*0614*/ 	.short	0x0101
        /*0616*/ 	.byte	0x3f
	.zero		1


	//   ....[16]....
        /*0618*/ 	.word	0x00005ce0
        /*061c*/ 	.word	0x00000008
        /*0620*/ 	.word	0x00000000
        /*0624*/ 	.short	0x0101
        /*0626*/ 	.byte	0x3f
	.zero		1


	//   ....[17]....
        /*0628*/ 	.word	0x00006400
        /*062c*/ 	.word	0x00000005
        /*0630*/ 	.word	0x00026810
        /*0634*/ 	.short	0x010a
        /*0636*/ 	.byte	0x3f
	.zero		1


	//   ....[18]....
        /*0638*/ 	.word	0x00006480
        /*063c*/ 	.word	0x00000005
        /*0640*/ 	.word	0x00026810
        /*0644*/ 	.short	0x010a
        /*0646*/ 	.byte	0x3f
	.zero		1


	//   ....[19]....
        /*0648*/ 	.word	0x00006800
        /*064c*/ 	.word	0x00000005
        /*0650*/ 	.word	0x00026830
        /*0654*/ 	.short	0x010a
        /*0656*/ 	.byte	0x3f
	.zero		1


	//   ....[20]....
        /*0658*/ 	.word	0x00006890
        /*065c*/ 	.word	0x00000005
        /*0660*/ 	.word	0x00026830
        /*0664*/ 	.short	0x010a
        /*0666*/ 	.byte	0x3f
	.zero		1


	//   ....[21]....
        /*0668*/ 	.word	0x00009ab0
        /*066c*/ 	.word	0x00000006
        /*0670*/ 	.word	0x00000000
        /*0674*/ 	.short	0x0101
        /*0676*/ 	.byte	0x3f
	.zero		1


	//   ....[22]....
        /*0678*/ 	.word	0x00009e60
        /*067c*/ 	.word	0x00000005
        /*0680*/ 	.word	0x00000000
        /*0684*/ 	.short	0x0101
        /*0686*/ 	.byte	0x3f
	.zero		1


	//   ....[23]....
        /*0688*/ 	.word	0x0000eaf0
        /*068c*/ 	.word	0x0000000f
        /*0690*/ 	.word	0x00026820
        /*0694*/ 	.short	0x010a
        /*0696*/ 	.byte	0x3f
	.zero		1


	//   ....[24]....
        /*0698*/ 	.word	0x0000f090
        /*069c*/ 	.word	0x0000000f
        /*06a0*/ 	.word	0x00026840
        /*06a4*/ 	.short	0x010a
        /*06a6*/ 	.byte	0x3f
	.zero		1


	//   ....[25]....
        /*06a8*/ 	.word	0x0000f2f0
        /*06ac*/ 	.word	0x0000000f
        /*06b0*/ 	.word	0x00026828
        /*06b4*/ 	.short	0x010a
        /*06b6*/ 	.byte	0x3f
	.zero		1


	//   ....[26]....
        /*06b8*/ 	.word	0x0000f550
        /*06bc*/ 	.word	0x0000000f
        /*06c0*/ 	.word	0x00026848
        /*06c4*/ 	.short	0x010a
        /*06c6*/ 	.byte	0x3f
	.zero		1


	//   ....[27]....
        /*06c8*/ 	.word	0x0000f750
        /*06cc*/ 	.word	0x0000000f
        /*06d0*/ 	.word	0x00026820
        /*06d4*/ 	.short	0x010a
        /*06d6*/ 	.byte	0x3f
	.zero		1


	//   ....[28]....
        /*06d8*/ 	.word	0x0000fa10
        /*06dc*/ 	.word	0x0000000f
        /*06e0*/ 	.word	0x00026840
        /*06e4*/ 	.short	0x010a
        /*06e6*/ 	.byte	0x3f
	.zero		1


	//   ....[29]....
        /*06e8*/ 	.word	0x0000fc40
        /*06ec*/ 	.word	0x0000000f
        /*06f0*/ 	.word	0x00026828
        /*06f4*/ 	.short	0x010a
        /*06f6*/ 	.byte	0x3f
	.zero		1


	//   ....[30]....
        /*06f8*/ 	.word	0x0000ff10
        /*06fc*/ 	.word	0x00000003
        /*0700*/ 	.word	0x00026840
        /*0704*/ 	.short	0x010a
        /*0706*/ 	.byte	0x3f
	.zero		1


	//   ....[31]....
        /*0708*/ 	.word	0x00010310
        /*070c*/ 	.word	0x00000007
        /*0710*/ 	.word	0x00000000
        /*0714*/ 	.short	0x010a
        /*0716*/ 	.byte	0x3f
	.zero		1


	//   ....[32]....
        /*0718*/ 	.word	0x00010360
        /*071c*/ 	.word	0x00000003
        /*0720*/ 	.word	0x00000000
        /*0724*/ 	.short	0x010a
        /*0726*/ 	.byte	0x3f
	.zero		1


	//   ....[33]....
        /*0728*/ 	.word	0x000103c0
        /*072c*/ 	.word	0x00000005
        /*0730*/ 	.word	0x00000000
        /*0734*/ 	.short	0x010a
        /*0736*/ 	.byte	0x3f
	.zero		1


	//   ....[34]....
        /*0738*/ 	.word	0x000103f0
        /*073c*/ 	.word	0x00000003
        /*0740*/ 	.word	0x00000000
        /*0744*/ 	.short	0x010a
        /*0746*/ 	.byte	0x3f
	.zero		1


	//   ....[35]....
        /*0748*/ 	.word	0x000104c0
        /*074c*/ 	.word	0x00000010
        /*0750*/ 	.word	0x00026800
        /*0754*/ 	.short	0x010a
        /*0756*/ 	.byte	0x3f
	.zero		1


	//   ....[36]....
        /*0758*/ 	.word	0x00010510
        /*075c*/ 	.word	0x00000008
        /*0760*/ 	.word	0x00026810
        /*0764*/ 	.short	0x010a
        /*0766*/ 	.byte	0x3f
	.zero		1


	//   ....[37]....
        /*0768*/ 	.word	0x00010560
        /*076c*/ 	.word	0x00000008
        /*0770*/ 	.word	0x00026830
        /*0774*/ 	.short	0x010a
        /*0776*/ 	.byte	0x3f
	.zero		1


	//   ....[38]....
        /*0778*/ 	.word	0x000105b0
        /*077c*/ 	.word	0x00000005
        /*0780*/ 	.word	0x00026810
        /*0784*/ 	.short	0x010a
        /*0786*/ 	.byte	0x3f
	.zero		1


	//   ....[39]....
        /*0788*/ 	.word	0x00010600
        /*078c*/ 	.word	0x00000005
        /*0790*/ 	.word	0x00026830
        /*0794*/ 	.short	0x010a
        /*0796*/ 	.byte	0x3f
	.zero		1


	//   ....[40]....
        /*0798*/ 	.word	0x000107a0
        /*079c*/ 	.word	0x0000000f
        /*07a0*/ 	.word	0x00026820
        /*07a4*/ 	.short	0x010a
        /*07a6*/ 	.byte	0x3f
	.zero		1


	//   ....[41]....
        /*07a8*/ 	.word	0x000107f0
        /*07ac*/ 	.word	0x0000000f
        /*07b0*/ 	.word	0x00026840
        /*07b4*/ 	.short	0x010a
        /*07b6*/ 	.byte	0x3f
	.zero		1


	//   ....[42]....
        /*07b8*/ 	.word	0x00010840
        /*07bc*/ 	.word	0x0000000f
        /*07c0*/ 	.word	0x00026828
        /*07c4*/ 	.short	0x010a
        /*07c6*/ 	.byte	0x3f
	.zero		1


	//   ....[43]....
        /*07c8*/ 	.word	0x00010890
        /*07cc*/ 	.word	0x0000000f
        /*07d0*/ 	.word	0x00026848
        /*07d4*/ 	.short	0x010a
        /*07d6*/ 	.byte	0x3f
	.zero		1


	//   ....[44]....
        /*07d8*/ 	.word	0x000108f0
        /*07dc*/ 	.word	0x0000000f
        /*07e0*/ 	.word	0x00026820
        /*07e4*/ 	.short	0x010a
        /*07e6*/ 	.byte	0x3f
	.zero		1


	//   ....[45]....
        /*07e8*/ 	.word	0x00010940
        /*07ec*/ 	.word	0x0000000f
        /*07f0*/ 	.word	0x00026840
        /*07f4*/ 	.short	0x010a
        /*07f6*/ 	.byte	0x3f
	.zero		1


	//   ....[46]....
        /*07f8*/ 	.word	0x00010990
        /*07fc*/ 	.word	0x0000000f
        /*0800*/ 	.word	0x00026828
        /*0804*/ 	.short	0x010a
        /*0806*/ 	.byte	0x3f
	.zero		1


	//   ....[47]....
        /*0808*/ 	.word	0x000109e0
        /*080c*/ 	.word	0x00000003
        /*0810*/ 	.word	0x00026840
        /*0814*/ 	.short	0x010a
        /*0816*/ 	.byte	0x3f
	.zero		1


	//   ....[48]....
        /*0818*/ 	.word	0x00010ab0
        /*081c*/ 	.word	0x00000007
        /*0820*/ 	.word	0x00000000
        /*0824*/ 	.short	0x010a
        /*0826*/ 	.byte	0x3f
	.zero		1


	//   ....[49]....
        /*0828*/ 	.word	0x00010b00
        /*082c*/ 	.word	0x00000003
        /*0830*/ 	.word	0x00000000
        /*0834*/ 	.short	0x010a
        /*0836*/ 	.byte	0x3f
	.zero		1


	//   ....[50]....
        /*0838*/ 	.word	0x00010b50
        /*083c*/ 	.word	0x00000005
        /*0840*/ 	.word	0x00000000
        /*0844*/ 	.short	0x010a
        /*0846*/ 	.byte	0x3f
	.zero		1


	//----- nvinfo : EIATTR_NUM_MBARRIERS
	.align		4
.L_880:
        /*0848*/ 	.byte	0x03, 0x38
        /*084a*/ 	.short	0x0009


	//----- nvinfo : EIATTR_EXIT_INSTR_OFFSETS
	.align		4
        /*084c*/ 	.byte	0x04, 0x1c
        /*084e*/ 	.short	(.L_882 - .L_881)


	//   ....[0]....
.L_881:
        /*0850*/ 	.word	0x00010440


	//----- nvinfo : EIATTR_MAX_THREADS
	.align		4
.L_882:
        /*0854*/ 	.byte	0x04, 0x05
        /*0856*/ 	.short	(.L_884 - .L_883)
.L_883:
        /*0858*/ 	.word	0x00000180
        /*085c*/ 	.word	0x00000001
        /*0860*/ 	.word	0x00000001


	//----- nvinfo : EIATTR_CRS_STACK_SIZE
	.align		4
.L_884:
        /*0864*/ 	.byte	0x04, 0x1e
        /*0866*/ 	.short	(.L_886 - .L_885)
.L_885:
        /*0868*/ 	.word	0x00000000


	//----- nvinfo : EIATTR_CBANK_PARAM_SIZE
	.align		4
.L_886:
        /*086c*/ 	.byte	0x03, 0x19
        /*086e*/ 	.short	0x06f0


	//----- nvinfo : EIATTR_PARAM_CBANK
	.align		4
        /*0870*/ 	.byte	0x04, 0x0a
        /*0872*/ 	.short	(.L_888 - .L_887)
	.align		4
.L_887:
        /*0874*/ 	.word	index@(.nv.constant0._ZN7cutlass13device_kernelIN5flash11enable_sm90INS1_16FlashAttnBwdSm90INS1_25CollectiveMainloopBwdSm90ILi2ELi2ELi2EN4cute5tupleIJNS5_1CILi1EEES8_S8_EEENS6_IJNS7_ILi96EEENS7_ILi128EEENS7_ILi64EEEEEENS_10bfloat16_tEfNS_4arch4Sm90ELb1ELb0ELb1ELb1ELb1ELb1ELb0ELb1ELi2ELi1ELi2ELi2ELb0EEENS1_21CollectiveEpilogueBwdISD_SE_SG_Li256ELb1ELb0ELi1EEENS1_25SingleTileBwdLPTSchedulerILb1ELi128ELb1EEEEEEEEEvNT_6ParamsE)
        /*0878*/ 	.short	0x0210
        /*087a*/ 	.short	0x06f0


	//----- nvinfo : EIATTR_SW_WAR
	.align		4
.L_888:
        /*087c*/ 	.byte	0x04, 0x36
        /*087e*/ 	.short	(.L_890 - .L_889)
.L_889:
        /*0880*/ 	.word	0x00000008
.L_890:


//--------------------- .nv.info._ZN7cutlass13device_kernelIN5flash11enable_sm90INS1_16FlashAttnBwdSm90INS1_25CollectiveMainloopBwdSm90ILi2ELi2ELi2EN4cute5tupleIJNS5_1CILi1EEES8_S8_EEENS6_IJNS7_ILi96EEENS7_ILi128EEENS7_ILi64EEEEEENS_10bfloat16_tEfNS_4arch4Sm90ELb1ELb0ELb1ELb1ELb0ELb1ELb0ELb1ELi2ELi1ELi2ELi2ELb0EEENS1_24CollectiveEpilogueBwdGQAISD_fSG_Li256ELb1ELb0EEENS1_25SingleTileBwdLPTSchedulerILb1ELi128ELb0EEEEEEEEEvNT_6ParamsE --------------------------
	.section	.nv.info._ZN7cutlass13device_kernelIN5flash11enable_sm90INS1_16FlashAttnBwdSm90INS1_25CollectiveMainloopBwdSm90ILi2ELi2ELi2EN4cute5tupleIJNS5_1CILi1EEES8_S8_EEENS6_IJNS7_ILi96EEENS7_ILi128EEENS7_ILi64EEEEEENS_10bfloat16_tEfNS_4arch4Sm90ELb1ELb0ELb1ELb1ELb0ELb1ELb0ELb1ELi2ELi1ELi2ELi2ELb0EEENS1_24CollectiveEpilogueBwdGQAISD_fSG_Li256ELb1ELb0EEENS1_25SingleTileBwdLPTSchedulerILb1ELi128ELb0EEEEEEEEEvNT_6ParamsE,"",@"SHT_CUDA_INFO"
	.sectionflags	@""
	.align	4


	//----- nvinfo : EIATTR_CUDA_API_VERSION
	.align		4
        /*0000*/ 	.byte	0x04, 0x37
        /*0002*/ 	.short	(.L_892 - .L_891)
.L_891:
        /*0004*/ 	.word	0x00000082


	//----- nvinfo : EIATTR_KPARAM_INFO
	.align		4
.L_892:
        /*0008*/ 	.byte	0x04, 0x17
        /*000a*/ 	.short	(.L_894 - .L_893)
.L_893:
        /*000c*/ 	.word	0x00000000
        /*0010*/ 	.short	0x0000
        /*0012*/ 	.short	0x0070
        /*0014*/ 	.byte	0x00, 0xf0, 0x01, 0x1c


	//----- nvinfo : EIATTR_SPARSE_MMA_MASK
	.align		4
.L_894:
        /*0018*/ 	.byte	0x03, 0x50
        /*001a*/ 	.short	0x0000


	//----- nvinfo : EIATTR_MAXREG_COUNT
	.align		4
        /*001c*/ 	.byte	0x03, 0x1b
        /*001e*/ 	.short	0x00a8


	//----- nvinfo : EIATTR_NUM_BARRIERS
	.align		4
        /*0020*/ 	.byte	0x02, 0x4c
        /*0022*/ 	.byte	0x10
	.zero		1


	//----- nvinfo : EIATTR_EXTERNS
	.align		4
        /*0024*/ 	.byte	0x04, 0x0f
        /*0026*/ 	.short	(.L_896 - .L_895)


	//   ....[0]....
	.align		4
.L_895:
        /*0028*/ 	.word	index@(__assertfail)


	//----- nvinfo : EIATTR_ANNOTATIONS
	.align		4
.L_896:
        /*002c*/ 	.byte	0x04, 0x55
        /*002e*/ 	.short	(.L_898 - .L_897)


	//   ....[0]....
.L_897:
        /* <DEDUP_REMOVED lines=35> */


	//----- nvinfo : EIATTR_MERCURY_ISA_VERSION
	.align		4
.L_898:
        /*0248*/ 	.byte	0x03, 0x5f
        /*024a*/ 	.short	0x0101


	//----- nvinfo : EIATTR_INT_WARP_WIDE_INSTR_OFFSETS
	.align		4
        /*024c*/ 	.byte	0x04, 0x31
        /*024e*/ 	.short	(.L_900 - .L_899)


	//   ....[0]....
.L_899:
        /*0250*/ 	.word	0x00000180


	//   ....[1]....
        /*0254*/ 	.word	0x00000240


	//----- nvinfo : EIATTR_COOP_GROUP_MASK_REGIDS
	.align		4
.L_900:
        /*0258*/ 	.byte	0x04, 0x29
        /*025a*/ 	.short	(.L_902 - .L_901)


	//   ....[0]....
.L_901:
        /*025c*/ 	.word	0xffffffff


	//   ....[1]....
        /*0260*/ 	.word	0xffffffff


	//   ....[2]....
        /*0264*/ 	.word	0xffffffff


	//   ....[3]....
        /*0268*/ 	.word	0xffffffff


	//   ....[4]....
        /*026c*/ 	.word	0xffffffff


	//   ....[5]....
        /*0270*/ 	.word	0xffffffff


	//   ....[6]....
        /*0274*/ 	.word	0xffffffff


	//   ....[7]....
        /*0278*/ 	.word	0xffffffff


	//   ....[8]....
        /*027c*/ 	.word	0xffffffff


	//   ....[9]....
        /*0280*/ 	.word	0xffffffff


	//   ....[10]....
        /*0284*/ 	.word	0xffffffff


	//   ....[11]....
        /*0288*/ 	.word	0xffffffff


	//   ....[12]....
        /*028c*/ 	.word	0xffffffff


	//   ....[13]....
        /*0290*/ 	.word	0xffffffff


	//   ....[14]....
        /*0294*/ 	.word	0xffffffff


	//   ....[15]....
        /*0298*/ 	.word	0xffffffff


	//   ....[16]....
        /*029c*/ 	.word	0xffffffff


	//   ....[17]....
        /*02a0*/ 	.word	0xffffffff


	//   ....[18]....
        /*02a4*/ 	.word	0xffffffff


	//   ....[19]....
        /*02a8*/ 	.word	0xffffffff


	//   ....[20]....
        /*02ac*/ 	.word	0xffffffff


	//   ....[21]....
        /*02b0*/ 	.word	0xffffffff


	//   ....[22]....
        /*02b4*/ 	.word	0xffffffff


	//   ....[23]....
        /*02b8*/ 	.word	0xffffffff


	//   ....[24]....
        /*02bc*/ 	.word	0xffffffff


	//   ....[25]....
        /*02c0*/ 	.word	0xffffffff


	//   ....[26]....
        /*02c4*/ 	.word	0xffffffff


	//   ....[27]....
        /*02c8*/ 	.word	0xffffffff


	//   ....[28]....
        /*02cc*/ 	.word	0xffffffff


	//   ....[29]....
        /*02d0*/ 	.word	0xffffffff


	//   ....[30]....
        /*02d4*/ 	.word	0xffffffff


	//   ....[31]....
        /*02d8*/ 	.word	0xffffffff


	//   ....[32]....
        /*02dc*/ 	.word	0xffffffff


	//   ....[33]....
        /*02e0*/ 	.word	0xffffffff


	//   ....[34]....
        /*02e4*/ 	.word	0xffffffff


	//   ....[35]....
        /*02e8*/ 	.word	0xffffffff


	//   ....[36]....
        /*02ec*/ 	.word	0xffffffff


	//   ....[37]....
        /*02f0*/ 	.word	0xffffffff


	//   ....[38]....
        /*02f4*/ 	.word	0xffffffff


	//   ....[39]....
        /*02f8*/ 	.word	0xffffffff


	//   ....[40]....
        /*02fc*/ 	.word	0xffffffff


	//   ....[41]....
        /*0300*/ 	.word	0xffffffff


	//   ....[42]....
        /*0304*/ 	.word	0xffffffff


	//   ....[43]....
        /*0308*/ 	.word	0xffffffff


	//   ....[44]....
        /*030c*/ 	.word	0xffffffff


	//   ....[45]....
        /*0310*/ 	.word	0xffffffff


	//   ....[46]....
        /*0314*/ 	.word	0xffffffff


	//   ....[47]....
        /*0318*/ 	.word	0xffffffff


	//   ....[48]....
        /*031c*/ 	.word	0xffffffff


	//   ....[49]....
        /*0320*/ 	.word	0xffffffff


	//   ....[50]....
        /*0324*/ 	.word	0xffffffff


	//   ....[51]....
        /*0328*/ 	.word	0xffffffff


	//   ....[52]....
        /*032c*/ 	.word	0xffffffff


	//   ....[53]....
        /*0330*/ 	.word	0xffffffff


	//   ....[54]....
        /*0334*/ 	.word	0xffffffff


	//   ....[55]....
        /*0338*/ 	.word	0xffffffff


	//   ....[56]....
        /*033c*/ 	.word	0xffffffff


	//   ....[57]....
        /*0340*/ 	.word	0xffffffff


	//   ....[58]....
        /*0344*/ 	.word	0xffffffff


	//   ....[59]....
        /*0348*/ 	.word	0xffffffff


	//   ....[60]....
        /*034c*/ 	.word	0xffffffff


	//   ....[61]....
        /*0350*/ 	.word	0xffffffff


	//   ....[62]....
        /*0354*/ 	.word	0xffffffff


	//   ....[63]....
        /*0358*/ 	.word	0xffffffff


	//   ....[64]....
        /*035c*/ 	.word	0xffffffff


	//   ....[65]....
        /*0360*/ 	.word	0xffffffff


	//   ....[66]....
        /*0364*/ 	.word	0xffffffff


	//   ....[67]....
        /*0368*/ 	.word	0xffffffff


	//   ....[68]....
        /*036c*/ 	.word	0xffffffff


	//   ....[69]....
        /*0370*/ 	.word	0xffffffff


	//   ....[70]....
        /*0374*/ 	.word	0xffffffff


	//   ....[71]....
        /*0378*/ 	.word	0xffffffff


	//   ....[72]....
        /*037c*/ 	.word	0xffffffff


	//   ....[73]....
        /*0380*/ 	.word	0xffffffff


	//   ....[74]....
        /*0384*/ 	.word	0xffffffff


	//   ....[75]....
        /*0388*/ 	.word	0xffffffff


	//   ....[76]....
        /*038c*/ 	.word	0xffffffff


	//   ....[77]....
        /*0390*/ 	.word	0xffffffff


	//   ....[78]....
        /*0394*/ 	.word	0xffffffff


	//   ....[79]....
        /*0398*/ 	.word	0xffffffff


	//   ....[80]....
        /*039c*/ 	.word	0xffffffff


	//   ....[81]....
        /*03a0*/ 	.word	0xffffffff


	//   ....[82]....
        /*03a4*/ 	.word	0xffffffff


	//   ....[83]....
        /*03a8*/ 	.word	0xffffffff


	//   ....[84]....
        /*03ac*/ 	.word	0xffffffff


	//   ....[85]....
        /*03b0*/ 	.word	0xffffffff


	//   ....[86]....
        /*03b4*/ 	.word	0xffffffff


	//   ....[87]....
        /*03b8*/ 	.word	0xffffffff


	//   ....[88]....
        /*03bc*/ 	.word	0xffffffff


	//   ....[89]....
        /*03c0*/ 	.word	0xffffffff


	//   ....[90]....
        /*03c4*/ 	.word	0xffffffff


	//   ....[91]....
        /*03c8*/ 	.word	0xffffffff


	//   ....[92]....
        /*03cc*/ 	.word	0xffffffff


	//   ....[93]....
        /*03d0*/ 	.word	0xffffffff


	//   ....[94]....
        /*03d4*/ 	.word	0xffffffff


	//   ....[95]....
        /*03d8*/ 	.word	0xffffffff


	//   ....[96]....
        /*03dc*/ 	.word	0xffffffff


	//   ....[97]....
        /*03e0*/ 	.word	0xffffffff


	//   ....[98]....
        /*03e4*/ 	.word	0xffffffff


	//   ....[99]....
        /*03e8*/ 	.word	0xffffffff


	//   ....[100]....
        /*03ec*/ 	.word	0xffffffff


	//   ....[101]....
        /*03f0*/ 	.word	0xffffffff


	//   ....[102]....
        /*03f4*/ 	.word	0xffffffff


	//   ....[103]....
        /*03f8*/ 	.word	0x0500000f


	//----- nvinfo : EIATTR_COOP_GROUP_INSTR_OFFSETS
	.align		4
.L_902:
        /*03fc*/ 	.byte	0x04, 0x28
        /*03fe*/ 	.short	(.L_904 - .L_903)


	//   ....[0]....
.L_903:
        /*0400*/ 	.word	0x00000060


	//   ....[1]....
        /*0404*/ 	.word	0x00000190


	//   ....[2]....
        /*0408*/ 	.word	0x00000220


	//   ....[3]....
        /*040c*/ 	.word	0x000003a0


	//   ....[4]....
        /*0410*/ 	.word	0x00000620


	//   ....[5]....
        /*0414*/ 	.word	0x00001520


	//   ....[6]....
        /*0418*/ 	.word	0x000025e0


	//   ....[7]....
        /*041c*/ 	.word	0x00002b00


	//   ....[8]....
        /*0420*/ 	.word	0x00002b50


	//   ....[9]....
        /*0424*/ 	.word	0x00003320


	//   ....[10]....
        /*0428*/ 	.word	0x00003360


	//   ....[11]....
        /*042c*/ 	.word	0x000033a0


	//   ....[12]....
        /*0430*/ 	.word	0x000033d0


	//   ....[13]....
        /*0434*/ 	.word	0x00003470


	//   ....[14]....
        /*0438*/ 	.word	0x000034d0


	//   ....[15]....
        /*043c*/ 	.word	0x00003510


	//   ....[16]....
        /*0440*/ 	.word	0x00003560


	//   ....[17]....
        /*0444*/ 	.word	0x00003670


	//   ....[18]....
        /*0448*/ 	.word	0x00003710


	//   ....[19]....
        /*044c*/ 	.word	0x00003720


	//   ....[20]....
        /*0450*/ 	.word	0x00003740


	//   ....[21]....
        /*0454*/ 	.word	0x00003750


	//   ....[22]....
        /*0458*/ 	.word	0x00003790


	//   ....[23]....
        /*045c*/ 	.word	0x000037d0


	//   ....[24]....
        /*0460*/ 	.word	0x00003810


	//   ....[25]....
        /*0464*/ 	.word	0x00003840


	//   ....[26]....
        /*0468*/ 	.word	0x00003880


	//   ....[27]....
        /*046c*/ 	.word	0x00003890


	//   ....[28]....
        /*0470*/ 	.word	0x000038b0


	//   ....[29]....
        /*0474*/ 	.word	0x000038f0


	//   ....[30]....
        /*0478*/ 	.word	0x00003930


	//   ....[31]....
        /*047c*/ 	.word	0x00003970


	//   ....[32]....
        /*0480*/ 	.word	0x000039b0


	//   ....[33]....
        /*0484*/ 	.word	0x00003ad0


	//   ....[34]....
        /*0488*/ 	.word	0x00003b10


	//   ....[35]....
        /*048c*/ 	.word	0x00003b90


	//   ....[36]....
        /*0490*/ 	.word	0x00003c70


	//   ....[37]....
        /*0494*/ 	.word	0x00003ca0


	//   ....[38]....
        /*0498*/ 	.word	0x00003d80


	//   ....[39]....
        /*049c*/ 	.word	0x00003db0


	//   ....[40]....
        /*04a0*/ 	.word	0x00003f60


	//   ....[41]....
        /*04a4*/ 	.word	0x00003f70


	//   ....[42]....
        /*04a8*/ 	.word	0x00003f90


	//   ....[43]....
        /*04ac*/ 	.word	0x00003fa0


	//   ....[44]....
        /*04b0*/ 	.word	0x00003fc0


	//   ....[45]....
        /*04b4*/ 	.word	0x00003fe0


	//   ....[46]....
        /*04b8*/ 	.word	0x000040d0


	//   ....[47]....
        /*04bc*/ 	.word	0x00004100


	//   ....[48]....
        /*04c0*/ 	.word	0x00004110


	//   ....[49]....
        /*04c4*/ 	.word	0x00004180


	//   ....[50]....
        /*04c8*/ 	.word	0x000041f0


	//   ....[51]....
        /*04cc*/ 	.word	0x00004220


	//   ....[52]....
        /*04d0*/ 	.word	0x00004260


	//   ....[53]....
        /*04d4*/ 	.word	0x000042a0


	//   ....[54]....
        /*04d8*/ 	.word	0x00006b20


	//   ....[55]....
        /*04dc*/ 	.word	0x00006b30


	//   ....[56]....
        /*04e0*/ 	.word	0x00006b40


	//   ....[57]....
        /*04e4*/ 	.word	0x00006b50


	//   ....[58]....
        /*04e8*/ 	.word	0x00006b60


	//   ....[59]....
        /*04ec*/ 	.word	0x00006b70


	//   ....[60]....
        /*04f0*/ 	.word	0x00006b80


	//   ....[61]....
        /*04f4*/ 	.word	0x00006b90


	//   ....[62]....
        /*04f8*/ 	.word	0x00006ba0


	//   ....[63]....
        /*04fc*/ 	.word	0x00006bb0


	//   ....[64]....
        /*0500*/ 	.word	0x00006bc0


	//   ....[65]....
        /*0504*/ 	.word	0x00006bd0


	//   ....[66]....
        /*0508*/ 	.word	0x00006ce0


	//   ....[67]....
        /*050c*/ 	.word	0x00006d30


	//   ....[68]....
        /*0510*/ 	.word	0x00006d70


	//   ....[69]....
        /*0514*/ 	.word	0x00006db0


	//   ....[70]....
        /*0518*/ 	.word	0x00006df0


	//   ....[71]....
        /*051c*/ 	.word	0x00006e30


	//   ....[72]....
        /*0520*/ 	.word	0x00006e70


	//   ....[73]....
        /*0524*/ 	.word	0x00007060


	//   ....[74]....
        /*0528*/ 	.word	0x000071f0


	//   ....[75]....
        /*052c*/ 	.word	0x00007590


	//   ....[76]....
        /*0530*/ 	.word	0x000076c0


	//   ....[77]....
        /*0534*/ 	.word	0x00007750


	//   ....[78]....
        /*0538*/ 	.word	0x00007990


	//   ....[79]....
        /*053c*/ 	.word	0x000079b0


	//   ....[80]....
        /*0540*/ 	.word	0x000079c0


	//   ....[81]....
        /*0544*/ 	.word	0x000079e0


	//   ....[82]....
        /*0548*/ 	.word	0x000079f0


	//   ....[83]....
        /*054c*/ 	.word	0x00007a10


	//   ....[84]....
        /*0550*/ 	.word	0x00007d80


	//   ....[85]....
        /*0554*/ 	.word	0x00007db0


	//   ....[86]....
        /*0558*/ 	.word	0x00008280


	//   ....[87]....
        /*055c*/ 	.word	0x000082a0


	//   ....[88]....
        /*0560*/ 	.word	0x000082d0


	//   ....[89]....
        /*0564*/ 	.word	0x000082e0


	//   ....[90]....
        /*0568*/ 	.word	0x00008440


	//   ....[91]....
        /*056c*/ 	.word	0x00008470


	//   ....[92]....
        /*0570*/ 	.word	0x000084d0


	//   ....[93]....
        /*0574*/ 	.word	0x000085a0


	//   ....[94]....
        /*0578*/ 	.word	0x000085e0


	//   ....[95]....
        /*057c*/ 	.word	0x00008610


	//   ....[96]....
        /*0580*/ 	.word	0x00008640


	//   ....[97]....
        /*0584*/ 	.word	0x00008650


	//   ....[98]....
        /*0588*/ 	.word	0x00008670


	//   ....[99]....
        /*058c*/ 	.word	0x000086a0


	//   ....[100]....
        /*0590*/ 	.word	0x000086b0


	//   ....[101]....
        /*0594*/ 	.word	0x000086d0


	//   ....[102]....
        /*0598*/ 	.word	0x0000aae0


	//   ....[103]....
        /*059c*/ 	.word	0x0000e4f0


	//----- nvinfo : EIATTR_REG_RECONFIG
	.align		4
.L_904:
        /*05a0*/ 	.byte	0x01, 0x54
	.zero		2


	//----- nvinfo : EIATTR_SYSCALL_OFFSETS
	.align		4
        /*05a4*/ 	.byte	0x04, 0x46
        /*05a6*/ 	.short	(.L_906 - .L_905)


	//   ....[0]....
.L_905:
        /*05a8*/ 	.word	0x00001180


	//   ....[1]....
        /*05ac*/ 	.word	0x00001270


	//   ....[2]....
        /*05b0*/ 	.word	0x000013d0


	//   ....[3]....
        /*05b4*/ 	.word	0x000014c0


	//----- nvinfo : EIATTR_MBARRIER_INSTR_OFFSETS
	.align		4
.L_906:
        /*05b8*/ 	.byte	0x04, 0x39
        /*05ba*/ 	.short	(.L_908 - .L_907)


	//   ....[0]....
.L_907:
        /*05bc*/ 	.word	0x00000260
        /*05c0*/ 	.word	0x000000ff
        /*05c4*/ 	.word	0x00026800
        /*05c8*/ 	.short	0x0100
        /*05ca*/ 	.byte	0x06
	.zero		1


	//   ....[1]....
        /*05cc*/ 	.word	0x00000350
        /*05d0*/ 	.word	0x000000ff
        /*05d4*/ 	.word	0x00026810
        /*05d8*/ 	.short	0x0100
        /*05da*/ 	.byte	0x08
	.zero		1


	//   ....[2]....
        /*05dc*/ 	.word	0x00000360
        /*05e0*/ 	.word	0x000000ff
        /*05e4*/ 	.word	0x00026820
        /*05e8*/ 	.short	0x0100
        /*05ea*/ 	.byte	0x08
	.zero		1


	//   ....[3]....
        /*05ec*/ 	.word	0x00000370
        /*05f0*/ 	.word	0x000000ff
        /*05f4*/ 	.word	0x00026818
        /*05f8*/ 	.short	0x0100
        /*05fa*/ 	.byte	0x08
	.zero		1


	//   ....[4]....
        /*05fc*/ 	.word	0x00000380
        /*0600*/ 	.word	0x000000ff
        /*0604*/ 	.word	0x00026828
        /*0608*/ 	.short	0x0100
        /*060a*/ 	.byte	0x08
	.zero		1


	//   ....[5]....
        /*060c*/ 	.word	0x000004b0
        /*0610*/ 	.word	0x000000ff
        /*0614*/ 	.word	0x00026830
        /*0618*/ 	.short	0x0100
        /*061a*/ 	.byte	0x08
	.zero		1


	//   ....[6]....
        /*061c*/ 	.word	0x000004c0
        /*0620*/ 	.word	0x000000ff
        /*0624*/ 	.word	0x00026840
        /*0628*/ 	.short	0x0100
        /*062a*/ 	.byte	0x08
	.zero		1


	//   ....[7]....
        /*062c*/ 	.word	0x000004d0
        /*0630*/ 	.word	0x000000ff
        /*0634*/ 	.word	0x00026838
        /*0638*/ 	.short	0x0100
        /*063a*/ 	.byte	0x08
	.zero		1


	//   ....[8]....
        /*063c*/ 	.word	0x000004e0
        /*0640*/ 	.word	0x000000ff
        /*0644*/ 	.word	0x00026848
        /*0648*/ 	.short	0x0100
        /*064a*/ 	.byte	0x08
	.zero		1


	//   ....[9]....
        /*064c*/ 	.word	0x00001550
        /*0650*/ 	.word	0x00000011
        /*0654*/ 	.word	0x00026800
        /*0658*/ 	.short	0x010a
        /*065a*/ 	.byte	0x3f
	.zero		1


	//   ....[10]....
        /*065c*/ 	.word	0x00001580
        /*0660*/ 	.word	0x00000011
        /*0664*/ 	.word	0x00026800
        /*0668*/ 	.short	0x010a
        /*066a*/ 	.byte	0x3f
	.zero		1


	//   ....[11]....
        /*066c*/ 	.word	0x00002060
        /*0670*/ 	.word	0x00000006
        /*0674*/ 	.word	0x00026810
        /*0678*/ 	.short	0x010a
        /*067a*/ 	.byte	0x3f
	.zero		1


	//   ....[12]....
        /*067c*/ 	.word	0x000020d0
        /*0680*/ 	.word	0x00000006
        /*0684*/ 	.word	0x00026810
        /*0688*/ 	.short	0x010a
        /*068a*/ 	.byte	0x3f
	.zero		1


	//   ....[13]....
        /*068c*/ 	.word	0x00002490
        /*0690*/ 	.word	0x00000006
        /*0694*/ 	.word	0x00026830
        /*0698*/ 	.short	0x010a
        /*069a*/ 	.byte	0x3f
	.zero		1


	//   ....[14]....
        /*069c*/ 	.word	0x00002510
        /*06a0*/ 	.word	0x00000006
        /*06a4*/ 	.word	0x00026830
        /*06a8*/ 	.short	0x010a
        /*06aa*/ 	.byte	0x3f
	.zero		1


	//   ....[15]....
        /*06ac*/ 	.word	0x00005a40
        /*06b0*/ 	.word	0x00000007
        /*06b4*/ 	.word	0x00000000
        /*06b8*/ 	.short	0x0101
        /*06ba*/ 	.byte	0x3f
	.zero		1


	//   ....[16]....
        /*06bc*/ 	.word	0x00005dd0
        /*06c0*/ 	.word	0x00000006
        /*06c4*/ 	.word	0x00000000
        /*06c8*/ 	.short	0x0101
        /*06ca*/ 	.byte	0x3f
	.zero		1


	//   ....[17]....
        /*06cc*/ 	.word	0x00006500
        /*06d0*/ 	.word	0x00000006
        /*06d4*/ 	.word	0x00026810
        /*06d8*/ 	.short	0x010a
        /*06da*/ 	.byte	0x3f
	.zero		1


	//   ....[18]....
        /*06dc*/ 	.word	0x00006580
        /*06e0*/ 	.word	0x00000006
        /*06e4*/ 	.word	0x00026810
        /*06e8*/ 	.short	0x010a
        /*06ea*/ 	.byte	0x3f
	.zero		1


	//   ....[19]....
        /*06ec*/ 	.word	0x00006900
        /*06f0*/ 	.word	0x00000006
        /*06f4*/ 	.word	0x00026830
        /*06f8*/ 	.short	0x010a
        /*06fa*/ 	.byte	0x3f
	.zero		1


	//   ....[20]....
        /*06fc*/ 	.word	0x00006990
        /*0700*/ 	.word	0x00000006
        /*0704*/ 	.word	0x00026830
        /*0708*/ 	.short	0x010a
        /*070a*/ 	.byte	0x3f
	.zero		1


	//   ....[21]....
        /*070c*/ 	.word	0x00009bf0
        /*0710*/ 	.word	0x00000005
        /*0714*/ 	.word	0x00000000
        /*0718*/ 	.short	0x0101
        /*071a*/ 	.byte	0x3f
	.zero		1


	//   ....[22]....
        /*071c*/ 	.word	0x00009fa0
        /*0720*/ 	.word	0x00000006
        /*0724*/ 	.word	0x00000000
        /*0728*/ 	.short	0x0101
        /*072a*/ 	.byte	0x3f
	.zero		1


	//   ....[23]....
        /*072c*/ 	.word	0x0000cb50
        /*0730*/ 	.word	0x00000000
        /*0734*/ 	.word	0x00026820
        /*0738*/ 	.short	0x010a
        /*073a*/ 	.byte	0x3f
	.zero		1


	//   ....[24]....
        /*073c*/ 	.word	0x0000d0f0
        /*0740*/ 	.word	0x00000000
        /*0744*/ 	.word	0x00026840
        /*0748*/ 	.short	0x010a
        /*074a*/ 	.byte	0x3f
	.zero		1


	//   ....[25]....
        /*074c*/ 	.word	0x0000d350
        /*0750*/ 	.word	0x00000000
        /*0754*/ 	.word	0x00026828
        /*0758*/ 	.short	0x010a
        /*075a*/ 	.byte	0x3f
	.zero		1


	//   ....[26]....
        /*075c*/ 	.word	0x0000d5b0
        /*0760*/ 	.word	0x00000000
        /*0764*/ 	.word	0x00026848
        /*0768*/ 	.short	0x010a
        /*076a*/ 	.byte	0x3f
	.zero		1


	//   ....[27]....
        /*076c*/ 	.word	0x0000d7b0
        /*0770*/ 	.word	0x00000000
        /*0774*/ 	.word	0x00026820
        /*0778*/ 	.short	0x010a
        /*077a*/ 	.byte	0x3f
	.zero		1


	//   ....[28]....
        /*077c*/ 	.word	0x0000da70
        /*0780*/ 	.word	0x00000000
        /*0784*/ 	.word	0x00026840
        /*0788*/ 	.short	0x010a
        /*078a*/ 	.byte	0x3f
	.zero		1


	//   ....[29]....
        /*078c*/ 	.word	0x0000dca0
        /*0790*/ 	.word	0x00000000
        /*0794*/ 	.word	0x00026828
        /*0798*/ 	.short	0x010a
        /*079a*/ 	.byte	0x3f
	.zero		1


	//   ....[30]....
        /*079c*/ 	.word	0x0000df70
        /*07a0*/ 	.word	0x00000003
        /*07a4*/ 	.word	0x00026840
        /*07a8*/ 	.short	0x010a
        /*07aa*/ 	.byte	0x3f
	.zero		1


	//   ....[31]....
        /*07ac*/ 	.word	0x0000e370
        /*07b0*/ 	.word	0x00000007
        /*07b4*/ 	.word	0x00000000
        /*07b8*/ 	.short	0x010a
        /*07ba*/ 	.byte	0x3f
	.zero		1


	//   ....[32]....
        /*07bc*/ 	.word	0x0000e3c0
        /*07c0*/ 	.word	0x00000003
        /*07c4*/ 	.word	0x00000000
        /*07c8*/ 	.short	0x010a
        /*07ca*/ 	.byte	0x3f
	.zero		1


	//   ....[33]....
        /*07cc*/ 	.word	0x0000e420
        /*07d0*/ 	.word	0x00000005
        /*07d4*/ 	.word	0x00000000
        /*07d8*/ 	.short	0x010a
        /*07da*/ 	.byte	0x3f
	.zero		1


	//   ....[34]....
        /*07dc*/ 	.word	0x0000e450
        /*07e0*/ 	.word	0x00000003
        /*07e4*/ 	.word	0x00000000
        /*07e8*/ 	.short	0x010a
        /*07ea*/ 	.byte	0x3f
	.zero		1


	//   ....[35]....
        /*07ec*/ 	.word	0x0000e520
        /*07f0*/ 	.word	0x00000011
        /*07f4*/ 	.word	0x00026800
        /*07f8*/ 	.short	0x010a
        /*07fa*/ 	.byte	0x3f
	.zero		1


	//   ....[36]....
        /*07fc*/ 	.word	0x0000e570
        /*0800*/ 	.word	0x00000006
        /*0804*/ 	.word	0x00026810
        /*0808*/ 	.short	0x010a
        /*080a*/ 	.byte	0x3f
	.zero		1


	//   ....[37]....
        /*080c*/ 	.word	0x0000e5c0
        /*0810*/ 	.word	0x00000006
        /*0814*/ 	.word	0x00026830
        /*0818*/ 	.short	0x010a
        /*081a*/ 	.byte	0x3f
	.zero		1


	//   ....[38]....
        /*081c*/ 	.word	0x0000e610
        /*0820*/ 	.word	0x00000006
        /*0824*/ 	.word	0x00026810
        /*0828*/ 	.short	0x010a
        /*082a*/ 	.byte	0x3f
	.zero		1


	//   ....[39]....
        /*082c*/ 	.word	0x0000e660
        /*0830*/ 	.word	0x00000006
        /*0834*/ 	.word	0x00026830
        /*0838*/ 	.short	0x010a
        /*083a*/ 	.byte	0x3f
	.zero		1


	//   ....[40]....
        /*083c*/ 	.word	0x0000e6b0
        /*0840*/ 	.word	0x00000000
        /*0844*/ 	.word	0x00026820
        /*0848*/ 	.short	0x010a
        /*084a*/ 	.byte	0x3f
	.zero		1


	//   ....[41]....
        /*084c*/ 	.word	0x0000e700
        /*0850*/ 	.word	0x00000000
        /*0854*/ 	.word	0x00026840
        /*0858*/ 	.short	0x010a
        /*085a*/ 	.byte	0x3f
	.zero		1


	//   ....[42]....
        /*085c*/ 	.word	0x0000e750
        /*0860*/ 	.word	0x00000000
        /*0864*/ 	.word	0x00026828
        /*0868*/ 	.short	0x010a
        /*086a*/ 	.byte	0x3f
	.zero		1


	//   ....[43]....
        /*086c*/ 	.word	0x0000e7a0
        /*0870*/ 	.word	0x00000000
        /*0874*/ 	.word	0x00026848
        /*0878*/ 	.short	0x010a
        /*087a*/ 	.byte	0x3f
	.zero		1


	//   ....[44]....
        /*087c*/ 	.word	0x0000e800
        /*0880*/ 	.word	0x00000000
        /*0884*/ 	.word	0x00026820
        /*0888*/ 	.short	0x010a
        /*088a*/ 	.byte	0x3f
	.zero		1


	//   ....[45]....
        /*088c*/ 	.word	0x0000e850
        /*0890*/ 	.word	0x00000000
        /*0894*/ 	.word	0x00026840
        /*0898*/ 	.short	0x010a
        /*089a*/ 	.byte	0x3f
	.zero		1


	//   ....[46]....
        /*089c*/ 	.word	0x0000e8a0
        /*08a0*/ 	.word	0x00000000
        /*08a4*/ 	.word	0x00026828
        /*08a8*/ 	.short	0x010a
        /*08aa*/ 	.byte	0x3f
	.zero		1


	//   ....[47]....
        /*08ac*/ 	.word	0x0000e8f0
        /*08b0*/ 	.word	0x00000003
        /*08b4*/ 	.word	0x00026840
        /*08b8*/ 	.short	0x010a
        /*08ba*/ 	.byte	0x3f
	.zero		1


	//   ....[48]....
        /*08bc*/ 	.word	0x0000e9c0
        /*08c0*/ 	.word	0x00000007
        /*08c4*/ 	.word	0x00000000
        /*08c8*/ 	.short	0x010a
        /*08ca*/ 	.byte	0x3f
	.zero		1


	//   ....[49]....
        /*08cc*/ 	.word	0x0000ea10
        /*08d0*/ 	.word	0x00000003
        /*08d4*/ 	.word	0x00000000
        /*08d8*/ 	.short	0x010a
        /*08da*/ 	.byte	0x3f
	.zero		1


	//   ....[50]....
        /*08dc*/ 	.word	0x0000ea60
        /*08e0*/ 	.word	0x00000005
        /*08e4*/ 	.word	0x00000000
        /*08e8*/ 	.short	0x010a
        /*08ea*/ 	.byte	0x3f
	.zero		1


	//----- nvinfo : EIATTR_NUM_MBARRIERS
	.align		4
.L_908:
        /*08ec*/ 	.byte	0x03, 0x38
        /*08ee*/ 	.short	0x0009


	//----- nvinfo : EIATTR_EXIT_INSTR_OFFSETS
	.align		4
        /*08f0*/ 	.byte	0x04, 0x1c
        /*08f2*/ 	.short	(.L_910 - .L_909)


	//   ....[0]....
.L_909:
        /*08f4*/ 	.word	0x0000e4a0


	//----- nvinfo : EIATTR_MAX_THREADS
	.align		4
.L_910:
        /*08f8*/ 	.byte	0x04, 0x05
        /*08fa*/ 	.short	(.L_912 - .L_911)
.L_911:
        /*08fc*/ 	.word	0x00000180
        /*0900*/ 	.word	0x00000001
        /*0904*/ 	.word	0x00000001


	//----- nvinfo : EIATTR_CRS_STACK_SIZE
	.align		4
.L_912:
        /*0908*/ 	.byte	0x04, 0x1e
        /*090a*/ 	.short	(.L_914 - .L_913)
.L_913:
        /*090c*/ 	.word	0x00000000


	//----- nvinfo : EIATTR_CBANK_PARAM_SIZE
	.align		4
.L_914:
        /*0910*/ 	.byte	0x03, 0x19
        /*0912*/ 	.short	0x0770


	//----- nvinfo : EIATTR_PARAM_CBANK
	.align		4
        /*0914*/ 	.byte	0x04, 0x0a
        /*0916*/ 	.short	(.L_916 - .L_915)
	.align		4
.L_915:
        /*0918*/ 	.word	index@(.nv.constant0._ZN7cutlass13device_kernelIN5flash11enable_sm90INS1_16FlashAttnBwdSm90INS1_25CollectiveMainloopBwdSm90ILi2ELi2ELi2EN4cute5tupleIJNS5_1CILi1EEES8_S8_EEENS6_IJNS7_ILi96EEENS7_ILi128EEENS7_ILi64EEEEEENS_10bfloat16_tEfNS_4arch4Sm90ELb1ELb0ELb1ELb1ELb0ELb1ELb0ELb1ELi2ELi1ELi2ELi2ELb0EEENS1_24CollectiveEpilogueBwdGQAISD_fSG_Li256ELb1ELb0EEENS1_25SingleTileBwdLPTSchedulerILb1ELi128ELb0EEEEEEEEEvNT_6ParamsE)
        /*091c*/ 	.short	0x0210
        /*091e*/ 	.short	0x0770


	//----- nvinfo : EIATTR_SW_WAR
	.align		4
.L_916:
        /*0920*/ 	.byte	0x04, 0x36
        /*0922*/ 	.short	(.L_918 - .L_917)
.L_917:
        /*0924*/ 	.word	0x00000008
.L_918:


//--------------------- .nv.info._ZN7cutlass13device_kernelIN5flash32FlashAttnBwdPostprocessConvertdQIN4cute5tupleIJNS3_1CILi128EEENS5_ILi64EEEEEENS_10bfloat16_tEfNS_4arch4Sm90ELi256ENS3_8TiledMMAINS3_8MMA_AtomIJNS3_4SM904GMMA27MMA_64x64x16_F32BF16BF16_RSILNSF_5MajorE0ELSH_1ELNSF_7ScaleInE1ELSI_1EEEEEENS3_6LayoutINS4_IJNS5_ILi2EEENS5_ILi1EEESN_EEENS4_IJSN_NS5_ILi0EEESP_EEEEENS4_IJNS3_10UnderscoreESS_SS_EEEEELb0EEEEEvNT_6ParamsE --------------------------
	.section	.nv.info._ZN7cutlass13device_kernelIN5flash32FlashAttnBwdPostprocessConvertdQIN4cute5tupleIJNS3_1CILi128EEENS5_ILi64EEEEEENS_10bfloat16_tEfNS_4arch4Sm90ELi256ENS3_8TiledMMAINS3_8MMA_AtomIJNS3_4SM904GMMA27MMA_64x64x16_F32BF16BF16_RSILNSF_5MajorE0ELSH_1ELNSF_7ScaleInE1ELSI_1EEEEEENS3_6LayoutINS4_IJNS5_ILi2EEENS5_ILi1EEESN_EEENS4_IJSN_NS5_ILi0EEESP_EEEEENS4_IJNS3_10UnderscoreESS_SS_EEEEELb0EEEEEvNT_6ParamsE,"",@"SHT_CUDA_INFO"
	.sectionflags	@""
	.align	4


	//----- nvinfo : EIATTR_CUDA_API_VERSION
	.align		4
        /*0000*/ 	.byte	0x04, 0x37
        /*0002*/ 	.short	(.L_920 - .L_919)
.L_919:
        /*0004*/ 	.word	0x00000082


	//----- nvinfo : EIATTR_KPARAM_INFO
	.align		4
.L_920:
        /*0008*/ 	.byte	0x04, 0x17
        /*000a*/ 	.short	(.L_922 - .L_921)
.L_921:
        /*000c*/ 	.word	0x00000000
        /*0010*/ 	.short	0x0000
        /*0012*/ 	.short	0x0000
        /*0014*/ 	.byte	0x00, 0xf0, 0xc1, 0x01


	//----- nvinfo : EIATTR_SPARSE_MMA_MASK
	.align		4
.L_922:
        /*0018*/ 	.byte	0x03, 0x50
        /*001a*/ 	.short	0x0000


	//----- nvinfo : EIATTR_MAXREG_COUNT
	.align		4
        /*001c*/ 	.byte	0x03, 0x1b
        /*001e*/ 	.short	0x0080


	//----- nvinfo : EIATTR_NUM_BARRIERS
	.align		4
        /*0020*/ 	.byte	0x02, 0x4c
        /*0022*/ 	.byte	0x01
	.zero		1


	//----- nvinfo : EIATTR_MERCURY_ISA_VERSION
	.align		4
        /*0024*/ 	.byte	0x03, 0x5f
        /*0026*/ 	.short	0x0101


	//----- nvinfo : EIATTR_MBARRIER_INSTR_OFFSETS
	.align		4
        /*0028*/ 	.byte	0x04, 0x39
        /*002a*/ 	.short	(.L_924 - .L_923)


	//   ....[0]....
.L_923:
        /*002c*/ 	.word	0x000004a0
        /*0030*/ 	.word	0x000000ff
        /*0034*/ 	.word	0x0000c000
        /*0038*/ 	.short	0x0100
        /*003a*/ 	.byte	0x06
	.zero		1


	//   ....[1]....
        /*003c*/ 	.word	0x000005b0
        /*0040*/ 	.word	0x00000029
        /*0044*/ 	.word	0x0000c000
        /*0048*/ 	.short	0x010a
        /*004a*/ 	.byte	0x3f
	.zero		1


	//----- nvinfo : EIATTR_NUM_MBARRIERS
	.align		4
.L_924:
        /*004c*/ 	.byte	0x03, 0x38
        /*004e*/ 	.short	0x0001


	//----- nvinfo : EIATTR_EXIT_INSTR_OFFSETS
	.align		4
        /*0050*/ 	.byte	0x04, 0x1c
        /*0052*/ 	.short	(.L_926 - .L_925)


	//   ....[0]....
.L_925:
        /*0054*/ 	.word	0x000001b0


	//   ....[1]....
        /*0058*/ 	.word	0x000011a0


	//   ....[2]....
        /*005c*/ 	.word	0x00001270


	//----- nvinfo : EIATTR_MAX_THREADS
	.align		4
.L_926:
        /*0060*/ 	.byte	0x04, 0x05
        /*0062*/ 	.short	(.L_928 - .L_927)
.L_927:
        /*0064*/ 	.word	0x00000100
        /*0068*/ 	.word	0x00000001
        /*006c*/ 	.word	0x00000001


	//----- nvinfo : EIATTR_CRS_STACK_SIZE
	.align		4
.L_928:
        /*0070*/ 	.byte	0x04, 0x1e
        /*0072*/ 	.short	(.L_930 - .L_929)
.L_929:
        /*0074*/ 	.word	0x00000000


	//----- nvinfo : EIATTR_CBANK_PARAM_SIZE
	.align		4
.L_930:
        /*0078*/ 	.byte	0x03, 0x19
        /*007a*/ 	.short	0x0070


	//----- nvinfo : EIATTR_PARAM_CBANK
	.align		4
        /*007c*/ 	.byte	0x04, 0x0a
        /*007e*/ 	.short	(.L_932 - .L_931)
	.align		4
.L_931:
        /*0080*/ 	.word	index@(.nv.constant0._ZN7cutlass13device_kernelIN5flash32FlashAttnBwdPostprocessConvertdQIN4cute5tupleIJNS3_1CILi128EEENS5_ILi64EEEEEENS_10bfloat16_tEfNS_4arch4Sm90ELi256ENS3_8TiledMMAINS3_8MMA_AtomIJNS3_4SM904GMMA27MMA_64x64x16_F32BF16BF16_RSILNSF_5MajorE0ELSH_1ELNSF_7ScaleInE1ELSI_1EEEEEENS3_6LayoutINS4_IJNS5_ILi2EEENS5_ILi1EEESN_EEENS4_IJSN_NS5_ILi0EEESP_EEEEENS4_IJNS3_10UnderscoreESS_SS_EEEEELb0EEEEEvNT_6ParamsE)
        /*0084*/ 	.short	0x0210
        /*0086*/ 	.short	0x0070


	//----- nvinfo : EIATTR_SW_WAR
	.align		4
.L_932:
        /*0088*/ 	.byte	0x04, 0x36
        /*008a*/ 	.short	(.L_934 - .L_933)
.L_933:
        /*008c*/ 	.word	0x00000008
.L_934:


//--------------------- .nv.info._ZN7cutlass13device_kernelIN5flash32FlashAttnBwdPostprocessConvertdQIN4cute5tupleIJNS3_1CILi96EEENS5_ILi64EEEEEENS_10bfloat16_tEfNS_4arch4Sm90ELi256ENS3_8TiledMMAINS3_8MMA_AtomIJNS3_4SM904GMMA27MMA_64x16x16_F32BF16BF16_SSILNSF_5MajorE1ELSH_0ELNSF_7ScaleInE1ELSI_1EEEEEENS3_6LayoutINS4_IJNS5_ILi1EEENS5_ILi2EEESM_EEENS4_IJNS5_ILi0EEESM_SP_EEEEENS4_IJNS3_10UnderscoreESS_SS_EEEEELb1EEEEEvNT_6ParamsE --------------------------
	.section	.nv.info._ZN7cutlass13device_kernelIN5flash32FlashAttnBwdPostprocessConvertdQIN4cute5tupleIJNS3_1CILi96EEENS5_ILi64EEEEEENS_10bfloat16_tEfNS_4arch4Sm90ELi256ENS3_8TiledMMAINS3_8MMA_AtomIJNS3_4SM904GMMA27MMA_64x16x16_F32BF16BF16_SSILNSF_5MajorE1ELSH_0ELNSF_7ScaleInE1ELSI_1EEEEEENS3_6LayoutINS4_IJNS5_ILi1EEENS5_ILi2EEESM_EEENS4_IJNS5_ILi0EEESM_SP_EEEEENS4_IJNS3_10UnderscoreESS_SS_EEEEELb1EEEEEvNT_6ParamsE,"",@"SHT_CUDA_INFO"
	.sectionflags	@""
	.align	4


	//----- nvinfo : EIATTR_CUDA_API_VERSION
	.align		4
        /*0000*/ 	.byte	0x04, 0x37
        /*0002*/ 	.short	(.L_936 - .L_935)
.L_935:
        /*0004*/ 	.word	0x00000082


	//----- nvinfo : EIATTR_KPARAM_INFO
	.align		4
.L_936:
        /*0008*/ 	.byte	0x04, 0x17
        /*000a*/ 	.short	(.L_938 - .L_937)
.L_937:
        /*000c*/ 	.word	0x00000000
        /*0010*/ 	.short	0x0000
        /*0012*/ 	.short	0x0000
        /*0014*/ 	.byte	0x00, 0xf0, 0xc1, 0x01


	//----- nvinfo : EIATTR_SPARSE_MMA_MASK
	.align		4
.L_938:
        /*0018*/ 	.byte	0x03, 0x50
        /*001a*/ 	.short	0x0000


	//----- nvinfo : EIATTR_MAXREG_COUNT
	.align		4
        /*001c*/ 	.byte	0x03, 0x1b
        /*001e*/ 	.short	0x0080


	//----- nvinfo : EIATTR_NUM_BARRIERS
	.align		4
        /*0020*/ 	.byte	0x02, 0x4c
        /*0022*/ 	.byte	0x01
	.zero		1


	//----- nvinfo : EIATTR_MERCURY_ISA_VERSION
	.align		4
        /*0024*/ 	.byte	0x03, 0x5f
        /*0026*/ 	.short	0x0101


	//----- nvinfo : EIATTR_MBARRIER_INSTR_OFFSETS
	.align		4
        /*0028*/ 	.byte	0x04, 0x39
        /*002a*/ 	.short	(.L_940 - .L_939)


	//   ....[0]....
.L_939:
        /*002c*/ 	.word	0x00000490
        /*0030*/ 	.word	0x000000ff
        /*0034*/ 	.word	0x00009000
        /*0038*/ 	.short	0x0100
        /*003a*/ 	.byte	0x06
	.zero		1


	//   ....[1]....
        /*003c*/ 	.word	0x000005a0
        /*0040*/ 	.word	0x00000003
        /*0044*/ 	.word	0x00009000
        /*0048*/ 	.short	0x010a
        /*004a*/ 	.byte	0x3f
	.zero		1


	//----- nvinfo : EIATTR_NUM_MBARRIERS
	.align		4
.L_940:
        /*004c*/ 	.byte	0x03, 0x38
        /*004e*/ 	.short	0x0001


	//----- nvinfo : EIATTR_EXIT_INSTR_OFFSETS
	.align		4
        /*0050*/ 	.byte	0x04, 0x1c
        /*0052*/ 	.short	(.L_942 - .L_941)


	//   ....[0]....
.L_941:
        /*0054*/ 	.word	0x000001a0


	//   ....[1]....
        /*0058*/ 	.word	0x00000fe0


	//   ....[2]....
        /*005c*/ 	.word	0x000010c0


	//----- nvinfo : EIATTR_MAX_THREADS
	.align		4
.L_942:
        /*0060*/ 	.byte	0x04, 0x05
        /*0062*/ 	.short	(.L_944 - .L_943)
.L_943:
        /*0064*/ 	.word	0x00000100
        /*0068*/ 	.word	0x00000001
        /*006c*/ 	.word	0x00000001


	//----- nvinfo : EIATTR_CRS_STACK_SIZE
	.align		4
.L_944:
        /*0070*/ 	.byte	0x04, 0x1e
        /*0072*/ 	.short	(.L_946 - .L_945)
.L_945:
        /*0074*/ 	.word	0x00000000


	//----- nvinfo : EIATTR_CBANK_PARAM_SIZE
	.align		4
.L_946:
        /*0078*/ 	.byte	0x03, 0x19
        /*007a*/ 	.short	0x0070


	//----- nvinfo : EIATTR_PARAM_CBANK
	.align		4
        /*007c*/ 	.byte	0x04, 0x0a
        /*007e*/ 	.short	(.L_948 - .L_947)
	.align		4
.L_947:
        /*0080*/ 	.word	index@(.nv.constant0._ZN7cutlass13device_kernelIN5flash32FlashAttnBwdPostprocessConvertdQIN4cute5tupleIJNS3_1CILi96EEENS5_ILi64EEEEEENS_10bfloat16_tEfNS_4arch4Sm90ELi256ENS3_8TiledMMAINS3_8MMA_AtomIJNS3_4SM904GMMA27MMA_64x16x16_F32BF16BF16_SSILNSF_5MajorE1ELSH_0ELNSF_7ScaleInE1ELSI_1EEEEEENS3_6LayoutINS4_IJNS5_ILi1EEENS5_ILi2EEESM_EEENS4_IJNS5_ILi0EEESM_SP_EEEEENS4_IJNS3_10UnderscoreESS_SS_EEEEELb1EEEEEvNT_6ParamsE)
        /*0084*/ 	.short	0x0210
        /*0086*/ 	.short	0x0070


	//----- nvinfo : EIATTR_SW_WAR
	.align		4
.L_948:
        /*0088*/ 	.byte	0x04, 0x36
        /*008a*/ 	.short	(.L_950 - .L_949)
.L_949:
        /*008c*/ 	.word	0x00000008
.L_950:


//--------------------- .nv.info._ZN7cutlass13device_kernelIN5flash11enable_sm90INS1_16FlashAttnBwdSm90INS1_25CollectiveMainloopBwdSm90ILi2ELi2ELi2EN4cute5tupleIJNS5_1CILi1EEES8_S8_EEENS6_IJNS7_ILi96EEENS7_ILi128EEENS7_ILi64EEEEEENS_10bfloat16_tEfNS_4arch4Sm90ELb1ELb0ELb1ELb1ELb1ELb1ELb0ELb1ELi2ELi1ELi2ELi2ELb0EEENS1_24CollectiveEpilogueBwdGQAISD_fSG_Li256ELb1ELb1EEENS1_25SingleTileBwdLPTSchedulerILb1ELi128ELb1EEEEEEEEEvNT_6ParamsE --------------------------
	.section	.nv.info._ZN7cutlass13device_kernelIN5flash11enable_sm90INS1_16FlashAttnBwdSm90INS1_25CollectiveMainloopBwdSm90ILi2ELi2ELi2EN4cute5tupleIJNS5_1CILi1EEES8_S8_EEENS6_IJNS7_ILi96EEENS7_ILi128EEENS7_ILi64EEEEEENS_10bfloat16_tEfNS_4arch4Sm90ELb1ELb0ELb1ELb1ELb1ELb1ELb0ELb1ELi2ELi1ELi2ELi2ELb0EEENS1_24CollectiveEpilogueBwdGQAISD_fSG_Li256ELb1ELb1EEENS1_25SingleTileBwdLPTSchedulerILb1ELi128ELb1EEEEEEEEEvNT_6ParamsE,"",@"SHT_CUDA_INFO"
	.sectionflags	@""
	.align	4


	//----- nvinfo : EIATTR_CUDA_API_VERSION
	.align		4
        /*0000*/ 	.byte	0x04, 0x37
        /*0002*/ 	.short	(.L_952 - .L_951)
.L_951:
        /*0004*/ 	.word	0x00000082


	//----- nvinfo : EIATTR_KPARAM_INFO
	.align		4
.L_952:
        /*0008*/ 	.byte	0x04, 0x17
        /*000a*/ 	.short	(.L_954 - .L_953)
.L_953:
        /*000c*/ 	.word	0x00000000
        /*0010*/ 	.short	0x0000
        /*0012*/ 	.short	0x0070
        /*0014*/ 	.byte	0x00, 0xf0, 0x01, 0x1c


	//----- nvinfo : EIATTR_SPARSE_MMA_MASK
	.align		4
.L_954:
        /*0018*/ 	.byte	0x03, 0x50
        /*001a*/ 	.short	0x0000


	//----- nvinfo : EIATTR_MAXREG_COUNT
	.align		4
        /*001c*/ 	.byte	0x03, 0x1b
        /*001e*/ 	.short	0x00a8


	//----- nvinfo : EIATTR_NUM_BARRIERS
	.align		4
        /*0020*/ 	.byte	0x02, 0x4c
        /*0022*/ 	.byte	0x10
	.zero		1


	//----- nvinfo : EIATTR_EXTERNS
	.align		4
        /*0024*/ 	.byte	0x04, 0x0f
        /*0026*/ 	.short	(.L_956 - .L_955)


	//   ....[0]....
	.align		4
.L_955:
        /*0028*/ 	.word	index@(__assertfail)


	//----- nvinfo : EIATTR_ANNOTATIONS
	.align		4
.L_956:
        /*002c*/ 	.byte	0x04, 0x55
        /*002e*/ 	.short	(.L_958 - .L_957)


	//   ....[0]....
.L_957:
        /* <DEDUP_REMOVED lines=19> */


	//----- nvinfo : EIATTR_MERCURY_ISA_VERSION
	.align		4
.L_958:
        /*0150*/ 	.byte	0x03, 0x5f
        /*0152*/ 	.short	0x0101


	//----- nvinfo : EIATTR_INT_WARP_WIDE_INSTR_OFFSETS
	.align		4
        /*0154*/ 	.byte	0x04, 0x31
        /*0156*/ 	.short	(.L_960 - .L_959)


	//   ....[0]....
.L_959:
        /*0158*/ 	.word	0x00000190


	//   ....[1]....
        /*015c*/ 	.word	0x000001c0


	//   ....[2]....
        /*0160*/ 	.word	0x0000c240


	//   ....[3]....
        /*0164*/ 	.word	0x0000c8f0


	//   ....[4]....
        /*0168*/ 	.word	0x0000ce10


	//----- nvinfo : EIATTR_COOP_GROUP_MASK_REGIDS
	.align		4
.L_960:
        /*016c*/ 	.byte	0x04, 0x29
        /*016e*/ 	.short	(.L_962 - .L_961)


	//   ....[0]....
.L_961:
        /*0170*/ 	.word	0xffffffff


	//   ....[1]....
        /*0174*/ 	.word	0xffffffff


	//   ....[2]....
        /*0178*/ 	.word	0xffffffff


	//   ....[3]....
        /*017c*/ 	.word	0xffffffff


	//   ....[4]....
        /*0180*/ 	.word	0xffffffff


	//   ....[5]....
        /*0184*/ 	.word	0xffffffff


	//   ....[6]....
        /*0188*/ 	.word	0xffffffff


	//   ....[7]....
        /*018c*/ 	.word	0xffffffff


	//   ....[8]....
        /*0190*/ 	.word	0xffffffff


	//   ....[9]....
        /*0194*/ 	.word	0xffffffff


	//   ....[10]....
        /*0198*/ 	.word	0xffffffff


	//   ....[11]....
        /*019c*/ 	.word	0xffffffff


	//   ....[12]....
        /*01a0*/ 	.word	0xffffffff


	//   ....[13]....
        /*01a4*/ 	.word	0xffffffff


	//   ....[14]....
        /*01a8*/ 	.word	0xffffffff


	//   ....[15]....
        /*01ac*/ 	.word	0xffffffff


	//   ....[16]....
        /*01b0*/ 	.word	0xffffffff


	//   ....[17]....
        /*01b4*/ 	.word	0xffffffff


	//   ....[18]....
        /*01b8*/ 	.word	0xffffffff


	//   ....[19]....
        /*01bc*/ 	.word	0xffffffff


	//   ....[20]....
        /*01c0*/ 	.word	0xffffffff


	//   ....[21]....
        /*01c4*/ 	.word	0xffffffff


	//   ....[22]....
        /*01c8*/ 	.word	0xffffffff


	//   ....[23]....
        /*01cc*/ 	.word	0xffffffff


	//   ....[24]....
        /*01d0*/ 	.word	0xffffffff


	//   ....[25]....
        /*01d4*/ 	.word	0xffffffff


	//   ....[26]....
        /*01d8*/ 	.word	0xffffffff


	//   ....[27]....
        /*01dc*/ 	.word	0xffffffff


	//   ....[28]....
        /*01e0*/ 	.word	0xffffffff


	//   ....[29]....
        /*01e4*/ 	.word	0xffffffff


	//   ....[30]....
        /*01e8*/ 	.word	0xffffffff


	//   ....[31]....
        /*01ec*/ 	.word	0xffffffff


	//   ....[32]....
        /*01f0*/ 	.word	0xffffffff


	//   ....[33]....
        /*01f4*/ 	.word	0xffffffff


	//   ....[34]....
        /*01f8*/ 	.word	0xffffffff


	//   ....[35]....
        /*01fc*/ 	.word	0xffffffff


	//   ....[36]....
        /*0200*/ 	.word	0xffffffff


	//   ....[37]....
        /*0204*/ 	.word	0xffffffff


	//   ....[38]....
        /*0208*/ 	.word	0xffffffff


	//   ....[39]....
        /*020c*/ 	.word	0xffffffff


	//   ....[40]....
        /*0210*/ 	.word	0xffffffff


	//   ....[41]....
        /*0214*/ 	.word	0xffffffff


	//   ....[42]....
        /*0218*/ 	.word	0xffffffff


	//   ....[43]....
        /*021c*/ 	.word	0xffffffff


	//   ....[44]....
        /*0220*/ 	.word	0xffffffff


	//   ....[45]....
        /*0224*/ 	.word	0xffffffff


	//   ....[46]....
        /*0228*/ 	.word	0xffffffff


	//   ....[47]....
        /*022c*/ 	.word	0xffffffff


	//   ....[48]....
        /*0230*/ 	.word	0xffffffff


	//   ....[49]....
        /*0234*/ 	.word	0xffffffff


	//   ....[50]....
        /*0238*/ 	.word	0xffffffff


	//   ....[51]....
        /*023c*/ 	.word	0xffffffff


	//   ....[52]....
        /*0240*/ 	.word	0xffffffff


	//   ....[53]....
        /*0244*/ 	.word	0xffffffff


	//   ....[54]....
        /*0248*/ 	.word	0xffffffff


	//   ....[55]....
        /*024c*/ 	.word	0xffffffff


	//   ....[56]....
        /*0250*/ 	.word	0xffffffff


	//   ....[57]....
        /*0254*/ 	.word	0xffffffff


	//   ....[58]....
        /*0258*/ 	.word	0xffffffff


	//   ....[59]....
        /*025c*/ 	.word	0xffffffff


	//   ....[60]....
        /*0260*/ 	.word	0xffffffff


	//   ....[61]....
        /*0264*/ 	.word	0xffffffff


	//   ....[62]....
        /*0268*/ 	.word	0xffffffff


	//   ....[63]....
        /*026c*/ 	.word	0xffffffff


	//   ....[64]....
        /*0270*/ 	.word	0xffffffff


	//   ....[65]....
        /*0274*/ 	.word	0xffffffff


	//   ....[66]....
        /*0278*/ 	.word	0xffffffff


	//   ....[67]....
        /*027c*/ 	.word	0xffffffff


	//   ....[68]....
        /*0280*/ 	.word	0xffffffff


	//   ....[69]....
        /*0284*/ 	.word	0xffffffff


	//   ....[70]....
        /*0288*/ 	.word	0xffffffff


	//   ....[71]....
        /*028c*/ 	.word	0xffffffff


	//   ....[72]....
        /*0290*/ 	.word	0xffffffff


	//   ....[73]....
        /*0294*/ 	.word	0xffffffff


	//   ....[74]....
        /*0298*/ 	.word	0xffffffff


	//   ....[75]....
        /*029c*/ 	.word	0xffffffff


	//   ....[76]....
        /*02a0*/ 	.word	0xffffffff


	//   ....[77]....
        /*02a4*/ 	.word	0xffffffff


	//   ....[78]....
        /*02a8*/ 	.word	0xffffffff


	//   ....[79]....
        /*02ac*/ 	.word	0xffffffff


	//   ....[80]....
        /*02b0*/ 	.word	0xffffffff


	//   ....[81]....
        /*02b4*/ 	.word	0xffffffff


	//   ....[82]....
        /*02b8*/ 	.word	0xffffffff


	//   ....[83]....
        /*02bc*/ 	.word	0xffffffff


	//   ....[84]....
        /*02c0*/ 	.word	0xffffffff


	//   ....[85]....
        /*02c4*/ 	.word	0xffffffff


	//   ....[86]....
        /*02c8*/ 	.word	0xffffffff


	//   ....[87]....
        /*02cc*/ 	.word	0xffffffff


	//   ....[88]....
        /*02d0*/ 	.word	0xffffffff


	//   ....[89]....
        /*02d4*/ 	.word	0xffffffff


	//   ....[90]....
        /*02d8*/ 	.word	0xffffffff


	//   ....[91]....
        /*02dc*/ 	.word	0xffffffff


	//   ....[92]....
        /*02e0*/ 	.word	0xffffffff


	//   ....[93]....
        /*02e4*/ 	.word	0xffffffff


	//   ....[94]....
        /*02e8*/ 	.word	0xffffffff


	//   ....[95]....
        /*02ec*/ 	.word	0xffffffff


	//   ....[96]....
        /*02f0*/ 	.word	0xffffffff


	//   ....[97]....
        /*02f4*/ 	.word	0xffffffff


	//   ....[98]....
        /*02f8*/ 	.word	0xffffffff


	//   ....[99]....
        /*02fc*/ 	.word	0xffffffff


	//   ....[100]....
        /*0300*/ 	.word	0xffffffff


	//   ....[101]....
        /*0304*/ 	.word	0xffffffff


	//   ....[102]....
        /*0308*/ 	.word	0xffffffff


	//   ....[103]....
        /*030c*/ 	.word	0xffffffff


	//   ....[104]....
        /*0310*/ 	.word	0xffffffff


	//   ....[105]....
        /*0314*/ 	.word	0xffffffff


	//   ....[106]....
        /*0318*/ 	.word	0xffffffff


	//   ....[107]....
        /*031c*/ 	.word	0xffffffff


	//   ....[108]....
        /*0320*/ 	.word	0xffffffff


	//   ....[109]....
        /*0324*/ 	.word	0xffffffff


	//   ....[110]....
        /*0328*/ 	.word	0xffffffff


	//   ....[111]....
        /*032c*/ 	.word	0xffffffff


	//   ....[112]....
        /*0330*/ 	.word	0xffffffff


	//   ....[113]....
        /*0334*/ 	.word	0x0500000f


	//   ....[114]....
        /*0338*/ 	.word	0x0500000f


	//   ....[115]....
        /*033c*/ 	.word	0x0500000f


	//   ....[116]....
        /*0340*/ 	.word	0x0500000f


	//   ....[117]....
        /*0344*/ 	.word	0x0500000f


	//   ....[118]....
        /*0348*/ 	.word	0x0500000f


	//----- nvinfo : EIATTR_COOP_GROUP_INSTR_OFFSETS
	.align		4
.L_962:
        /*034c*/ 	.byte	0x04, 0x28
        /*034e*/ 	.short	(.L_964 - .L_963)


	//   ....[0]....
.L_963:
        /*0350*/ 	.word	0x00000070


	//   ....[1]....
        /*0354*/ 	.word	0x000001a0


	//   ....[2]....
        /*0358*/ 	.word	0x000001f0


	//   ....[3]....
        /*035c*/ 	.word	0x000003e0


	//   ....[4]....
        /*0360*/ 	.word	0x00000630


	//   ....[5]....
        /*0364*/ 	.word	0x00001620


	//   ....[6]....
        /*0368*/ 	.word	0x00002990


	//   ....[7]....
        /*036c*/ 	.word	0x00002aa0


	//   ....[8]....
        /*0370*/ 	.word	0x00002ae0


	//   ....[9]....
        /*0374*/ 	.word	0x00003260


	//   ....[10]....
        /*0378*/ 	.word	0x00003300


	//   ....[11]....
        /*037c*/ 	.word	0x00003330


	//   ....[12]....
        /*0380*/ 	.word	0x00003370


	//   ....[13]....
        /*0384*/ 	.word	0x000035f0


	//   ....[14]....
        /*0388*/ 	.word	0x00003640


	//   ....[15]....
        /*038c*/ 	.word	0x00003680


	//   ....[16]....
        /*0390*/ 	.word	0x00003690


	//   ....[17]....
        /*0394*/ 	.word	0x000036b0


	//   ....[18]....
        /*0398*/ 	.word	0x000036c0


	//   ....[19]....
        /*039c*/ 	.word	0x00003780


	//   ....[20]....
        /*03a0*/ 	.word	0x000037f0


	//   ....[21]....
        /*03a4*/ 	.word	0x00003800


	//   ....[22]....
        /*03a8*/ 	.word	0x00003890


	//   ....[23]....
        /*03ac*/ 	.word	0x000038c0


	//   ....[24]....
        /*03b0*/ 	.word	0x000038d0


	//   ....[25]....
        /*03b4*/ 	.word	0x00003940


	//   ....[26]....
        /*03b8*/ 	.word	0x00003960


	//   ....[27]....
        /*03bc*/ 	.word	0x000039a0


	//   ....[28]....
        /*03c0*/ 	.word	0x000039d0


	//   ....[29]....
        /*03c4*/ 	.word	0x00003a10


	//   ....[30]....
        /*03c8*/ 	.word	0x00003aa0


	//   ....[31]....
        /*03cc*/ 	.word	0x00003ae0


	//   ....[32]....
        /*03d0*/ 	.word	0x00003b40


	//   ....[33]....
        /*03d4*/ 	.word	0x00003b60


	//   ....[34]....
        /*03d8*/ 	.word	0x00003bb0


	//   ....[35]....
        /*03dc*/ 	.word	0x00003bf0


	//   ....[36]....
        /*03e0*/ 	.word	0x00003cd0


	//   ....[37]....
        /*03e4*/ 	.word	0x00003cf0


	//   ....[38]....
        /*03e8*/ 	.word	0x00003f80


	//   ....[39]....
        /*03ec*/ 	.word	0x00003fa0


	//   ....[40]....
        /*03f0*/ 	.word	0x00004030


	//   ....[41]....
        /*03f4*/ 	.word	0x00004050


	//   ....[42]....
        /*03f8*/ 	.word	0x00004060


	//   ....[43]....
        /*03fc*/ 	.word	0x000040a0


	//   ....[44]....
        /*0400*/ 	.word	0x000040c0


	//   ....[45]....
        /*0404*/ 	.word	0x000040d0


	//   ....[46]....
        /*0408*/ 	.word	0x000042a0


	//   ....[47]....
        /*040c*/ 	.word	0x000042b0


	//   ....[48]....
        /*0410*/ 	.word	0x000042f0


	//   ....[49]....
        /*0414*/ 	.word	0x00004300


	//   ....[50]....
        /*0418*/ 	.word	0x00004340


	//   ....[51]....
        /*041c*/ 	.word	0x00004390


	//   ....[52]....
        /*0420*/ 	.word	0x000043f0


	//   ....[53]....
        /*0424*/ 	.word	0x00004430


	//   ....[54]....
        /*0428*/ 	.word	0x00006bd0


	//   ....[55]....
        /*042c*/ 	.word	0x00006bf0


	//   ....[56]....
        /*0430*/ 	.word	0x00006c00


	//   ....[57]....
        /*0434*/ 	.word	0x00006c10


	//   ....[58]....
        /*0438*/ 	.word	0x00006c20


	//   ....[59]....
        /*043c*/ 	.word	0x00006c30


	//   ....[60]....
        /*0440*/ 	.word	0x00006c40


	//   ....[61]....
        /*0444*/ 	.word	0x00006c50


	//   ....[62]....
        /*0448*/ 	.word	0x00006c60


	//   ....[63]....
        /*044c*/ 	.word	0x00006c70


	//   ....[64]....
        /*0450*/ 	.word	0x00006d30


	//   ....[65]....
        /*0454*/ 	.word	0x00006df0


	//   ....[66]....
        /*0458*/ 	.word	0x00006e30


	//   ....[67]....
        /*045c*/ 	.word	0x00006e70


	//   ....[68]....
        /*0460*/ 	.word	0x00006eb0


	//   ....[69]....
        /*0464*/ 	.word	0x00006ef0


	//   ....[70]....
        /*0468*/ 	.word	0x00006f30


	//   ....[71]....
        /*046c*/ 	.word	0x00006f70


	//   ....[72]....
        /*0470*/ 	.word	0x00006fb0


	//   ....[73]....
        /*0474*/ 	.word	0x00007130


	//   ....[74]....
        /*0478*/ 	.word	0x00007450


	//   ....[75]....
        /*047c*/ 	.word	0x000074b0


	//   ....[76]....
        /*0480*/ 	.word	0x00007860


	//   ....[77]....
        /*0484*/ 	.word	0x00007a50


	//   ....[78]....
        /*0488*/ 	.word	0x00007a70


	//   ....[79]....
        /*048c*/ 	.word	0x00007a80


	//   ....[80]....
        /*0490*/ 	.word	0x00007ac0


	//   ....[81]....
        /*0494*/ 	.word	0x00007b00


	//   ....[82]....
        /*0498*/ 	.word	0x00007cf0


	//   ....[83]....
        /*049c*/ 	.word	0x00007d10


	//   ....[84]....
        /*04a0*/ 	.word	0x00007ea0


	//   ....[85]....
        /*04a4*/ 	.word	0x00007ee0


	//   ....[86]....
        /*04a8*/ 	.word	0x00008420


	//   ....[87]....
        /*04ac*/ 	.word	0x00008430


	//   ....[88]....
        /*04b0*/ 	.word	0x00008440


	//   ....[89]....
        /*04b4*/ 	.word	0x00008450


	//   ....[90]....
        /*04b8*/ 	.word	0x00008460


	//   ....[91]....
        /*04bc*/ 	.word	0x00008470


	//   ....[92]....
        /*04c0*/ 	.word	0x000084a0


	//   ....[93]....
        /*04c4*/ 	.word	0x00008520


	//   ....[94]....
        /*04c8*/ 	.word	0x00008750


	//   ....[95]....
        /*04cc*/ 	.word	0x00008780


	//   ....[96]....
        /*04d0*/ 	.word	0x00008790


	//   ....[97]....
        /*04d4*/ 	.word	0x000087a0


	//   ....[98]....
        /*04d8*/ 	.word	0x000087b0


	//   ....[99]....
        /*04dc*/ 	.word	0x000087c0


	//   ....[100]....
        /*04e0*/ 	.word	0x000087d0


	//   ....[101]....
        /*04e4*/ 	.word	0x000087e0


	//   ....[102]....
        /*04e8*/ 	.word	0x0000a9f0


	//   ....[103]....
        /*04ec*/ 	.word	0x0000ab90


	//   ....[104]....
        /*04f0*/ 	.word	0x0000ade0


	//   ....[105]....
        /*04f4*/ 	.word	0x0000af80


	//   ....[106]....
        /*04f8*/ 	.word	0x0000b090


	//   ....[107]....
        /*04fc*/ 	.word	0x0000be40


	//   ....[108]....
        /*0500*/ 	.word	0x0000c170


	//   ....[109]....
        /*0504*/ 	.word	0x0000c570


	//   ....[110]....
        /*0508*/ 	.word	0x0000c820


	//   ....[111]....
        /*050c*/ 	.word	0x0000cad0


	//   ....[112]....
        /*0510*/ 	.word	0x0000cd40


	//   ....[113]....
        /*0514*/ 	.word	0x0000f480


	//   ....[114]....
        /*0518*/ 	.word	0x0000f670


	//   ....[115]....
        /*051c*/ 	.word	0x0000f6e0


	//   ....[116]....
        /*0520*/ 	.word	0x0000f750


	//   ....[117]....
        /*0524*/ 	.word	0x0000f7c0


	//   ....[118]....
        /*0528*/ 	.word	0x0000f830


	//----- nvinfo : EIATTR_REG_RECONFIG
	.align		4
.L_964:
        /*052c*/ 	.byte	0x01, 0x54
	.zero		2


	//----- nvinfo : EIATTR_SYSCALL_OFFSETS
	.align		4
        /*0530*/ 	.byte	0x04, 0x46
        /*0532*/ 	.short	(.L_966 - .L_965)


	//   ....[0]....
.L_965:
        /*0534*/ 	.word	0x00001280


	//   ....[1]....
        /*0538*/ 	.word	0x00001370


	//   ....[2]....
        /*053c*/ 	.word	0x000014d0


	//   ....[3]....
        /*0540*/ 	.word	0x000015c0


	//----- nvinfo : EIATTR_MBARRIER_INSTR_OFFSETS
	.align		4
.L_966:
        /*0544*/ 	.byte	0x04, 0x39
        /*0546*/ 	.short	(.L_968 - .L_967)


	//   ....[0]....
.L_967:
        /*0548*/ 	.word	0x00000290
        /*054c*/ 	.word	0x000000ff
        /*0550*/ 	.word	0x00026800
        /*0554*/ 	.short	0x0100
        /*0556*/ 	.byte	0x06
	.zero		1


	//   ....[1]....
        /*0558*/ 	.word	0x00000390
        /*055c*/ 	.word	0x000000ff
        /*0560*/ 	.word	0x00026810
        /*0564*/ 	.short	0x0100
        /*0566*/ 	.byte	0x08
	.zero		1


	//   ....[2]....
        /*0568*/ 	.word	0x000003a0
        /*056c*/ 	.word	0x000000ff
        /*0570*/ 	.word	0x00026820
        /*0574*/ 	.short	0x0100
        /*0576*/ 	.byte	0x08
	.zero		1


	//   ....[3]....
        /*0578*/ 	.word	0x000003b0
        /*057c*/ 	.word	0x000000ff
        /*0580*/ 	.word	0x00026818
        /*0584*/ 	.short	0x0100
        /*0586*/ 	.byte	0x08
	.zero		1


	//   ....[4]....
        /*0588*/ 	.word	0x000003c0
        /*058c*/ 	.word	0x000000ff
        /*0590*/ 	.word	0x00026828
        /*0594*/ 	.short	0x0100
        /*0596*/ 	.byte	0x08
	.zero		1


	//   ....[5]....
        /*0598*/ 	.word	0x000004f0
        /*059c*/ 	.word	0x000000ff
        /*05a0*/ 	.word	0x00026830
        /*05a4*/ 	.short	0x0100
        /*05a6*/ 	.byte	0x08
	.zero		1


	//   ....[6]....
        /*05a8*/ 	.word	0x00000500
        /*05ac*/ 	.word	0x000000ff
        /*05b0*/ 	.word	0x00026840
        /*05b4*/ 	.short	0x0100
        /*05b6*/ 	.byte	0x08
	.zero		1


	//   ....[7]....
        /*05b8*/ 	.word	0x00000510
        /*05bc*/ 	.word	0x000000ff
        /*05c0*/ 	.word	0x00026838
        /*05c4*/ 	.short	0x0100
        /*05c6*/ 	.byte	0x08
	.zero		1


	//   ....[8]....
        /*05c8*/ 	.word	0x00000520
        /*05cc*/ 	.word	0x000000ff
        /*05d0*/ 	.word	0x00026848
        /*05d4*/ 	.short	0x0100
        /*05d6*/ 	.byte	0x08
	.zero		1


	//   ....[9]....
        /*05d8*/ 	.word	0x00001650
        /*05dc*/ 	.word	0x00000010
        /*05e0*/ 	.word	0x00026800
        /*05e4*/ 	.short	0x010a
        /*05e6*/ 	.byte	0x3f
	.zero		1


	//   ....[10]....
        /*05e8*/ 	.word	0x00001670
        /*05ec*/ 	.word	0x00000010
        /*05f0*/ 	.word	0x00026800
        /*05f4*/ 	.short	0x010a
        /*05f6*/ 	.byte	0x3f
	.zero		1


	//   ....[11]....
        /*05f8*/ 	.word	0x00002150
        /*05fc*/ 	.word	0x00000006
        /*0600*/ 	.word	0x00026810
        /*0604*/ 	.short	0x010a
        /*0606*/ 	.byte	0x3f
	.zero		1


	//   ....[12]....
        /*0608*/ 	.word	0x000021c0
        /*060c*/ 	.word	0x00000006
        /*0610*/ 	.word	0x00026810
        /*0614*/ 	.short	0x010a
        /*0616*/ 	.byte	0x3f
	.zero		1


	//   ....[13]....
        /*0618*/ 	.word	0x00002570
        /*061c*/ 	.word	0x00000006
        /*0620*/ 	.word	0x00026830
        /*0624*/ 	.short	0x010a
        /*0626*/ 	.byte	0x3f
	.zero		1


	//   ....[14]....
        /*0628*/ 	.word	0x000025f0
        /*062c*/ 	.word	0x00000006
        /*0630*/ 	.word	0x00026830
        /*0634*/ 	.short	0x010a
        /*0636*/ 	.byte	0x3f
	.zero		1


	//   ....[15]....
        /*0638*/ 	.word	0x00005b30
        /*063c*/ 	.word	0x00000007
        /*0640*/ 	.word	0x00000000
        /*0644*/ 	.short	0x0101
        /*0646*/ 	.byte	0x3f
	.zero		1


	//   ....[16]....
        /*0648*/ 	.word	0x00005ec0
        /*064c*/ 	.word	0x00000006
        /*0650*/ 	.word	0x00000000
        /*0654*/ 	.short	0x0101
        /*0656*/ 	.byte	0x3f
	.zero		1


	//   ....[17]....
        /*0658*/ 	.word	0x000065e0
        /*065c*/ 	.word	0x00000005
        /*0660*/ 	.word	0x00026810
        /*0664*/ 	.short	0x010a
        /*0666*/ 	.byte	0x3f
	.zero		1


	//   ....[18]....
        /*0668*/ 	.word	0x00006660
        /*066c*/ 	.word	0x00000005
        /*0670*/ 	.word	0x00026810
        /*0674*/ 	.short	0x010a
        /*0676*/ 	.byte	0x3f
	.zero		1


	//   ....[19]....
        /*0678*/ 	.word	0x000069e0
        /*067c*/ 	.word	0x00000005
        /*0680*/ 	.word	0x00026830
        /*0684*/ 	.short	0x010a
        /*0686*/ 	.byte	0x3f
	.zero		1


	//   ....[20]....
        /*0688*/ 	.word	0x00006a70
        /*068c*/ 	.word	0x00000005
        /*0690*/ 	.word	0x00026830
        /*0694*/ 	.short	0x010a
        /*0696*/ 	.byte	0x3f
	.zero		1


	//   ....[21]....
        /*0698*/ 	.word	0x00009c90
        /*069c*/ 	.word	0x00000006
        /*06a0*/ 	.word	0x00000000
        /*06a4*/ 	.short	0x0101
        /*06a6*/ 	.byte	0x3f
	.zero		1


	//   ....[22]....
        /*06a8*/ 	.word	0x0000a040
        /*06ac*/ 	.word	0x00000005
        /*06b0*/ 	.word	0x00000000
        /*06b4*/ 	.short	0x0101
        /*06b6*/ 	.byte	0x3f
	.zero		1


	//   ....[23]....
        /*06b8*/ 	.word	0x0000dae0
        /*06bc*/ 	.word	0x0000000f
        /*06c0*/ 	.word	0x00026820
        /*06c4*/ 	.short	0x010a
        /*06c6*/ 	.byte	0x3f
	.zero		1


	//   ....[24]....
        /*06c8*/ 	.word	0x0000e080
        /*06cc*/ 	.word	0x0000000f
        /*06d0*/ 	.word	0x00026840
        /*06d4*/ 	.short	0x010a
        /*06d6*/ 	.byte	0x3f
	.zero		1


	//   ....[25]....
        /*06d8*/ 	.word	0x0000e2e0
        /*06dc*/ 	.word	0x0000000f
        /*06e0*/ 	.word	0x00026828
        /*06e4*/ 	.short	0x010a
        /*06e6*/ 	.byte	0x3f
	.zero		1


	//   ....[26]....
        /*06e8*/ 	.word	0x0000e540
        /*06ec*/ 	.word	0x0000000f
        /*06f0*/ 	.word	0x00026848
        /*06f4*/ 	.short	0x010a
        /*06f6*/ 	.byte	0x3f
	.zero		1


	//   ....[27]....
        /*06f8*/ 	.word	0x0000e740
        /*06fc*/ 	.word	0x0000000f
        /*0700*/ 	.word	0x00026820
        /*0704*/ 	.short	0x010a
        /*0706*/ 	.byte	0x3f
	.zero		1


	//   ....[28]....
        /*0708*/ 	.word	0x0000ea00
        /*070c*/ 	.word	0x0000000f
        /*0710*/ 	.word	0x00026840
        /*0714*/ 	.short	0x010a
        /*0716*/ 	.byte	0x3f
	.zero		1


	//   ....[29]....
        /*0718*/ 	.word	0x0000ec30
        /*071c*/ 	.word	0x0000000f
        /*0720*/ 	.word	0x00026828
        /*0724*/ 	.short	0x010a
        /*0726*/ 	.byte	0x3f
	.zero		1


	//   ....[30]....
        /*0728*/ 	.word	0x0000ef00
        /*072c*/ 	.word	0x00000003
        /*0730*/ 	.word	0x00026840
        /*0734*/ 	.short	0x010a
        /*0736*/ 	.byte	0x3f
	.zero		1


	//   ....[31]....
        /*0738*/ 	.word	0x0000f300
        /*073c*/ 	.word	0x00000007
        /*0740*/ 	.word	0x00000000
        /*0744*/ 	.short	0x010a
        /*0746*/ 	.byte	0x3f
	.zero		1


	//   ....[32]....
        /*0748*/ 	.word	0x0000f350
        /*074c*/ 	.word	0x00000003
        /*0750*/ 	.word	0x00000000
        /*0754*/ 	.short	0x010a
        /*0756*/ 	.byte	0x3f
	.zero		1


	//   ....[33]....
        /*0758*/ 	.word	0x0000f3b0
        /*075c*/ 	.word	0x00000005
        /*0760*/ 	.word	0x00000000
        /*0764*/ 	.short	0x010a
        /*0766*/ 	.byte	0x3f
	.zero		1


	//   ....[34]....
        /*0768*/ 	.word	0x0000f3e0
        /*076c*/ 	.word	0x00000003
        /*0770*/ 	.word	0x00000000
        /*0774*/ 	.short	0x010a
        /*0776*/ 	.byte	0x3f
	.zero		1


	//   ....[35]....
        /*0778*/ 	.word	0x0000f4b0
        /*077c*/ 	.word	0x00000010
        /*0780*/ 	.word	0x00026800
        /*0784*/ 	.short	0x010a
        /*0786*/ 	.byte	0x3f
	.zero		1


	//   ....[36]....
        /*0788*/ 	.word	0x0000f500
        /*078c*/ 	.word	0x00000006
        /*0790*/ 	.word	0x00026810
        /*0794*/ 	.short	0x010a
        /*0796*/ 	.byte	0x3f
	.zero		1


	//   ....[37]....
        /*0798*/ 	.word	0x0000f550
        /*079c*/ 	.word	0x00000006
        /*07a0*/ 	.word	0x00026830
        /*07a4*/ 	.short	0x010a
        /*07a6*/ 	.byte	0x3f
	.zero		1


	//   ....[38]....
        /*07a8*/ 	.word	0x0000f5a0
        /*07ac*/ 	.word	0x00000005
        /*07b0*/ 	.word	0x00026810
        /*07b4*/ 	.short	0x010a
        /*07b6*/ 	.byte	0x3f
	.zero		1


	//   ....[39]....
        /*07b8*/ 	.word	0x0000f5f0
        /*07bc*/ 	.word	0x00000005
        /*07c0*/ 	.word	0x00026830
        /*07c4*/ 	.short	0x010a
        /*07c6*/ 	.byte	0x3f
	.zero		1


	//   ....[40]....
        /*07c8*/ 	.word	0x0000f870
        /*07cc*/ 	.word	0x0000000f
        /*07d0*/ 	.word	0x00026820
        /*07d4*/ 	.short	0x010a
        /*07d6*/ 	.byte	0x3f
	.zero		1


	//   ....[41]....
        /*07d8*/ 	.word	0x0000f8c0
        /*07dc*/ 	.word	0x0000000f
        /*07e0*/ 	.word	0x00026840
        /*07e4*/ 	.short	0x010a
        /*07e6*/ 	.byte	0x3f
	.zero		1


	//   ....[42]....
        /*07e8*/ 	.word	0x0000f910
        /*07ec*/ 	.word	0x0000000f
        /*07f0*/ 	.word	0x00026828
        /*07f4*/ 	.short	0x010a
        /*07f6*/ 	.byte	0x3f
	.zero		1


	//   ....[43]....
        /*07f8*/ 	.word	0x0000f960
        /*07fc*/ 	.word	0x0000000f
        /*0800*/ 	.word	0x00026848
        /*0804*/ 	.short	0x010a
        /*0806*/ 	.byte	0x3f
	.zero		1


	//   ....[44]....
        /*0808*/ 	.word	0x0000f9c0
        /*080c*/ 	.word	0x0000000f
        /*0810*/ 	.word	0x00026820
        /*0814*/ 	.short	0x010a
        /*0816*/ 	.byte	0x3f
	.zero		1


	//   ....[45]....
        /*0818*/ 	.word	0x0000fa10
        /*081c*/ 	.word	0x0000000f
        /*0820*/ 	.word	0x00026840
        /*0824*/ 	.short	0x010a
        /*0826*/ 	.byte	0x3f
	.zero		1


	//   ....[46]....
        /*0828*/ 	.word	0x0000fa60
        /*082c*/ 	.word	0x0000000f
        /*0830*/ 	.word	0x00026828
        /*0834*/ 	.short	0x010a
        /*0836*/ 	.byte	0x3f
	.zero		1


	//   ....[47]....
        /*0838*/ 	.word	0x0000fab0
        /*083c*/ 	.word	0x00000003
        /*0840*/ 	.word	0x00026840
        /*0844*/ 	.short	0x010a
        /*0846*/ 	.byte	0x3f
	.zero		1


	//   ....[48]....
        /*0848*/ 	.word	0x0000fb80
        /*084c*/ 	.word	0x00000007
        /*0850*/ 	.word	0x00000000
        /*0854*/ 	.short	0x010a
        /*0856*/ 	.byte	0x3f
	.zero		1


	//   ....[49]....
        /*0858*/ 	.word	0x0000fbd0
        /*085c*/ 	.word	0x00000003
        /*0860*/ 	.word	0x00000000
        /*0864*/ 	.short	0x010a
        /*0866*/ 	.byte	0x3f
	.zero		1


	//   ....[50]....
        /*0868*/ 	.word	0x0000fc20
        /*086c*/ 	.word	0x00000005
        /*0870*/ 	.word	0x00000000
        /*0874*/ 	.short	0x010a
        /*0876*/ 	.byte	0x3f
	.zero		1


	//----- nvinfo : EIATTR_NUM_MBARRIERS
	.align		4
.L_968:
        /*0878*/ 	.byte	0x03, 0x38
        /*087a*/ 	.short	0x0009


	//----- nvinfo : EIATTR_EXIT_INSTR_OFFSETS
	.align		4
        /*087c*/ 	.byte	0x04, 0x1c
        /*087e*/ 	.short	(.L_970 - .L_969)


	//   ....[0]....
.L_969:
        /*0880*/ 	.word	0x0000f430


	//----- nvinfo : EIATTR_MAX_THREADS
	.align		4
.L_970:
        /*0884*/ 	.byte	0x04, 0x05
        /*0886*/ 	.short	(.L_972 - .L_971)
.L_971:
        /*0888*/ 	.word	0x00000180
        /*088c*/ 	.word	0x00000001
        /*0890*/ 	.word	0x00000001


	//----- nvinfo : EIATTR_CRS_STACK_SIZE
	.align		4
.L_972:
        /*0894*/ 	.byte	0x04, 0x1e
        /*0896*/ 	.short	(.L_974 - .L_973)
.L_973:
        /*0898*/ 	.word	0x00000000


	//----- nvinfo : EIATTR_CBANK_PARAM_SIZE
	.align		4
.L_974:
        /*089c*/ 	.byte	0x03, 0x19
        /*089e*/ 	.short	0x0770


	//----- nvinfo : EIATTR_PARAM_CBANK
	.align		4
        /*08a0*/ 	.byte	0x04, 0x0a
        /*08a2*/ 	.short	(.L_976 - .L_975)
	.align		4
.L_975:
        /*08a4*/ 	.word	index@(.nv.constant0._ZN7cutlass13device_kernelIN5flash11enable_sm90INS1_16FlashAttnBwdSm90INS1_25CollectiveMainloopBwdSm90ILi2ELi2ELi2EN4cute5tupleIJNS5_1CILi1EEES8_S8_EEENS6_IJNS7_ILi96EEENS7_ILi128EEENS7_ILi64EEEEEENS_10bfloat16_tEfNS_4arch4Sm90ELb1ELb0ELb1ELb1ELb1ELb1ELb0ELb1ELi2ELi1ELi2ELi2ELb0EEENS1_24CollectiveEpilogueBwdGQAISD_fSG_Li256ELb1ELb1EEENS1_25SingleTileBwdLPTSchedulerILb1ELi128ELb1EEEEEEEEEvNT_6ParamsE)
        /*08a8*/ 	.short	0x0210
        /*08aa*/ 	.short	0x0770


	//----- nvinfo : EIATTR_SW_WAR
	.align		4
.L_976:
        /*08ac*/ 	.byte	0x04, 0x36
        /*08ae*/ 	.short	(.L_978 - .L_977)
.L_977:
        /*08b0*/ 	.word	0x00000008
.L_978:


//--------------------- .nv.info._ZN7cutlass13device_kernelIN5flash22FlashAttnBwdPreprocessIN4cute5tupleIJNS3_1CILi96EEENS5_ILi64EEEEEENS_10bfloat16_tEfNS_4arch4Sm90ELb1ELb1EEEEEvNT_6ParamsE --------------------------
	.section	.nv.info._ZN7cutlass13device_kernelIN5flash22FlashAttnBwdPreprocessIN4cute5tupleIJNS3_1CILi96EEENS5_ILi64EEEEEENS_10bfloat16_tEfNS_4arch4Sm90ELb1ELb1EEEEEvNT_6ParamsE,"",@"SHT_CUDA_INFO"
	.sectionflags	@""
	.align	4


	//----- nvinfo : EIATTR_CUDA_API_VERSION
	.align		4
        /*0000*/ 	.byte	0x04, 0x37
        /*0002*/ 	.short	(.L_980 - .L_979)
.L_979:
        /*0004*/ 	.word	0x00000082


	//----- nvinfo : EIATTR_KPARAM_INFO
	.align		4
.L_980:
        /*0008*/ 	.byte	0x04, 0x17
        /*000a*/ 	.short	(.L_982 - .L_981)
.L_981:
        /*000c*/ 	.word	0x00000000
        /*0010*/ 	.short	0x0000
        /*0012*/ 	.short	0x0000
        /*0014*/ 	.byte	0x00, 0xf0, 0xc1, 0x03


	//----- nvinfo : EIATTR_SPARSE_MMA_MASK
	.align		4
.L_982:
        /*0018*/ 	.byte	0x03, 0x50
        /*001a*/ 	.short	0x0000


	//----- nvinfo : EIATTR_MAXREG_COUNT
	.align		4
        /*001c*/ 	.byte	0x03, 0x1b
        /*001e*/ 	.short	0x0080


	//----- nvinfo : EIATTR_MERCURY_ISA_VERSION
	.align		4
        /*0020*/ 	.byte	0x03, 0x5f
        /*0022*/ 	.short	0x0101


	//----- nvinfo : EIATTR_COOP_GROUP_MASK_REGIDS
	.align		4
        /*0024*/ 	.byte	0x04, 0x29
        /*0026*/ 	.short	(.L_984 - .L_983)


	//   ....[0]....
.L_983:
        /*0028*/ 	.word	0xffffffff


	//   ....[1]....
        /*002c*/ 	.word	0xffffffff


	//   ....[2]....
        /*0030*/ 	.word	0xffffffff


	//   ....[3]....
        /*0034*/ 	.word	0xffffffff


	//   ....[4]....
        /*0038*/ 	.word	0xffffffff


	//   ....[5]....
        /*003c*/ 	.word	0xffffffff


	//   ....[6]....
        /*0040*/ 	.word	0xffffffff


	//   ....[7]....
        /*0044*/ 	.word	0xffffffff


	//   ....[8]....
        /*0048*/ 	.word	0xffffffff


	//----- nvinfo : EIATTR_COOP_GROUP_INSTR_OFFSETS
	.align		4
.L_984:
        /*004c*/ 	.byte	0x04, 0x28
        /*004e*/ 	.short	(.L_986 - .L_985)


	//   ....[0]....
.L_985:
        /*0050*/ 	.word	0x00001020


	//   ....[1]....
        /*0054*/ 	.word	0x00001030


	//   ....[2]....
        /*0058*/ 	.word	0x00001040


	//   ....[3]....
        /*005c*/ 	.word	0x00001080


	//   ....[4]....
        /*0060*/ 	.word	0x00001090


	//   ....[5]....
        /*0064*/ 	.word	0x000010a0


	//   ....[6]....
        /*0068*/ 	.word	0x000010e0


	//   ....[7]....
        /*006c*/ 	.word	0x00001100


	//   ....[8]....
        /*0070*/ 	.word	0x00001110


	//----- nvinfo : EIATTR_EXIT_INSTR_OFFSETS
	.align		4
.L_986:
        /*0074*/ 	.byte	0x04, 0x1c
        /*0076*/ 	.short	(.L_988 - .L_987)


	//   ....[0]....
.L_987:
        /*0078*/ 	.word	0x000001b0


	//   ....[1]....
        /*007c*/ 	.word	0x00001740


	//   ....[2]....
        /*0080*/ 	.word	0x000017c0


	//----- nvinfo : EIATTR_MAX_THREADS
	.align		4
.L_988:
        /*0084*/ 	.byte	0x04, 0x05
        /*0086*/ 	.short	(.L_990 - .L_989)
.L_989:
        /*0088*/ 	.word	0x00000100
        /*008c*/ 	.word	0x00000001
        /*0090*/ 	.word	0x00000001


	//----- nvinfo : EIATTR_CRS_STACK_SIZE
	.align		4
.L_990:
        /*0094*/ 	.byte	0x04, 0x1e
        /*0096*/ 	.short	(.L_992 - .L_991)
.L_991:
        /*0098*/ 	.word	0x00000000


	//----- nvinfo : EIATTR_CBANK_PARAM_SIZE
	.align		4
.L_992:
        /*009c*/ 	.byte	0x03, 0x19
        /*009e*/ 	.short	0x00f0


	//----- nvinfo : EIATTR_PARAM_CBANK
	.align		4
        /*00a0*/ 	.byte	0x04, 0x0a
        /*00a2*/ 	.short	(.L_994 - .L_993)
	.align		4
.L_993:
        /*00a4*/ 	.word	index@(.nv.constant0._ZN7cutlass13device_kernelIN5flash22FlashAttnBwdPreprocessIN4cute5tupleIJNS3_1CILi96EEENS5_ILi64EEEEEENS_10bfloat16_tEfNS_4arch4Sm90ELb1ELb1EEEEEvNT_6ParamsE)
        /*00a8*/ 	.short	0x0210
        /*00aa*/ 	.short	0x00f0


	//----- nvinfo : EIATTR_SW_WAR
	.align		4
.L_994:
        /*00ac*/ 	.byte	0x04, 0x36
        /*00ae*/ 	.short	(.L_996 - .L_995)
.L_995:
        /*00b0*/ 	.word	0x00000008
.L_996:


//--------------------- .nv.callgraph             --------------------------
	.section	.nv.callgraph,"",@"SHT_CUDA_CALLGRAPH"
	.align	4
	.sectionentsize	8
	.align		4
        /*0000*/ 	.word	0x00000000
	.align		4
        /*0004*/ 	.word	0xffffffff
	.align		4
        /*0008*/ 	.word	index@(_ZN7cutlass13device_kernelIN5flash11enable_sm90INS1_16FlashAttnBwdSm90INS1_25CollectiveMainloopBwdSm90ILi2ELi2ELi2EN4cute5tupleIJNS5_1CILi1EEES8_S8_EEENS6_IJNS7_ILi128EEESA_NS7_ILi64EEEEEENS_10bfloat16_tEfNS_4arch4Sm90ELb0ELb0ELb1ELb0ELb0ELb1ELb0ELb0ELi2ELi1ELi2ELi2ELb0EEENS1_21CollectiveEpilogueBwdISC_SD_SF_Li256ELb0ELb0ELi1EEENS1_19SingleTileSchedulerILb0ELb0ELb0ELi128EEEEEEEEEvNT_6ParamsE)
	.align		4
        /*000c*/ 	.word	index@(__assertfail)
	.align		4
        /*0010*/ 	.word	index@(_ZN7cutlass13device_kernelIN5flash11enable_sm90INS1_16FlashAttnBwdSm90INS1_25CollectiveMainloopBwdSm90ILi2ELi2ELi2EN4cute5tupleIJNS5_1CILi1EEES8_S8_EEENS6_IJNS7_ILi128EEESA_NS7_ILi64EEEEEENS_10bfloat16_tEfNS_4arch4Sm90ELb0ELb0ELb1ELb0ELb1ELb1ELb0ELb0ELi2ELi1ELi2ELi2ELb0EEENS1_21CollectiveEpilogueBwdISC_SD_SF_Li256ELb0ELb0ELi1EEENS1_19SingleTileSchedulerILb0ELb0ELb0ELi128EEEEEEEEEvNT_6ParamsE)
	.align		4
        /*0014*/ 	.word	index@(__assertfail)
	.align		4
        /*0018*/ 	.word	index@(_ZN7cutlass13device_kernelIN5flash11enable_sm90INS1_16FlashAttnBwdSm90INS1_25CollectiveMainloopBwdSm90ILi2ELi2ELi2EN4cute5tupleIJNS5_1CILi1EEES8_S8_EEENS6_IJNS7_ILi128EEESA_NS7_ILi64EEEEEENS_10bfloat16_tEfNS_4arch4Sm90ELb0ELb0ELb1ELb0ELb0ELb1ELb0ELb0ELi2ELi1ELi2ELi2ELb0EEENS1_24CollectiveEpilogueBwdGQAISC_fSF_Li256ELb0ELb0EEENS1_19SingleTileSchedulerILb0ELb0ELb0ELi128EEEEEEEEEvNT_6ParamsE)
	.align		4
        /*001c*/ 	.word	index@(__assertfail)
	.align		4
        /*0020*/ 	.word	index@(_ZN7cutlass13device_kernelIN5flash11enable_sm90INS1_16FlashAttnBwdSm90INS1_25CollectiveMainloopBwdSm90ILi2ELi2ELi2EN4cute5tupleIJNS5_1CILi1EEES8_S8_EEENS6_IJNS7_ILi128EEESA_NS7_ILi64EEEEEENS_10bfloat16_tEfNS_4arch4Sm90ELb0ELb0ELb1ELb0ELb1ELb1ELb0ELb0ELi2ELi1ELi2ELi2ELb0EEENS1_24CollectiveEpilogueBwdGQAISC_fSF_Li256ELb0ELb1EEENS1_19SingleTileSchedulerILb0ELb0ELb0ELi128EEEEEEEEEvNT_6ParamsE)
	.align		4
        /*0024*/ 	.word	index@(__assertfail)
	.align		4
        /*0028*/ 	.word	index@(_ZN7cutlass13device_kernelIN5flash11enable_sm90INS1_16FlashAttnBwdSm90INS1_25CollectiveMainloopBwdSm90ILi2ELi2ELi2EN4cute5tupleIJNS5_1CILi1EEES8_S8_EEENS6_IJNS7_ILi128EEESA_NS7_ILi64EEEEEENS_10bfloat16_tEfNS_4arch4Sm90ELb0ELb0ELb1ELb1ELb0ELb1ELb0ELb0ELi2ELi1ELi2ELi2ELb0EEENS1_21CollectiveEpilogueBwdISC_SD_SF_Li256ELb1ELb0ELi1EEENS1_19SingleTileSchedulerILb1ELb0ELb0ELi128EEEEEEEEEvNT_6ParamsE)
	.align		4
        /*002c*/ 	.word	index@(__assertfail)
	.align		4
        /*0030*/ 	.word	index@(_ZN7cutlass13device_kernelIN5flash11enable_sm90INS1_16FlashAttnBwdSm90INS1_25CollectiveMainloopBwdSm90ILi2ELi2ELi2EN4cute5tupleIJNS5_1CILi1EEES8_S8_EEENS6_IJNS7_ILi128EEESA_NS7_ILi64EEEEEENS_10bfloat16_tEfNS_4arch4Sm90ELb0ELb0ELb1ELb1ELb1ELb1ELb0ELb0ELi2ELi1ELi2ELi2ELb0EEENS1_21CollectiveEpilogueBwdISC_SD_SF_Li256ELb1ELb0ELi1EEENS1_19SingleTileSchedulerILb1ELb0ELb0ELi128EEEEEEEEEvNT_6ParamsE)
	.align		4
        /*0034*/ 	.word	index@(__assertfail)
	.align		4
        /*0038*/ 	.word	index@(_ZN7cutlass13device_kernelIN5flash11enable_sm90INS1_16FlashAttnBwdSm90INS1_25CollectiveMainloopBwdSm90ILi2ELi2ELi2EN4cute5tupleIJNS5_1CILi1EEES8_S8_EEENS6_IJNS7_ILi128EEESA_NS7_ILi64EEEEEENS_10bfloat16_tEfNS_4arch4Sm90ELb0ELb0ELb1ELb1ELb0ELb1ELb0ELb0ELi2ELi1ELi2ELi2ELb0EEENS1_24CollectiveEpilogueBwdGQAISC_fSF_Li256ELb1ELb0EEENS1_19SingleTileSchedulerILb1ELb0ELb0ELi128EEEEEEEEEvNT_6ParamsE)
	.align		4
        /*003c*/ 	.word	index@(__assertfail)
	.align		4
        /*0040*/ 	.word	index@(_ZN7cutlass13device_kernelIN5flash11enable_sm90INS1_16FlashAttnBwdSm90INS1_25CollectiveMainloopBwdSm90ILi2ELi2ELi2EN4cute5tupleIJNS5_1CILi1EEES8_S8_EEENS6_IJNS7_ILi128EEESA_NS7_ILi64EEEEEENS_10bfloat16_tEfNS_4arch4Sm90ELb0ELb0ELb1ELb1ELb1ELb1ELb0ELb0ELi2ELi1ELi2ELi2ELb0EEENS1_24CollectiveEpilogueBwdGQAISC_fSF_Li256ELb1ELb1EEENS1_19SingleTileSchedulerILb1ELb0ELb0ELi128EEEEEEEEEvNT_6ParamsE)
	.align		4
        /*0044*/ 	.word	index@(__assertfail)
	.align		4
        /*0048*/ 	.word	index@(_ZN7cutlass13device_kernelIN5flash11enable_sm90INS1_16FlashAttnBwdSm90INS1_25CollectiveMainloopBwdSm90ILi2ELi2ELi2EN4cute5tupleIJNS5_1CILi1EEES8_S8_EEENS6_IJNS7_ILi128EEESA_NS7_ILi64EEEEEENS_10bfloat16_tEfNS_4arch4Sm90ELb0ELb1ELb1ELb0ELb0ELb1ELb0ELb0ELi2ELi1ELi2ELi2ELb0EEENS1_21CollectiveEpilogueBwdISC_SD_SF_Li256ELb0ELb0ELi1EEENS1_19SingleTileSchedulerILb0ELb0ELb0ELi128EEEEEEEEEvNT_6ParamsE)
	.align		4
        /*004c*/ 	.word	index@(__assertfail)
	.align		4
        /*0050*/ 	.word	index@(_ZN7cutlass13device_kernelIN5flash11enable_sm90INS1_16FlashAttnBwdSm90INS1_25CollectiveMainloopBwdSm90ILi2ELi2ELi2EN4cute5tupleIJNS5_1CILi1EEES8_S8_EEENS6_IJNS7_ILi128EEESA_NS7_ILi64EEEEEENS_10bfloat16_tEfNS_4arch4Sm90ELb0ELb1ELb1ELb0ELb1ELb1ELb0ELb0ELi2ELi1ELi2ELi2ELb0EEENS1_21CollectiveEpilogueBwdISC_SD_SF_Li256ELb0ELb0ELi1EEENS1_19SingleTileSchedulerILb0ELb0ELb0ELi128EEEEEEEEEvNT_6ParamsE)
	.align		4
        /*0054*/ 	.word	index@(__assertfail)
	.align		4
        /*0058*/ 	.word	index@(_ZN7cutlass13device_kernelIN5flash11enable_sm90INS1_16FlashAttnBwdSm90INS1_25CollectiveMainloopBwdSm90ILi2ELi2ELi2EN4cute5tupleIJNS5_1CILi1EEES8_S8_EEENS6_IJNS7_ILi128EEESA_NS7_ILi64EEEEEENS_10bfloat16_tEfNS_4arch4Sm90ELb0ELb1ELb1ELb0ELb0ELb1ELb0ELb0ELi2ELi1ELi2ELi2ELb0EEENS1_24CollectiveEpilogueBwdGQAISC_fSF_Li256ELb0ELb0EEENS1_19SingleTileSchedulerILb0ELb0ELb0ELi128EEEEEEEEEvNT_6ParamsE)
	.align		4
        /*005c*/ 	.word	index@(__assertfail)
	.align		4
        /*0060*/ 	.word	index@(_ZN7cutlass13device_kernelIN5flash11enable_sm90INS1_16FlashAttnBwdSm90INS1_25CollectiveMainloopBwdSm90ILi2ELi2ELi2EN4cute5tupleIJNS5_1CILi1EEES8_S8_EEENS6_IJNS7_ILi128EEESA_NS7_ILi64EEEEEENS_10bfloat16_tEfNS_4arch4Sm90ELb0ELb1ELb1ELb0ELb1ELb1ELb0ELb0ELi2ELi1ELi2ELi2ELb0EEENS1_24CollectiveEpilogueBwdGQAISC_fSF_Li256ELb0ELb1EEENS1_19SingleTileSchedulerILb0ELb0ELb0ELi128EEEEEEEEEvNT_6ParamsE)
	.align		4
        /*0064*/ 	.word	index@(__assertfail)
	.align		4
        /*0068*/ 	.word	index@(_ZN7cutlass13device_kernelIN5flash11enable_sm90INS1_16FlashAttnBwdSm90INS1_25CollectiveMainloopBwdSm90ILi2ELi2ELi2EN4cute5tupleIJNS5_1CILi1EEES8_S8_EEENS6_IJNS7_ILi128EEESA_NS7_ILi64EEEEEENS_10bfloat16_tEfNS_4arch4Sm90ELb0ELb1ELb1ELb1ELb0ELb1ELb0ELb0ELi2ELi1ELi2ELi2ELb0EEENS1_21CollectiveEpilogueBwdISC_SD_SF_Li256ELb1ELb0ELi1EEENS1_19SingleTileSchedulerILb1ELb0ELb0ELi128EEEEEEEEEvNT_6ParamsE)
	.align		4
        /*006c*/ 	.word	index@(__assertfail)
	.align		4
        /*0070*/ 	.word	index@(_ZN7cutlass13device_kernelIN5flash11enable_sm90INS1_16FlashAttnBwdSm90INS1_25CollectiveMainloopBwdSm90ILi2ELi2ELi2EN4cute5tupleIJNS5_1CILi1EEES8_S8_EEENS6_IJNS7_ILi128EEESA_NS7_ILi64EEEEEENS_10bfloat16_tEfNS_4arch4Sm90ELb0ELb1ELb1ELb1ELb1ELb1ELb0ELb0ELi2ELi1ELi2ELi2ELb0EEENS1_21CollectiveEpilogueBwdISC_SD_SF_Li256ELb1ELb0ELi1EEENS1_19SingleTileSchedulerILb1ELb0ELb0ELi128EEEEEEEEEvNT_6ParamsE)
	.align		4
        /*0074*/ 	.word	index@(__assertfail)
	.align		4
        /*0078*/ 	.word	index@(_ZN7cutlass13device_kernelIN5flash11enable_sm90INS1_16FlashAttnBwdSm90INS1_25CollectiveMainloopBwdSm90ILi2ELi2ELi2EN4cute5tupleIJNS5_1CILi1EEES8_S8_EEENS6_IJNS7_ILi128EEESA_NS7_ILi64EEEEEENS_10bfloat16_tEfNS_4arch4Sm90ELb0ELb1ELb1ELb1ELb0ELb1ELb0ELb0ELi2ELi1ELi2ELi2ELb0EEENS1_24CollectiveEpilogueBwdGQAISC_fSF_Li256ELb1ELb0EEENS1_19SingleTileSchedulerILb1ELb0ELb0ELi128EEEEEEEEEvNT_6ParamsE)
	.align		4
        /*007c*/ 	.word	index@(__assertfail)
	.align		4
        /*0080*/ 	.word	index@(_ZN7cutlass13device_kernelIN5flash11enable_sm90INS1_16FlashAttnBwdSm90INS1_25CollectiveMainloopBwdSm90ILi2ELi2ELi2EN4cute5tupleIJNS5_1CILi1EEES8_S8_EEENS6_IJNS7_ILi128EEESA_NS7_ILi64EEEEEENS_10bfloat16_tEfNS_4arch4Sm90ELb0ELb1ELb1ELb1ELb1ELb1ELb0ELb0ELi2ELi1ELi2ELi2ELb0EEENS1_24CollectiveEpilogueBwdGQAISC_fSF_Li256ELb1ELb1EEENS1_19SingleTileSchedulerILb1ELb0ELb0ELi128EEEEEEEEEvNT_6ParamsE)
	.align		4
        /*0084*/ 	.word	index@(__assertfail)
	.align		4
        /*0088*/ 	.word	index@(_ZN7cutlass13device_kernelIN5flash11enable_sm90INS1_16FlashAttnBwdSm90INS1_25CollectiveMainloopBwdSm90ILi2ELi2ELi2EN4cute5tupleIJNS5_1CILi1EEES8_S8_EEENS6_IJNS7_ILi96EEENS7_ILi128EEENS7_ILi64EEEEEENS_10bfloat16_tEfNS_4arch4Sm90ELb1ELb0ELb1ELb0ELb0ELb1ELb0ELb1ELi2ELi1ELi2ELi2ELb0EEENS1_21CollectiveEpilogueBwdISD_SE_SG_Li256ELb0ELb0ELi1EEENS1_25SingleTileBwdLPTSchedulerILb0ELi128ELb0EEEEEEEEEvNT_6ParamsE)
	.align		4
        /*008c*/ 	.word	index@(__assertfail)
	.align		4
        /*0090*/ 	.word	index@(_ZN7cutlass13device_kernelIN5flash11enable_sm90INS1_16FlashAttnBwdSm90INS1_25CollectiveMainloopBwdSm90ILi2ELi2ELi2EN4cute5tupleIJNS5_1CILi1EEES8_S8_EEENS6_IJNS7_ILi96EEENS7_ILi128EEENS7_ILi64EEEEEENS_10bfloat16_tEfNS_4arch4Sm90ELb1ELb0ELb1ELb0ELb1ELb1ELb0ELb1ELi2ELi1ELi2ELi2ELb0EEENS1_21CollectiveEpilogueBwdISD_SE_SG_Li256ELb0ELb0ELi1EEENS1_25SingleTileBwdLPTSchedulerILb0ELi128ELb1EEEEEEEEEvNT_6ParamsE)
	.align		4
        /*0094*/ 	.word	index@(__assertfail)
	.align		4
        /*0098*/ 	.word	index@(_ZN7cutlass13device_kernelIN5flash11enable_sm90INS1_16FlashAttnBwdSm90INS1_25CollectiveMainloopBwdSm90ILi2ELi2ELi2EN4cute5tupleIJNS5_1CILi1EEES8_S8_EEENS6_IJNS7_ILi96EEENS7_ILi128EEENS7_ILi64EEEEEENS_10bfloat16_tEfNS_4arch4Sm90ELb1ELb0ELb1ELb0ELb0ELb1ELb0ELb1ELi2ELi1ELi2ELi2ELb0EEENS1_24CollectiveEpilogueBwdGQAISD_fSG_Li256ELb0ELb0EEENS1_25SingleTileBwdLPTSchedulerILb0ELi128ELb0EEEEEEEEEvNT_6ParamsE)
	.align		4
        /*009c*/ 	.word	index@(__assertfail)
	.align		4
        /*00a0*/ 	.word	index@(_ZN7cutlass13device_kernelIN5flash11enable_sm90INS1_16FlashAttnBwdSm90INS1_25CollectiveMainloopBwdSm90ILi2ELi2ELi2EN4cute5tupleIJNS5_1CILi1EEES8_S8_EEENS6_IJNS7_ILi96EEENS7_ILi128EEENS7_ILi64EEEEEENS_10bfloat16_tEfNS_4arch4Sm90ELb1ELb0ELb1ELb0ELb1ELb1ELb0ELb1ELi2ELi1ELi2ELi2ELb0EEENS1_24CollectiveEpilogueBwdGQAISD_fSG_Li256ELb0ELb1EEENS1_25SingleTileBwdLPTSchedulerILb0ELi128ELb1EEEEEEEEEvNT_6ParamsE)
	.align		4
        /*00a4*/ 	.word	index@(__assertfail)
	.align		4
        /*00a8*/ 	.word	index@(_ZN7cutlass13device_kernelIN5flash11enable_sm90INS1_16FlashAttnBwdSm90INS1_25CollectiveMainloopBwdSm90ILi2ELi2ELi2EN4cute5tupleIJNS5_1CILi1EEES8_S8_EEENS6_IJNS7_ILi96EEENS7_ILi128EEENS7_ILi64EEEEEENS_10bfloat16_tEfNS_4arch4Sm90ELb1ELb0ELb1ELb1ELb0ELb1ELb0ELb1ELi2ELi1ELi2ELi2ELb0EEENS1_21CollectiveEpilogueBwdISD_SE_SG_Li256ELb1ELb0ELi1EEENS1_25SingleTileBwdLPTSchedulerILb1ELi128ELb0EEEEEEEEEvNT_6ParamsE)
	.align		4
        /*00ac*/ 	.word	index@(__assertfail)
	.align		4
        /*00b0*/ 	.word	index@(_ZN7cutlass13device_kernelIN5flash11enable_sm90INS1_16FlashAttnBwdSm90INS1_25CollectiveMainloopBwdSm90ILi2ELi2ELi2EN4cute5tupleIJNS5_1CILi1EEES8_S8_EEENS6_IJNS7_ILi96EEENS7_ILi128EEENS7_ILi64EEEEEENS_10bfloat16_tEfNS_4arch4Sm90ELb1ELb0ELb1ELb1ELb1ELb1ELb0ELb1ELi2ELi1ELi2ELi2ELb0EEENS1_21CollectiveEpilogueBwdISD_SE_SG_Li256ELb1ELb0ELi1EEENS1_25SingleTileBwdLPTSchedulerILb1ELi128ELb1EEEEEEEEEvNT_6ParamsE)
	.align		4
        /*00b4*/ 	.word	index@(__assertfail)
	.align		4
        /*00b8*/ 	.word	index@(_ZN7cutlass13device_kernelIN5flash11enable_sm90INS1_16FlashAttnBwdSm90INS1_25CollectiveMainloopBwdSm90ILi2ELi2ELi2EN4cute5tupleIJNS5_1CILi1EEES8_S8_EEENS6_IJNS7_ILi96EEENS7_ILi128EEENS7_ILi64EEEEEENS_10bfloat16_tEfNS_4arch4Sm90ELb1ELb0ELb1ELb1ELb0ELb1ELb0ELb1ELi2ELi1ELi2ELi2ELb0EEENS1_24CollectiveEpilogueBwdGQAISD_fSG_Li256ELb1ELb0EEENS1_25SingleTileBwdLPTSchedulerILb1ELi128ELb0EEEEEEEEEvNT_6ParamsE)
	.align		4
        /*00bc*/ 	.word	index@(__assertfail)
	.align		4
        /*00c0*/ 	.word	index@(_ZN7cutlass13device_kernelIN5flash11enable_sm90INS1_16FlashAttnBwdSm90INS1_25CollectiveMainloopBwdSm90ILi2ELi2ELi2EN4cute5tupleIJNS5_1CILi1EEES8_S8_EEENS6_IJNS7_ILi96EEENS7_ILi128EEENS7_ILi64EEEEEENS_10bfloat16_tEfNS_4arch4Sm90ELb1ELb0ELb1ELb1ELb1ELb1ELb0ELb1ELi2ELi1ELi2ELi2ELb0EEENS1_24CollectiveEpilogueBwdGQAISD_fSG_Li256ELb1ELb1EEENS1_25SingleTileBwdLPTSchedulerILb1ELi128ELb1EEEEEEEEEvNT_6ParamsE)
	.align		4
        /*00c4*/ 	.word	index@(__assertfail)
	.align		4
        /*00c8*/ 	.word	0x00000000
	.align		4
        /*00cc*/ 	.word	0xfffffffe
	.align		4
        /*00d0*/ 	.word	0x00000000
	.align		4
        /*00d4*/ 	.word	0xfffffffd
	.align		4
        /*00d8*/ 	.word	0x00000000
	.align		4
        /*00dc*/ 	.word	0xfffffffc


//--------------------- .nv.constant4             --------------------------
	.section	.nv.constant4,"a",@progbits
	.align	8
	.align		8
.nv.constant4:
        /*0000*/ 	.dword	__assertfail
	.align		8
        /*0008*/ 	.dword	__unnamed_1
	.align		8
        /*0010*/ 	.dword	__unnamed_2
	.align		8
        /*0018*/ 	.dword	__unnamed_3
	.align		8
        /*0020*/ 	.dword	__unnamed_4
	.align		8
        /*0028*/ 	.dword	__unnamed_5
	.align		8
        /*0030*/ 	.dword	__unnamed_6
	.align		8
        /*0038*/ 	.dword	_ZN73_INTERNAL_199dbdb6_37_flash_bwd_hdim64_bf16_softcap_sm90_cu_3fbc093a_28424cuda3std3__45__cpo5beginE
	.align		8
        /*0040*/ 	.dword	_ZN73_INTERNAL_199dbdb6_37_flash_bwd_hdim64_bf16_softcap_sm90_cu_3fbc093a_28424cuda3std3__45__cpo3endE
	.align		8
        /*0048*/ 	.dword	_ZN73_INTERNAL_199dbdb6_37_flash_bwd_hdim64_bf16_softcap_sm90_cu_3fbc093a_28424cuda3std3__45__cpo6cbeginE
	.align		8
        /*0050*/ 	.dword	_ZN73_INTERNAL_199dbdb6_37_flash_bwd_hdim64_bf16_softcap_sm90_cu_3fbc093a_28424cuda3std3__45__cpo4cendE
	.align		8
        /*0058*/ 	.dword	_ZN73_INTERNAL_199dbdb6_37_flash_bwd_hdim64_bf16_softcap_sm90_cu_3fbc093a_28424cuda3std3__475_GLOBAL__N__199dbdb6_37_flash_bwd_hdim64_bf16_softcap_sm90_cu_3fbc093a_28426ignoreE
	.align		8
        /*0060*/ 	.dword	_ZN73_INTERNAL_199dbdb6_37_flash_bwd_hdim64_bf16_softcap_sm90_cu_3fbc093a_28424cuda3std3__419piecewise_constructE
	.align		8
        /*0068*/ 	.dword	_ZN73_INTERNAL_199dbdb6_37_flash_bwd_hdim64_bf16_softcap_sm90_cu_3fbc093a_28424cuda3std3__48in_placeE
	.align		8
        /*0070*/ 	.dword	_ZN73_INTERNAL_199dbdb6_37_flash_bwd_hdim64_bf16_softcap_sm90_cu_3fbc093a_28424cuda3std6ranges3__45__cpo4swapE
	.align		8
        /*0078*/ 	.dword	_ZN73_INTERNAL_199dbdb6_37_flash_bwd_hdim64_bf16_softcap_sm90_cu_3fbc093a_28424cuda3std6ranges3__45__cpo9iter_moveE
	.align		8
        /*0080*/ 	.dword	_ZN73_INTERNAL_199dbdb6_37_flash_bwd_hdim64_bf16_softcap_sm90_cu_3fbc093a_28424cute7productE
	.align		8
        /*0088*/ 	.dword	_ZN73_INTERNAL_199dbdb6_37_flash_bwd_hdim64_bf16_softcap_sm90_cu_3fbc093a_28424cute1_E
	.align		8
        /*0090*/ 	.dword	$str$23
	.align		8
        /*0098*/ 	.dword	$str$24


//--------------------- .text._ZN7cutlass13device_kernelIN5flash11enable_sm90INS1_16FlashAttnBwdSm90INS1_25CollectiveMainloopBwdSm90ILi2ELi2ELi2EN4cute5tupleIJNS5_1CILi1EEES8_S8_EEENS6_IJNS7_ILi128EEESA_NS7_ILi64EEEEEENS_10bfloat16_tEfNS_4arch4Sm90ELb0ELb0ELb1ELb0ELb0ELb1ELb0ELb0ELi2ELi1ELi2ELi2ELb0EEENS1_21CollectiveEpilogueBwdISC_SD_SF_Li256ELb0ELb0ELi1EEENS1_19SingleTileSchedulerILb0ELb0ELb0ELi128EEEEEEEEEvNT_6ParamsE --------------------------
	.section	.text._ZN7cutlass13device_kernelIN5flash11enable_sm90INS1_16FlashAttnBwdSm90INS1_25CollectiveMainloopBwdSm90ILi2ELi2ELi2EN4cute5tupleIJNS5_1CILi1EEES8_S8_EEENS6_IJNS7_ILi128EEESA_NS7_ILi64EEEEEENS_10bfloat16_tEfNS_4arch4Sm90ELb0ELb0ELb1ELb0ELb0ELb1ELb0ELb0ELi2ELi1ELi2ELi2ELb0EEENS1_21CollectiveEpilogueBwdISC_SD_SF_Li256ELb0ELb0ELi1EEENS1_19SingleTileSchedulerILb0ELb0ELb0ELi128EEEEEEEEEvNT_6ParamsE,"ax",@progbits
	.align	128
.text._ZN7cutlass13device_kernelIN5flash11enable_sm90INS1_16FlashAttnBwdSm90INS1_25CollectiveMainloopBwdSm90ILi2ELi2ELi2EN4cute5tupleIJNS5_1CILi1EEES8_S8_EEENS6_IJNS7_ILi128EEESA_NS7_ILi64EEEEEENS_10bfloat16_tEfNS_4arch4Sm90ELb0ELb0ELb1ELb0ELb0ELb1ELb0ELb0ELi2ELi1ELi2ELi2ELb0EEENS1_21CollectiveEpilogueBwdISC_SD_SF_Li256ELb0ELb0ELi1EEENS1_19SingleTileSchedulerILb0ELb0ELb0ELi128EEEEEEEEEvNT_6ParamsE:
        .type           _ZN7cutlass13device_kernelIN5flash11enable_sm90INS1_16FlashAttnBwdSm90INS1_25CollectiveMainloopBwdSm90ILi2ELi2ELi2EN4cute5tupleIJNS5_1CILi1EEES8_S8_EEENS6_IJNS7_ILi128EEESA_NS7_ILi64EEEEEENS_10bfloat16_tEfNS_4arch4Sm90ELb0ELb0ELb1ELb0ELb0ELb1ELb0ELb0ELi2ELi1ELi2ELi2ELb0EEENS1_21CollectiveEpilogueBwdISC_SD_SF_Li256ELb0ELb0ELi1EEENS1_19SingleTileSchedulerILb0ELb0ELb0ELi128EEEEEEEEEvNT_6ParamsE,@function
        .size           _ZN7cutlass13device_kernelIN5flash11enable_sm90INS1_16FlashAttnBwdSm90INS1_25CollectiveMainloopBwdSm90ILi2ELi2ELi2EN4cute5tupleIJNS5_1CILi1EEES8_S8_EEENS6_IJNS7_ILi128EEESA_NS7_ILi64EEEEEENS_10bfloat16_tEfNS_4arch4Sm90ELb0ELb0ELb1ELb0ELb0ELb1ELb0ELb0ELi2ELi1ELi2ELi2ELb0EEENS1_21CollectiveEpilogueBwdISC_SD_SF_Li256ELb0ELb0ELi1EEENS1_19SingleTileSchedulerILb0ELb0ELb0ELi128EEEEEEEEEvNT_6ParamsE,(.L_x_3718 - _ZN7cutlass13device_kernelIN5flash11enable_sm90INS1_16FlashAttnBwdSm90INS1_25CollectiveMainloopBwdSm90ILi2ELi2ELi2EN4cute5tupleIJNS5_1CILi1EEES8_S8_EEENS6_IJNS7_ILi128EEESA_NS7_ILi64EEEEEENS_10bfloat16_tEfNS_4arch4Sm90ELb0ELb0ELb1ELb0ELb0ELb1ELb0ELb0ELi2ELi1ELi2ELi2ELb0EEENS1_21CollectiveEpilogueBwdISC_SD_SF_Li256ELb0ELb0ELi1EEENS1_19SingleTileSchedulerILb0ELb0ELb0ELi128EEEEEEEEEvNT_6ParamsE)
        .other          _ZN7cutlass13device_kernelIN5flash11enable_sm90INS1_16FlashAttnBwdSm90INS1_25CollectiveMainloopBwdSm90ILi2ELi2ELi2EN4cute5tupleIJNS5_1CILi1EEES8_S8_EEENS6_IJNS7_ILi128EEESA_NS7_ILi64EEEEEENS_10bfloat16_tEfNS_4arch4Sm90ELb0ELb0ELb1ELb0ELb0ELb1ELb0ELb0ELi2ELi1ELi2ELi2ELb0EEENS1_21CollectiveEpilogueBwdISC_SD_SF_Li256ELb0ELb0ELi1EEENS1_19SingleTileSchedulerILb0ELb0ELb0ELi128EEEEEEEEEvNT_6ParamsE,@"STO_CUDA_ENTRY STV_DEFAULT"
_ZN7cutlass13device_kernelIN5flash11enable_sm90INS1_16FlashAttnBwdSm90INS1_25CollectiveMainloopBwdSm90ILi2ELi2ELi2EN4cute5tupleIJNS5_1CILi1EEES8_S8_EEENS6_IJNS7_ILi128EEESA_NS7_ILi64EEEEEENS_10bfloat16_tEfNS_4arch4Sm90ELb0ELb0ELb1ELb0ELb0ELb1ELb0ELb0ELi2ELi1ELi2ELi2ELb0EEENS1_21CollectiveEpilogueBwdISC_SD_SF_Li256ELb0ELb0ELi1EEENS1_19SingleTileSchedulerILb0ELb0ELb0ELi128EEEEEEEEEvNT_6ParamsE:
[----:B------:R-:W1:Y:S02]  /*0000*/  LDC R1, c[0x0][0x28] ;  /* 0x00000a00ff017b82 */ /* 0x000e640000000800 */
[----:B-1----:R-:W-:Y:S01]  /*0010*/  VIADD R1, R1, 0xffffff48 ;  /* 0xffffff4801017836 */ /* 0x002fe20000000000 */
[----:B------:R-:W1:Y:S01]  /*0020*/  S2R R3, SR_TID.X ;  /* 0x0000000000037919 */ /* 0x000e620000002100 */
[----:B------:R-:W-:Y:S01]  /*0030*/  ELECT P0, URZ, PT ;  /* 0x00000000003f782f */ /* 0x000fe20003800000 */
[----:B------:R-:W-:Y:S01]  /*0040*/  BSSY B0, `(.L_x_0) ;  /* 0x0000019000007945 */ /* 0x000fe20003800000 */
[----:B-1----:R-:W-:-:S05]  /*0050*/  SHF.R.U32.HI R0, RZ, 0x5, R3 ;  /* 0x00000005ff007819 */ /* 0x002fca0000011603 */
[----:B------:R-:W1:Y:S02]  /*0060*/  SHFL.IDX PT, R2, R0, RZ, 0x1f ;  /* 0x00001fff00027589 */ /* 0x000e6400000e0000 */
[----:B-1----:R-:W-:-:S13]  /*0070*/  ISETP.EQ.AND P0, PT, R2, RZ, P0 ;  /* 0x000000ff0200720c */ /* 0x002fda0000702270 */
[----:B------:R-:W-:Y:S05]  /*0080*/  @!P0 BRA `(.L_x_1) ;  /* 0x0000000000508947 */ /* 0x000fea0003800000 */
[----:B------:R-:W-:Y:S02]  /*0090*/  ULDC.64 UR4, c[0x0][0x198] ;  /* 0x0000660000047ab9 */ /* 0x000fe40000000a00 */
[----:B------:R-:W-:Y:S02]  /*00a0*/  UIADD3 UR6, UP0, UR4, 0xf0, URZ ;  /* 0x000000f004067890 */ /* 0x000fe4000ff1e03f */
[----:B------:R-:W-:Y:S02]  /*00b0*/  UIADD3 UR8, UP1, UR4, 0x1f0, URZ ;  /* 0x000001f004087890 */ /* 0x000fe4000ff3e03f */
[----:B------:R-:W-:Y:S02]  /*00c0*/  UIADD3 UR10, UP2, UR4, 0x2f0, URZ ;  /* 0x000002f0040a7890 */ /* 0x000fe4000ff5e03f */
[----:B------:R-:W-:Y:S02]  /*00d0*/  UIADD3 UR12, UP3, UR4, 0x3f0, URZ ;  /* 0x000003f0040c7890 */ /* 0x000fe4000ff7e03f */
[----:B------:R-:W-:-:S02]  /*00e0*/  UIADD3 UR14, UP4, UR4, 0x670, URZ ;  /* 0x00000670040e7890 */ /* 0x000fc4000ff9e03f */
[----:B------:R-:W-:Y:S02]  /*00f0*/  UIADD3.X UR7, URZ, UR5, URZ, UP0, !UPT ;  /* 0x000000053f077290 */ /* 0x000fe400087fe43f */
[----:B------:R-:W-:Y:S02]  /*0100*/  UIADD3 UR4, UP5, UR4, 0x770, URZ ;  /* 0x0000077004047890 */ /* 0x000fe4000ffbe03f */
[----:B------:R-:W-:Y:S02]  /*0110*/  UIADD3.X UR9, URZ, UR5, URZ, UP1, !UPT ;  /* 0x000000053f097290 */ /* 0x000fe40008ffe43f */
[----:B------:R-:W-:Y:S02]  /*0120*/  UIADD3.X UR11, URZ, UR5, URZ, UP2, !UPT ;  /* 0x000000053f0b7290 */ /* 0x000fe400097fe43f */
[----:B------:R-:W-:Y:S01]  /*0130*/  UIADD3.X UR13, URZ, UR5, URZ, UP3, !UPT ;  /* 0x000000053f0d7290 */ /* 0x000fe20009ffe43f */
[----:B------:R1:W-:Y:S01]  /*0140*/  UTMACCTL.PF [UR6] ;  /* 0x00000000060079b9 */ /* 0x0003e20008040000 */
[----:B------:R-:W-:-:S03]  /*0150*/  UIADD3.X UR15, URZ, UR5, URZ, UP4, !UPT ;  /* 0x000000053f0f7290 */ /* 0x000fc6000a7fe43f */
[----:B------:R1:W-:Y:S01]  /*0160*/  UTMACCTL.PF [UR8] ;  /* 0x00000000080079b9 */ /* 0x0003e20008040000 */
[----:B------:R-:W-:Y:S01]  /*0170*/  UIADD3.X UR5, URZ, UR5, URZ, UP5, !UPT ;  /* 0x000000053f057290 */ /* 0x000fe2000affe43f */
[----:B------:R1:W-:Y:S02]  /*0180*/  UTMACCTL.PF [UR10] ;  /* 0x000000000a0079b9 */ /* 0x0003e40008040000 */
[----:B------:R1:W-:Y:S02]  /*0190*/  UTMACCTL.PF [UR12] ;  /* 0x000000000c0079b9 */ /* 0x0003e40008040000 */
[----:B------:R1:W-:Y:S04]  /*01a0*/  UTMACCTL.PF [UR14] ;  /* 0x000000000e0079b9 */ /* 0x0003e80008040000 */
[----:B------:R1:W-:Y:S02]  /*01b0*/  UTMACCTL.PF [UR4] ;  /* 0x00000000040079b9 */ /* 0x0003e40008040000 */
[----:B-1----:R-:W-:Y:S01]  /*01c0*/  NOP ;  /* 0x0000000000007918 */ /* 0x002fe20000000000 */
.L_x_1:
[----:B------:R-:W-:Y:S05]  /*01d0*/  BSYNC B0 ;  /* 0x0000000000007941 */ /* 0x000fea0003800000 */
.L_x_0:
[----:B------:R-:W-:Y:S01]  /*01e0*/  VOTEU.ANY UP0, P0 ;  /* 0x00000000003f7886 */ /* 0x000fe20000000100 */
[----:B------:R-:W1:Y:S01]  /*01f0*/  SHFL.IDX PT, R2, R0, RZ, 0x1f ;  /* 0x00001fff00027589 */ /* 0x000e6200000e0000 */
[----:B------:R-:W-:Y:S01]  /*0200*/  UMOV UR4, 0x1 ;  /* 0x0000000100047882 */ /* 0x000fe20000000000 */
[----:B------:R-:W-:Y:S02]  /*0210*/  SHF.R.U32.HI R3, RZ, 0x7, R3 ;  /* 0x00000007ff037819 */ /* 0x000fe40000011603 */
[----:B------:R-:W2:Y:S01]  /*0220*/  @UP0 S2UR UR7, SR_CgaCtaId ;  /* 0x00000000000709c3 */ /* 0x000ea20000008800 */
[----:B------:R-:W-:Y:S01]  /*0230*/  @UP0 UMOV UR6, 0x400 ;  /* 0x0000040000060882 */ /* 0x000fe20000000000 */
[----:B------:R-:W-:-:S04]  /*0240*/  @UP0 UIADD3 UR4, -UR4, 0x100000, URZ ;  /* 0x0010000004040890 */ /* 0x000fc8000fffe13f */
[----:B------:R-:W-:Y:S02]  /*0250*/  @UP0 USHF.L.U32 UR5, UR4, 0xb, URZ ;  /* 0x0000000b04050899 */ /* 0x000fe4000800063f */
[----:B------:R-:W-:Y:S01]  /*0260*/  @UP0 USHF.L.U32 UR4, UR4, 0x1, URZ ;  /* 0x0000000104040899 */ /* 0x000fe2000800063f */
[----:B-1----:R-:W-:Y:S02]  /*0270*/  ISETP.NE.AND P1, PT, R2, RZ, PT ;  /* 0x000000ff0200720c */ /* 0x002fe40003f25270 */
[----:B------:R1:W3:Y:S01]  /*0280*/  SHFL.IDX PT, R2, R3, RZ, 0x1f ;  /* 0x00001fff03027589 */ /* 0x0002e200000e0000 */
[----:B--2---:R-:W-:Y:S01]  /*0290*/  @UP0 ULEA UR6, UR7, UR6, 0x18 ;  /* 0x0000000607060291 */ /* 0x004fe2000f8ec03f */
[----:B------:R-:W-:Y:S02]  /*02a0*/  VOTEU.ANY UP0, P0 ;  /* 0x00000000003f7886 */ /* 0x000fe40000000100 */
[----:B------:R-:W2:Y:S09]  /*02b0*/  FENCE.VIEW.ASYNC.S ;  /* 0x00000000000073c6 */ /* 0x000eb20000000000 */
[----:B--2---:R1:W2:Y:S02]  /*02c0*/  @UP0 SYNCS.EXCH.64 URZ, [UR6+0x30c00], UR4 ;  /* 0x030c0004063f05b2 */ /* 0x0042a40008000100 */
[----:B-1----:R-:W-:Y:S05]  /*02d0*/  @P1 BRA `(.L_x_2) ;  /* 0x0000000000481947 */ /* 0x002fea0003800000 */
[----:B------:R-:W1:Y:S01]  /*02e0*/  S2UR UR5, SR_CgaCtaId ;  /* 0x00000000000579c3 */ /* 0x000e620000008800 */
[----:B------:R-:W-:Y:S01]  /*02f0*/  UMOV UR4, 0x400 ;  /* 0x0000040000047882 */ /* 0x000fe20000000000 */
[----:B------:R-:W-:Y:S01]  /*0300*/  UMOV UR6, 0x1 ;  /* 0x0000000100067882 */ /* 0x000fe20000000000 */
[----:B------:R-:W-:Y:S01]  /*0310*/  UMOV UR9, 0x100 ;  /* 0x0000010000097882 */ /* 0x000fe20000000000 */
[----:B------:R-:W-:-:S04]  /*0320*/  UIADD3 UR6, -UR6, 0x100000, URZ ;  /* 0x0010000006067890 */ /* 0x000fc8000fffe13f */
[----:B------:R-:W-:Y:S02]  /*0330*/  USHF.L.U32 UR7, UR6, 0xb, URZ ;  /* 0x0000000b06077899 */ /* 0x000fe4000800063f */
[----:B------:R-:W-:Y:S01]  /*0340*/  USHF.L.U32 UR6, UR6, 0x1, URZ ;  /* 0x0000000106067899 */ /* 0x000fe2000800063f */
[----:B------:R-:W-:Y:S01]  /*0350*/  ELECT P0, URZ, PT ;  /* 0x00000000003f782f */ /* 0x000fe20003800000 */
[----:B-1----:R-:W-:Y:S02]  /*0360*/  ULEA UR8, UR5, UR4, 0x18 ;  /* 0x0000000405087291 */ /* 0x002fe4000f8ec03f */
[----:B------:R-:W-:-:S04]  /*0370*/  UIADD3 UR4, -UR9, 0x100000, URZ ;  /* 0x0010000009047890 */ /* 0x000fc8000fffe13f */
[----:B------:R-:W-:Y:S02]  /*0380*/  USHF.L.U32 UR5, UR4, 0xb, URZ ;  /* 0x0000000b04057899 */ /* 0x000fe4000800063f */
[----:B------:R-:W-:Y:S01]  /*0390*/  USHF.L.U32 UR4, UR4, 0x1, URZ ;  /* 0x0000000104047899 */ /* 0x000fe2000800063f */
[----:B------:R-:W1:Y:S03]  /*03a0*/  FENCE.VIEW.ASYNC.S ;  /* 0x00000000000073c6 */ /* 0x000e660000000000 */
[----:B-1----:R1:W4:Y:S08]  /*03b0*/  SYNCS.EXCH.64 URZ, [UR8+0x30c10], UR6 ;  /* 0x030c1006083f75b2 */ /* 0x0023300008000100 */
[----:B------:R1:W1:Y:S01]  /*03c0*/  SYNCS.EXCH.64 URZ, [UR8+0x30c20], UR4 ;  /* 0x030c2004083f75b2 */ /* 0x0002620008000100 */
[----:B------:R1:W1:Y:S01]  /*03d0*/  SYNCS.EXCH.64 URZ, [UR8+0x30c18], UR6 ;  /* 0x030c1806083f75b2 */ /* 0x0002620008000100 */
[----:B------:R1:W1:Y:S01]  /*03e0*/  SYNCS.EXCH.64 URZ, [UR8+0x30c28], UR4 ;  /* 0x030c2804083f75b2 */ /* 0x0002620008000100 */
[----:B------:R-:W-:Y:S01]  /*03f0*/  NOP ;  /* 0x0000000000007918 */ /* 0x000fe20000000000 */
.L_x_2:
[----:B------:R-:W5:Y:S01]  /*0400*/  SHFL.IDX PT, R3, R0, RZ, 0x1f ;  /* 0x00001fff00037589 */ /* 0x000f6200000e0000 */
[----:B------:R-:W-:Y:S01]  /*0410*/  NOP ;  /* 0x0000000000007918 */ /* 0x000fe20000000000 */
[----:B-----5:R-:W-:-:S13]  /*0420*/  ISETP.NE.AND P0, PT, R3, RZ, PT ;  /* 0x000000ff0300720c */ /* 0x020fda0003f05270 */
[----:B------:R-:W-:Y:S05]  /*0430*/  @P0 BRA `(.L_x_3) ;  /* 0x0000000000480947 */ /* 0x000fea0003800000 */
[----:B-1----:R-:W1:Y:S01]  /*0440*/  S2UR UR5, SR_CgaCtaId ;  /* 0x00000000000579c3 */ /* 0x002e620000008800 */
[----:B------:R-:W-:Y:S01]  /*0450*/  UMOV UR4, 0x400 ;  /* 0x0000040000047882 */ /* 0x000fe20000000000 */
[----:B------:R-:W-:Y:S01]  /*0460*/  UMOV UR6, 0x1 ;  /* 0x0000000100067882 */ /* 0x000fe20000000000 */
[----:B------:R-:W-:Y:S01]  /*0470*/  UMOV UR7, 0x100 ;  /* 0x0000010000077882 */ /* 0x000fe20000000000 */
[----:B------:R-:W-:Y:S01]  /*0480*/  ELECT P0, URZ, PT ;  /* 0x00000000003f782f */ /* 0x000fe20003800000 */
[----:B-1----:R-:W-:Y:S02]  /*0490*/  ULEA UR8, UR5, UR4, 0x18 ;  /* 0x0000000405087291 */ /* 0x002fe4000f8ec03f */
[----:B------:R-:W-:-:S04]  /*04a0*/  UIADD3 UR4, -UR6, 0x100000, URZ ;  /* 0x0010000006047890 */ /* 0x000fc8000fffe13f */
[----:B------:R-:W-:Y:S02]  /*04b0*/  USHF.L.U32 UR5, UR4, 0xb, URZ ;  /* 0x0000000b04057899 */ /* 0x000fe4000800063f */
[----:B------:R-:W-:Y:S02]  /*04c0*/  USHF.L.U32 UR4, UR4, 0x1, URZ ;  /* 0x0000000104047899 */ /* 0x000fe4000800063f */
[----:B------:R-:W-:-:S04]  /*04d0*/  UIADD3 UR6, -UR7, 0x100000, URZ ;  /* 0x0010000007067890 */ /* 0x000fc8000fffe13f */
[----:B------:R-:W-:Y:S02]  /*04e0*/  USHF.L.U32 UR7, UR6, 0xb, URZ ;  /* 0x0000000b06077899 */ /* 0x000fe4000800063f */
[----:B------:R-:W-:Y:S01]  /*04f0*/  USHF.L.U32 UR6, UR6, 0x1, URZ ;  /* 0x0000000106067899 */ /* 0x000fe2000800063f */
[----:B------:R-:W1:Y:S03]  /*0500*/  FENCE.VIEW.ASYNC.S ;  /* 0x00000000000073c6 */ /* 0x000e660000000000 */
[----:B-1----:R1:W1:Y:S08]  /*0510*/  SYNCS.EXCH.64 URZ, [UR8+0x30c30], UR4 ;  /* 0x030c3004083f75b2 */ /* 0x0022700008000100 */
[----:B------:R1:W1:Y:S01]  /*0520*/  SYNCS.EXCH.64 URZ, [UR8+0x30c40], UR6 ;  /* 0x030c4006083f75b2 */ /* 0x0002620008000100 */
[----:B------:R1:W1:Y:S01]  /*0530*/  SYNCS.EXCH.64 URZ, [UR8+0x30c38], UR4 ;  /* 0x030c3804083f75b2 */ /* 0x0002620008000100 */
[----:B------:R1:W1:Y:S01]  /*0540*/  SYNCS.EXCH.64 URZ, [UR8+0x30c48], UR6 ;  /* 0x030c4806083f75b2 */ /* 0x0002620008000100 */
[----:B------:R-:W-:Y:S01]  /*0550*/  NOP ;  /* 0x0000000000007918 */ /* 0x000fe20000000000 */
.L_x_3:
[----:B---3--:R-:W-:Y:S01]  /*0560*/  ISETP.NE.AND P0, PT, R2, RZ, PT ;  /* 0x000000ff0200720c */ /* 0x008fe20003f05270 */
[----:B------:R-:W-:Y:S01]  /*0570*/  IMAD.MOV.U32 R16, RZ, RZ, 0x1 ;  /* 0x00000001ff107424 */ /* 0x000fe200078e00ff */
[----:B------:R-:W-:Y:S01]  /*0580*/  NOP ;  /* 0x0000000000007918 */ /* 0x000fe20000000000 */
[----:B------:R-:W-:Y:S03]  /*0590*/  BSSY B6, `(.L_x_4) ;  /* 0x000087b000067945 */ /* 0x000fe60003800000 */
[----:B------:R-:W-:Y:S01]  /*05a0*/  SEL R16, R16, 0x2, !P0 ;  /* 0x0000000210107807 */ /* 0x000fe20004000000 */
[----:B-12-4-:R-:W-:Y:S06]  /*05b0*/  BAR.SYNC.DEFER_BLOCKING 0x0 ;  /* 0x0000000000007b1d */ /* 0x016fec0000010000 */
[----:B------:R-:W-:Y:S05]  /*05c0*/  @!P0 BRA `(.L_x_5) ;  /* 0x0000006000d08947 */ /* 0x000fea0003800000 */
.L_x_6:
[----:B------:R-:W-:-:S08]  /*05d0*/  NOP ;  /* 0x0000000000007918 */ /* 0x000fd00000000000 */
[----:B------:R-:W1:Y:S02]  /*05e0*/  USETMAXREG.TRY_ALLOC.CTAPOOL UP0, 0xf0 ;  /* 0x000000f0000079c8 */ /* 0x000e640008000600 */
[----:B-1----:R-:W-:-:S13]  /*05f0*/  PLOP3.LUT P0, PT, PT, PT, UP0, 0x80, 0x0 ;  /* 0x000000000000781c */ /* 0x002fda0003f0f008 */
[----:B------:R-:W-:Y:S05]  /*0600*/  @!P0 BRA `(.L_x_6) ;  /* 0xfffffffc00f08947 */ /* 0x000fea000383ffff */
[----:B------:R-:W-:Y:S01]  /*0610*/  LOP3.LUT R0, R0, 0x3, RZ, 0xc0, !PT ;  /* 0x0000000300007812 */ /* 0x000fe200078ec0ff */
[----:B------:R-:W1:Y:S01]  /*0620*/  S2R R2, SR_TID.X ;  /* 0x0000000000027919 */ /* 0x000e620000002100 */
[----:B------:R-:W2:Y:S04]  /*0630*/  S2UR UR4, SR_CTAID.Z ;  /* 0x00000000000479c3 */ /* 0x000ea80000002700 */
[----:B------:R-:W3:Y:S02]  /*0640*/  SHFL.IDX PT, R0, R0, RZ, 0x1f ;  /* 0x00001fff00007589 */ /* 0x000ee400000e0000 */
[----:B---3--:R-:W-:Y:S02]  /*0650*/  ISETP.NE.AND P0, PT, R0, RZ, PT ;  /* 0x000000ff0000720c */ /* 0x008fe40003f05270 */
[----:B-1----:R-:W-:-:S11]  /*0660*/  SHF.R.U32.HI R2, RZ, 0x7, R2 ;  /* 0x00000007ff027819 */ /* 0x002fd60000011602 */
[----:B------:R-:W-:-:S05]  /*0670*/  @!P0 IADD3 R2, R2, 0x9, RZ ;  /* 0x0000000902028810 */ /* 0x000fca0007ffe0ff */
[----:B------:R1:W-:Y:S06]  /*0680*/  @!P0 BAR.ARV R2, 0xa0 ;  /* 0x000280020000851d */ /* 0x0003ec0000002000 */
[----:B--2---:R-:W-:-:S13]  /*0690*/  ISETP.LE.AND P0, PT, RZ, UR4, PT ;  /* 0x00000004ff007c0c */ /* 0x004fda000bf03270 */
[----:B-1----:R-:W-:Y:S05]  /*06a0*/  @!P0 BRA `(.L_x_7) ;  /* 0x0000008400a48947 */ /* 0x002fea0003800000 */
[----:B------:R-:W1:Y:S01]  /*06b0*/  S2R R3, SR_TID.X ;  /* 0x0000000000037919 */ /* 0x000e620000002100 */
[----:B------:R-:W-:-:S04]  /*06c0*/  MOV R0, RZ ;  /* 0x000000ff00007202 */ /* 0x000fc80000000f00 */
[----:B------:R-:W-:Y:S01]  /*06d0*/  LOP3.LUT P0, RZ, R0, 0x3ff, RZ, 0xc0, !PT ;  /* 0x000003ff00ff7812 */ /* 0x000fe2000780c0ff */
[----:B-1----:R-:W-:-:S12]  /*06e0*/  VIADD R18, R3, 0xffffff80 ;  /* 0xffffff8003127836 */ /* 0x002fd80000000000 */
[----:B------:R-:W-:Y:S05]  /*06f0*/  @!P0 BRA `(.L_x_8) ;  /* 0x00000000007c8947 */ /* 0x000fea0003800000 */
[----:B------:R-:W-:Y:S01]  /*0700*/  MOV R2, 0x0 ;  /* 0x0000000000027802 */ /* 0x000fe20000000f00 */
[----:B------:R-:W-:Y:S01]  /*0710*/  ULDC.64 UR4, c[0x4][0x90] ;  /* 0x0100240000047ab9 */ /* 0x000fe20000000a00 */
[----:B------:R-:W-:Y:S01]  /*0720*/  ULDC.64 UR6, c[0x4][0x28] ;  /* 0x01000a0000067ab9 */ /* 0x000fe20000000a00 */
[----:B------:R-:W-:Y:S01]  /*0730*/  IMAD.U32 R4, RZ, RZ, UR4 ;  /* 0x00000004ff047e24 */ /* 0x000fe2000f8e00ff */
[----:B------:R1:W2:Y:S01]  /*0740*/  LDC.64 R14, c[0x4][R2] ;  /* 0x01000000020e7b82 */ /* 0x0002a20000000a00 */
[----:B------:R-:W-:Y:S01]  /*0750*/  MOV R5, UR5 ;  /* 0x0000000500057c02 */ /* 0x000fe20008000f00 */
[----:B------:R-:W-:Y:S01]  /*0760*/  ULDC.64 UR4, c[0x4][0x98] ;  /* 0x0100260000047ab9 */ /* 0x000fe20000000a00 */
[----:B------:R-:W-:Y:S01]  /*0770*/  MOV R10, UR6 ;  /* 0x00000006000a7c02 */ /* 0x000fe20008000f00 */
[----:B------:R-:W-:Y:S01]  /*0780*/  IMAD.U32 R6, RZ, RZ, UR4 ;  /* 0x00000004ff067e24 */ /* 0x000fe2000f8e00ff */
[----:B------:R-:W-:Y:S01]  /*0790*/  MOV R12, 0x1 ;  /* 0x00000001000c7802 */ /* 0x000fe20000000f00 */
[----:B------:R-:W-:-:S02]  /*07a0*/  IMAD.U32 R7, RZ, RZ, UR5 ;  /* 0x00000005ff077e24 */ /* 0x000fc4000f8e00ff */
[----:B------:R-:W-:Y:S02]  /*07b0*/  IMAD.U32 R11, RZ, RZ, UR7 ;  /* 0x00000007ff0b7e24 */ /* 0x000fe4000f8e00ff */
[----:B------:R-:W-:Y:S02]  /*07c0*/  IMAD.MOV.U32 R8, RZ, RZ, 0x70 ;  /* 0x00000070ff087424 */ /* 0x000fe400078e00ff */
[----:B-1----:R-:W-:-:S07]  /*07d0*/  IMAD.MOV.U32 R13, RZ, RZ, RZ ;  /* 0x000000ffff0d7224 */ /* 0x002fce00078e00ff */
[----:B------:R-:W-:-:S07]  /*07e0*/  LEPC R20, `(.L_x_9) ;  /* 0x000000001014794e */ /* 0x000fce0000000000 */
[----:B--2---:R-:W-:Y:S05]  /*07f0*/  CALL.ABS.NOINC R14 ;  /* 0x000000000e007343 */ /* 0x004fea0003c00000 */
.L_x_9:
[----:B------:R-:W1:Y:S01]  /*0800*/  LDC.64 R2, c[0x4][R2] ;  /* 0x0100000002027b82 */ /* 0x000e620000000a00 */
[----:B------:R-:W-:Y:S01]  /*0810*/  ULDC.64 UR4, c[0x4][0x90] ;  /* 0x0100240000047ab9 */ /* 0x000fe20000000a00 */
[----:B------:R-:W-:Y:S01]  /*0820*/  ULDC.64 UR6, c[0x4][0x98] ;  /* 0x0100260000067ab9 */ /* 0x000fe20000000a00 */
[----:B------:R-:W-:Y:S01]  /*0830*/  IMAD.U32 R4, RZ, RZ, UR4 ;  /* 0x00000004ff047e24 */ /* 0x000fe2000f8e00ff */
[----:B------:R-:W-:Y:S01]  /*0840*/  MOV R5, UR5 ;  /* 0x0000000500057c02 */ /* 0x000fe20008000f00 */
[----:B------:R-:W-:Y:S01]  /*0850*/  ULDC.64 UR4, c[0x4][0x30] ;  /* 0x01000c0000047ab9 */ /* 0x000fe20000000a00 */
[----:B------:R-:W-:Y:S01]  /*0860*/  IMAD.U32 R6, RZ, RZ, UR6 ;  /* 0x00000006ff067e24 */ /* 0x000fe2000f8e00ff */
[----:B------:R-:W-:Y:S01]  /*0870*/  MOV R10, UR4 ;  /* 0x00000004000a7c02 */ /* 0x000fe20008000f00 */
[----:B------:R-:W-:Y:S01]  /*0880*/  IMAD.U32 R7, RZ, RZ, UR7 ;  /* 0x00000007ff077e24 */ /* 0x000fe2000f8e00ff */
[----:B------:R-:W-:Y:S01]  /*0890*/  MOV R12, 0x1 ;  /* 0x00000001000c7802 */ /* 0x000fe20000000f00 */
[----:B------:R-:W-:-:S02]  /*08a0*/  IMAD.U32 R11, RZ, RZ, UR5 ;  /* 0x00000005ff0b7e24 */ /* 0x000fc4000f8e00ff */
[----:B------:R-:W-:Y:S02]  /*08b0*/  IMAD.MOV.U32 R8, RZ, RZ, 0x70 ;  /* 0x00000070ff087424 */ /* 0x000fe400078e00ff */
[----:B------:R-:W-:-:S07]  /*08c0*/  IMAD.MOV.U32 R13, RZ, RZ, RZ ;  /* 0x000000ffff0d7224 */ /* 0x000fce00078e00ff */
[----:B------:R-:W-:-:S07]  /*08d0*/  LEPC R20, `(.L_x_8) ;  /* 0x000000001014794e */ /* 0x000fce0000000000 */
[----:B-1----:R-:W-:Y:S05]  /*08e0*/  CALL.ABS.NOINC R2 ;  /* 0x0000000002007343 */ /* 0x002fea0003c00000 */
.L_x_8:
[----:B------:R-:W1:Y:S01]  /*08f0*/  S2R R3, SR_CgaCtaId ;  /* 0x0000000000037919 */ /* 0x000e620000008800 */
[----:B------:R-:W-:-:S04]  /*0900*/  MOV R2, 0x400 ;  /* 0x0000040000027802 */ /* 0x000fc80000000f00 */
[----:B-1----:R-:W-:-:S05]  /*0910*/  LEA R2, R3, R2, 0x18 ;  /* 0x0000000203027211 */ /* 0x002fca00078ec0ff */
[----:B------:R-:W-:-:S05]  /*0920*/  VIADD R0, R2, 0x20c00 ;  /* 0x00020c0002007836 */ /* 0x000fca0000000000 */
[----:B------:R-:W-:-:S13]  /*0930*/  LOP3.LUT P0, RZ, R0, 0x3ff, RZ, 0xc0, !PT ;  /* 0x000003ff00ff7812 */ /* 0x000fda000780c0ff */
[----:B------:R-:W-:Y:S05]  /*0940*/  @!P0 BRA `(.L_x_10) ;  /* 0x00000000007c8947 */ /* 0x000fea0003800000 */
[----:B------:R-:W-:Y:S01]  /*0950*/  MOV R17, 0x0 ;  /* 0x0000000000117802 */ /* 0x000fe20000000f00 */
[----:B------:R-:W-:Y:S01]  /*0960*/  ULDC.64 UR4, c[0x4][0x90] ;  /* 0x0100240000047ab9 */ /* 0x000fe20000000a00 */
[----:B------:R-:W-:Y:S01]  /*0970*/  ULDC.64 UR6, c[0x4][0x28] ;  /* 0x01000a0000067ab9 */ /* 0x000fe20000000a00 */
[----:B------:R-:W-:Y:S01]  /*0980*/  MOV R4, UR4 ;  /* 0x0000000400047c02 */ /* 0x000fe20008000f00 */
[----:B------:R1:W2:Y:S01]  /*0990*/  LDC.64 R14, c[0x4][R17] ;  /* 0x01000000110e7b82 */ /* 0x0002a20000000a00 */
[----:B------:R-:W-:Y:S01]  /*09a0*/  IMAD.U32 R5, RZ, RZ, UR5 ;  /* 0x00000005ff057e24 */ /* 0x000fe2000f8e00ff */
[----:B------:R-:W-:Y:S01]  /*09b0*/  ULDC.64 UR4, c[0x4][0x98] ;  /* 0x0100260000047ab9 */ /* 0x000fe20000000a00 */
[----:B------:R-:W-:Y:S01]  /*09c0*/  IMAD.U32 R10, RZ, RZ, UR6 ;  /* 0x00000006ff0a7e24 */ /* 0x000fe2000f8e00ff */
[----:B------:R-:W-:Y:S01]  /*09d0*/  MOV R7, UR5 ;  /* 0x0000000500077c02 */ /* 0x000fe20008000f00 */
[----:B------:R-:W-:Y:S01]  /*09e0*/  IMAD.U32 R6, RZ, RZ, UR4 ;  /* 0x00000004ff067e24 */ /* 0x000fe2000f8e00ff */
[----:B------:R-:W-:Y:S01]  /*09f0*/  MOV R8, 0x70 ;  /* 0x0000007000087802 */ /* 0x000fe20000000f00 */
[----:B------:R-:W-:-:S02]  /*0a00*/  IMAD.U32 R11, RZ, RZ, UR7 ;  /* 0x00000007ff0b7e24 */ /* 0x000fc4000f8e00ff */
[----:B------:R-:W-:Y:S02]  /*0a10*/  IMAD.MOV.U32 R12, RZ, RZ, 0x1 ;  /* 0x00000001ff0c7424 */ /* 0x000fe400078e00ff */
[----:B-1----:R-:W-:-:S07]  /*0a20*/  IMAD.MOV.U32 R13, RZ, RZ, RZ ;  /* 0x000000ffff0d7224 */ /* 0x002fce00078e00ff */
[----:B------:R-:W-:-:S07]  /*0a30*/  LEPC R20, `(.L_x_11) ;  /* 0x000000001014794e */ /* 0x000fce0000000000 */
[----:B--2---:R-:W-:Y:S05]  /*0a40*/  CALL.ABS.NOINC R14 ;  /* 0x000000000e007343 */ /* 0x004fea0003c00000 */
.L_x_11:
[----:B------:R1:W2:Y:S01]  /*0a50*/  LDC.64 R14, c[0x4][R17] ;  /* 0x01000000110e7b82 */ /* 0x0002a20000000a00 */
[----:B------:R-:W-:Y:S01]  /*0a60*/  ULDC.64 UR4, c[0x4][0x90] ;  /* 0x0100240000047ab9 */ /* 0x000fe20000000a00 */
[----:B------:R-:W-:Y:S01]  /*0a70*/  ULDC.64 UR6, c[0x4][0x30] ;  /* 0x01000c0000067ab9 */ /* 0x000fe20000000a00 */
[----:B------:R-:W-:Y:S01]  /*0a80*/  MOV R4, UR4 ;  /* 0x0000000400047c02 */ /* 0x000fe20008000f00 */
        /* <DEDUP_REMOVED lines=11> */
.L_x_10:
[----:B------:R-:W-:Y:S01]  /*0b40*/  SHF.R.S32.HI R3, RZ, 0x1f, R18 ;  /* 0x0000001fff037819 */ /* 0x000fe20000011412 */
[----:B------:R-:W-:-:S03]  /*0b50*/  UMOV UR4, 0xffffffff ;  /* 0xffffffff00047882 */ /* 0x000fc60000000000 */
[----:B------:R-:W-:-:S04]  /*0b60*/  LEA.HI R0, R3, R18, RZ, 0x7 ;  /* 0x0000001203007211 */ /* 0x000fc800078f38ff */
[----:B------:R-:W-:Y:S01]  /*0b70*/  SHF.R.S32.HI R13, RZ, 0x7, R0 ;  /* 0x00000007ff0d7819 */ /* 0x000fe20000011400 */
[----:B------:R-:W-:Y:S06]  /*0b80*/  BRA.DIV UR4, `(.L_x_12) ;  /* 0x0000008204747947 */ /* 0x000fec000b800000 */
[----:B------:R1:W2:Y:S02]  /*0b90*/  SHFL.IDX PT, R14, R13, RZ, 0x1f ;  /* 0x00001fff0d0e7589 */ /* 0x0002a400000e0000 */
.L_x_83:
[----:B------:R-:W-:Y:S02]  /*0ba0*/  SHF.L.U32 R9, RZ, 0x1f, RZ ;  /* 0x0000001fff097819 */ /* 0x000fe400000006ff */
[----:B------:R-:W-:Y:S02]  /*0bb0*/  LEA.HI R5, R3, R18, RZ, 0x4 ;  /* 0x0000001203057211 */ /* 0x000fe400078f20ff */
[----:B------:R-:W3:Y:S01]  /*0bc0*/  SYNCS.PHASECHK.TRANS64.TRYWAIT P0, [R2+URZ+0x30c00], R9 ;  /* 0x030c0009020075a7 */ /* 0x000ee2000800017f */
[----:B--2---:R-:W-:Y:S02]  /*0bd0*/  LEA.HI R4, R14, R14, RZ, 0x1 ;  /* 0x0000000e0e047211 */ /* 0x004fe400078f08ff */
[----:B------:R-:W-:-:S04]  /*0be0*/  SHF.R.S32.HI R6, RZ, 0x4, R5 ;  /* 0x00000004ff067819 */ /* 0x000fc80000011405 */
[----:B------:R-:W-:Y:S02]  /*0bf0*/  LEA.HI R7, R5, R6, RZ, 0x1 ;  /* 0x0000000605077211 */ /* 0x000fe400078f08ff */
[----:B------:R-:W-:Y:S02]  /*0c00*/  LOP3.LUT R5, R4, 0xffffe, RZ, 0xc0, !PT ;  /* 0x000ffffe04057812 */ /* 0x000fe400078ec0ff */
[----:B------:R-:W-:Y:S02]  /*0c10*/  LOP3.LUT R7, R7, 0xfffffffe, RZ, 0xc0, !PT ;  /* 0xfffffffe07077812 */ /* 0x000fe400078ec0ff */
[----:B------:R-:W-:-:S03]  /*0c20*/  IADD3 R12, R14, -R5, RZ ;  /* 0x800000050e0c7210 */ /* 0x000fc60007ffe0ff */
[----:B------:R-:W-:Y:S01]  /*0c30*/  IMAD.IADD R6, R6, 0x1, -R7 ;  /* 0x0000000106067824 */ /* 0x000fe200078e0a07 */
[----:B---3--:R-:W-:Y:S06]  /*0c40*/  @P0 BRA `(.L_x_13) ;  /* 0x0000000000080947 */ /* 0x008fec0003800000 */
[----:B------:R-:W2:Y:S02]  /*0c50*/  SYNCS.PHASECHK.TRANS64.TRYWAIT P0, [R2+URZ+0x30c00], R9 ;  /* 0x030c0009020075a7 */ /* 0x000ea4000800017f */
[----:B--2---:R-:W-:Y:S05]  /*0c60*/  @!P0 BRA `(.L_x_14) ;  /* 0x0000008000588947 */ /* 0x004fea0003800000 */
.L_x_13:
[----:B------:R-:W3:Y:S01]  /*0c70*/  LDC R11, c[0x0][0x280] ;  /* 0x0000a000ff0b7b82 */ /* 0x000ee20000000800 */
[----:B------:R-:W-:Y:S02]  /*0c80*/  LEA.HI R4, R3, R18, RZ, 0x5 ;  /* 0x0000001203047211 */ /* 0x000fe400078f28ff */
[----:B------:R-:W-:Y:S02]  /*0c90*/  CS2R R198, SRZ ;  /* 0x0000000000c67805 */ /* 0x000fe4000001ff00 */
[----:B------:R-:W-:Y:S02]  /*0ca0*/  CS2R R196, SRZ ;  /* 0x0000000000c47805 */ /* 0x000fe4000001ff00 */
[----:B------:R-:W-:Y:S02]  /*0cb0*/  CS2R R194, SRZ ;  /* 0x0000000000c27805 */ /* 0x000fe4000001ff00 */
[----:B------:R-:W-:Y:S02]  /*0cc0*/  CS2R R192, SRZ ;  /* 0x0000000000c07805 */ /* 0x000fe4000001ff00 */
[----:B------:R-:W-:-:S02]  /*0cd0*/  CS2R R190, SRZ ;  /* 0x0000000000be7805 */ /* 0x000fc4000001ff00 */
[----:B------:R-:W-:Y:S02]  /*0ce0*/  CS2R R188, SRZ ;  /* 0x0000000000bc7805 */ /* 0x000fe4000001ff00 */
        /* <DEDUP_REMOVED lines=16> */
[----:B---3--:R-:W-:-:S02]  /*0df0*/  ISETP.GE.AND P0, PT, R11, 0x1, PT ;  /* 0x000000010b00780c */ /* 0x008fc40003f06270 */
        /* <DEDUP_REMOVED lines=10> */
[----:B------:R-:W-:Y:S01]  /*0ea0*/  SHF.R.S32.HI R5, RZ, 0x5, R4 ;  /* 0x00000005ff057819 */ /* 0x000fe20000011404 */
[----:B------:R-:W-:Y:S06]  /*0eb0*/  @!P0 BRA `(.L_x_15) ;  /* 0x0000004c002c8947 */ /* 0x000fec0003800000 */
[----:B------:R-:W-:Y:S01]  /*0ec0*/  IMAD.SHL.U32 R7, R18, 0x40, RZ ;  /* 0x0000004012077824 */ /* 0x000fe200078e00ff */
[----:B------:R-:W-:Y:S01]  /*0ed0*/  SHF.L.U32 R10, R5, 0x4, RZ ;  /* 0x00000004050a7819 */ /* 0x000fe200000006ff */
[----:B------:R-:W3:Y:S01]  /*0ee0*/  S2R R20, SR_CTAID.X ;  /* 0x0000000000147919 */ /* 0x000ee20000002500 */
[-C--:B------:R-:W-:Y:S01]  /*0ef0*/  LEA.HI R8, R3, R18.reuse, RZ, 0x3 ;  /* 0x0000001203087211 */ /* 0x080fe200078f18ff */
[----:B------:R-:W3:Y:S01]  /*0f00*/  LDC R21, c[0x0][0x290] ;  /* 0x0000a400ff157b82 */ /* 0x000ee20000000800 */
[----:B------:R-:W-:Y:S02]  /*0f10*/  LOP3.LUT R7, R7, 0x1c0, RZ, 0xc0, !PT ;  /* 0x000001c007077812 */ /* 0x000fe400078ec0ff */
[----:B------:R-:W-:Y:S02]  /*0f20*/  LOP3.LUT R5, R0, 0xffffff80, RZ, 0xc0, !PT ;  /* 0xffffff8000057812 */ /* 0x000fe400078ec0ff */
[----:B--2---:R-:W-:Y:S02]  /*0f30*/  LOP3.LUT R9, R7, 0x30, R10, 0xf8, !PT ;  /* 0x0000003007097812 */ /* 0x004fe400078ef80a */
[----:B------:R-:W-:Y:S01]  /*0f40*/  LEA.HI R0, R3, R18, RZ, 0x2 ;  /* 0x0000001203007211 */ /* 0x000fe200078f10ff */
[----:B------:R-:W-:Y:S01]  /*0f50*/  IMAD.IADD R10, R18, 0x1, -R5 ;  /* 0x00000001120a7824 */ /* 0x000fe200078e0a05 */
[----:B------:R-:W-:Y:S01]  /*0f60*/  LOP3.LUT R8, R9, 0x8, R8, 0xf8, !PT ;  /* 0x0000000809087812 */ /* 0x000fe200078ef808 */
[----:B------:R-:W-:Y:S01]  /*0f70*/  VIADD R9, R11, 0x7f ;  /* 0x0000007f0b097836 */ /* 0x000fe20000000000 */
[----:B------:R-:W-:Y:S01]  /*0f80*/  LOP3.LUT R3, R4, 0xffffffe0, RZ, 0xc0, !PT ;  /* 0xffffffe004037812 */ /* 0x000fe200078ec0ff */
[----:B------:R-:W-:Y:S01]  /*0f90*/  IMAD R23, R13, 0x400, R10 ;  /* 0x000004000d177824 */ /* 0x000fe200078e020a */
[----:B------:R-:W-:-:S02]  /*0fa0*/  LOP3.LUT R11, R0, 0xfffffffc, RZ, 0xc0, !PT ;  /* 0xfffffffc000b7812 */ /* 0x000fc400078ec0ff */
[----:B------:R-:W-:Y:S02]  /*0fb0*/  SHF.R.S32.HI R0, RZ, 0x1f, R9 ;  /* 0x0000001fff007819 */ /* 0x000fe40000011409 */
[----:B------:R-:W-:Y:S01]  /*0fc0*/  SHF.R.U32.HI R7, RZ, 0x3, R7 ;  /* 0x00000003ff077819 */ /* 0x000fe20000011607 */
[C---:B------:R-:W-:Y:S01]  /*0fd0*/  IMAD.IADD R11, R18.reuse, 0x1, -R11 ;  /* 0x00000001120b7824 */ /* 0x040fe200078e0a0b */
[----:B------:R-:W-:Y:S02]  /*0fe0*/  IADD3 R3, R18, -R3, RZ ;  /* 0x8000000312037210 */ /* 0x000fe40007ffe0ff */
[----:B------:R-:W-:Y:S01]  /*0ff0*/  LEA.HI R22, R0, R9, RZ, 0x7 ;  /* 0x0000000900167211 */ /* 0x000fe200078f38ff */
[----:B------:R-:W-:Y:S01]  /*1000*/  IMAD R9, R13, 0x10, R6 ;  /* 0x000000100d097824 */ /* 0x000fe200078e0206 */
[----:B------:R-:W-:Y:S02]  /*1010*/  LOP3.LUT R8, R8, R7, RZ, 0x3c, !PT ;  /* 0x0000000708087212 */ /* 0x000fe400078e3cff */
[----:B------:R-:W-:-:S02]  /*1020*/  SHF.R.S32.HI R0, RZ, 0x1f, R3 ;  /* 0x0000001fff007819 */ /* 0x000fc40000011403 */
[----:B------:R-:W-:Y:S02]  /*1030*/  LEA.HI R5, R13, R13, RZ, 0x1 ;  /* 0x0000000d0d057211 */ /* 0x000fe400078f08ff */
[----:B------:R-:W-:Y:S01]  /*1040*/  LEA R6, R9, R8, 0x9 ;  /* 0x0000000809067211 */ /* 0x000fe200078e48ff */
[----:B---3--:R-:W-:Y:S01]  /*1050*/  IMAD R20, R20, -0x80, R21 ;  /* 0xffffff8014147824 */ /* 0x008fe200078e0215 */
[CC--:B------:R-:W-:Y:S02]  /*1060*/  LEA.HI R4, R0.reuse, R3.reuse, RZ, 0x3 ;  /* 0x0000000300047211 */ /* 0x0c0fe400078f18ff */
[----:B------:R-:W-:Y:S01]  /*1070*/  LEA.HI R7, R0, R3, RZ, 0x2 ;  /* 0x0000000300077211 */ /* 0x000fe200078f10ff */
[----:B------:R2:W-:Y:S01]  /*1080*/  STL [R1+0x4], R6 ;  /* 0x0000040601007387 */ /* 0x0005e20000100800 */
[----:B------:R-:W-:Y:S02]  /*1090*/  LOP3.LUT R0, R5, 0xfffffffe, RZ, 0xc0, !PT ;  /* 0xfffffffe05007812 */ /* 0x000fe400078ec0ff */
[----:B------:R-:W-:-:S02]  /*10a0*/  SHF.R.S32.HI R3, RZ, 0x1f, R10 ;  /* 0x0000001fff037819 */ /* 0x000fc4000001140a */
[----:B------:R-:W-:Y:S01]  /*10b0*/  SHF.R.S32.HI R5, RZ, 0x1f, R4 ;  /* 0x0000001fff057819 */ /* 0x000fe20000011404 */
[----:B------:R-:W-:Y:S01]  /*10c0*/  IMAD.IADD R19, R13, 0x1, -R0 ;  /* 0x000000010d137824 */ /* 0x000fe200078e0a00 */
[----:B------:R-:W-:Y:S02]  /*10d0*/  LEA.HI R0, R3, R10, RZ, 0x2 ;  /* 0x0000000a03007211 */ /* 0x000fe400078f10ff */
[----:B------:R-:W-:Y:S02]  /*10e0*/  MOV R199, RZ ;  /* 0x000000ff00c77202 */ /* 0x000fe40000000f00 */
[----:B--2---:R-:W-:Y:S02]  /*10f0*/  SHF.R.S32.HI R6, RZ, 0x3, R4 ;  /* 0x00000003ff067819 */ /* 0x004fe40000011404 */
[----:B------:R-:W-:Y:S02]  /*1100*/  SHF.R.S32.HI R4, RZ, 0x2, R7 ;  /* 0x00000002ff047819 */ /* 0x000fe40000011407 */
[----:B------:R-:W-:-:S02]  /*1110*/  LEA.HI R8, R5, R6, RZ, 0x4 ;  /* 0x0000000605087211 */ /* 0x000fc400078f20ff */
[----:B------:R-:W-:Y:S01]  /*1120*/  LEA.HI R7, R7, R4, RZ, 0x1 ;  /* 0x0000000407077211 */ /* 0x000fe200078f08ff */
[----:B-1----:R-:W-:Y:S01]  /*1130*/  VIADD R13, R4, 0x18 ;  /* 0x00000018040d7836 */ /* 0x002fe20000000000 */
[----:B------:R-:W-:Y:S02]  /*1140*/  LOP3.LUT R5, R0, 0x7ffffffc, RZ, 0xc0, !PT ;  /* 0x7ffffffc00057812 */ /* 0x000fe400078ec0ff */
[----:B------:R-:W-:Y:S02]  /*1150*/  LOP3.LUT R9, R8, 0x1ffffff0, RZ, 0xc0, !PT ;  /* 0x1ffffff008097812 */ /* 0x000fe400078ec0ff */
[----:B------:R-:W-:Y:S01]  /*1160*/  LEA.HI R8, R3, R10, RZ, 0x5 ;  /* 0x0000000a03087211 */ /* 0x000fe200078f28ff */
[----:B------:R-:W-:Y:S01]  /*1170*/  VIADD R3, R4, 0x8 ;  /* 0x0000000804037836 */ /* 0x000fe20000000000 */
[----:B------:R-:W-:Y:S01]  /*1180*/  LOP3.LUT R7, R7, 0xfffffffe, RZ, 0xc0, !PT ;  /* 0xfffffffe07077812 */ /* 0x000fe200078ec0ff */
[----:B------:R-:W-:Y:S01]  /*1190*/  IMAD.IADD R6, R6, 0x1, -R9 ;  /* 0x0000000106067824 */ /* 0x000fe200078e0a09 */
[----:B------:R-:W-:-:S02]  /*11a0*/  IADD3 R10, R10, -R5, RZ ;  /* 0x800000050a0a7210 */ /* 0x000fc40007ffe0ff */
[C---:B------:R-:W-:Y:S01]  /*11b0*/  IADD3 R5, R4.reuse, 0x10, RZ ;  /* 0x0000001004057810 */ /* 0x040fe20007ffe0ff */
[----:B------:R-:W-:Y:S01]  /*11c0*/  IMAD.IADD R7, R4, 0x1, -R7 ;  /* 0x0000000104077824 */ /* 0x000fe200078e0a07 */
[----:B------:R-:W-:Y:S02]  /*11d0*/  LEA.HI R4, R3, R3, RZ, 0x1 ;  /* 0x0000000303047211 */ /* 0x000fe400078f08ff */
[----:B------:R-:W-:Y:S02]  /*11e0*/  LEA.HI R9, R5, R5, RZ, 0x1 ;  /* 0x0000000505097211 */ /* 0x000fe400078f08ff */
[----:B------:R-:W-:Y:S02]  /*11f0*/  LEA.HI R15, R13, R13, RZ, 0x1 ;  /* 0x0000000d0d0f7211 */ /* 0x000fe400078f08ff */
[----:B------:R-:W-:Y:S02]  /*1200*/  SHF.R.S32.HI R17, RZ, 0x5, R8 ;  /* 0x00000005ff117819 */ /* 0x000fe40000011408 */
[----:B------:R-:W-:-:S02]  /*1210*/  LOP3.LUT R8, R4, 0xfffffffe, RZ, 0xc0, !PT ;  /* 0xfffffffe04087812 */ /* 0x000fc400078ec0ff */
[----:B------:R-:W-:Y:S01]  /*1220*/  LOP3.LUT R14, R9, 0xfffffffe, RZ, 0xc0, !PT ;  /* 0xfffffffe090e7812 */ /* 0x000fe200078ec0ff */
[----:B------:R-:W-:Y:S01]  /*1230*/  IMAD R21, R17, -0x10, R20 ;  /* 0xfffffff011157824 */ /* 0x000fe200078e0214 */
[----:B------:R-:W-:Y:S02]  /*1240*/  LOP3.LUT R18, R15, 0xfffffffe, RZ, 0xc0, !PT ;  /* 0xfffffffe0f127812 */ /* 0x000fe400078ec0ff */
[----:B------:R-:W-:Y:S01]  /*1250*/  IADD3 R8, R3, -R8, RZ ;  /* 0x8000000803087210 */ /* 0x000fe20007ffe0ff */
[----:B------:R-:W-:Y:S01]  /*1260*/  IMAD.IADD R14, R5, 0x1, -R14 ;  /* 0x00000001050e7824 */ /* 0x000fe200078e0a0e */
[----:B------:R-:W-:Y:S01]  /*1270*/  SHF.R.S32.HI R3, RZ, 0x1, R4 ;  /* 0x00000001ff037819 */ /* 0x000fe20000011404 */
[----:B------:R-:W-:Y:S01]  /*1280*/  IMAD.IADD R13, R13, 0x1, -R18 ;  /* 0x000000010d0d7824 */ /* 0x000fe200078e0a12 */
[----:B------:R-:W-:Y:S02]  /*1290*/  SHF.R.S32.HI R4, RZ, 0x1f, R4 ;  /* 0x0000001fff047819 */ /* 0x000fe40000011404 */
[----:B------:R-:W-:-:S02]  /*12a0*/  SHF.R.S32.HI R5, RZ, 0x1, R9 ;  /* 0x00000001ff057819 */ /* 0x000fc40000011409 */
[----:B------:R-:W-:Y:S02]  /*12b0*/  SHF.R.S32.HI R18, RZ, 0x1f, R9 ;  /* 0x0000001fff127819 */ /* 0x000fe40000011409 */
[--C-:B------:R-:W-:Y:S02]  /*12c0*/  SHF.R.S32.HI R17, RZ, 0x2, R0.reuse ;  /* 0x00000002ff117819 */ /* 0x100fe40000011400 */
[--C-:B------:R-:W-:Y:S02]  /*12d0*/  SHF.R.S32.HI R9, RZ, 0x1, R15.reuse ;  /* 0x00000001ff097819 */ /* 0x100fe4000001140f */
[----:B------:R-:W-:Y:S02]  /*12e0*/  SHF.R.S32.HI R20, RZ, 0x1f, R15 ;  /* 0x0000001fff147819 */ /* 0x000fe4000001140f */
[----:B------:R-:W-:Y:S02]  /*12f0*/  SHF.R.S32.HI R0, RZ, 0x1f, R0 ;  /* 0x0000001fff007819 */ /* 0x000fe40000011400 */
[----:B------:R-:W-:-:S02]  /*1300*/  LEA.HI R4, R4, R3, RZ, 0x4 ;  /* 0x0000000304047211 */ /* 0x000fc400078f20ff */
[----:B------:R-:W-:Y:S02]  /*1310*/  LEA.HI R18, R18, R5, RZ, 0x4 ;  /* 0x0000000512127211 */ /* 0x000fe400078f20ff */
[----:B------:R-:W-:Y:S02]  /*1320*/  LEA.HI R20, R20, R9, RZ, 0x4 ;  /* 0x0000000914147211 */ /* 0x000fe400078f20ff */
[----:B------:R-:W-:Y:S02]  /*1330*/  LEA.HI R0, R0, R17, RZ, 0x3 ;  /* 0x0000001100007211 */ /* 0x000fe400078f18ff */
[----:B------:R-:W-:Y:S02]  /*1340*/  LOP3.LUT R4, R4, 0x1ffffff0, RZ, 0xc0, !PT ;  /* 0x1ffffff004047812 */ /* 0x000fe400078ec0ff */
[----:B------:R-:W-:Y:S02]  /*1350*/  LOP3.LUT R18, R18, 0x1ffffff0, RZ, 0xc0, !PT ;  /* 0x1ffffff012127812 */ /* 0x000fe400078ec0ff */
[----:B------:R-:W-:-:S02]  /*1360*/  LOP3.LUT R20, R20, 0x1ffffff0, RZ, 0xc0, !PT ;  /* 0x1ffffff014147812 */ /* 0x000fc400078ec0ff */
[----:B------:R-:W-:Y:S01]  /*1370*/  LOP3.LUT R0, R0, 0xfffffff8, RZ, 0xc0, !PT ;  /* 0xfffffff800007812 */ /* 0x000fe200078ec0ff */
[----:B------:R-:W-:Y:S01]  /*1380*/  IMAD.IADD R5, R5, 0x1, -R18 ;  /* 0x0000000105057824 */ /* 0x000fe200078e0a12 */
[----:B------:R-:W-:Y:S01]  /*1390*/  IADD3 R3, R3, -R4, RZ ;  /* 0x8000000403037210 */ /* 0x000fe20007ffe0ff */
[----:B------:R-:W-:Y:S01]  /*13a0*/  IMAD.IADD R20, R9, 0x1, -R20 ;  /* 0x0000000109147824 */ /* 0x000fe200078e0a14 */
[----:B------:R-:W-:Y:S01]  /*13b0*/  IADD3 R0, R21, R0, -R17 ;  /* 0x0000000015007210 */ /* 0x000fe20007ffe811 */
[----:B------:R-:W-:Y:S01]  /*13c0*/  IMAD R4, R5, 0x8, R14 ;  /* 0x0000000805047824 */ /* 0x000fe200078e020e */
[----:B------:R-:W-:Y:S01]  /*13d0*/  LEA R7, R6, R7, 0x3 ;  /* 0x0000000706077211 */ /* 0x000fe200078e18ff */
[----:B------:R-:W-:Y:S01]  /*13e0*/  IMAD R6, R3, 0x8, R8 ;  /* 0x0000000803067824 */ /* 0x000fe200078e0208 */
[----:B------:R-:W-:Y:S01]  /*13f0*/  LEA R3, R20, R13, 0x3 ;  /* 0x0000000d14037211 */ /* 0x000fe200078e18ff */
[----:B------:R-:W-:Y:S01]  /*1400*/  IMAD R9, R19, -0x40, R0 ;  /* 0xffffffc013097824 */ /* 0x000fe200078e0200 */
[----:B------:R-:W-:Y:S01]  /*1410*/  SHF.R.S32.HI R0, RZ, 0x7, R22 ;  /* 0x00000007ff007819 */ /* 0x000fe20000011416 */
[----:B------:R-:W-:Y:S01]  /*1420*/  STL [R1+0x14], R7 ;  /* 0x0000140701007387 */ /* 0x000fe20000100800 */
[----:B------:R-:W-:Y:S01]  /*1430*/  LOP3.LUT R8, R16, 0x1, RZ, 0xfc, !PT ;  /* 0x0000000110087812 */ /* 0x000fe200078efcff */
[----:B------:R-:W-:-:S02]  /*1440*/  IMAD.MOV.U32 R5, RZ, RZ, RZ ;  /* 0x000000ffff057224 */ /* 0x000fc400078e00ff */
[----:B------:R1:W-:Y:S04]  /*1450*/  STL [R1+0x10], R6 ;  /* 0x0000100601007387 */ /* 0x0003e80000100800 */
[----:B------:R-:W-:Y:S04]  /*1460*/  STL [R1+0xc], R4 ;  /* 0x00000c0401007387 */ /* 0x000fe80000100800 */
[----:B------:R2:W-:Y:S01]  /*1470*/  STL [R1+0x8], R3 ;  /* 0x0000080301007387 */ /* 0x0005e20000100800 */
[----:B-1----:R-:W-:-:S03]  /*1480*/  CS2R R6, SRZ ;  /* 0x0000000000067805 */ /* 0x002fc6000001ff00 */
[----:B------:R1:W-:Y:S01]  /*1490*/  STL [R1], R0 ;  /* 0x0000000001007387 */ /* 0x0003e20000100800 */
[----:B--2---:R-:W-:-:S04]  /*14a0*/  IMAD.SHL.U32 R3, R23, 0x4, RZ ;  /* 0x0000000417037824 */ /* 0x004fc800078e00ff */
[----:B------:R-:W-:-:S07]  /*14b0*/  IMAD R4, R3, 0x4, R2 ;  /* 0x0000000403047824 */ /* 0x000fce00078e0202 */
.L_x_26:
[----:B------:R-:W-:Y:S01]  /*14c0*/  ISETP.NE.AND P0, PT, R8, 0x3, PT ;  /* 0x000000030800780c */ /* 0x000fe20003f05270 */
[----:B------:R-:W-:-:S12]  /*14d0*/  YIELD ;  /* 0x0000000000007946 */ /* 0x000fd80003800000 */
[----:B------:R-:W-:Y:S05]  /*14e0*/  @!P0 BRA `(.L_x_16) ;  /* 0x0000000000048947 */ /* 0x000fea0003800000 */
[----:B------:R-:W-:Y:S01]  /*14f0*/  BPT.TRAP 0x1 ;  /* 0x000000040000795c */ /* 0x000fe20000300000 */
.L_x_16:
[----:B------:R-:W-:Y:S01]  /*1500*/  IMAD R3, R5, 0x8, R2 ;  /* 0x0000000805037824 */ /* 0x000fe200078e0202 */
[----:B------:R-:W-:-:S04]  /*1510*/  SHF.L.U32 R20, R6, 0x1f, RZ ;  /* 0x0000001f06147819 */ /* 0x000fc800000006ff */
[----:B------:R2:W3:Y:S01]  /*1520*/  SYNCS.PHASECHK.TRANS64.TRYWAIT P1, [R3+URZ+0x30c10], R20 ;  /* 0x030c1014030075a7 */ /* 0x0004e2000802017f */
[----:B------:R-:W-:Y:S05]  /*1530*/  @!P0 BRA `(.L_x_17) ;  /* 0x0000000000048947 */ /* 0x000fea0003800000 */
[----:B------:R-:W-:Y:S01]  /*1540*/  BPT.TRAP 0x1 ;  /* 0x000000040000795c */ /* 0x000fe20000300000 */
.L_x_17:
[----:B-1----:R-:W-:-:S04]  /*1550*/  IADD3 R0, R2, 0x10000, RZ ;  /* 0x0001000002007810 */ /* 0x002fc80007ffe0ff */
[----:B------:R-:W-:-:S04]  /*1560*/  SHF.R.U32.HI R0, RZ, 0x4, R0 ;  /* 0x00000004ff007819 */ /* 0x000fc80000011600 */
[----:B------:R-:W-:Y:S01]  /*1570*/  LOP3.LUT R0, R0, 0x3fff, RZ, 0xc0, !PT ;  /* 0x00003fff00007812 */ /* 0x000fe200078ec0ff */
[----:B---3--:R-:W-:Y:S06]  /*1580*/  @P1 BRA `(.L_x_18) ;  /* 0x0000000000081947 */ /* 0x008fec0003800000 */
[----:B------:R-:W1:Y:S02]  /*1590*/  SYNCS.PHASECHK.TRANS64.TRYWAIT P1, [R3+URZ+0x30c10], R20 ;  /* 0x030c1014030075a7 */ /* 0x000e64000802017f */
[----:B-1----:R-:W-:Y:S05]  /*15a0*/  @!P1 BRA `(.L_x_19) ;  /* 0x00000078001c9947 */ /* 0x002fea0003800000 */
.L_x_18:
[----:B------:R-:W-:Y:S05]  /*15b0*/  WARPSYNC.ALL ;  /* 0x0000000000007948 */ /* 0x000fea0003800000 */
[----:B------:R-:W-:Y:S01]  /*15c0*/  LOP3.LUT R14, R0, 0x10000, RZ, 0xfc, !PT ;  /* 0x00010000000e7812 */ /* 0x000fe200078efcff */
[----:B------:R-:W-:Y:S01]  /*15d0*/  IMAD R13, R12, 0x2000, R2 ;  /* 0x000020000c0d7824 */ /* 0x000fe200078e0202 */
[----:B------:R-:W3:Y:S04]  /*15e0*/  LDL R17, [R1+0xc] ;  /* 0x00000c0001117983 */ /* 0x000ee80000100800 */
[----:B------:R-:W-:Y:S01]  /*15f0*/  R2UR UR9, R13 ;  /* 0x000000000d0972ca */ /* 0x000fe200000e0000 */
[----:B------:R-:W-:Y:S01]  /*1600*/  IMAD R14, R5, 0x400, R14 ;  /* 0x00000400050e7824 */ /* 0x000fe200078e020e */
[----:B------:R-:W4:Y:S04]  /*1610*/  LDL R18, [R1+0x14] ;  /* 0x0000140001127983 */ /* 0x000f280000100800 */
[----:B------:R-:W-:Y:S01]  /*1620*/  R2UR UR8, R14 ;  /* 0x000000000e0872ca */ /* 0x000fe200000e0000 */
[----:B------:R-:W5:Y:S04]  /*1630*/  LDL R15, [R1+0x10] ;  /* 0x00001000010f7983 */ /* 0x000f680000100800 */
[----:B------:R-:W2:Y:S02]  /*1640*/  LDL R16, [R1+0x8] ;  /* 0x0000080001107983 */ /* 0x000ea40000100800 */
[----:B------:R-:W-:-:S04]  /*1650*/  USHF.R.U32.HI UR4, URZ, 0x4, UR9 ;  /* 0x000000043f047899 */ /* 0x000fc80008011609 */
[----:B------:R-:W-:Y:S01]  /*1660*/  ULOP3.LUT UR4, UR4, 0x3fff, URZ, 0xc0, !UPT ;  /* 0x00003fff04047892 */ /* 0x000fe2000f8ec03f */
[----:B------:R-:W-:-:S03]  /*1670*/  WARPGROUP.ARRIVE ;  /* 0x00000000000079c5 */ /* 0x000fc60000000000 */
[----:B------:R-:W-:Y:S01]  /*1680*/  ULOP3.LUT UR10, UR4, 0x10000, URZ, 0xfc, !UPT ;  /* 0x00010000040a7892 */ /* 0x000fe2000f8efc3f */
[----:B------:R-:W-:Y:S01]  /*1690*/  UMOV UR6, UR8 ;  /* 0x0000000800067c82 */ /* 0x000fe20008000000 */
[----:B------:R-:W-:Y:S01]  /*16a0*/  UMOV UR7, 0x40000040 ;  /* 0x4000004000077882 */ /* 0x000fe20000000000 */
[----:B------:R-:W-:-:S04]  /*16b0*/  UMOV UR5, 0x40000040 ;  /* 0x4000004000057882 */ /* 0x000fc80000000000 */
[----:B------:R-:W-:Y:S02]  /*16c0*/  UMOV UR4, UR10 ;  /* 0x0000000a00047c82 */ /* 0x000fe40008000000 */
[----:B------:R-:W-:Y:S01]  /*16d0*/  HGMMA.64x128x16.F32.BF16 R72, gdesc[UR4], RZ, !UPT, gsb0 ;  /* 0x01e00000044879f0 */ /* 0x000fe2000c0018ff */
[----:B------:R-:W-:Y:S02]  /*16e0*/  UIADD3 UR6, UR8, 0x2, URZ ;  /* 0x0000000208067890 */ /* 0x000fe4000fffe03f */
[----:B------:R-:W-:Y:S01]  /*16f0*/  UIADD3 UR4, UR10, 0x2, URZ ;  /* 0x000000020a047890 */ /* 0x000fe2000fffe03f */
[----:B------:R-:W-:Y:S01]  /*1700*/  UMOV UR7, 0x40000040 ;  /* 0x4000004000077882 */ /* 0x000fe20000000000 */
[----:B------:R-:W-:Y:S01]  /*1710*/  UMOV UR5, 0x40000040 ;  /* 0x4000004000057882 */ /* 0x000fe20000000000 */
[----:B------:R-:W-:Y:S02]  /*1720*/  WARPGROUP.DEPBAR.LE gsb0, 0x0 ;  /* 0x00008000000079c5 */ /* 0x000fe40000010000 */
[----:B------:R-:W-:-:S06]  /*1730*/  WARPGROUP.ARRIVE ;  /* 0x00000000000079c5 */ /* 0x000fcc0000000000 */
[----:B------:R-:W-:Y:S01]  /*1740*/  HGMMA.64x128x16.F32.BF16 R72, gdesc[UR4], R72, gsb0 ;  /* 0x01e00000044879f0 */ /* 0x000fe20008001848 */
        /* <DEDUP_REMOVED lines=11> */
[C---:B---3--:R-:W-:Y:S01]  /*1800*/  IMAD R17, R5.reuse, 0x80, R17 ;  /* 0x0000008005117824 */ /* 0x048fe200078e0211 */
[C---:B----4-:R-:W-:Y:S01]  /*1810*/  LEA R13, R5.reuse, R18, 0x7 ;  /* 0x00000012050d7211 */ /* 0x050fe200078e38ff */
[C---:B-----5:R-:W-:Y:S01]  /*1820*/  IMAD R15, R5.reuse, 0x80, R15 ;  /* 0x00000080050f7824 */ /* 0x060fe200078e020f */
[----:B--2---:R-:W-:Y:S02]  /*1830*/  LEA R21, R5, R16, 0x7 ;  /* 0x0000001005157211 */ /* 0x004fe400078e38ff */
[C---:B------:R-:W-:Y:S01]  /*1840*/  LEA R19, R10.reuse, R17, 0x1 ;  /* 0x000000110a137211 */ /* 0x040fe200078e08ff */
[----:B------:R-:W-:-:S02]  /*1850*/  IMAD R15, R10, 0x2, R15 ;  /* 0x000000020a0f7824 */ /* 0x000fc400078e020f */
[C---:B------:R-:W-:Y:S02]  /*1860*/  IMAD R13, R10.reuse, 0x2, R13 ;  /* 0x000000020a0d7824 */ /* 0x040fe400078e020d */
[----:B------:R-:W-:Y:S01]  /*1870*/  IMAD R21, R10, 0x2, R21 ;  /* 0x000000020a157824 */ /* 0x000fe200078e0215 */
[----:B------:R-:W-:Y:S01]  /*1880*/  LEA R23, R15, R2, 0x2 ;  /* 0x000000020f177211 */ /* 0x000fe200078e10ff */
[--C-:B------:R-:W-:Y:S02]  /*1890*/  IMAD R202, R13, 0x4, R2.reuse ;  /* 0x000000040dca7824 */ /* 0x100fe400078e0202 */
[--C-:B------:R-:W-:Y:S02]  /*18a0*/  IMAD R17, R19, 0x4, R2.reuse ;  /* 0x0000000413117824 */ /* 0x100fe400078e0202 */
[----:B------:R-:W-:Y:S01]  /*18b0*/  IMAD R14, R21, 0x4, R2 ;  /* 0x00000004150e7824 */ /* 0x000fe200078e0202 */
[----:B------:R-:W-:Y:S02]  /*18c0*/  WARPGROUP.DEPBAR.LE gsb0, 0x0 ;  /* 0x00008000000079c5 */ /* 0x000fe40000010000 */
[----:B------:R-:W-:-:S06]  /*18d0*/  WARPGROUP.ARRIVE ;  /* 0x00000000000079c5 */ /* 0x000fcc0000000000 */
[----:B------:R-:W-:Y:S01]  /*18e0*/  HGMMA.64x128x16.F32.BF16 R72, gdesc[UR4], R72, gsb0 ;  /* 0x01e00000044879f0 */ /* 0x000fe20008001848 */
[----:B------:R-:W-:-:S05]  /*18f0*/  IADD3 R18, R2, 0x20000, RZ ;  /* 0x0002000002127810 */ /* 0x000fca0007ffe0ff */
[--C-:B------:R-:W-:Y:S01]  /*1900*/  IMAD R200, R13, 0x4, R18.reuse ;  /* 0x000000040dc87824 */ /* 0x100fe200078e0212 */
[----:B------:R-:W-:Y:S01]  /*1910*/  LEA R16, R19, R18, 0x2 ;  /* 0x0000001213107211 */ /* 0x000fe200078e10ff */
[--C-:B------:R-:W-:Y:S02]  /*1920*/  IMAD R13, R15, 0x4, R18.reuse ;  /* 0x000000040f0d7824 */ /* 0x100fe400078e0212 */
[----:B------:R-:W-:Y:S01]  /*1930*/  IMAD R15, R21, 0x4, R18 ;  /* 0x00000004150f7824 */ /* 0x000fe200078e0212 */
[----:B------:R-:W-:Y:S02]  /*1940*/  WARPGROUP.DEPBAR.LE gsb0, 0x0 ;  /* 0x00008000000079c5 */ /* 0x000fe40000010000 */
[----:B------:R-:W2:Y:S04]  /*1950*/  LDS R202, [R202+0x20000] ;  /* 0x02000000caca7984 */ /* 0x000ea80000000800 */
[----:B------:R-:W3:Y:S04]  /*1960*/  LDS R23, [R23+0x20000] ;  /* 0x0200000017177984 */ /* 0x000ee80000000800 */
[----:B------:R-:W4:Y:S04]  /*1970*/  LDS R17, [R17+0x20000] ;  /* 0x0200000011117984 */ /* 0x000f280000000800 */
[----:B------:R-:W1:Y:S01]  /*1980*/  LDS R14, [R14+0x20000] ;  /* 0x020000000e0e7984 */ /* 0x000e620000000800 */
[----:B------:R-:W-:Y:S05]  /*1990*/  @!P0 BRA `(.L_x_20) ;  /* 0x0000000000048947 */ /* 0x000fea0003800000 */
[----:B------:R-:W-:Y:S01]  /*19a0*/  BPT.TRAP 0x1 ;  /* 0x000000040000795c */ /* 0x000fe20000300000 */
.L_x_20:
[----:B------:R1:W1:Y:S01]  /*19b0*/  SYNCS.PHASECHK.TRANS64.TRYWAIT P1, [R3+URZ+0x30c30], R20 ;  /* 0x030c3014030075a7 */ /* 0x000262000802017f */
[----:B------:R-:W-:Y:S05]  /*19c0*/  @!P0 BRA `(.L_x_21) ;  /* 0x0000000000048947 */ /* 0x000fea0003800000 */
[----:B------:R-:W-:Y:S01]  /*19d0*/  BPT.TRAP 0x1 ;  /* 0x000000040000795c */ /* 0x000fe20000300000 */
.L_x_21:
[----:B-1----:R-:W-:Y:S05]  /*19e0*/  @P1 BRA `(.L_x_22) ;  /* 0x0000000000081947 */ /* 0x002fea0003800000 */
[----:B------:R-:W1:Y:S02]  /*19f0*/  SYNCS.PHASECHK.TRANS64.TRYWAIT P1, [R3+URZ+0x30c30], R20 ;  /* 0x030c3014030075a7 */ /* 0x000e64000802017f */
[----:B-1----:R-:W-:Y:S05]  /*1a00*/  @!P1 BRA `(.L_x_23) ;  /* 0x0000007400189947 */ /* 0x002fea0003800000 */
.L_x_22:
[----:B------:R-:W-:Y:S01]  /*1a10*/  VIADD R24, R2, 0x18000 ;  /* 0x0001800002187836 */ /* 0x000fe20000000000 */
[----:B------:R-:W-:Y:S01]  /*1a20*/  UIADD3 UR9, UR9, 0x4000, URZ ;  /* 0x0000400009097890 */ /* 0x000fe2000fffe03f */
[----:B------:R1:W-:Y:S01]  /*1a30*/  STL [R1+0xb4], R12 ;  /* 0x0000b40c01007387 */ /* 0x0003e20000100800 */
[----:B------:R-:W-:Y:S01]  /*1a40*/  ULDC UR10, c[0x0][0x75c] ;  /* 0x0001d700000a7ab9 */ /* 0x000fe20000000800 */
[----:B------:R-:W-:Y:S01]  /*1a50*/  UMOV UR7, 0x40000040 ;  /* 0x4000004000077882 */ /* 0x000fe20000000000 */
[----:B------:R-:W-:Y:S01]  /*1a60*/  SHF.R.U32.HI R24, RZ, 0x4, R24 ;  /* 0x00000004ff187819 */ /* 0x000fe20000011618 */
[----:B------:R-:W-:Y:S01]  /*1a70*/  USHF.R.U32.HI UR9, URZ, 0x4, UR9 ;  /* 0x000000043f097899 */ /* 0x000fe20008011609 */
[----:B------:R-:W-:Y:S01]  /*1a80*/  FMUL.FTZ R18, R72, UR10 ;  /* 0x0000000a48127c20 */ /* 0x000fe20008410000 */
[----:B------:R-:W-:Y:S01]  /*1a90*/  FMUL.FTZ R19, R73, UR10 ;  /* 0x0000000a49137c20 */ /* 0x000fe20008410000 */
[----:B------:R-:W-:Y:S01]  /*1aa0*/  LOP3.LUT R204, R24, 0x3fff, RZ, 0xc0, !PT ;  /* 0x00003fff18cc7812 */ /* 0x000fe200078ec0ff */
[----:B------:R-:W-:Y:S01]  /*1ab0*/  ULOP3.LUT UR9, UR9, 0x3fff, URZ, 0xc0, !UPT ;  /* 0x00003fff09097892 */ /* 0x000fe2000f8ec03f */
[----:B------:R-:W-:Y:S01]  /*1ac0*/  FMUL.FTZ R20, R74, UR10 ;  /* 0x0000000a4a147c20 */ /* 0x000fe20008410000 */
[----:B------:R-:W-:Y:S01]  /*1ad0*/  FMUL.FTZ R21, R75, UR10 ;  /* 0x0000000a4b157c20 */ /* 0x000fe20008410000 */
[----:B------:R-:W-:Y:S01]  /*1ae0*/  LOP3.LUT R24, R204, 0x10000, RZ, 0xfc, !PT ;  /* 0x00010000cc187812 */ /* 0x000fe200078efcff */
[----:B------:R-:W-:Y:S01]  /*1af0*/  ULOP3.LUT UR9, UR9, 0x10000, URZ, 0xfc, !UPT ;  /* 0x0001000009097892 */ /* 0x000fe2000f8efc3f */
[----:B------:R-:W-:Y:S01]  /*1b00*/  FMUL.FTZ R22, R76, UR10 ;  /* 0x0000000a4c167c20 */ /* 0x000fe20008410000 */
[----:B------:R-:W-:Y:S01]  /*1b10*/  FMUL.FTZ R203, R77, UR10 ;  /* 0x0000000a4dcb7c20 */ /* 0x000fe20008410000 */
[----:B------:R-:W-:Y:S01]  /*1b20*/  LEA R24, R5, R24, 0xa ;  /* 0x0000001805187211 */ /* 0x000fe200078e50ff */
[----:B------:R-:W-:Y:S01]  /*1b30*/  FMUL.FTZ R201, R78, UR10 ;  /* 0x0000000a4ec97c20 */ /* 0x000fe20008410000 */
[----:B------:R-:W-:Y:S01]  /*1b40*/  FMUL.FTZ R221, R79, UR10 ;  /* 0x0000000a4fdd7c20 */ /* 0x000fe20008410000 */
[----:B------:R-:W-:Y:S01]  /*1b50*/  FMUL.FTZ R220, R80, UR10 ;  /* 0x0000000a50dc7c20 */ /* 0x000fe20008410000 */
[----:B------:R-:W-:Y:S01]  /*1b60*/  R2UR UR8, R24 ;  /* 0x00000000180872ca */ /* 0x000fe200000e0000 */
[----:B------:R-:W-:Y:S01]  /*1b70*/  FMUL.FTZ R217, R81, UR10 ;  /* 0x0000000a51d97c20 */ /* 0x000fe20008410000 */
[----:B------:R-:W-:Y:S01]  /*1b80*/  FMUL.FTZ R216, R82, UR10 ;  /* 0x0000000a52d87c20 */ /* 0x000fe20008410000 */
[----:B------:R-:W-:Y:S01]  /*1b90*/  FMUL.FTZ R228, R83, UR10 ;  /* 0x0000000a53e47c20 */ /* 0x000fe20008410000 */
[----:B------:R-:W-:Y:S01]  /*1ba0*/  FMUL.FTZ R222, R84, UR10 ;  /* 0x0000000a54de7c20 */ /* 0x000fe20008410000 */
[----:B------:R-:W-:Y:S01]  /*1bb0*/  FMUL.FTZ R230, R85, UR10 ;  /* 0x0000000a55e67c20 */ /* 0x000fe20008410000 */
[----:B------:R-:W-:Y:S01]  /*1bc0*/  FMUL.FTZ R229, R86, UR10 ;  /* 0x0000000a56e57c20 */ /* 0x000fe20008410000 */
[----:B------:R-:W-:Y:S01]  /*1bd0*/  FMUL.FTZ R227, R87, UR10 ;  /* 0x0000000a57e37c20 */ /* 0x000fe20008410000 */
[----:B------:R-:W-:Y:S01]  /*1be0*/  UMOV UR4, UR9 ;  /* 0x0000000900047c82 */ /* 0x000fe20008000000 */
[----:B------:R-:W-:Y:S01]  /*1bf0*/  WARPGROUP.ARRIVE ;  /* 0x00000000000079c5 */ /* 0x000fe20000000000 */
[----:B------:R-:W-:Y:S01]  /*1c00*/  UMOV UR5, 0x40000040 ;  /* 0x4000004000057882 */ /* 0x000fe20000000000 */
[----:B------:R-:W-:Y:S01]  /*1c10*/  STL [R1+0xb0], R199 ;  /* 0x0000b0c701007387 */ /* 0x000fe20000100800 */
[----:B------:R-:W-:Y:S01]  /*1c20*/  FMUL.FTZ R92, R92, UR10 ;  /* 0x0000000a5c5c7c20 */ /* 0x000fe20008410000 */
[----:B------:R-:W-:Y:S01]  /*1c30*/  UMOV UR6, UR8 ;  /* 0x0000000800067c82 */ /* 0x000fe20008000000 */
[----:B------:R-:W2:Y:S01]  /*1c40*/  MUFU.TANH R20, R20 ;  /* 0x0000001400147308 */ /* 0x000ea20000002400 */
[----:B------:R-:W-:Y:S01]  /*1c50*/  HGMMA.64x128x16.F32.BF16 R24, gdesc[UR4], RZ, !UPT, gsb0 ;  /* 0x01e00000041879f0 */ /* 0x000fe2000c0018ff */
[----:B------:R-:W-:Y:S01]  /*1c60*/  UIADD3 UR6, UR8, 0x2, URZ ;  /* 0x0000000208067890 */ /* 0x000fe2000fffe03f */
[----:B------:R-:W-:Y:S01]  /*1c70*/  STL [R1+0xac], R198 ;  /* 0x0000acc601007387 */ /* 0x000fe20000100800 */
[----:B------:R-:W-:Y:S01]  /*1c80*/  UIADD3 UR4, UR9, 0x2, URZ ;  /* 0x0000000209047890 */ /* 0x000fe2000fffe03f */
[----:B------:R-:W-:Y:S01]  /*1c90*/  VIADD R218, R11, 0x4 ;  /* 0x000000040bda7836 */ /* 0x000fe20000000000 */
[----:B------:R-:W-:Y:S01]  /*1ca0*/  UMOV UR7, 0x40000040 ;  /* 0x4000004000077882 */ /* 0x000fe20000000000 */
[----:B------:R-:W-:Y:S01]  /*1cb0*/  UMOV UR5, 0x40000040 ;  /* 0x4000004000057882 */ /* 0x000fe20000000000 */
[----:B------:R-:W-:Y:S01]  /*1cc0*/  STL [R1+0xa8], R197 ;  /* 0x0000a8c501007387 */ /* 0x000fe20000100800 */
[----:B-1----:R1:W-:Y:S01]  /*1cd0*/  MUFU.TANH R12, R92 ;  /* 0x0000005c000c7308 */ /* 0x0023e20000002400 */
[----:B------:R-:W-:Y:S01]  /*1ce0*/  FMUL.FTZ R109, R109, UR10 ;  /* 0x0000000a6d6d7c20 */ /* 0x000fe20008410000 */
[----:B------:R-:W-:Y:S01]  /*1cf0*/  FMUL.FTZ R236, R89, UR10 ;  /* 0x0000000a59ec7c20 */ /* 0x000fe20008410000 */
[----:B------:R-:W-:Y:S01]  /*1d00*/  STL [R1+0xa4], R196 ;  /* 0x0000a4c401007387 */ /* 0x000fe20000100800 */
[----:B------:R-:W-:Y:S01]  /*1d10*/  FMUL.FTZ R232, R88, UR10 ;  /* 0x0000000a58e87c20 */ /* 0x000fe20008410000 */
[C---:B------:R-:W-:Y:S01]  /*1d20*/  ISETP.GT.AND P1, PT, R9.reuse, 0x8, PT ;  /* 0x000000080900780c */ /* 0x040fe20003f24270 */
[----:B------:R-:W-:Y:S01]  /*1d30*/  FMUL.FTZ R108, R108, UR10 ;  /* 0x0000000a6c6c7c20 */ /* 0x000fe20008410000 */
[----:B------:R-:W-:Y:S01]  /*1d40*/  STL [R1+0xa0], R195 ;  /* 0x0000a0c301007387 */ /* 0x000fe20000100800 */
[----:B------:R-:W3:Y:S01]  /*1d50*/  MUFU.TANH R18, R18 ;  /* 0x0000001200127308 */ /* 0x000ee20000002400 */
[----:B------:R-:W-:Y:S01]  /*1d60*/  ISETP.GT.AND P2, PT, R9, RZ, PT ;  /* 0x000000ff0900720c */ /* 0x000fe20003f44270 */
[----:B------:R-:W-:Y:S01]  /*1d70*/  FMUL.FTZ R231, R91, UR10 ;  /* 0x0000000a5be77c20 */ /* 0x000fe20008410000 */
[----:B------:R-:W-:Y:S01]  /*1d80*/  STL [R1+0x9c], R194 ;  /* 0x00009cc201007387 */ /* 0x000fe20000100800 */
[----:B------:R-:W-:Y:S01]  /*1d90*/  FMUL.FTZ R112, R112, UR10 ;  /* 0x0000000a70707c20 */ /* 0x000fe20008410000 */
[----:B--2---:R-:W-:Y:S01]  /*1da0*/  FSEL R91, R20, -INF , P1 ;  /* 0xff800000145b7808 */ /* 0x004fe20000800000 */
[----:B------:R-:W-:Y:S01]  /*1db0*/  FMUL.FTZ R235, R90, UR10 ;  /* 0x0000000a5aeb7c20 */ /* 0x000fe20008410000 */
[----:B------:R-:W-:Y:S01]  /*1dc0*/  STL [R1+0x98], R193 ;  /* 0x000098c101007387 */ /* 0x000fe20000100800 */
[----:B------:R-:W-:Y:S01]  /*1dd0*/  MUFU.TANH R19, R19 ;  /* 0x0000001300137308 */ /* 0x000fe20000002400 */
[----:B------:R-:W-:Y:S01]  /*1de0*/  FMUL.FTZ R102, R102, UR10 ;  /* 0x0000000a66667c20 */ /* 0x000fe20008410000 */
[----:B------:R-:W-:Y:S01]  /*1df0*/  FMUL.FTZ R114, R114, UR10 ;  /* 0x0000000a72727c20 */ /* 0x000fe20008410000 */
[----:B------:R-:W-:Y:S01]  /*1e00*/  STL [R1+0x94], R192 ;  /* 0x000094c001007387 */ /* 0x000fe20000100800 */
[----:B------:R-:W-:Y:S01]  /*1e10*/  FMUL.FTZ R113, R113, UR10 ;  /* 0x0000000a71717c20 */ /* 0x000fe20008410000 */
[----:B------:R-:W-:Y:S01]  /*1e20*/  FMUL.FTZ R110, R110, UR10 ;  /* 0x0000000a6e6e7c20 */ /* 0x000fe20008410000 */
[----:B------:R-:W-:Y:S01]  /*1e30*/  ULDC UR11, c[0x0][0x744] ;  /* 0x0001d100000b7ab9 */ /* 0x000fe20000000800 */
[----:B-1----:R-:W1:Y:S01]  /*1e40*/  SHFL.IDX PT, R92, R202, R11, 0x1f ;  /* 0x00001f0bca5c7589 */ /* 0x002e6200000e0000 */
[----:B------:R-:W-:Y:S01]  /*1e50*/  MUFU.TANH R21, R21 ;  /* 0x0000001500157308 */ /* 0x000fe20000002400 */
[----:B---3--:R-:W-:Y:S01]  /*1e60*/  FSEL R90, R18, -INF , P2 ;  /* 0xff800000125a7808 */ /* 0x008fe20001000000 */
[----:B------:R-:W-:Y:S01]  /*1e70*/  FMUL.FTZ R105, R105, UR10 ;  /* 0x0000000a69697c20 */ /* 0x000fe20008410000 */
[----:B------:R-:W-:Y:S01]  /*1e80*/  STL [R1+0x90], R191 ;  /* 0x000090bf01007387 */ /* 0x000fe20000100800 */
[----:B------:R-:W-:Y:S01]  /*1e90*/  FMUL.FTZ R122, R122, UR10 ;  /* 0x0000000a7a7a7c20 */ /* 0x000fe20008410000 */
[----:B------:R-:W-:Y:S01]  /*1ea0*/  FMUL.FTZ R111, R111, UR10 ;  /* 0x0000000a6f6f7c20 */ /* 0x000fe20008410000 */
        /* <DEDUP_REMOVED lines=13> */
[----:B------:R2:W-:Y:S01]  /*1f80*/  STL [R1+0x80], R187 ;  /* 0x000080bb01007387 */ /* 0x0005e20000100800 */
[----:B------:R-:W-:Y:S01]  /*1f90*/  FMUL.FTZ R93, R93, UR10 ;  /* 0x0000000a5d5d7c20 */ /* 0x000fe20008410000 */
[----:B------:R-:W-:Y:S01]  /*1fa0*/  FMUL.FTZ R131, R131, UR10 ;  /* 0x0000000a83837c20 */ /* 0x000fe20008410000 */
[----:B------:R-:W-:Y:S01]  /*1fb0*/  FMUL.FTZ R219, R135, UR10 ;  /* 0x0000000a87db7c20 */ /* 0x000fe20008410000 */
[----:B------:R-:W-:Y:S01]  /*1fc0*/  STL [R1+0x7c], R186 ;  /* 0x00007cba01007387 */ /* 0x000fe20000100800 */
[--C-:B-1----:R-:W-:Y:S01]  /*1fd0*/  FFMA.FTZ R91, R91, UR11, -R92.reuse ;  /* 0x0000000b5b5b7c23 */ /* 0x102fe2000801085c */
[----:B------:R-:W-:Y:S01]  /*1fe0*/  MUFU.TANH R193, R102 ;  /* 0x0000006600c17308 */ /* 0x000fe20000002400 */
[----:B------:R-:W-:Y:S01]  /*1ff0*/  FMUL.FTZ R129, R129, UR10 ;  /* 0x0000000a81817c20 */ /* 0x000fe20008410000 */
[----:B------:R1:W-:Y:S01]  /*2000*/  STL [R1+0x78], R185 ;  /* 0x000078b901007387 */ /* 0x0003e20000100800 */
[----:B------:R-:W-:Y:S01]  /*2010*/  FMUL.FTZ R107, R107, UR10 ;  /* 0x0000000a6b6b7c20 */ /* 0x000fe20008410000 */
[----:B------:R-:W-:Y:S01]  /*2020*/  FMUL.FTZ R237, R97, UR10 ;  /* 0x0000000a61ed7c20 */ /* 0x000fe20008410000 */
[----:B------:R-:W-:Y:S01]  /*2030*/  FMUL.FTZ R101, R101, UR10 ;  /* 0x0000000a65657c20 */ /* 0x000fe20008410000 */
[----:B------:R-:W3:Y:S01]  /*2040*/  SHFL.IDX PT, R89, R202, R218, 0x1f ;  /* 0x00001fdaca597589 */ /* 0x000ee200000e0000 */
[----:B------:R-:W-:Y:S01]  /*2050*/  FMUL.FTZ R104, R104, UR10 ;  /* 0x0000000a68687c20 */ /* 0x000fe20008410000 */
[----:B--2---:R2:W-:Y:S01]  /*2060*/  MUFU.TANH R187, R108 ;  /* 0x0000006c00bb7308 */ /* 0x0045e20000002400 */
[----:B------:R-:W-:Y:S01]  /*2070*/  FMUL.FTZ R106, R106, UR10 ;  /* 0x0000000a6a6a7c20 */ /* 0x000fe20008410000 */
[----:B------:R4:W-:Y:S01]  /*2080*/  STL [R1+0x74], R184 ;  /* 0x000074b801007387 */ /* 0x0009e20000100800 */
[----:B------:R-:W-:Y:S01]  /*2090*/  FMUL.FTZ R99, R99, UR10 ;  /* 0x0000000a63637c20 */ /* 0x000fe20008410000 */
[----:B------:R-:W-:Y:S01]  /*20a0*/  FMUL.FTZ R118, R118, UR10 ;  /* 0x0000000a76767c20 */ /* 0x000fe20008410000 */
[----:B------:R-:W-:Y:S01]  /*20b0*/  FMUL.FTZ R126, R126, UR10 ;  /* 0x0000000a7e7e7c20 */ /* 0x000fe20008410000 */
[----:B------:R-:W-:Y:S01]  /*20c0*/  STL [R1+0x70], R183 ;  /* 0x000070b701007387 */ /* 0x000fe20000100800 */
[----:B------:R-:W-:Y:S01]  /*20d0*/  FMUL.FTZ R128, R128, UR10 ;  /* 0x0000000a80807c20 */ /* 0x000fe20008410000 */
[----:B-1----:R1:W-:Y:S01]  /*20e0*/  MUFU.TANH R185, R109 ;  /* 0x0000006d00b97308 */ /* 0x0023e20000002400 */
[----:B--2---:R-:W-:Y:S01]  /*20f0*/  IADD3 R108, R11, 0xc, RZ ;  /* 0x0000000c0b6c7810 */ /* 0x004fe20007ffe0ff */
[----:B------:R2:W-:Y:S01]  /*2100*/  STL [R1+0x6c], R182 ;  /* 0x00006cb601007387 */ /* 0x0005e20000100800 */
[----:B------:R-:W-:Y:S01]  /*2110*/  FMUL.FTZ R134, R134, UR10 ;  /* 0x0000000a86867c20 */ /* 0x000fe20008410000 */
[----:B------:R-:W-:Y:S01]  /*2120*/  FMUL.FTZ R116, R116, UR10 ;  /* 0x0000000a74747c20 */ /* 0x000fe20008410000 */
[----:B------:R-:W-:Y:S01]  /*2130*/  FMUL.FTZ R133, R133, UR10 ;  /* 0x0000000a85857c20 */ /* 0x000fe20008410000 */
[----:B------:R3:W-:Y:S01]  /*2140*/  STL [R1+0x68], R181 ;  /* 0x000068b501007387 */ /* 0x0007e20000100800 */
[----:B------:R-:W-:Y:S01]  /*2150*/  FMUL.FTZ R121, R121, UR10 ;  /* 0x0000000a79797c20 */ /* 0x000fe20008410000 */
[----:B----4-:R4:W3:Y:S01]  /*2160*/  MUFU.TANH R184, R112 ;  /* 0x0000007000b87308 */ /* 0x0108e20000002400 */
[----:B-1----:R-:W-:Y:S01]  /*2170*/  VIADD R109, R11, 0x8 ;  /* 0x000000080b6d7836 */ /* 0x002fe20000000000 */
[----:B------:R-:W-:Y:S01]  /*2180*/  STL [R1+0x64], R180 ;  /* 0x000064b401007387 */ /* 0x000fe20000100800 */
[----:B------:R-:W-:Y:S01]  /*2190*/  FMUL.FTZ R127, R127, UR10 ;  /* 0x0000000a7f7f7c20 */ /* 0x000fe20008410000 */
[----:B------:R-:W-:Y:S01]  /*21a0*/  FMUL.FTZ R119, R119, UR10 ;  /* 0x0000000a77777c20 */ /* 0x000fe20008410000 */
[----:B------:R-:W-:Y:S01]  /*21b0*/  FMUL.FTZ R117, R117, UR10 ;  /* 0x0000000a75757c20 */ /* 0x000fe20008410000 */
[----:B------:R-:W-:Y:S01]  /*21c0*/  SHFL.IDX PT, R88, R202, R109, 0x1f ;  /* 0x00001f6dca587589 */ /* 0x000fe200000e0000 */
[----:B------:R-:W-:Y:S01]  /*21d0*/  FMUL.FTZ R130, R130, UR10 ;  /* 0x0000000a82827c20 */ /* 0x000fe20008410000 */
[----:B--2---:R1:W-:Y:S01]  /*21e0*/  MUFU.TANH R182, R114 ;  /* 0x0000007200b67308 */ /* 0x0043e20000002400 */
[----:B----4-:R-:W-:Y:S01]  /*21f0*/  VIADD R112, R11, 0x10 ;  /* 0x000000100b707836 */ /* 0x010fe20000000000 */
[----:B------:R-:W-:Y:S01]  /*2200*/  STL [R1+0x60], R179 ;  /* 0x000060b301007387 */ /* 0x000fe20000100800 */
[----:B------:R-:W-:Y:S01]  /*2210*/  FMUL.FTZ R125, R125, UR10 ;  /* 0x0000000a7d7d7c20 */ /* 0x000fe20008410000 */
[----:B------:R-:W-:Y:S01]  /*2220*/  LEA R204, R5, R204, 0xa ;  /* 0x000000cc05cc7211 */ /* 0x000fe200078e50ff */
[----:B------:R-:W-:Y:S01]  /*2230*/  FMUL.FTZ R120, R120, UR10 ;  /* 0x0000000a78787c20 */ /* 0x000fe20008410000 */
[----:B------:R-:W-:Y:S01]  /*2240*/  STL [R1+0x5c], R178 ;  /* 0x00005cb201007387 */ /* 0x000fe20000100800 */
[----:B------:R-:W-:Y:S01]  /*2250*/  FMUL.FTZ R123, R123, UR10 ;  /* 0x0000000a7b7b7c20 */ /* 0x000fe20008410000 */
[----:B---3--:R2:W-:Y:S01]  /*2260*/  MUFU.TANH R181, R113 ;  /* 0x0000007100b57308 */ /* 0x0085e20000002400 */
[----:B-1----:R-:W-:Y:S01]  /*2270*/  VIADD R114, R11, 0x1c ;  /* 0x0000001c0b727836 */ /* 0x002fe20000000000 */
[----:B------:R-:W-:Y:S01]  /*2280*/  STL [R1+0x58], R177 ;  /* 0x000058b101007387 */ /* 0x000fe20000100800 */
[----:B------:R-:W-:Y:S01]  /*2290*/  FSEL R214, R184, -INF , P2 ;  /* 0xff800000b8d67808 */ /* 0x000fe20001000000 */
[----:B------:R-:W-:Y:S01]  /*22a0*/  FMUL.FTZ R124, R124, UR10 ;  /* 0x0000000a7c7c7c20 */ /* 0x000fe20008410000 */
[----:B------:R-:W-:Y:S01]  /*22b0*/  R2UR UR10, R204 ;  /* 0x00000000cc0a72ca */ /* 0x000fe200000e0000 */
[----:B------:R-:W-:Y:S01]  /*22c0*/  STL [R1+0x54], R176 ;  /* 0x000054b001007387 */ /* 0x000fe20000100800 */
[----:B------:R-:W-:Y:S01]  /*22d0*/  FFMA.FTZ R20, -R20, R20, 1 ;  /* 0x3f80000014147423 */ /* 0x000fe20000010114 */
[----:B------:R1:W-:Y:S01]  /*22e0*/  MUFU.TANH R186, R110 ;  /* 0x0000006e00ba7308 */ /* 0x0003e20000002400 */
[----:B--2---:R-:W-:Y:S01]  /*22f0*/  FFMA.FTZ R113, R90, UR11, -R92 ;  /* 0x0000000b5a717c23 */ /* 0x004fe2000801085c */
[----:B------:R-:W-:Y:S01]  /*2300*/  STL [R1+0x50], R175 ;  /* 0x000050af01007387 */ /* 0x000fe20000100800 */
[----:B------:R-:W-:-:S02]  /*2310*/  FSEL R90, R19, -INF , P2 ;  /* 0xff800000135a7808 */ /* 0x000fc40001000000 */
[C---:B------:R-:W-:Y:S01]  /*2320*/  FSEL R92, R21.reuse, -INF , P1 ;  /* 0xff800000155c7808 */ /* 0x040fe20000800000 */
[----:B------:R-:W-:Y:S01]  /*2330*/  STL [R1+0x4c], R174 ;  /* 0x00004cae01007387 */ /* 0x000fe20000100800 */
[----:B------:R-:W-:Y:S01]  /*2340*/  FFMA.FTZ R21, -R21, R21, 1 ;  /* 0x3f80000015157423 */ /* 0x000fe20000010115 */
[----:B------:R-:W-:Y:S01]  /*2350*/  MUFU.TANH R203, R203 ;  /* 0x000000cb00cb7308 */ /* 0x000fe20000002400 */
[----:B-1----:R-:W-:Y:S01]  /*2360*/  VIADD R110, R11, 0x14 ;  /* 0x000000140b6e7836 */ /* 0x002fe20000000000 */
[----:B------:R1:W-:Y:S01]  /*2370*/  STL [R1+0x48], R173 ;  /* 0x000048ad01007387 */ /* 0x0003e20000100800 */
[--C-:B------:R-:W-:Y:S01]  /*2380*/  FFMA.FTZ R90, R90, UR11, -R89.reuse ;  /* 0x0000000b5a5a7c23 */ /* 0x100fe20008010859 */
[----:B------:R-:W-:Y:S01]  /*2390*/  FFMA.FTZ R92, R92, UR11, -R89 ;  /* 0x0000000b5c5c7c23 */ /* 0x000fe20008010859 */
[----:B------:R-:W-:Y:S01]  /*23a0*/  FSEL R89, R22, -INF , P2 ;  /* 0xff80000016597808 */ /* 0x000fe20001000000 */
[----:B------:R-:W-:Y:S02]  /*23b0*/  STL [R1+0x44], R172 ;  /* 0x000044ac01007387 */ /* 0x000fe40000100800 */
[----:B------:R-:W-:Y:S02]  /*23c0*/  MUFU.TANH R190, R105 ;  /* 0x0000006900be7308 */ /* 0x000fe40000002400 */
[----:B------:R-:W-:Y:S04]  /*23d0*/  STL [R1+0x40], R171 ;  /* 0x000040ab01007387 */ /* 0x000fe80000100800 */
[----:B------:R-:W-:Y:S02]  /*23e0*/  STL [R1+0x3c], R170 ;  /* 0x00003caa01007387 */ /* 0x000fe40000100800 */
[----:B-1----:R1:W-:Y:S02]  /*23f0*/  MUFU.TANH R173, R122 ;  /* 0x0000007a00ad7308 */ /* 0x0023e40000002400 */
[----:B------:R-:W-:Y:S01]  /*2400*/  SHFL.IDX PT, R102, R202, R108, 0x1f ;  /* 0x00001f6cca667589 */ /* 0x000fe200000e0000 */
[----:B------:R-:W-:-:S02]  /*2410*/  WARPGROUP.DEPBAR.LE gsb0, 0x0 ;  /* 0x00008000000079c5 */ /* 0x000fc40000010000 */
[----:B------:R-:W-:Y:S01]  /*2420*/  WARPGROUP.ARRIVE ;  /* 0x00000000000079c5 */ /* 0x000fe20000000000 */
[----:B------:R-:W-:Y:S02]  /*2430*/  STL [R1+0x38], R169 ;  /* 0x000038a901007387 */ /* 0x000fe40000100800 */
[----:B------:R-:W-:Y:S02]  /*2440*/  MUFU.TANH R221, R221 ;  /* 0x000000dd00dd7308 */ /* 0x000fe40000002400 */
[----:B------:R-:W-:Y:S01]  /*2450*/  STL [R1+0x34], R168 ;  /* 0x000034a801007387 */ /* 0x000fe20000100800 */
[----:B------:R-:W-:Y:S01]  /*2460*/  HGMMA.64x128x16.F32.BF16 R24, gdesc[UR4], R24, gsb0 ;  /* 0x01e00000041879f0 */ /* 0x000fe20008001818 */
[----:B------:R-:W-:Y:S02]  /*2470*/  UIADD3 UR6, UR8, 0x4, URZ ;  /* 0x0000000408067890 */ /* 0x000fe4000fffe03f */
[----:B------:R-:W-:Y:S01]  /*2480*/  UIADD3 UR4, UR9, 0x4, URZ ;  /* 0x0000000409047890 */ /* 0x000fe2000fffe03f */
[----:B------:R-:W-:Y:S01]  /*2490*/  STL [R1+0x30], R10 ;  /* 0x0000300a01007387 */ /* 0x000fe20000100800 */
[----:B------:R-:W-:Y:S01]  /*24a0*/  UMOV UR7, 0x40000040 ;  /* 0x4000004000077882 */ /* 0x000fe20000000000 */
[----:B------:R-:W-:Y:S01]  /*24b0*/  UMOV UR5, 0x40000040 ;  /* 0x4000004000057882 */ /* 0x000fe20000000000 */
[----:B------:R2:W-:Y:S01]  /*24c0*/  MUFU.TANH R183, R111 ;  /* 0x0000006f00b77308 */ /* 0x0005e20000002400 */
[----:B-1----:R-:W1:Y:S04]  /*24d0*/  SHFL.IDX PT, R122, R23, R112, 0x1f ;  /* 0x00001f70177a7589 */ /* 0x002e6800000e0000 */
[----:B------:R-:W-:Y:S03]  /*24e0*/  STL [R1+0x2c], R8 ;  /* 0x00002c0801007387 */ /* 0x000fe60000100800 */
[----:B------:R3:W-:Y:S01]  /*24f0*/  MUFU.EX2 R105, R91 ;  /* 0x0000005b00697308 */ /* 0x0007e20000000800 */
[----:B--2---:R-:W-:Y:S01]  /*2500*/  VIADD R111, R11, 0x18 ;  /* 0x000000180b6f7836 */ /* 0x004fe20000000000 */
[----:B------:R-:W-:Y:S04]  /*2510*/  STL [R1+0x28], R7 ;  /* 0x0000280701007387 */ /* 0x000fe80000100800 */
[----:B------:R-:W2:Y:S02]  /*2520*/  SHFL.IDX PT, R94, R202, R112, 0x1f ;  /* 0x00001f70ca5e7589 */ /* 0x000ea400000e0000 */
[----:B------:R4:W-:Y:S02]  /*2530*/  MUFU.TANH R197, R95 ;  /* 0x0000005f00c57308 */ /* 0x0009e40000002400 */
[----:B---3--:R-:W-:Y:S04]  /*2540*/  SHFL.IDX PT, R91, R202, R114, 0x1f ;  /* 0x00001f72ca5b7589 */ /* 0x008fe800000e0000 */
[----:B------:R-:W-:Y:S02]  /*2550*/  STL [R1+0x24], R6 ;  /* 0x0000240601007387 */ /* 0x000fe40000100800 */
[----:B------:R-:W3:Y:S02]  /*2560*/  MUFU.TANH R198, R96 ;  /* 0x0000006000c67308 */ /* 0x000ee40000002400 */
[----:B----4-:R-:W-:Y:S04]  /*2570*/  SHFL.IDX PT, R95, R202, R110, 0x1f ;  /* 0x00001f6eca5f7589 */ /* 0x010fe800000e0000 */
[----:B------:R-:W-:Y:S02]  /*2580*/  STL [R1+0x20], R4 ;  /* 0x0000200401007387 */ /* 0x000fe40000100800 */
[----:B------:R-:W-:Y:S02]  /*2590*/  MUFU.TANH R230, R230 ;  /* 0x000000e600e67308 */ /* 0x000fe40000002400 */
[----:B------:R-:W-:Y:S04]  /*25a0*/  SHFL.IDX PT, R135, R23, R108, 0x1f ;  /* 0x00001f6c17877589 */ /* 0x000fe800000e0000 */
[----:B------:R-:W-:Y:S02]  /*25b0*/  SHFL.IDX PT, R205, R23, R114, 0x1f ;  /* 0x00001f7217cd7589 */ /* 0x000fe400000e0000 */
[----:B------:R-:W-:Y:S01]  /*25c0*/  MUFU.TANH R233, R233 ;  /* 0x000000e900e97308 */ /* 0x000fe20000002400 */
[----:B---3--:R-:W-:Y:S01]  /*25d0*/  FSEL R211, R198, -INF , P2 ;  /* 0xff800000c6d37808 */ /* 0x008fe20001000000 */
[----:B------:R-:W-:Y:S04]  /*25e0*/  STL [R1+0x1c], R3 ;  /* 0x00001c0301007387 */ /* 0x000fe80000100800 */
[----:B------:R-:W-:Y:S01]  /*25f0*/  STL [R1+0x18], R0 ;  /* 0x0000180001007387 */ /* 0x000fe20000100800 */
[----:B-1----:R-:W-:Y:S01]  /*2600*/  FFMA.FTZ R211, R211, UR11, -R122 ;  /* 0x0000000bd3d37c23 */ /* 0x002fe2000801087a */
[----:B------:R-:W1:Y:S02]  /*2610*/  MUFU.TANH R220, R220 ;  /* 0x000000dc00dc7308 */ /* 0x000e640000002400 */
[----:B------:R-:W-:Y:S04]  /*2620*/  SHFL.IDX PT, R215, R17, R108, 0x1f ;  /* 0x00001f6c11d77589 */ /* 0x000fe800000e0000 */
[----:B------:R-:W3:Y:S02]  /*2630*/  SHFL.IDX PT, R213, R17, R112, 0x1f ;  /* 0x00001f7011d57589 */ /* 0x000ee400000e0000 */
[----:B------:R-:W4:Y:S02]  /*2640*/  MUFU.TANH R227, R227 ;  /* 0x000000e300e37308 */ /* 0x000f240000002400 */
[----:B------:R-:W-:Y:S06]  /*2650*/  SHFL.IDX PT, R224, R14, R109, 0x1f ;  /* 0x00001f6d0ee07589 */ /* 0x000fec00000e0000 */
[----:B------:R-:W3:Y:S01]  /*2660*/  MUFU.TANH R217, R217 ;  /* 0x000000d900d97308 */ /* 0x000ee20000002400 */
[C---:B-1----:R-:W-:Y:S01]  /*2670*/  FSEL R96, R220.reuse, -INF , P2 ;  /* 0xff800000dc607808 */ /* 0x042fe20001000000 */
[----:B------:R-:W-:-:S04]  /*2680*/  FFMA.FTZ R220, -R220, R220, 1 ;  /* 0x3f800000dcdc7423 */ /* 0x000fc800000101dc */
[----:B--2---:R-:W-:Y:S02]  /*2690*/  FFMA.FTZ R96, R96, UR11, -R94 ;  /* 0x0000000b60607c23 */ /* 0x004fe4000801085e */
[----:B------:R-:W-:Y:S01]  /*26a0*/  MUFU.TANH R216, R216 ;  /* 0x000000d800d87308 */ /* 0x000fe20000002400 */
[C---:B----4-:R-:W-:Y:S01]  /*26b0*/  FSEL R98, R227.reuse, -INF , P1 ;  /* 0xff800000e3627808 */ /* 0x050fe20000800000 */
[----:B------:R-:W-:Y:S01]  /*26c0*/  FFMA.FTZ R227, -R227, R227, 1 ;  /* 0x3f800000e3e37423 */ /* 0x000fe200000101e3 */
[----:B---3--:R-:W-:-:S05]  /*26d0*/  FFMA.FTZ R214, R214, UR11, -R213 ;  /* 0x0000000bd6d67c23 */ /* 0x008fca00080108d5 */
[----:B------:R1:W-:Y:S01]  /*26e0*/  MUFU.TANH R4, R132 ;  /* 0x0000008400047308 */ /* 0x0003e20000002400 */
[----:B------:R-:W-:-:S05]  /*26f0*/  FSEL R97, R217, -INF , P2 ;  /* 0xff800000d9617808 */ /* 0x000fca0001000000 */
[----:B------:R-:W-:Y:S02]  /*2700*/  FFMA.FTZ R97, R97, UR11, -R95 ;  /* 0x0000000b61617c23 */ /* 0x000fe4000801085f */
[----:B------:R-:W-:Y:S01]  /*2710*/  MUFU.TANH R228, R228 ;  /* 0x000000e400e47308 */ /* 0x000fe20000002400 */
[----:B-1----:R-:W-:Y:S07]  /*2720*/  SHFL.IDX PT, R132, R23, R111, 0x1f ;  /* 0x00001f6f17847589 */ /* 0x002fee00000e0000 */
[----:B------:R1:W-:Y:S08]  /*2730*/  MUFU.TANH R195, R100 ;  /* 0x0000006400c37308 */ /* 0x0003f00000002400 */
[----:B------:R2:W-:Y:S01]  /*2740*/  MUFU.TANH R192, R103 ;  /* 0x0000006700c07308 */ /* 0x0005e20000002400 */
[----:B-1----:R-:W-:Y:S07]  /*2750*/  SHFL.IDX PT, R100, R23, R218, 0x1f ;  /* 0x00001fda17647589 */ /* 0x002fee00000e0000 */
[----:B------:R1:W-:Y:S01]  /*2760*/  MUFU.TANH R180, R115 ;  /* 0x0000007300b47308 */ /* 0x0003e20000002400 */
[----:B--2---:R-:W-:Y:S01]  /*2770*/  FFMA.FTZ R103, R89, UR11, -R88 ;  /* 0x0000000b59677c23 */ /* 0x004fe20008010858 */
[C---:B------:R-:W-:Y:S01]  /*2780*/  FSEL R89, R201.reuse, -INF , P1 ;  /* 0xff800000c9597808 */ /* 0x040fe20000800000 */
[----:B------:R-:W-:-:S05]  /*2790*/  FFMA.FTZ R201, -R201, R201, 1 ;  /* 0x3f800000c9c97423 */ /* 0x000fca00000101c9 */
[----:B------:R2:W3:Y:S01]  /*27a0*/  MUFU.TANH R199, R93 ;  /* 0x0000005d00c77308 */ /* 0x0004e20000002400 */
[----:B-1----:R-:W1:Y:S01]  /*27b0*/  SHFL.IDX PT, R115, R23, R11, 0x1f ;  /* 0x00001f0b17737589 */ /* 0x002e6200000e0000 */
[----:B------:R-:W-:Y:S02]  /*27c0*/  WARPGROUP.DEPBAR.LE gsb0, 0x0 ;  /* 0x00008000000079c5 */ /* 0x000fe40000010000 */
[----:B------:R-:W-:-:S04]  /*27d0*/  WARPGROUP.ARRIVE ;  /* 0x00000000000079c5 */ /* 0x000fc80000000000 */
[----:B------:R-:W4:Y:S01]  /*27e0*/  MUFU.TANH R232, R232 ;  /* 0x000000e800e87308 */ /* 0x000f220000002400 */
[----:B--2---:R-:W-:Y:S01]  /*27f0*/  FSEL R93, R230, -INF , P2 ;  /* 0xff800000e65d7808 */ /* 0x004fe20001000000 */
[----:B------:R-:W-:Y:S01]  /*2800*/  HGMMA.64x128x16.F32.BF16 R24, gdesc[UR4], R24, gsb0 ;  /* 0x01e00000041879f0 */ /* 0x000fe20008001818 */
[----:B------:R-:W-:-:S03]  /*2810*/  UIADD3 UR6, UR8, 0x6, URZ ;  /* 0x0000000608067890 */ /* 0x000fc6000fffe03f */
[--C-:B------:R-:W-:Y:S01]  /*2820*/  FFMA.FTZ R93, R93, UR11, -R91.reuse ;  /* 0x0000000b5d5d7c23 */ /* 0x100fe2000801085b */
[----:B------:R-:W-:Y:S01]  /*2830*/  UIADD3 UR4, UR9, 0x6, URZ ;  /* 0x0000000609047890 */ /* 0x000fe2000fffe03f */
[----:B------:R2:W-:Y:S01]  /*2840*/  MUFU.TANH R6, R131 ;  /* 0x0000008300067308 */ /* 0x0005e20000002400 */
[----:B------:R-:W-:Y:S01]  /*2850*/  UMOV UR7, 0x40000040 ;  /* 0x4000004000077882 */ /* 0x000fe20000000000 */
[----:B------:R-:W-:Y:S01]  /*2860*/  UMOV UR5, 0x40000040 ;  /* 0x4000004000057882 */ /* 0x000fe20000000000 */
[----:B------:R-:W-:Y:S01]  /*2870*/  FFMA.FTZ R91, R98, UR11, -R91 ;  /* 0x0000000b625b7c23 */ /* 0x000fe2000801085b */
[----:B---3--:R-:W-:-:S04]  /*2880*/  FSEL R98, R199, -INF , P2 ;  /* 0xff800000c7627808 */ /* 0x008fc80001000000 */
[----:B------:R-:W3:Y:S01]  /*2890*/  MUFU.TANH R235, R235 ;  /* 0x000000eb00eb7308 */ /* 0x000ee20000002400 */
[----:B--2---:R-:W2:Y:S01]  /*28a0*/  SHFL.IDX PT, R131, R17, R11, 0x1f ;  /* 0x00001f0b11837589 */ /* 0x004ea200000e0000 */
[----:B------:R-:W-:-:S06]  /*28b0*/  FFMA.FTZ R98, R98, UR11, -R135 ;  /* 0x0000000b62627c23 */ /* 0x000fcc0008010887 */
[----:B------:R4:W-:Y:S08]  /*28c0*/  MUFU.TANH R8, R129 ;  /* 0x0000008100087308 */ /* 0x0009f00000002400 */
[----:B------:R1:W2:Y:S01]  /*28d0*/  MUFU.TANH R194, R101 ;  /* 0x0000006500c27308 */ /* 0x0002a20000002400 */
[----:B----4-:R-:W4:Y:S07]  /*28e0*/  SHFL.IDX PT, R129, R23, R110, 0x1f ;  /* 0x00001f6e17817589 */ /* 0x010f2e00000e0000 */
[----:B------:R3:W-:Y:S01]  /*28f0*/  MUFU.TANH R191, R104 ;  /* 0x0000006800bf7308 */ /* 0x0007e20000002400 */
[----:B-1----:R-:W-:Y:S01]  /*2900*/  FFMA.FTZ R101, R89, UR11, -R88 ;  /* 0x0000000b59657c23 */ /* 0x002fe20008010858 */
[C---:B------:R-:W-:Y:S01]  /*2910*/  FSEL R89, R203.reuse, -INF , P2 ;  /* 0xff800000cb597808 */ /* 0x040fe20001000000 */
[----:B------:R-:W-:Y:S01]  /*2920*/  FFMA.FTZ R203, -R203, R203, 1 ;  /* 0x3f800000cbcb7423 */ /* 0x000fe200000101cb */
[C---:B------:R-:W-:Y:S01]  /*2930*/  FSEL R88, R221.reuse, -INF , P1 ;  /* 0xff800000dd587808 */ /* 0x040fe20000800000 */
[----:B------:R-:W-:-:S03]  /*2940*/  FFMA.FTZ R221, -R221, R221, 1 ;  /* 0x3f800000dddd7423 */ /* 0x000fc600000101dd */
[----:B------:R-:W-:Y:S01]  /*2950*/  MUFU.TANH R188, R107 ;  /* 0x0000006b00bc7308 */ /* 0x000fe20000002400 */
[--C-:B---3--:R-:W-:Y:S01]  /*2960*/  FFMA.FTZ R104, R89, UR11, -R102.reuse ;  /* 0x0000000b59687c23 */ /* 0x108fe20008010866 */
[----:B------:R-:W-:Y:S01]  /*2970*/  FFMA.FTZ R102, R88, UR11, -R102 ;  /* 0x0000000b58667c23 */ /* 0x000fe20008010866 */
[----:B------:R-:W-:Y:S02]  /*2980*/  FSEL R89, R216, -INF , P1 ;  /* 0xff800000d8597808 */ /* 0x000fe40000800000 */
[----:B------:R-:W-:-:S03]  /*2990*/  FSEL R88, R228, -INF , P1 ;  /* 0xff800000e4587808 */ /* 0x000fc60000800000 */
[----:B------:R-:W-:Y:S01]  /*29a0*/  MUFU.TANH R189, R106 ;  /* 0x0000006a00bd7308 */ /* 0x000fe20000002400 */
[----:B------:R-:W-:Y:S01]  /*29b0*/  FFMA.FTZ R94, R89, UR11, -R94 ;  /* 0x0000000b595e7c23 */ /* 0x000fe2000801085e */
[----:B------:R-:W-:Y:S01]  /*29c0*/  FFMA.FTZ R95, R88, UR11, -R95 ;  /* 0x0000000b585f7c23 */ /* 0x000fe2000801085f */
[C---:B------:R-:W-:Y:S01]  /*29d0*/  FSEL R89, R232.reuse, -INF , P2 ;  /* 0xff800000e8597808 */ /* 0x040fe20001000000 */
[----:B------:R-:W-:Y:S01]  /*29e0*/  FFMA.FTZ R232, -R232, R232, 1 ;  /* 0x3f800000e8e87423 */ /* 0x000fe200000101e8 */
[----:B------:R-:W-:-:S03]  /*29f0*/  FSEL R88, R235, -INF , P1 ;  /* 0xff800000eb587808 */ /* 0x000fc60000800000 */
[----:B------:R1:W-:Y:S01]  /*2a00*/  MUFU.EX2 R107, R90 ;  /* 0x0000005a006b7308 */ /* 0x0003e20000000800 */
[--C-:B------:R-:W-:Y:S01]  /*2a10*/  FFMA.FTZ R89, R89, UR11, -R115.reuse ;  /* 0x0000000b59597c23 */ /* 0x100fe20008010873 */
[----:B------:R-:W-:-:S06]  /*2a20*/  FFMA.FTZ R115, R88, UR11, -R115 ;  /* 0x0000000b58737c23 */ /* 0x000fcc0008010873 */
[----:B------:R-:W-:Y:S01]  /*2a30*/  MUFU.TANH R237, R237 ;  /* 0x000000ed00ed7308 */ /* 0x000fe20000002400 */
[----:B-1----:R2:W1:Y:S07]  /*2a40*/  SHFL.IDX PT, R90, R202, R111, 0x1f ;  /* 0x00001f6fca5a7589 */ /* 0x00246e00000e0000 */
[----:B------:R-:W-:Y:S01]  /*2a50*/  MUFU.TANH R196, R99 ;  /* 0x0000006300c47308 */ /* 0x000fe20000002400 */
[----:B--2---:R-:W-:-:S07]  /*2a60*/  FSEL R202, R194, -INF , P2 ;  /* 0xff800000c2ca7808 */ /* 0x004fce0001000000 */
[----:B------:R-:W-:Y:S01]  /*2a70*/  MUFU.TANH R222, R222 ;  /* 0x000000de00de7308 */ /* 0x000fe20000002400 */
[----:B------:R-:W-:-:S07]  /*2a80*/  FFMA.FTZ R202, R202, UR11, -R205 ;  /* 0x0000000bcaca7c23 */ /* 0x000fce00080108cd */
[----:B------:R2:W3:Y:S08]  /*2a90*/  MUFU.TANH R177, R118 ;  /* 0x0000007600b17308 */ /* 0x0004f00000002400 */
[----:B------:R4:W-:Y:S01]  /*2aa0*/  MUFU.TANH R169, R126 ;  /* 0x0000007e00a97308 */ /* 0x0009e20000002400 */
[----:B--2---:R2:W-:Y:S07]  /*2ab0*/  SHFL.IDX PT, R118, R23, R109, 0x1f ;  /* 0x00001f6d17767589 */ /* 0x0045ee00000e0000 */
[----:B------:R-:W1:Y:S01]  /*2ac0*/  MUFU.TANH R229, R229 ;  /* 0x000000e500e57308 */ /* 0x000e620000002400 */
[----:B----4-:R-:W4:Y:S01]  /*2ad0*/  SHFL.IDX PT, R126, R17, R109, 0x1f ;  /* 0x00001f6d117e7589 */ /* 0x010f2200000e0000 */
[----:B---3--:R-:W-:-:S02]  /*2ae0*/  FSEL R207, R177, -INF , P1 ;  /* 0xff800000b1cf7808 */ /* 0x008fc40000800000 */
[----:B--2---:R-:W-:-:S04]  /*2af0*/  FSEL R23, R233, -INF , P1 ;  /* 0xff800000e9177808 */ /* 0x004fc80000800000 */
[----:B------:R-:W2:Y:S01]  /*2b00*/  MUFU.TANH R236, R236 ;  /* 0x000000ec00ec7308 */ /* 0x000ea20000002400 */
[----:B------:R-:W-:Y:S01]  /*2b10*/  FFMA.FTZ R122, R23, UR11, -R122 ;  /* 0x0000000b177a7c23 */ /* 0x000fe2000801087a */
[----:B------:R-:W-:-:S06]  /*2b20*/  FSEL R23, R193, -INF , P1 ;  /* 0xff800000c1177808 */ /* 0x000fcc0000800000 */
[----:B------:R-:W-:Y:S01]  /*2b30*/  MUFU.TANH R231, R231 ;  /* 0x000000e700e77308 */ /* 0x000fe20000002400 */
[----:B-1----:R-:W-:-:S07]  /*2b40*/  FSEL R99, R229, -INF , P1 ;  /* 0xff800000e5637808 */ /* 0x002fce0000800000 */
[----:B------:R1:W-:Y:S01]  /*2b50*/  MUFU.TANH R0, R134 ;  /* 0x0000008600007308 */ /* 0x0003e20000002400 */
[----:B--2---:R-:W-:Y:S01]  /*2b60*/  FSEL R88, R236, -INF , P2 ;  /* 0xff800000ec587808 */ /* 0x004fe20001000000 */
[----:B------:R-:W-:Y:S02]  /*2b70*/  WARPGROUP.DEPBAR.LE gsb0, 0x0 ;  /* 0x00008000000079c5 */ /* 0x000fe40000010000 */
[----:B------:R-:W-:Y:S02]  /*2b80*/  WARPGROUP.ARRIVE ;  /* 0x00000000000079c5 */ /* 0x000fe40000000000 */
[----:B------:R-:W-:Y:S02]  /*2b90*/  FFMA.FTZ R88, R88, UR11, -R100 ;  /* 0x0000000b58587c23 */ /* 0x000fe40008010864 */
[----:B------:R2:W-:Y:S01]  /*2ba0*/  MUFU.TANH R10, R128 ;  /* 0x00000080000a7308 */ /* 0x0005e20000002400 */
[----:B-1----:R-:W-:Y:S01]  /*2bb0*/  FSEL R134, R195, -INF , P2 ;  /* 0xff800000c3867808 */ /* 0x002fe20001000000 */
[----:B------:R-:W-:Y:S04]  /*2bc0*/  HGMMA.64x128x16.F32.BF16 R24, gdesc[UR4], R24, gsb0 ;  /* 0x01e00000041879f0 */ /* 0x000fe80008001818 */
[--C-:B------:R-:W-:Y:S01]  /*2bd0*/  FFMA.FTZ R134, R134, UR11, -R132.reuse ;  /* 0x0000000b86867c23 */ /* 0x100fe20008010884 */
[----:B------:R-:W-:Y:S01]  /*2be0*/  FFMA.FTZ R132, R23, UR11, -R132 ;  /* 0x0000000b17847c23 */ /* 0x000fe20008010884 */
[----:B------:R-:W-:Y:S01]  /*2bf0*/  MUFU.TANH R234, R234 ;  /* 0x000000ea00ea7308 */ /* 0x000fe20000002400 */
[----:B--2---:R-:W1:Y:S01]  /*2c00*/  SHFL.IDX PT, R128, R17, R218, 0x1f ;  /* 0x00001fda11807589 */ /* 0x004e6200000e0000 */
[----:B------:R-:W-:-:S06]  /*2c10*/  FSEL R23, R189, -INF , P1 ;  /* 0xff800000bd177808 */ /* 0x000fcc0000800000 */
[----:B------:R2:W3:Y:S08]  /*2c20*/  MUFU.TANH R179, R116 ;  /* 0x0000007400b37308 */ /* 0x0004f00000002400 */
[----:B------:R4:W-:Y:S01]  /*2c30*/  MUFU.TANH R3, R133 ;  /* 0x0000008500037308 */ /* 0x0009e20000002400 */
[----:B--2---:R-:W-:-:S05]  /*2c40*/  FSEL R116, R197, -INF , P1 ;  /* 0xff800000c5747808 */ /* 0x004fca0000800000 */
[----:B------:R-:W-:Y:S01]  /*2c50*/  FFMA.FTZ R135, R116, UR11, -R135 ;  /* 0x0000000b74877c23 */ /* 0x000fe20008010887 */
[----:B------:R-:W-:Y:S01]  /*2c60*/  FSEL R116, R196, -INF , P1 ;  /* 0xff800000c4747808 */ /* 0x000fe20000800000 */
[----:B------:R2:W-:Y:S01]  /*2c70*/  MUFU.TANH R174, R121 ;  /* 0x0000007900ae7308 */ /* 0x0005e20000002400 */
[----:B----4-:R-:W-:Y:S02]  /*2c80*/  FSEL R133, R191, -INF , P2 ;  /* 0xff800000bf857808 */ /* 0x010fe40001000000 */
[----:B---3--:R-:W-:-:S03]  /*2c90*/  FSEL R209, R179, -INF , P2 ;  /* 0xff800000b3d17808 */ /* 0x008fc60001000000 */
[--C-:B------:R-:W-:Y:S01]  /*2ca0*/  FFMA.FTZ R133, R133, UR11, -R131.reuse ;  /* 0x0000000b85857c23 */ /* 0x100fe20008010883 */
[----:B------:R-:W-:Y:S01]  /*2cb0*/  FFMA.FTZ R131, R23, UR11, -R131 ;  /* 0x0000000b17837c23 */ /* 0x000fe20008010883 */
[----:B------:R3:W-:Y:S01]  /*2cc0*/  MUFU.EX2 R106, R92 ;  /* 0x0000005c006a7308 */ /* 0x0007e20000000800 */
[----:B--2---:R-:W-:-:S05]  /*2cd0*/  FSEL R121, R237, -INF , P2 ;  /* 0xff800000ed797808 */ /* 0x004fca0001000000 */
[--C-:B------:R-:W-:Y:S01]  /*2ce0*/  FFMA.FTZ R121, R121, UR11, -R129.reuse ;  /* 0x0000000b79797c23 */ /* 0x100fe20008010881 */
[----:B------:R-:W-:Y:S01]  /*2cf0*/  FFMA.FTZ R129, R116, UR11, -R129 ;  /* 0x0000000b74817c23 */ /* 0x000fe20008010881 */
[----:B------:R2:W-:Y:S01]  /*2d00*/  MUFU.TANH R168, R127 ;  /* 0x0000007f00a87308 */ /* 0x0005e20000002400 */
[----:B---3--:R-:W-:Y:S02]  /*2d10*/  FSEL R92, R222, -INF , P2 ;  /* 0xff800000de5c7808 */ /* 0x008fe40001000000 */
[----:B------:R-:W-:-:S03]  /*2d20*/  FSEL R116, R192, -INF , P1 ;  /* 0xff800000c0747808 */ /* 0x000fc60000800000 */
[--C-:B------:R-:W-:Y:S01]  /*2d30*/  FFMA.FTZ R92, R92, UR11, -R90.reuse ;  /* 0x0000000b5c5c7c23 */ /* 0x100fe2000801085a */
[----:B------:R-:W-:Y:S01]  /*2d40*/  FFMA.FTZ R90, R99, UR11, -R90 ;  /* 0x0000000b635a7c23 */ /* 0x000fe2000801085a */
[----:B------:R3:W-:Y:S01]  /*2d50*/  MUFU.EX2 R23, R115 ;  /* 0x0000007300177308 */ /* 0x0007e20000000800 */
[----:B--2---:R-:W-:Y:S01]  /*2d60*/  FSEL R127, R187, -INF , P2 ;  /* 0xff800000bb7f7808 */ /* 0x004fe20001000000 */
[----:B------:R-:W-:Y:S01]  /*2d70*/  FFMA.FTZ R205, R116, UR11, -R205 ;  /* 0x0000000b74cd7c23 */ /* 0x000fe200080108cd */
[----:B------:R-:W-:Y:S02]  /*2d80*/  FSEL R99, R12, -INF , P2 ;  /* 0xff8000000c637808 */ /* 0x000fe40001000000 */
[----:B------:R-:W-:Y:S01]  /*2d90*/  FSEL R116, R188, -INF , P1 ;  /* 0xff800000bc747808 */ /* 0x000fe20000800000 */
[----:B------:R-:W-:Y:S02]  /*2da0*/  FFMA.FTZ R127, R127, UR11, -R126 ;  /* 0x0000000b7f7f7c23 */ /* 0x000fe4000801087e */
[----:B------:R2:W-:Y:S01]  /*2db0*/  MUFU.TANH R176, R119 ;  /* 0x0000007700b07308 */ /* 0x0005e20000002400 */
[----:B---3--:R-:W-:Y:S01]  /*2dc0*/  FSEL R115, R186, -INF , P1 ;  /* 0xff800000ba737808 */ /* 0x008fe20000800000 */
[----:B------:R-:W-:-:S04]  /*2dd0*/  FFMA.FTZ R99, R99, UR11, -R118 ;  /* 0x0000000b63637c23 */ /* 0x000fc80008010876 */
[----:B------:R-:W-:Y:S02]  /*2de0*/  FFMA.FTZ R126, R115, UR11, -R126 ;  /* 0x0000000b737e7c23 */ /* 0x000fe4000801087e */
[----:B------:R3:W4:Y:S01]  /*2df0*/  MUFU.TANH R178, R117 ;  /* 0x0000007500b27308 */ /* 0x0007220000002400 */
[C---:B--2---:R-:W-:Y:S01]  /*2e00*/  FSEL R119, R231.reuse, -INF , P1 ;  /* 0xff800000e7777808 */ /* 0x044fe20000800000 */
[----:B------:R-:W-:Y:S01]  /*2e10*/  SHFL.IDX PT, R115, R17, R114, 0x1f ;  /* 0x00001f7211737589 */ /* 0x000fe200000e0000 */
[----:B------:R-:W-:-:S03]  /*2e20*/  FFMA.FTZ R231, -R231, R231, 1 ;  /* 0x3f800000e7e77423 */ /* 0x000fc600000101e7 */
[----:B------:R-:W-:Y:S02]  /*2e30*/  FFMA.FTZ R100, R119, UR11, -R100 ;  /* 0x0000000b77647c23 */ /* 0x000fe40008010864 */
[----:B------:R2:W-:Y:S01]  /*2e40*/  MUFU.TANH R7, R130 ;  /* 0x0000008200077308 */ /* 0x0005e20000002400 */
[----:B---3--:R-:W-:Y:S01]  /*2e50*/  FSEL R117, R234, -INF , P1 ;  /* 0xff800000ea757808 */ /* 0x008fe20000800000 */
[----:B------:R-:W3:Y:S04]  /*2e60*/  SHFL.IDX PT, R119, R17, R110, 0x1f ;  /* 0x00001f6e11777589 */ /* 0x000ee800000e0000 */
[----:B------:R-:W-:Y:S02]  /*2e70*/  FFMA.FTZ R118, R117, UR11, -R118 ;  /* 0x0000000b75767c23 */ /* 0x000fe40008010876 */
[----:B------:R4:W3:Y:S01]  /*2e80*/  SHFL.IDX PT, R117, R17, R111, 0x1f ;  /* 0x00001f6f11757589 */ /* 0x0008e200000e0000 */
[----:B--2---:R-:W-:Y:S01]  /*2e90*/  FSEL R130, R190, -INF , P2 ;  /* 0xff800000be827808 */ /* 0x004fe20001000000 */
[----:B------:R2:W-:Y:S04]  /*2ea0*/  MUFU.TANH R170, R125 ;  /* 0x0000007d00aa7308 */ /* 0x0005e80000002400 */
[--C-:B-1----:R-:W-:Y:S01]  /*2eb0*/  FFMA.FTZ R130, R130, UR11, -R128.reuse ;  /* 0x0000000b82827c23 */ /* 0x102fe20008010880 */
[----:B------:R-:W-:Y:S01]  /*2ec0*/  FFMA.FTZ R128, R116, UR11, -R128 ;  /* 0x0000000b74807c23 */ /* 0x000fe20008010880 */
[----:B------:R-:W-:-:S02]  /*2ed0*/  FSEL R116, R183, -INF , P1 ;  /* 0xff800000b7747808 */ /* 0x000fc40000800000 */
[----:B------:R1:W-:Y:S01]  /*2ee0*/  MUFU.TANH R175, R120 ;  /* 0x0000007800af7308 */ /* 0x0003e20000002400 */
[----:B--2---:R-:W-:Y:S02]  /*2ef0*/  FSEL R125, R185, -INF , P2 ;  /* 0xff800000b97d7808 */ /* 0x004fe40001000000 */
[----:B----4-:R-:W-:-:S03]  /*2f00*/  FSEL R17, R180, -INF , P1 ;  /* 0xff800000b4117808 */ /* 0x010fc60000800000 */
[--C-:B------:R-:W-:Y:S01]  /*2f10*/  FFMA.FTZ R125, R125, UR11, -R215.reuse ;  /* 0x0000000b7d7d7c23 */ /* 0x100fe200080108d7 */
[----:B------:R-:W-:Y:S01]  /*2f20*/  FFMA.FTZ R215, R116, UR11, -R215 ;  /* 0x0000000b74d77c23 */ /* 0x000fe200080108d7 */
[----:B------:R-:W-:Y:S01]  /*2f30*/  FSEL R116, R182, -INF , P1 ;  /* 0xff800000b6747808 */ /* 0x000fe20000800000 */
[----:B------:R2:W-:Y:S01]  /*2f40*/  MUFU.TANH R172, R123 ;  /* 0x0000007b00ac7308 */ /* 0x0005e20000002400 */
[----:B-1----:R-:W-:-:S03]  /*2f50*/  FSEL R120, R181, -INF , P2 ;  /* 0xff800000b5787808 */ /* 0x002fc60001000000 */
[----:B------:R-:W-:Y:S01]  /*2f60*/  FFMA.FTZ R213, R116, UR11, -R213 ;  /* 0x0000000b74d57c23 */ /* 0x000fe200080108d5 */
[----:B------:R-:W-:Y:S01]  /*2f70*/  FSEL R116, R178, -INF , P2 ;  /* 0xff800000b2747808 */ /* 0x000fe20001000000 */
[--C-:B---3--:R-:W-:Y:S01]  /*2f80*/  FFMA.FTZ R120, R120, UR11, -R119.reuse ;  /* 0x0000000b78787c23 */ /* 0x108fe20008010877 */
[----:B------:R-:W-:Y:S01]  /*2f90*/  FFMA.FTZ R119, R17, UR11, -R119 ;  /* 0x0000000b11777c23 */ /* 0x000fe20008010877 */
[----:B------:R1:W-:Y:S01]  /*2fa0*/  MUFU.TANH R171, R124 ;  /* 0x0000007c00ab7308 */ /* 0x0003e20000002400 */
[----:B--2---:R-:W-:Y:S01]  /*2fb0*/  FSEL R123, R176, -INF , P1 ;  /* 0xff800000b07b7808 */ /* 0x004fe20000800000 */
[----:B------:R-:W-:-:S04]  /*2fc0*/  FFMA.FTZ R116, R116, UR11, -R115 ;  /* 0x0000000b74747c23 */ /* 0x000fc80008010873 */
[----:B------:R-:W-:Y:S02]  /*2fd0*/  FFMA.FTZ R115, R123, UR11, -R115 ;  /* 0x0000000b7b737c23 */ /* 0x000fe40008010873 */
[----:B------:R-:W-:Y:S01]  /*2fe0*/  SHFL.IDX PT, R123, R14, R218, 0x1f ;  /* 0x00001fda0e7b7589 */ /* 0x000fe200000e0000 */
[----:B------:R2:W-:Y:S03]  /*2ff0*/  MUFU.EX2 R17, R118 ;  /* 0x0000007600117308 */ /* 0x0005e60000000800 */
[----:B-1----:R-:W-:Y:S05]  /*3000*/  SHFL.IDX PT, R124, R14, R11, 0x1f ;  /* 0x00001f0b0e7c7589 */ /* 0x002fea00000e0000 */
[----:B------:R-:W-:Y:S01]  /*3010*/  MUFU.EX2 R94, R94 ;  /* 0x0000005e005e7308 */ /* 0x000fe20000000800 */
[--C-:B--2---:R-:W-:Y:S01]  /*3020*/  FFMA.FTZ R118, R209, UR11, -R117.reuse ;  /* 0x0000000bd1767c23 */ /* 0x104fe20008010875 */
[----:B------:R-:W-:Y:S01]  /*3030*/  FFMA.FTZ R117, R207, UR11, -R117 ;  /* 0x0000000bcf757c23 */ /* 0x000fe20008010875 */
[----:B------:R-:W-:-:S02]  /*3040*/  WARPGROUP.DEPBAR.LE gsb0, 0x0 ;  /* 0x00008000000079c5 */ /* 0x000fc40000010000 */
[----:B------:R-:W1:Y:S03]  /*3050*/  LDS R200, [R200+0x400] ;  /* 0x00040000c8c87984 */ /* 0x000e660000000800 */
[----:B------:R-:W2:Y:S01]  /*3060*/  MUFU.EX2 R103, R103 ;  /* 0x0000006700677308 */ /* 0x000ea20000000800 */
[----:B------:R-:W-:Y:S07]  /*3070*/  LDS R13, [R13+0x400] ;  /* 0x000400000d0d7984 */ /* 0x000fee0000000800 */
[----:B------:R-:W3:Y:S08]  /*3080*/  MUFU.EX2 R113, R113 ;  /* 0x0000007100717308 */ /* 0x000ef00000000800 */
[----:B------:R-:W-:Y:S08]  /*3090*/  MUFU.EX2 R101, R101 ;  /* 0x0000006500657308 */ /* 0x000ff00000000800 */
[----:B------:R-:W4:Y:S08]  /*30a0*/  MUFU.EX2 R97, R97 ;  /* 0x0000006100617308 */ /* 0x000f300000000800 */
[----:B------:R-:W4:Y:S01]  /*30b0*/  MUFU.EX2 R95, R95 ;  /* 0x0000005f005f7308 */ /* 0x000f220000000800 */
[----:B-1----:R-:W1:Y:S07]  /*30c0*/  SHFL.IDX PT, R208, R200, R109, 0x1f ;  /* 0x00001f6dc8d07589 */ /* 0x002e6e00000e0000 */
[----:B------:R-:W4:Y:S01]  /*30d0*/  MUFU.EX2 R92, R92 ;  /* 0x0000005c005c7308 */ /* 0x000f220000000800 */
[----:B------:R-:W2:Y:S04]  /*30e0*/  SHFL.IDX PT, R212, R200, R108, 0x1f ;  /* 0x00001f6cc8d47589 */ /* 0x000ea800000e0000 */
[----:B------:R-:W3:Y:S03]  /*30f0*/  SHFL.IDX PT, R206, R200, R11, 0x1f ;  /* 0x00001f0bc8ce7589 */ /* 0x000ee600000e0000 */
[----:B------:R-:W-:Y:S01]  /*3100*/  MUFU.TANH R219, R219 ;  /* 0x000000db00db7308 */ /* 0x000fe20000002400 */
[----:B------:R-:W4:Y:S04]  /*3110*/  SHFL.IDX PT, R204, R200, R218, 0x1f ;  /* 0x00001fdac8cc7589 */ /* 0x000f2800000e0000 */
[----:B------:R-:W-:Y:S03]  /*3120*/  SHFL.IDX PT, R225, R200, R112, 0x1f ;  /* 0x00001f70c8e17589 */ /* 0x000fe600000e0000 */
[----:B------:R-:W4:Y:S01]  /*3130*/  MUFU.EX2 R102, R102 ;  /* 0x0000006600667308 */ /* 0x000f220000000800 */
[----:B------:R-:W4:Y:S01]  /*3140*/  SHFL.IDX PT, R223, R200, R110, 0x1f ;  /* 0x00001f6ec8df7589 */ /* 0x000f2200000e0000 */
[--C-:B-1----:R-:W-:Y:S01]  /*3150*/  FADD.FTZ R207, R28, -R208.reuse ;  /* 0x800000d01ccf7221 */ /* 0x102fe20000010000 */
[----:B------:R-:W-:-:S05]  /*3160*/  FADD.FTZ R208, R30, -R208 ;  /* 0x800000d01ed07221 */ /* 0x000fca0000010000 */
[----:B------:R1:W-:Y:S01]  /*3170*/  MUFU.EX2 R28, R135 ;  /* 0x00000087001c7308 */ /* 0x0003e20000000800 */
[----:B--2---:R-:W-:Y:S01]  /*3180*/  FADD.FTZ R226, R29, -R212 ;  /* 0x800000d41de27221 */ /* 0x004fe20000010000 */
[----:B------:R-:W-:Y:S01]  /*3190*/  FMUL.FTZ R207, R103, R207 ;  /* 0x000000cf67cf7220 */ /* 0x000fe20000410000 */
[--C-:B---3--:R-:W-:Y:S01]  /*31a0*/  FADD.FTZ R210, R24, -R206.reuse ;  /* 0x800000ce18d27221 */ /* 0x108fe20000010000 */
[----:B------:R-:W-:Y:S01]  /*31b0*/  FADD.FTZ R206, R26, -R206 ;  /* 0x800000ce1ace7221 */ /* 0x000fe20000010000 */
[----:B------:R-:W-:Y:S01]  /*31c0*/  FSEL R26, R173, -INF , P1 ;  /* 0xff800000ad1a7808 */ /* 0x000fe20000800000 */
[----:B-1----:R-:W-:Y:S01]  /*31d0*/  FADD.FTZ R135, R31, -R212 ;  /* 0x800000d41f877221 */ /* 0x002fe20000010000 */
[--C-:B----4-:R-:W-:Y:S01]  /*31e0*/  FADD.FTZ R209, R25, -R204.reuse ;  /* 0x800000cc19d17221 */ /* 0x110fe20000010000 */
[----:B------:R-:W1:Y:S01]  /*31f0*/  SHFL.IDX PT, R212, R200, R111, 0x1f ;  /* 0x00001f6fc8d47589 */ /* 0x000e6200000e0000 */
[----:B------:R-:W-:Y:S01]  /*3200*/  FADD.FTZ R204, R27, -R204 ;  /* 0x800000cc1bcc7221 */ /* 0x000fe20000010000 */
[----:B------:R-:W-:Y:S01]  /*3210*/  FSEL R27, R175, -INF , P2 ;  /* 0xff800000af1b7808 */ /* 0x000fe20001000000 */
[----:B------:R2:W-:Y:S01]  /*3220*/  MUFU.EX2 R30, R211 ;  /* 0x000000d3001e7308 */ /* 0x0005e20000000800 */
[----:B------:R-:W3:Y:S01]  /*3230*/  SHFL.IDX PT, R31, R14, R108, 0x1f ;  /* 0x00001f6c0e1f7589 */ /* 0x000ee200000e0000 */
[----:B------:R-:W-:Y:S01]  /*3240*/  FSEL R25, R174, -INF , P2 ;  /* 0xff800000ae197808 */ /* 0x000fe20001000000 */
[--C-:B------:R-:W-:Y:S01]  /*3250*/  FFMA.FTZ R26, R26, UR11, -R124.reuse ;  /* 0x0000000b1a1a7c23 */ /* 0x100fe2000801087c */
[----:B------:R-:W-:Y:S01]  /*3260*/  FSEL R24, R172, -INF , P1 ;  /* 0xff800000ac187808 */ /* 0x000fe20000800000 */
[----:B------:R-:W-:Y:S01]  /*3270*/  FFMA.FTZ R27, R27, UR11, -R124 ;  /* 0x0000000b1b1b7c23 */ /* 0x000fe2000801087c */
[----:B------:R-:W-:Y:S01]  /*3280*/  FSEL R124, R171, -INF , P2 ;  /* 0xff800000ab7c7808 */ /* 0x000fe20001000000 */
[----:B------:R-:W-:Y:S01]  /*3290*/  FFMA.FTZ R25, R25, UR11, -R123 ;  /* 0x0000000b19197c23 */ /* 0x000fe2000801087b */
[----:B------:R-:W-:Y:S01]  /*32a0*/  FADD.FTZ R33, R33, -R223 ;  /* 0x800000df21217221 */ /* 0x000fe20000010000 */
[----:B--2---:R2:W4:Y:S01]  /*32b0*/  SHFL.IDX PT, R211, R200, R114, 0x1f ;  /* 0x00001f72c8d37589 */ /* 0x00452200000e0000 */
[----:B------:R-:W-:Y:S01]  /*32c0*/  FFMA.FTZ R24, R24, UR11, -R123 ;  /* 0x0000000b18187c23 */ /* 0x000fe2000801087b */
[----:B------:R-:W-:Y:S01]  /*32d0*/  FSEL R123, R169, -INF , P1 ;  /* 0xff800000a97b7808 */ /* 0x000fe20000800000 */
[--C-:B------:R-:W-:Y:S01]  /*32e0*/  FFMA.FTZ R124, R124, UR11, -R224.reuse ;  /* 0x0000000b7c7c7c23 */ /* 0x100fe200080108e0 */
[----:B------:R-:W-:Y:S01]  /*32f0*/  FADD.FTZ R223, R35, -R223 ;  /* 0x800000df23df7221 */ /* 0x000fe20000010000 */
[----:B------:R3:W-:Y:S01]  /*3300*/  MUFU.EX2 R29, R122 ;  /* 0x0000007a001d7308 */ /* 0x0007e20000000800 */
[----:B------:R-:W4:Y:S01]  /*3310*/  SHFL.IDX PT, R35, R14, R111, 0x1f ;  /* 0x00001f6f0e237589 */ /* 0x000f2200000e0000 */
[----:B------:R-:W-:Y:S01]  /*3320*/  FFMA.FTZ R123, R123, UR11, -R224 ;  /* 0x0000000b7b7b7c23 */ /* 0x000fe200080108e0 */
[----:B------:R-:W-:Y:S01]  /*3330*/  FMUL.FTZ R206, R105, R206 ;  /* 0x000000ce69ce7220 */ /* 0x000fe20000410000 */
[----:B------:R-:W-:Y:S01]  /*3340*/  FMUL.FTZ R210, R113, R210 ;  /* 0x000000d271d27220 */ /* 0x000fe20000410000 */
[--C-:B--2---:R-:W-:Y:S01]  /*3350*/  FADD.FTZ R200, R32, -R225.reuse ;  /* 0x800000e120c87221 */ /* 0x104fe20000010000 */
[----:B------:R-:W-:Y:S01]  /*3360*/  FADD.FTZ R225, R34, -R225 ;  /* 0x800000e122e17221 */ /* 0x000fe20000010000 */
[--C-:B-1----:R-:W-:Y:S01]  /*3370*/  FADD.FTZ R224, R36, -R212.reuse ;  /* 0x800000d424e07221 */ /* 0x102fe20000010000 */
[----:B------:R-:W-:Y:S01]  /*3380*/  FMUL.FTZ R36, R106, R204 ;  /* 0x000000cc6a247220 */ /* 0x000fe20000410000 */
[----:B------:R-:W-:Y:S01]  /*3390*/  FFMA.FTZ R204, -R22, R22, 1 ;  /* 0x3f80000016cc7423 */ /* 0x000fe20000010116 */
[----:B------:R-:W-:Y:S01]  /*33a0*/  FMUL.FTZ R225, R94, R225 ;  /* 0x000000e15ee17220 */ /* 0x000fe20000410000 */
[----:B------:R1:W-:Y:S01]  /*33b0*/  MUFU.EX2 R22, R131 ;  /* 0x0000008300167308 */ /* 0x0003e20000000800 */
[----:B------:R-:W-:Y:S01]  /*33c0*/  SHFL.IDX PT, R34, R14, R110, 0x1f ;  /* 0x00001f6e0e227589 */ /* 0x000fe200000e0000 */
[----:B---3--:R-:W-:Y:S01]  /*33d0*/  FSEL R122, R170, -INF , P2 ;  /* 0xff800000aa7a7808 */ /* 0x008fe20001000000 */
[----:B------:R-:W-:Y:S01]  /*33e0*/  FMUL.FTZ R204, R204, R207 ;  /* 0x000000cfcccc7220 */ /* 0x000fe20000410000 */
[----:B------:R-:W-:Y:S01]  /*33f0*/  FSEL R207, R4, -INF , P2 ;  /* 0xff80000004cf7808 */ /* 0x000fe20001000000 */
[----:B------:R-:W-:Y:S01]  /*3400*/  FMUL.FTZ R33, R97, R33 ;  /* 0x0000002161217220 */ /* 0x000fe20000410000 */
[----:B------:R-:W-:Y:S01]  /*3410*/  FADD.FTZ R38, R38, -R212 ;  /* 0x800000d426267221 */ /* 0x000fe20000010000 */
[----:B------:R-:W-:Y:S01]  /*3420*/  FFMA.FTZ R122, R122, UR11, -R31 ;  /* 0x0000000b7a7a7c23 */ /* 0x000fe2000801081f */
[----:B------:R2:W-:Y:S01]  /*3430*/  MUFU.EX2 R32, R121 ;  /* 0x0000007900207308 */ /* 0x0005e20000000800 */
[----:B-1----:R-:W-:Y:S01]  /*3440*/  FFMA.FTZ R131, -R216, R216, 1 ;  /* 0x3f800000d8837423 */ /* 0x002fe200000101d8 */
[--C-:B----4-:R-:W-:Y:S01]  /*3450*/  FADD.FTZ R37, R37, -R211.reuse ;  /* 0x800000d325257221 */ /* 0x110fe20000010000 */
[----:B------:R-:W1:Y:S01]  /*3460*/  SHFL.IDX PT, R216, R13, R11, 0x1f ;  /* 0x00001f0b0dd87589 */ /* 0x000e6200000e0000 */
[----:B------:R-:W-:Y:S01]  /*3470*/  FADD.FTZ R39, R39, -R211 ;  /* 0x800000d327277221 */ /* 0x000fe20000010000 */
[----:B------:R-:W-:Y:S01]  /*3480*/  FMUL.FTZ R131, R131, R225 ;  /* 0x000000e183837220 */ /* 0x000fe20000410000 */
[----:B------:R-:W-:Y:S01]  /*3490*/  FFMA.FTZ R207, R207, UR11, -R35 ;  /* 0x0000000bcfcf7c23 */ /* 0x000fe20008010823 */
[----:B------:R-:W3:Y:S01]  /*34a0*/  SHFL.IDX PT, R225, R13, R108, 0x1f ;  /* 0x00001f6c0de17589 */ /* 0x000ee200000e0000 */
[----:B------:R-:W-:Y:S01]  /*34b0*/  MUFU.EX2 R96, R96 ;  /* 0x0000006000607308 */ /* 0x000fe20000000800 */
[----:B--2---:R-:W-:Y:S01]  /*34c0*/  FSEL R121, R168, -INF , P1 ;  /* 0xff800000a8797808 */ /* 0x004fe20000800000 */
[----:B------:R-:W-:Y:S01]  /*34d0*/  FMUL.FTZ R223, R95, R223 ;  /* 0x000000df5fdf7220 */ /* 0x000fe20000410000 */
[----:B------:R-:W2:Y:S01]  /*34e0*/  SHFL.IDX PT, R211, R14, R112, 0x1f ;  /* 0x00001f700ed37589 */ /* 0x000ea200000e0000 */
[----:B------:R-:W-:Y:S01]  /*34f0*/  FSEL R212, R10, -INF , P2 ;  /* 0xff8000000ad47808 */ /* 0x000fe20001000000 */
[----:B------:R-:W-:Y:S01]  /*3500*/  FMUL.FTZ R209, R107, R209 ;  /* 0x000000d16bd17220 */ /* 0x000fe20000410000 */
[----:B------:R-:W-:Y:S01]  /*3510*/  FFMA.FTZ R121, R121, UR11, -R31 ;  /* 0x0000000b79797c23 */ /* 0x000fe2000801081f */
[----:B------:R-:W-:Y:S01]  /*3520*/  FMUL.FTZ R224, R92, R224 ;  /* 0x000000e05ce07220 */ /* 0x000fe20000410000 */
[----:B------:R4:W-:Y:S01]  /*3530*/  MUFU.EX2 R31, R129 ;  /* 0x00000081001f7308 */ /* 0x0009e20000000800 */
[----:B------:R-:W-:-:S07]  /*3540*/  FMUL.FTZ R135, R102, R135 ;  /* 0x0000008766877220 */ /* 0x000fce0000410000 */
[----:B------:R-:W2:Y:S01]  /*3550*/  MUFU.EX2 R90, R90 ;  /* 0x0000005a005a7308 */ /* 0x000ea20000000800 */
[----:B----4-:R-:W-:Y:S01]  /*3560*/  FFMA.FTZ R129, -R18, R18, 1 ;  /* 0x3f80000012817423 */ /* 0x010fe20000010112 */
[--C-:B-1----:R-:W-:Y:S01]  /*3570*/  FADD.FTZ R40, R40, -R216.reuse ;  /* 0x800000d828287221 */ /* 0x102fe20000010000 */
[----:B------:R-:W-:Y:S02]  /*3580*/  FADD.FTZ R42, R42, -R216 ;  /* 0x800000d82a2a7221 */ /* 0x000fe40000010000 */
[----:B------:R-:W-:Y:S01]  /*3590*/  FMUL.FTZ R129, R129, R210 ;  /* 0x000000d281817220 */ /* 0x000fe20000410000 */
[----:B------:R-:W-:Y:S01]  /*35a0*/  FSEL R210, R8, -INF , P2 ;  /* 0xff80000008d27808 */ /* 0x000fe20001000000 */
[----:B---3--:R-:W-:Y:S01]  /*35b0*/  FADD.FTZ R216, R45, -R225 ;  /* 0x800000e12dd87221 */ /* 0x008fe20000010000 */
[----:B------:R1:W-:Y:S01]  /*35c0*/  MUFU.EX2 R18, R134 ;  /* 0x0000008600127308 */ /* 0x0003e20000000800 */
[----:B------:R-:W-:Y:S01]  /*35d0*/  LDS R45, [R16+0x400] ;  /* 0x00040000102d7984 */ /* 0x000fe20000000800 */
[----:B------:R-:W-:Y:S01]  /*35e0*/  FMUL.FTZ R42, R23, R42 ;  /* 0x0000002a172a7220 */ /* 0x000fe20000410000 */
[----:B------:R-:W-:Y:S01]  /*35f0*/  FFMA.FTZ R210, R210, UR11, -R34 ;  /* 0x0000000bd2d27c23 */ /* 0x000fe20008010822 */
[----:B--2---:R-:W-:Y:S01]  /*3600*/  FFMA.FTZ R212, R212, UR11, -R211 ;  /* 0x0000000bd4d47c23 */ /* 0x004fe200080108d3 */
[----:B------:R-:W-:-:S03]  /*3610*/  FADD.FTZ R47, R47, -R225 ;  /* 0x800000e12f2f7221 */ /* 0x000fc60000010000 */
[----:B------:R-:W2:Y:S01]  /*3620*/  MUFU.EX2 R93, R93 ;  /* 0x0000005d005d7308 */ /* 0x000ea20000000800 */
[----:B-1----:R-:W-:Y:S01]  /*3630*/  FFMA.FTZ R134, -R19, R19, 1 ;  /* 0x3f80000013867423 */ /* 0x002fe20000010113 */
[----:B------:R-:W-:-:S03]  /*3640*/  FMUL.FTZ R38, R90, R38 ;  /* 0x000000265a267220 */ /* 0x000fc60000410000 */
[----:B------:R-:W-:Y:S01]  /*3650*/  FMUL.FTZ R134, R134, R209 ;  /* 0x000000d186867220 */ /* 0x000fe20000410000 */
[----:B------:R-:W-:Y:S02]  /*3660*/  FSEL R209, R3, -INF , P2 ;  /* 0xff80000003d17808 */ /* 0x000fe40001000000 */
[----:B------:R1:W-:Y:S08]  /*3670*/  MUFU.EX2 R19, R132 ;  /* 0x0000008400137308 */ /* 0x0003f00000000800 */
[----:B------:R-:W-:Y:S01]  /*3680*/  MUFU.EX2 R88, R88 ;  /* 0x0000005800587308 */ /* 0x000fe20000000800 */
[----:B-1----:R-:W-:Y:S01]  /*3690*/  FMUL.FTZ R132, R20, R206 ;  /* 0x000000ce14847220 */ /* 0x002fe20000410000 */
[----:B------:R-:W-:Y:S01]  /*36a0*/  FSEL R206, R6, -INF , P1 ;  /* 0xff80000006ce7808 */ /* 0x000fe20000800000 */
[----:B------:R1:W3:Y:S01]  /*36b0*/  SHFL.IDX PT, R20, R14, R114, 0x1f ;  /* 0x00001f720e147589 */ /* 0x0002e200000e0000 */
[----:B--2---:R-:W-:-:S03]  /*36c0*/  FMUL.FTZ R37, R93, R37 ;  /* 0x000000255d257220 */ /* 0x004fc60000410000 */
[----:B------:R-:W-:Y:S01]  /*36d0*/  FFMA.FTZ R206, R206, UR11, -R34 ;  /* 0x0000000bcece7c23 */ /* 0x000fe20008010822 */
[----:B------:R-:W2:Y:S08]  /*36e0*/  MUFU.EX2 R91, R91 ;  /* 0x0000005b005b7308 */ /* 0x000eb00000000800 */
[----:B-1----:R1:W-:Y:S08]  /*36f0*/  MUFU.EX2 R14, R202 ;  /* 0x000000ca000e7308 */ /* 0x0023f00000000800 */
[----:B------:R4:W-:Y:S01]  /*3700*/  MUFU.EX2 R34, R133 ;  /* 0x0000008500227308 */ /* 0x0009e20000000800 */
[----:B-1----:R-:W-:Y:S01]  /*3710*/  FMUL.FTZ R202, R21, R36 ;  /* 0x0000002415ca7220 */ /* 0x002fe20000410000 */
[----:B------:R-:W-:Y:S01]  /*3720*/  FSEL R21, R7, -INF , P1 ;  /* 0xff80000007157808 */ /* 0x000fe20000800000 */
[----:B---3--:R-:W-:Y:S01]  /*3730*/  FFMA.FTZ R209, R209, UR11, -R20 ;  /* 0x0000000bd1d17c23 */ /* 0x008fe20008010814 */
[----:B--2---:R-:W-:-:S03]  /*3740*/  FMUL.FTZ R39, R91, R39 ;  /* 0x000000275b277220 */ /* 0x004fc60000410000 */
[----:B------:R-:W-:Y:S01]  /*3750*/  FFMA.FTZ R211, R21, UR11, -R211 ;  /* 0x0000000b15d37c23 */ /* 0x000fe200080108d3 */
[----:B------:R1:W-:Y:S01]  /*3760*/  MUFU.EX2 R36, R205 ;  /* 0x000000cd00247308 */ /* 0x0003e20000000800 */
[----:B----4-:R-:W-:Y:S01]  /*3770*/  FFMA.FTZ R133, -R217, R217, 1 ;  /* 0x3f800000d9857423 */ /* 0x010fe200000101d9 */
[----:B------:R-:W-:Y:S01]  /*3780*/  FSEL R21, R219, -INF , P1 ;  /* 0xff800000db157808 */ /* 0x000fe20000800000 */
[----:B------:R-:W2:Y:S02]  /*3790*/  SHFL.IDX PT, R217, R13, R218, 0x1f ;  /* 0x00001fda0dd97589 */ /* 0x000ea400000e0000 */
[----:B------:R-:W-:-:S03]  /*37a0*/  FMUL.FTZ R133, R133, R33 ;  /* 0x0000002185857220 */ /* 0x000fc60000410000 */
[----:B------:R3:W-:Y:S01]  /*37b0*/  MUFU.EX2 R33, R128 ;  /* 0x0000008000217308 */ /* 0x0007e20000000800 */
[----:B-1----:R-:W-:-:S05]  /*37c0*/  FSEL R205, R0, -INF , P1 ;  /* 0xff80000000cd7808 */ /* 0x002fca0000800000 */
[----:B------:R-:W-:Y:S01]  /*37d0*/  FFMA.FTZ R205, R205, UR11, -R35 ;  /* 0x0000000bcdcd7c23 */ /* 0x000fe20008010823 */
[----:B------:R-:W-:Y:S01]  /*37e0*/  FMUL.FTZ R35, R101, R208 ;  /* 0x000000d065237220 */ /* 0x000fe20000410000 */
[----:B------:R-:W-:Y:S01]  /*37f0*/  FFMA.FTZ R208, R21, UR11, -R20 ;  /* 0x0000000b15d07c23 */ /* 0x000fe20008010814 */
[----:B---3--:R-:W-:Y:S01]  /*3800*/  FFMA.FTZ R128, -R222, R222, 1 ;  /* 0x3f800000de807423 */ /* 0x008fe200000101de */
[----:B------:R-:W-:Y:S01]  /*3810*/  FMUL.FTZ R20, R96, R200 ;  /* 0x000000c860147220 */ /* 0x000fe20000410000 */
[----:B------:R-:W-:Y:S01]  /*3820*/  FMUL.FTZ R201, R201, R35 ;  /* 0x00000023c9c97220 */ /* 0x000fe20000410000 */
[----:B------:R-:W1:Y:S01]  /*3830*/  SHFL.IDX PT, R222, R13, R114, 0x1f ;  /* 0x00001f720dde7589 */ /* 0x000e6200000e0000 */
[----:B------:R3:W-:Y:S01]  /*3840*/  MUFU.EX2 R35, R130 ;  /* 0x0000008200237308 */ /* 0x0007e20000000800 */
[----:B------:R-:W-:Y:S01]  /*3850*/  FMUL.FTZ R128, R128, R224 ;  /* 0x000000e080807220 */ /* 0x000fe20000410000 */
[----:B------:R-:W-:Y:S01]  /*3860*/  FMUL.FTZ R200, R221, R135 ;  /* 0x00000087ddc87220 */ /* 0x000fe20000410000 */
[----:B------:R-:W4:Y:S01]  /*3870*/  SHFL.IDX PT, R224, R13, R110, 0x1f ;  /* 0x00001f6e0de07589 */ /* 0x000f2200000e0000 */
[----:B------:R-:W-:Y:S01]  /*3880*/  FMUL.FTZ R135, R220, R20 ;  /* 0x00000014dc877220 */ /* 0x000fe20000410000 */
[----:B--2---:R-:W-:-:S02]  /*3890*/  FADD.FTZ R41, R41, -R217 ;  /* 0x800000d929297221 */ /* 0x004fc40000010000 */
[----:B------:R-:W2:Y:S01]  /*38a0*/  SHFL.IDX PT, R220, R13, R109, 0x1f ;  /* 0x00001f6d0ddc7589 */ /* 0x000ea200000e0000 */
[----:B------:R-:W4:Y:S01]  /*38b0*/  MUFU.EX2 R100, R100 ;  /* 0x0000006400647308 */ /* 0x000f220000000800 */
[----:B---3--:R-:W-:Y:S01]  /*38c0*/  FFMA.FTZ R130, -R228, R228, 1 ;  /* 0x3f800000e4827423 */ /* 0x008fe200000101e4 */
[----:B------:R-:W-:Y:S01]  /*38d0*/  FADD.FTZ R43, R43, -R217 ;  /* 0x800000d92b2b7221 */ /* 0x000fe20000010000 */
[----:B------:R-:W-:Y:S01]  /*38e0*/  SHFL.IDX PT, R221, R13, R111, 0x1f ;  /* 0x00001f6f0ddd7589 */ /* 0x000fe200000e0000 */
[----:B------:R-:W-:Y:S01]  /*38f0*/  FMUL.FTZ R41, R88, R41 ;  /* 0x0000002958297220 */ /* 0x000fe20000410000 */
[----:B------:R-:W-:Y:S02]  /*3900*/  FMUL.FTZ R130, R130, R223 ;  /* 0x000000df82827220 */ /* 0x000fe40000410000 */
[----:B------:R-:W3:Y:S01]  /*3910*/  SHFL.IDX PT, R223, R13, R112, 0x1f ;  /* 0x00001f700ddf7589 */ /* 0x000ee200000e0000 */
[----:B------:R-:W-:Y:S01]  /*3920*/  MUFU.EX2 R98, R98 ;  /* 0x0000006200627308 */ /* 0x000fe20000000800 */
[----:B-1----:R-:W-:-:S07]  /*3930*/  FADD.FTZ R53, R53, -R222 ;  /* 0x800000de35357221 */ /* 0x002fce0000010000 */
[----:B------:R-:W1:Y:S01]  /*3940*/  MUFU.EX2 R99, R99 ;  /* 0x0000006300637308 */ /* 0x000e620000000800 */
[----:B------:R-:W-:Y:S01]  /*3950*/  FADD.FTZ R222, R55, -R222 ;  /* 0x800000de37de7221 */ /* 0x000fe20000010000 */
[--C-:B----4-:R-:W-:Y:S01]  /*3960*/  FADD.FTZ R49, R49, -R224.reuse ;  /* 0x800000e031317221 */ /* 0x110fe20000010000 */
[----:B------:R-:W-:Y:S01]  /*3970*/  FFMA.FTZ R55, -R198, R198, 1 ;  /* 0x3f800000c6377423 */ /* 0x000fe200000101c6 */
[----:B------:R-:W-:Y:S01]  /*3980*/  FADD.FTZ R224, R51, -R224 ;  /* 0x800000e033e07221 */ /* 0x000fe20000010000 */
[----:B------:R-:W-:Y:S01]  /*3990*/  FMUL.FTZ R43, R100, R43 ;  /* 0x0000002b642b7220 */ /* 0x000fe20000410000 */
[----:B--2---:R-:W-:Y:S02]  /*39a0*/  FADD.FTZ R44, R44, -R220 ;  /* 0x800000dc2c2c7221 */ /* 0x004fe40000010000 */
[----:B------:R-:W2:Y:S01]  /*39b0*/  MUFU.EX2 R89, R89 ;  /* 0x0000005900597308 */ /* 0x000ea20000000800 */
[----:B------:R-:W-:-:S07]  /*39c0*/  FMUL.FTZ R49, R32, R49 ;  /* 0x0000003120317220 */ /* 0x000fce0000410000 */
[----:B------:R4:W-:Y:S01]  /*39d0*/  MUFU.EX2 R20, R127 ;  /* 0x0000007f00147308 */ /* 0x0009e20000000800 */
[--C-:B---3--:R-:W-:Y:S01]  /*39e0*/  FADD.FTZ R48, R48, -R223.reuse ;  /* 0x800000df30307221 */ /* 0x108fe20000010000 */
[----:B------:R-:W-:Y:S01]  /*39f0*/  FFMA.FTZ R51, -R237, R237, 1 ;  /* 0x3f800000ed337423 */ /* 0x000fe200000101ed */
[----:B------:R-:W-:Y:S01]  /*3a00*/  FADD.FTZ R50, R50, -R223 ;  /* 0x800000df32327221 */ /* 0x000fe20000010000 */
[----:B------:R-:W-:Y:S01]  /*3a10*/  FFMA.FTZ R217, -R199, R199, 1 ;  /* 0x3f800000c7d97423 */ /* 0x000fe200000101c7 */
[----:B------:R-:W-:Y:S01]  /*3a20*/  FMUL.FTZ R48, R30, R48 ;  /* 0x000000301e307220 */ /* 0x000fe20000410000 */
[----:B------:R-:W-:Y:S01]  /*3a30*/  FADD.FTZ R46, R46, -R220 ;  /* 0x800000dc2e2e7221 */ /* 0x000fe20000010000 */
[--C-:B------:R-:W-:Y:S01]  /*3a40*/  FADD.FTZ R52, R52, -R221.reuse ;  /* 0x800000dd34347221 */ /* 0x100fe20000010000 */
[----:B------:R3:W-:Y:S01]  /*3a50*/  MUFU.EX2 R13, R126 ;  /* 0x0000007e000d7308 */ /* 0x0007e20000000800 */
[----:B----4-:R-:W-:Y:S01]  /*3a60*/  FFMA.FTZ R127, -R230, R230, 1 ;  /* 0x3f800000e67f7423 */ /* 0x010fe200000101e6 */
[----:B------:R-:W-:Y:S01]  /*3a70*/  FMUL.FTZ R55, R55, R48 ;  /* 0x0000003037377220 */ /* 0x000fe20000410000 */
[----:B------:R-:W-:Y:S01]  /*3a80*/  FMUL.FTZ R51, R51, R49 ;  /* 0x0000003133337220 */ /* 0x000fe20000410000 */
[----:B------:R-:W-:Y:S01]  /*3a90*/  SHFL.IDX PT, R223, R45, R108, 0x1f ;  /* 0x00001f6c2ddf7589 */ /* 0x000fe200000e0000 */
[----:B------:R-:W-:Y:S01]  /*3aa0*/  FMUL.FTZ R127, R127, R37 ;  /* 0x000000257f7f7220 */ /* 0x000fe20000410000 */
[----:B-1----:R-:W-:Y:S01]  /*3ab0*/  FMUL.FTZ R44, R99, R44 ;  /* 0x0000002c632c7220 */ /* 0x002fe20000410000 */
[----:B--2---:R-:W-:Y:S01]  /*3ac0*/  FMUL.FTZ R40, R89, R40 ;  /* 0x0000002859287220 */ /* 0x004fe20000410000 */
[----:B------:R1:W-:Y:S01]  /*3ad0*/  MUFU.EX2 R37, R215 ;  /* 0x000000d700257308 */ /* 0x0003e20000000800 */
[----:B---3--:R-:W-:Y:S01]  /*3ae0*/  FFMA.FTZ R126, -R229, R229, 1 ;  /* 0x3f800000e57e7423 */ /* 0x008fe200000101e5 */
[----:B------:R-:W2:Y:S01]  /*3af0*/  SHFL.IDX PT, R48, R45, R109, 0x1f ;  /* 0x00001f6d2d307589 */ /* 0x000ea200000e0000 */
[----:B------:R-:W-:-:S02]  /*3b00*/  FADD.FTZ R221, R54, -R221 ;  /* 0x800000dd36dd7221 */ /* 0x000fc40000010000 */
[----:B------:R-:W-:-:S03]  /*3b10*/  FMUL.FTZ R126, R126, R38 ;  /* 0x000000267e7e7220 */ /* 0x000fc60000410000 */
[----:B------:R3:W-:Y:S01]  /*3b20*/  MUFU.EX2 R38, R213 ;  /* 0x000000d500267308 */ /* 0x0007e20000000800 */
[----:B-1----:R-:W-:Y:S01]  /*3b30*/  FFMA.FTZ R215, -R236, R236, 1 ;  /* 0x3f800000ecd77423 */ /* 0x002fe200000101ec */
[----:B------:R-:W1:Y:S03]  /*3b40*/  SHFL.IDX PT, R49, R45, R111, 0x1f ;  /* 0x00001f6f2d317589 */ /* 0x000e6600000e0000 */
[----:B------:R-:W-:Y:S01]  /*3b50*/  FMUL.FTZ R215, R215, R41 ;  /* 0x00000029d7d77220 */ /* 0x000fe20000410000 */
[----:B------:R-:W-:Y:S02]  /*3b60*/  FFMA.FTZ R41, -R12, R12, 1 ;  /* 0x3f8000000c297423 */ /* 0x000fe4000001010c */
[----:B------:R4:W-:Y:S01]  /*3b70*/  MUFU.EX2 R21, R125 ;  /* 0x0000007d00157308 */ /* 0x0009e20000000800 */
[----:B---3--:R-:W-:Y:S01]  /*3b80*/  FFMA.FTZ R213, -R235, R235, 1 ;  /* 0x3f800000ebd57423 */ /* 0x008fe200000101eb */
[----:B------:R-:W-:Y:S01]  /*3b90*/  FMUL.FTZ R46, R17, R46 ;  /* 0x0000002e112e7220 */ /* 0x000fe20000410000 */
[----:B------:R-:W-:Y:S01]  /*3ba0*/  FMUL.FTZ R47, R28, R47 ;  /* 0x0000002f1c2f7220 */ /* 0x000fe20000410000 */
[----:B------:R-:W-:Y:S01]  /*3bb0*/  FMUL.FTZ R224, R31, R224 ;  /* 0x000000e01fe07220 */ /* 0x000fe20000410000 */
[----:B------:R-:W-:Y:S01]  /*3bc0*/  FMUL.FTZ R213, R213, R42 ;  /* 0x0000002ad5d57220 */ /* 0x000fe20000410000 */
[----:B------:R-:W-:Y:S01]  /*3bd0*/  FMUL.FTZ R42, R98, R216 ;  /* 0x000000d8622a7220 */ /* 0x000fe20000410000 */
[----:B------:R-:W-:Y:S01]  /*3be0*/  FFMA.FTZ R234, -R234, R234, 1 ;  /* 0x3f800000eaea7423 */ /* 0x000fe200000101ea */
[----:B------:R-:W-:Y:S01]  /*3bf0*/  FFMA.FTZ R54, -R195, R195, 1 ;  /* 0x3f800000c3367423 */ /* 0x000fe200000101c3 */
[----:B----4-:R-:W-:Y:S01]  /*3c00*/  FMUL.FTZ R125, R227, R39 ;  /* 0x00000027e37d7220 */ /* 0x010fe20000410000 */
[----:B------:R-:W-:Y:S01]  /*3c10*/  FMUL.FTZ R217, R217, R42 ;  /* 0x0000002ad9d97220 */ /* 0x000fe20000410000 */
[----:B------:R3:W-:Y:S01]  /*3c20*/  MUFU.EX2 R39, R120 ;  /* 0x0000007800277308 */ /* 0x0007e20000000800 */
[----:B------:R-:W-:Y:S01]  /*3c30*/  FMUL.FTZ R216, R41, R44 ;  /* 0x0000002c29d87220 */ /* 0x000fe20000410000 */
[----:B------:R-:W-:Y:S01]  /*3c40*/  FFMA.FTZ R42, -R197, R197, 1 ;  /* 0x3f800000c52a7423 */ /* 0x000fe200000101c5 */
[----:B------:R-:W-:Y:S01]  /*3c50*/  FMUL.FTZ R44, R18, R52 ;  /* 0x00000034122c7220 */ /* 0x000fe20000410000 */
[----:B------:R-:W-:Y:S04]  /*3c60*/  SHFL.IDX PT, R220, R45, R110, 0x1f ;  /* 0x00001f6e2ddc7589 */ /* 0x000fe800000e0000 */
[----:B------:R4:W1:Y:S01]  /*3c70*/  MUFU.EX2 R16, R214 ;  /* 0x000000d600107308 */ /* 0x0008620000000800 */
[----:B---3--:R-:W-:Y:S01]  /*3c80*/  FMUL.FTZ R120, R231, R43 ;  /* 0x0000002be7787220 */ /* 0x008fe20000410000 */
[----:B------:R-:W-:Y:S01]  /*3c90*/  FFMA.FTZ R43, -R196, R196, 1 ;  /* 0x3f800000c42b7423 */ /* 0x000fe200000101c4 */
[----:B------:R-:W-:Y:S01]  /*3ca0*/  FMUL.FTZ R54, R54, R44 ;  /* 0x0000002c36367220 */ /* 0x000fe20000410000 */
[----:B------:R-:W-:Y:S01]  /*3cb0*/  FMUL.FTZ R225, R14, R53 ;  /* 0x000000350ee17220 */ /* 0x000fe20000410000 */
[----:B------:R-:W-:Y:S01]  /*3cc0*/  FMUL.FTZ R222, R36, R222 ;  /* 0x000000de24de7220 */ /* 0x000fe20000410000 */
[----:B------:R-:W-:Y:S01]  /*3cd0*/  FMUL.FTZ R52, R43, R224 ;  /* 0x000000e02b347220 */ /* 0x000fe20000410000 */
[----:B--2---:R-:W-:Y:S01]  /*3ce0*/  FADD.FTZ R60, R60, -R48 ;  /* 0x800000303c3c7221 */ /* 0x004fe20000010000 */
[----:B------:R2:W-:Y:S01]  /*3cf0*/  MUFU.EX2 R41, R118 ;  /* 0x0000007600297308 */ /* 0x0005e20000000800 */
[----:B----4-:R-:W-:Y:S01]  /*3d00*/  FMUL.FTZ R214, R232, R40 ;  /* 0x00000028e8d67220 */ /* 0x010fe20000410000 */
[----:B------:R-:W-:Y:S01]  /*3d10*/  FMUL.FTZ R224, R19, R221 ;  /* 0x000000dd13e07220 */ /* 0x000fe20000410000 */
[----:B------:R-:W3:Y:S05]  /*3d20*/  LDL.LU R12, [R1+0xb4] ;  /* 0x0000b400010c7983 */ /* 0x000eea0000300800 */
[----:B------:R4:W-:Y:S01]  /*3d30*/  MUFU.EX2 R40, R119 ;  /* 0x0000007700287308 */ /* 0x0009e20000000800 */
[----:B--2---:R-:W-:Y:S01]  /*3d40*/  FMUL.FTZ R118, R42, R47 ;  /* 0x0000002f2a767220 */ /* 0x004fe20000410000 */
[----:B------:R-:W-:Y:S01]  /*3d50*/  FFMA.FTZ R221, -R192, R192, 1 ;  /* 0x3f800000c0dd7423 */ /* 0x000fe200000101c0 */
[----:B------:R-:W2:Y:S05]  /*3d60*/  SHFL.IDX PT, R47, R45, R218, 0x1f ;  /* 0x00001fda2d2f7589 */ /* 0x000eaa00000e0000 */
[----:B------:R1:W-:Y:S01]  /*3d70*/  MUFU.EX2 R43, R116 ;  /* 0x00000074002b7308 */ /* 0x0003e20000000800 */
[----:B----4-:R-:W-:-:S07]  /*3d80*/  FMUL.FTZ R119, R234, R46 ;  /* 0x0000002eea777220 */ /* 0x010fce0000410000 */
[----:B------:R4:W-:Y:S01]  /*3d90*/  MUFU.EX2 R44, R115 ;  /* 0x00000073002c7308 */ /* 0x0009e20000000800 */
[----:B------:R-:W-:Y:S04]  /*3da0*/  SHFL.IDX PT, R46, R45, R11, 0x1f ;  /* 0x00001f0b2d2e7589 */ /* 0x000fe800000e0000 */
[----:B-1----:R-:W1:Y:S03]  /*3db0*/  SHFL.IDX PT, R116, R45, R112, 0x1f ;  /* 0x00001f702d747589 */ /* 0x002e6600000e0000 */
[----:B------:R2:W-:Y:S01]  /*3dc0*/  MUFU.EX2 R42, R117 ;  /* 0x00000075002a7308 */ /* 0x0005e20000000800 */
[----:B----4-:R-:W-:Y:S01]  /*3dd0*/  FFMA.FTZ R115, -R193, R193, 1 ;  /* 0x3f800000c1737423 */ /* 0x010fe200000101c1 */
[----:B------:R-:W-:Y:S01]  /*3de0*/  FADD.FTZ R48, R62, -R48 ;  /* 0x800000303e307221 */ /* 0x000fe20000010000 */
[----:B------:R4:W5:Y:S05]  /*3df0*/  LDL.LU R199, [R1+0xb0] ;  /* 0x0000b00001c77983 */ /* 0x00096a0000300800 */
[----:B------:R-:W4:Y:S01]  /*3e00*/  MUFU.EX2 R104, R104 ;  /* 0x0000006800687308 */ /* 0x000f220000000800 */
[----:B--2---:R2:W4:Y:S01]  /*3e10*/  SHFL.IDX PT, R117, R45, R114, 0x1f ;  /* 0x00001f722d757589 */ /* 0x00452200000e0000 */
[----:B------:R-:W-:Y:S01]  /*3e20*/  FMUL.FTZ R53, R115, R224 ;  /* 0x000000e073357220 */ /* 0x000fe20000410000 */
[----:B------:R-:W-:Y:S01]  /*3e30*/  FADD.FTZ R62, R70, -R49 ;  /* 0x80000031463e7221 */ /* 0x000fe20000010000 */
[--C-:B------:R-:W-:Y:S01]  /*3e40*/  FADD.FTZ R59, R59, -R47.reuse ;  /* 0x8000002f3b3b7221 */ /* 0x100fe20000010000 */
[----:B------:R1:W5:Y:S02]  /*3e50*/  LDL.LU R198, [R1+0xac] ;  /* 0x0000ac0001c67983 */ /* 0x0003640000300800 */
[----:B-1----:R-:W-:Y:S01]  /*3e60*/  FADD.FTZ R64, R64, -R116 ;  /* 0x8000007440407221 */ /* 0x002fe20000010000 */
[----:B--2---:R-:W-:Y:S01]  /*3e70*/  FFMA.FTZ R45, -R194, R194, 1 ;  /* 0x3f800000c22d7423 */ /* 0x004fe200000101c2 */
[--C-:B------:R-:W-:Y:S01]  /*3e80*/  FADD.FTZ R58, R58, -R46.reuse ;  /* 0x8000002e3a3a7221 */ /* 0x100fe20000010000 */
[----:B------:R1:W5:Y:S01]  /*3e90*/  LDL.LU R197, [R1+0xa8] ;  /* 0x0000a80001c57983 */ /* 0x0003620000300800 */
[----:B------:R-:W-:Y:S01]  /*3ea0*/  FADD.FTZ R56, R56, -R46 ;  /* 0x8000002e38387221 */ /* 0x000fe20000010000 */
[----:B------:R-:W-:Y:S01]  /*3eb0*/  FMUL.FTZ R115, R45, R225 ;  /* 0x000000e12d737220 */ /* 0x000fe20000410000 */
[----:B------:R-:W-:Y:S01]  /*3ec0*/  FADD.FTZ R57, R57, -R47 ;  /* 0x8000002f39397221 */ /* 0x000fe20000010000 */
[----:B------:R2:W1:Y:S01]  /*3ed0*/  MUFU.EX2 R45, R27 ;  /* 0x0000001b002d7308 */ /* 0x0004620000000800 */
[----:B------:R-:W-:Y:S01]  /*3ee0*/  FMUL.FTZ R64, R16, R64 ;  /* 0x0000004010407220 */ /* 0x000fe20000410000 */
[----:B------:R-:W-:Y:S01]  /*3ef0*/  FADD.FTZ R116, R66, -R116 ;  /* 0x8000007442747221 */ /* 0x000fe20000010000 */
[----:B------:R1:W5:Y:S01]  /*3f00*/  LDL.LU R196, [R1+0xa4] ;  /* 0x0000a40001c47983 */ /* 0x0003620000300800 */
[----:B------:R-:W-:Y:S01]  /*3f10*/  FMUL.FTZ R48, R13, R48 ;  /* 0x000000300d307220 */ /* 0x000fe20000410000 */
[--C-:B------:R-:W-:Y:S01]  /*3f20*/  FADD.FTZ R63, R63, -R223.reuse ;  /* 0x800000df3f3f7221 */ /* 0x100fe20000010000 */
[----:B------:R-:W-:Y:S01]  /*3f30*/  FADD.FTZ R67, R67, -R220 ;  /* 0x800000dc43437221 */ /* 0x000fe20000010000 */
[----:B------:R-:W-:Y:S01]  /*3f40*/  FMUL.FTZ R60, R20, R60 ;  /* 0x0000003c143c7220 */ /* 0x000fe20000410000 */
[----:B------:R-:W-:Y:S01]  /*3f50*/  MUFU.EX2 R124, R124 ;  /* 0x0000007c007c7308 */ /* 0x000fe20000000800 */
[----:B--2---:R-:W-:Y:S01]  /*3f60*/  FMUL.FTZ R27, R221, R222 ;  /* 0x000000dedd1b7220 */ /* 0x004fe20000410000 */
[----:B------:R-:W-:Y:S01]  /*3f70*/  FADD.FTZ R221, R61, -R223 ;  /* 0x800000df3ddd7221 */ /* 0x000fe20000010000 */
[----:B------:R-:W-:Y:S01]  /*3f80*/  FADD.FTZ R61, R68, -R49 ;  /* 0x80000031443d7221 */ /* 0x000fe20000010000 */
[--C-:B----4-:R-:W-:Y:S01]  /*3f90*/  FADD.FTZ R66, R69, -R117.reuse ;  /* 0x8000007545427221 */ /* 0x110fe20000010000 */
[----:B------:R2:W4:Y:S01]  /*3fa0*/  LDS R49, [R15+0x400] ;  /* 0x000400000f317984 */ /* 0x0005220000000800 */
[----:B------:R-:W-:Y:S01]  /*3fb0*/  FMUL.FTZ R59, R33, R59 ;  /* 0x0000003b213b7220 */ /* 0x000fe20000410000 */
[----:B------:R-:W-:Y:S01]  /*3fc0*/  FMUL.FTZ R58, R22, R58 ;  /* 0x0000003a163a7220 */ /* 0x000fe20000410000 */
[----:B------:R1:W-:Y:S01]  /*3fd0*/  MUFU.EX2 R46, R26 ;  /* 0x0000001a002e7308 */ /* 0x0003e20000000800 */
[----:B------:R1:W5:Y:S01]  /*3fe0*/  LDL.LU R195, [R1+0xa0] ;  /* 0x0000a00001c37983 */ /* 0x0003620000300800 */
[----:B------:R-:W-:-:S06]  /*3ff0*/  FADD.FTZ R117, R71, -R117 ;  /* 0x8000007547757221 */ /* 0x000fcc0000010000 */
[----:B------:R-:W-:Y:S01]  /*4000*/  MUFU.EX2 R121, R121 ;  /* 0x0000007900797308 */ /* 0x000fe20000000800 */
[----:B------:R-:W-:Y:S01]  /*4010*/  FFMA.FTZ R69, -R188, R188, 1 ;  /* 0x3f800000bc457423 */ /* 0x000fe200000101bc */
[----:B------:R1:W5:Y:S06]  /*4020*/  LDL.LU R194, [R1+0x9c] ;  /* 0x00009c0001c27983 */ /* 0x00036c0000300800 */
[----:B------:R-:W-:Y:S08]  /*4030*/  MUFU.EX2 R123, R123 ;  /* 0x0000007b007b7308 */ /* 0x000ff00000000800 */
[----:B------:R-:W-:Y:S08]  /*4040*/  MUFU.EX2 R206, R206 ;  /* 0x000000ce00ce7308 */ /* 0x000ff00000000800 */
[----:B------:R-:W-:Y:S08]  /*4050*/  MUFU.EX2 R207, R207 ;  /* 0x000000cf00cf7308 */ /* 0x000ff00000000800 */
[----:B------:R-:W-:Y:S08]  /*4060*/  MUFU.EX2 R210, R210 ;  /* 0x000000d200d27308 */ /* 0x000ff00000000800 */
[----:B------:R-:W-:Y:S08]  /*4070*/  MUFU.EX2 R122, R122 ;  /* 0x0000007a007a7308 */ /* 0x000ff00000000800 */
[----:B------:R-:W-:Y:S08]  /*4080*/  MUFU.EX2 R205, R205 ;  /* 0x000000cd00cd7308 */ /* 0x000ff00000000800 */
[----:B------:R-:W-:Y:S08]  /*4090*/  MUFU.EX2 R209, R209 ;  /* 0x000000d100d17308 */ /* 0x000ff00000000800 */
[----:B------:R-:W-:Y:S01]  /*40a0*/  MUFU.EX2 R208, R208 ;  /* 0x000000d000d07308 */ /* 0x000fe20000000800 */
[----:B------:R-:W-:Y:S01]  /*40b0*/  FFMA.FTZ R233, -R233, R233, 1 ;  /* 0x3f800000e9e97423 */ /* 0x000fe200000101e9 */
[----:B------:R-:W-:Y:S01]  /*40c0*/  FMUL.FTZ R50, R29, R50 ;  /* 0x000000321d327220 */ /* 0x000fe20000410000 */
[----:B------:R-:W-:-:S05]  /*40d0*/  FMUL.FTZ R226, R104, R226 ;  /* 0x000000e268e27220 */ /* 0x000fca0000410000 */
[----:B--2---:R2:W-:Y:S01]  /*40e0*/  MUFU.EX2 R15, R24 ;  /* 0x00000018000f7308 */ /* 0x0045e20000000800 */
[----:B----4-:R-:W-:Y:S04]  /*40f0*/  SHFL.IDX PT, R109, R49, R109, 0x1f ;  /* 0x00001f6d316d7589 */ /* 0x010fe800000e0000 */
[----:B------:R-:W-:Y:S01]  /*4100*/  SHFL.IDX PT, R108, R49, R108, 0x1f ;  /* 0x00001f6c316c7589 */ /* 0x000fe200000e0000 */
[----:B-1----:R-:W-:-:S03]  /*4110*/  FADD.FTZ R26, R65, -R220 ;  /* 0x800000dc411a7221 */ /* 0x002fc60000010000 */
[----:B------:R-:W-:Y:S01]  /*4120*/  SHFL.IDX PT, R112, R49, R112, 0x1f ;  /* 0x00001f7031707589 */ /* 0x000fe200000e0000 */
[----:B--2---:R-:W-:Y:S01]  /*4130*/  FFMA.FTZ R24, -R184, R184, 1 ;  /* 0x3f800000b8187423 */ /* 0x004fe200000101b8 */
[----:B------:R1:W2:Y:S02]  /*4140*/  MUFU.EX2 R47, R25 ;  /* 0x00000019002f7308 */ /* 0x0002a40000000800 */
[----:B------:R-:W-:Y:S01]  /*4150*/  SHFL.IDX PT, R114, R49, R114, 0x1f ;  /* 0x00001f7231727589 */ /* 0x000fe200000e0000 */
[----:B------:R-:W-:Y:S01]  /*4160*/  FMUL.FTZ R64, R24, R64 ;  /* 0x0000004018407220 */ /* 0x000fe20000410000 */
[----:B------:R-:W-:Y:S02]  /*4170*/  FFMA.FTZ R71, -R186, R186, 1 ;  /* 0x3f800000ba477423 */ /* 0x000fe400000101ba */
[----:B------:R-:W-:Y:S01]  /*4180*/  SHFL.IDX PT, R110, R49, R110, 0x1f ;  /* 0x00001f6e316e7589 */ /* 0x000fe200000e0000 */
[----:B------:R-:W-:Y:S01]  /*4190*/  FFMA.FTZ R68, -R191, R191, 1 ;  /* 0x3f800000bf447423 */ /* 0x000fe200000101bf */
[----:B------:R-:W-:-:S02]  /*41a0*/  FMUL.FTZ R56, R34, R56 ;  /* 0x0000003822387220 */ /* 0x000fc40000410000 */
[----:B------:R-:W-:Y:S01]  /*41b0*/  SHFL.IDX PT, R111, R49, R111, 0x1f ;  /* 0x00001f6f316f7589 */ /* 0x000fe200000e0000 */
[----:B------:R-:W-:Y:S01]  /*41c0*/  FMUL.FTZ R57, R35, R57 ;  /* 0x0000003923397220 */ /* 0x000fe20000410000 */
[----:B------:R-:W-:Y:S02]  /*41d0*/  FMUL.FTZ R69, R69, R59 ;  /* 0x0000003b45457220 */ /* 0x000fe40000410000 */
[----:B------:R4:W5:Y:S01]  /*41e0*/  LDL.LU R193, [R1+0x98] ;  /* 0x0000980001c17983 */ /* 0x0009620000300800 */
[----:B------:R-:W-:Y:S01]  /*41f0*/  FMUL.FTZ R63, R37, R63 ;  /* 0x0000003f253f7220 */ /* 0x000fe20000410000 */
[----:B------:R-:W-:Y:S01]  /*4200*/  FMUL.FTZ R67, R40, R67 ;  /* 0x0000004328437220 */ /* 0x000fe20000410000 */
[----:B------:R-:W-:Y:S01]  /*4210*/  FFMA.FTZ R70, -R187, R187, 1 ;  /* 0x3f800000bb467423 */ /* 0x000fe200000101bb */
[----:B------:R-:W2:Y:S01]  /*4220*/  SHFL.IDX PT, R24, R49, R11, 0x1f ;  /* 0x00001f0b31187589 */ /* 0x000ea200000e0000 */
[----:B-1----:R-:W-:Y:S01]  /*4230*/  FFMA.FTZ R25, -R189, R189, 1 ;  /* 0x3f800000bd197423 */ /* 0x002fe200000101bd */
[----:B------:R-:W-:-:S02]  /*4240*/  FFMA.FTZ R65, -R190, R190, 1 ;  /* 0x3f800000be417423 */ /* 0x000fc400000101be */
[----:B------:R1:W4:Y:S01]  /*4250*/  SHFL.IDX PT, R218, R49, R218, 0x1f ;  /* 0x00001fda31da7589 */ /* 0x00032200000e0000 */
[----:B------:R-:W-:Y:S01]  /*4260*/  FMUL.FTZ R25, R25, R58 ;  /* 0x0000003a19197220 */ /* 0x000fe20000410000 */
[----:B------:R-:W-:Y:S01]  /*4270*/  FMUL.FTZ R71, R71, R48 ;  /* 0x0000003047477220 */ /* 0x000fe20000410000 */
[----:B------:R-:W-:Y:S01]  /*4280*/  FMUL.FTZ R61, R41, R61 ;  /* 0x0000003d293d7220 */ /* 0x000fe20000410000 */
[----:B------:R1:W5:Y:S01]  /*4290*/  LDL.LU R192, [R1+0x94] ;  /* 0x0000940001c07983 */ /* 0x0003620000300800 */
[----:B------:R-:W-:Y:S01]  /*42a0*/  FFMA.FTZ R59, -R181, R181, 1 ;  /* 0x3f800000b53b7423 */ /* 0x000fe200000101b5 */
[----:B------:R-:W-:Y:S01]  /*42b0*/  FMUL.FTZ R26, R39, R26 ;  /* 0x0000001a271a7220 */ /* 0x000fe20000410000 */
[----:B------:R-:W-:Y:S01]  /*42c0*/  FMUL.FTZ R62, R42, R62 ;  /* 0x0000003e2a3e7220 */ /* 0x000fe20000410000 */
[----:B------:R1:W5:Y:S01]  /*42d0*/  LDL.LU R191, [R1+0x90] ;  /* 0x0000900001bf7983 */ /* 0x0003620000300800 */
[----:B------:R-:W-:Y:S01]  /*42e0*/  FFMA.FTZ R58, -R183, R183, 1 ;  /* 0x3f800000b73a7423 */ /* 0x000fe200000101b7 */
[----:B------:R-:W-:Y:S01]  /*42f0*/  FFMA.FTZ R48, -R180, R180, 1 ;  /* 0x3f800000b4307423 */ /* 0x000fe200000101b4 */
[----:B------:R-:W-:Y:S01]  /*4300*/  FMUL.FTZ R116, R38, R116 ;  /* 0x0000007426747220 */ /* 0x000fe20000410000 */
[----:B------:R1:W5:Y:S01]  /*4310*/  LDL.LU R190, [R1+0x8c] ;  /* 0x00008c0001be7983 */ /* 0x0003620000300800 */
        /* <DEDUP_REMOVED lines=8> */
[----:B------:R-:W-:Y:S01]  /*43a0*/  FMUL.FTZ R58, R58, R63 ;  /* 0x0000003f3a3a7220 */ /* 0x000fe20000410000 */
[----:B------:R-:W-:Y:S01]  /*43b0*/  FMUL.FTZ R26, R48, R67 ;  /* 0x00000043301a7220 */ /* 0x000fe20000410000 */
[----:B------:R-:W-:Y:S01]  /*43c0*/  FMUL.FTZ R50, R233, R50 ;  /* 0x00000032e9327220 */ /* 0x000fe20000410000 */
[----:B------:R1:W5:Y:S01]  /*43d0*/  LDL.LU R187, [R1+0x80] ;  /* 0x0000800001bb7983 */ /* 0x0003620000300800 */
[----:B------:R-:W-:Y:S01]  /*43e0*/  FFMA.FTZ R63, -R179, R179, 1 ;  /* 0x3f800000b33f7423 */ /* 0x000fe200000101b3 */
[----:B------:R-:W-:Y:S01]  /*43f0*/  FFMA.FTZ R67, -R177, R177, 1 ;  /* 0x3f800000b1437423 */ /* 0x000fe200000101b1 */
[----:B------:R-:W-:Y:S01]  /*4400*/  FMUL.FTZ R203, R203, R226 ;  /* 0x000000e2cbcb7220 */ /* 0x000fe20000410000 */
[----:B------:R3:W5:Y:S01]  /*4410*/  LDL.LU R186, [R1+0x7c] ;  /* 0x00007c0001ba7983 */ /* 0x0007620000300800 */
[----:B------:R-:W-:Y:S01]  /*4420*/  FFMA.FTZ R65, -R182, R182, 1 ;  /* 0x3f800000b6417423 */ /* 0x000fe200000101b6 */
[----:B--2---:R-:W-:-:S02]  /*4430*/  FADD.FTZ R72, R72, -R24 ;  /* 0x8000001848487221 */ /* 0x004fc40000010000 */
[----:B------:R2:W5:Y:S01]  /*4440*/  LDL.LU R185, [R1+0x78] ;  /* 0x0000780001b97983 */ /* 0x0005620000300800 */
[----:B-1----:R1:W2:Y:S03]  /*4450*/  MUFU.EX2 R49, R211 ;  /* 0x000000d300317308 */ /* 0x0022a60000000800 */
[----:B------:R2:W5:Y:S01]  /*4460*/  LDL.LU R184, [R1+0x74] ;  /* 0x0000740001b87983 */ /* 0x0005620000300800 */
[----:B------:R-:W-:-:S03]  /*4470*/  FMUL.FTZ R70, R70, R60 ;  /* 0x0000003c46467220 */ /* 0x000fc60000410000 */
[----:B------:R2:W5:Y:S01]  /*4480*/  LDL.LU R183, [R1+0x70] ;  /* 0x0000700001b77983 */ /* 0x0005620000300800 */
[----:B------:R-:W-:Y:S01]  /*4490*/  FMUL.FTZ R67, R67, R62 ;  /* 0x0000003e43437220 */ /* 0x000fe20000410000 */
[----:B-1----:R-:W-:Y:S02]  /*44a0*/  FMUL.FTZ R211, R43, R66 ;  /* 0x000000422bd37220 */ /* 0x002fe40000410000 */
[----:B------:R1:W5:Y:S01]  /*44b0*/  LDL.LU R182, [R1+0x6c] ;  /* 0x00006c0001b67983 */ /* 0x0003620000300800 */
[----:B------:R-:W-:Y:S01]  /*44c0*/  FMUL.FTZ R66, R63, R61 ;  /* 0x0000003d3f427220 */ /* 0x000fe20000410000 */
[----:B------:R-:W-:Y:S02]  /*44d0*/  FFMA.FTZ R60, -R178, R178, 1 ;  /* 0x3f800000b23c7423 */ /* 0x000fe400000101b2 */
[----:B------:R1:W5:Y:S01]  /*44e0*/  LDL.LU R181, [R1+0x68] ;  /* 0x0000680001b57983 */ /* 0x0003620000300800 */
[----:B------:R-:W-:Y:S01]  /*44f0*/  FFMA.FTZ R62, -R175, R175, 1 ;  /* 0x3f800000af3e7423 */ /* 0x000fe200000101af */
[----:B------:R-:W-:-:S02]  /*4500*/  FMUL.FTZ R63, R45, R72 ;  /* 0x000000482d3f7220 */ /* 0x000fc40000410000 */
[----:B------:R1:W5:Y:S01]  /*4510*/  LDL.LU R180, [R1+0x64] ;  /* 0x0000640001b47983 */ /* 0x0003620000300800 */
[----:B------:R-:W-:Y:S01]  /*4520*/  FMUL.FTZ R65, R65, R116 ;  /* 0x0000007441417220 */ /* 0x000fe20000410000 */
[----:B------:R-:W-:Y:S02]  /*4530*/  FFMA.FTZ R116, -R176, R176, 1 ;  /* 0x3f800000b0747423 */ /* 0x000fe400000101b0 */
[----:B------:R1:W5:Y:S01]  /*4540*/  LDL.LU R179, [R1+0x60] ;  /* 0x0000600001b37983 */ /* 0x0003620000300800 */
[--C-:B------:R-:W-:Y:S01]  /*4550*/  FADD.FTZ R76, R76, -R109.reuse ;  /* 0x8000006d4c4c7221 */ /* 0x100fe20000010000 */
[----:B------:R-:W-:Y:S02]  /*4560*/  FADD.FTZ R78, R78, -R109 ;  /* 0x8000006d4e4e7221 */ /* 0x000fe40000010000 */
[----:B------:R1:W5:Y:S01]  /*4570*/  LDL.LU R178, [R1+0x5c] ;  /* 0x00005c0001b27983 */ /* 0x0003620000300800 */
[----:B------:R-:W-:Y:S01]  /*4580*/  FMUL.FTZ R62, R62, R63 ;  /* 0x0000003f3e3e7220 */ /* 0x000fe20000410000 */
[----:B------:R-:W-:-:S02]  /*4590*/  FFMA.FTZ R109, -R174, R174, 1 ;  /* 0x3f800000ae6d7423 */ /* 0x000fc400000101ae */
[----:B------:R1:W5:Y:S01]  /*45a0*/  LDL.LU R177, [R1+0x58] ;  /* 0x0000580001b17983 */ /* 0x0003620000300800 */
[--C-:B------:R-:W-:Y:S01]  /*45b0*/  FADD.FTZ R77, R77, -R108.reuse ;  /* 0x8000006c4d4d7221 */ /* 0x100fe20000010000 */
[----:B------:R-:W-:Y:S02]  /*45c0*/  FADD.FTZ R79, R79, -R108 ;  /* 0x8000006c4f4f7221 */ /* 0x000fe40000010000 */
[----:B------:R1:W5:Y:S01]  /*45d0*/  LDL.LU R176, [R1+0x54] ;  /* 0x0000540001b07983 */ /* 0x0003620000300800 */
[----:B------:R-:W-:Y:S01]  /*45e0*/  FFMA.FTZ R63, -R173, R173, 1 ;  /* 0x3f800000ad3f7423 */ /* 0x000fe200000101ad */
[--C-:B------:R-:W-:Y:S02]  /*45f0*/  FADD.FTZ R80, R80, -R112.reuse ;  /* 0x8000007050507221 */ /* 0x100fe40000010000 */
[----:B------:R1:W5:Y:S01]  /*4600*/  LDL.LU R175, [R1+0x50] ;  /* 0x0000500001af7983 */ /* 0x0003620000300800 */
[----:B------:R-:W-:Y:S01]  /*4610*/  FADD.FTZ R82, R82, -R112 ;  /* 0x8000007052527221 */ /* 0x000fe20000010000 */
[----:B------:R-:W-:-:S02]  /*4620*/  FFMA.FTZ R108, -R172, R172, 1 ;  /* 0x3f800000ac6c7423 */ /* 0x000fc400000101ac */
[----:B------:R1:W5:Y:S01]  /*4630*/  LDL.LU R174, [R1+0x4c] ;  /* 0x00004c0001ae7983 */ /* 0x0003620000300800 */
[--C-:B------:R-:W-:Y:S01]  /*4640*/  FADD.FTZ R85, R85, -R114.reuse ;  /* 0x8000007255557221 */ /* 0x100fe20000010000 */
[----:B------:R-:W-:Y:S01]  /*4650*/  FADD.FTZ R87, R87, -R114 ;  /* 0x8000007257577221 */ /* 0x000fe20000010000 */
[----:B------:R-:W-:Y:S01]  /*4660*/  FFMA.FTZ R112, -R171, R171, 1 ;  /* 0x3f800000ab707423 */ /* 0x000fe200000101ab */
        /* <DEDUP_REMOVED lines=9> */
[----:B------:R-:W-:Y:S01]  /*4700*/  FMUL.FTZ R61, R60, R211 ;  /* 0x000000d33c3d7220 */ /* 0x000fe20000410000 */
[----:B------:R-:W-:-:S02]  /*4710*/  FFMA.FTZ R111, -R168, R168, 1 ;  /* 0x3f800000a86f7423 */ /* 0x000fc400000101a8 */
[----:B------:R1:W5:Y:S01]  /*4720*/  LDL.LU R170, [R1+0x3c] ;  /* 0x00003c0001aa7983 */ /* 0x0003620000300800 */
[----:B------:R4:W1:Y:S01]  /*4730*/  MUFU.EX2 R48, R212 ;  /* 0x000000d400307308 */ /* 0x0008620000000800 */
[----:B------:R-:W-:Y:S02]  /*4740*/  FFMA.FTZ R211, -R10, R10, 1 ;  /* 0x3f8000000ad37423 */ /* 0x000fe4000001010a */
[----:B------:R1:W5:Y:S01]  /*4750*/  LDL.LU R169, [R1+0x38] ;  /* 0x0000380001a97983 */ /* 0x0003620000300800 */
[----:B------:R-:W-:Y:S01]  /*4760*/  FMUL.FTZ R60, R116, R117 ;  /* 0x00000075743c7220 */ /* 0x000fe20000410000 */
[----:B------:R-:W-:Y:S02]  /*4770*/  FFMA.FTZ R116, -R7, R7, 1 ;  /* 0x3f80000007747423 */ /* 0x000fe40000010107 */
[----:B------:R1:W5:Y:S01]  /*4780*/  LDL.LU R168, [R1+0x34] ;  /* 0x0000340001a87983 */ /* 0x0003620000300800 */
[----:B----4-:R-:W-:-:S03]  /*4790*/  FFMA.FTZ R212, -R8, R8, 1 ;  /* 0x3f80000008d47423 */ /* 0x010fc60000010108 */
[----:B------:R4:W5:Y:S01]  /*47a0*/  LDL.LU R10, [R1+0x30] ;  /* 0x00003000010a7983 */ /* 0x0009620000300800 */
[----:B------:R-:W-:Y:S01]  /*47b0*/  FFMA.FTZ R117, -R6, R6, 1 ;  /* 0x3f80000006757423 */ /* 0x000fe20000010106 */
[----:B------:R-:W-:Y:S02]  /*47c0*/  FMUL.FTZ R57, R57, R221 ;  /* 0x000000dd39397220 */ /* 0x000fe40000410000 */
[----:B------:R4:W5:Y:S01]  /*47d0*/  LDL.LU R8, [R1+0x2c] ;  /* 0x00002c0001087983 */ /* 0x0009620000300800 */
[----:B------:R-:W-:Y:S01]  /*47e0*/  FFMA.FTZ R220, -R4, R4, 1 ;  /* 0x3f80000004dc7423 */ /* 0x000fe20000010104 */
[--C-:B------:R-:W-:Y:S02]  /*47f0*/  FADD.FTZ R73, R73, -R218.reuse ;  /* 0x800000da49497221 */ /* 0x100fe40000010000 */
[----:B------:R4:W5:Y:S01]  /*4800*/  LDL.LU R7, [R1+0x28] ;  /* 0x0000280001077983 */ /* 0x0009620000300800 */
[----:B------:R-:W-:Y:S01]  /*4810*/  FADD.FTZ R75, R75, -R218 ;  /* 0x800000da4b4b7221 */ /* 0x000fe20000010000 */
[----:B------:R-:W-:-:S02]  /*4820*/  FFMA.FTZ R221, -R3, R3, 1 ;  /* 0x3f80000003dd7423 */ /* 0x000fc40000010103 */
[----:B------:R4:W5:Y:S01]  /*4830*/  LDL.LU R6, [R1+0x24] ;  /* 0x0000240001067983 */ /* 0x0009620000300800 */
[----:B------:R-:W-:-:S03]  /*4840*/  FFMA.FTZ R218, -R0, R0, 1 ;  /* 0x3f80000000da7423 */ /* 0x000fc60000010100 */
[----:B------:R4:W5:Y:S04]  /*4850*/  LDL.LU R4, [R1+0x20] ;  /* 0x0000200001047983 */ /* 0x0009680000300800 */
[----:B------:R4:W5:Y:S04]  /*4860*/  LDL.LU R3, [R1+0x1c] ;  /* 0x00001c0001037983 */ /* 0x0009680000300800 */
[----:B------:R4:W5:Y:S04]  /*4870*/  LDL.LU R0, [R1+0x18] ;  /* 0x0000180001007983 */ /* 0x0009680000300800 */
[----:B------:R-:W3:Y:S01]  /*4880*/  LDL R222, [R1+0x4] ;  /* 0x0000040001de7983 */ /* 0x000ee20000100800 */
[----:B------:R-:W-:Y:S01]  /*4890*/  FADD.FTZ R24, R74, -R24 ;  /* 0x800000184a187221 */ /* 0x000fe20000010000 */
[----:B------:R-:W-:Y:S01]  /*48a0*/  FMUL.FTZ R72, R47, R73 ;  /* 0x000000492f487220 */ /* 0x000fe20000410000 */
[----:B------:R-:W-:-:S02]  /*48b0*/  FMUL.FTZ R73, R124, R76 ;  /* 0x0000004c7c497220 */ /* 0x000fc40000410000 */
[----:B------:R-:W-:Y:S01]  /*48c0*/  FMUL.FTZ R24, R46, R24 ;  /* 0x000000182e187220 */ /* 0x000fe20000410000 */
[----:B------:R-:W-:Y:S01]  /*48d0*/  FMUL.FTZ R75, R15, R75 ;  /* 0x0000004b0f4b7220 */ /* 0x000fe20000410000 */
[----:B------:R-:W-:Y:S02]  /*48e0*/  FMUL.FTZ R112, R112, R73 ;  /* 0x0000004970707220 */ /* 0x000fe40000410000 */
[----:B------:R-:W-:Y:S01]  /*48f0*/  FMUL.FTZ R63, R63, R24 ;  /* 0x000000183f3f7220 */ /* 0x000fe20000410000 */
[----:B------:R-:W-:Y:S01]  /*4900*/  FMUL.FTZ R24, R121, R79 ;  /* 0x0000004f79187220 */ /* 0x000fe20000410000 */
[----:B--2---:R-:W-:Y:S01]  /*4910*/  FMUL.FTZ R73, R49, R82 ;  /* 0x0000005231497220 */ /* 0x004fe20000410000 */
[----:B------:R-:W-:Y:S01]  /*4920*/  FMUL.FTZ R108, R108, R75 ;  /* 0x0000004b6c6c7220 */ /* 0x000fe20000410000 */
[----:B------:R-:W-:Y:S01]  /*4930*/  FMUL.FTZ R75, R123, R78 ;  /* 0x0000004e7b4b7220 */ /* 0x000fe20000410000 */
[----:B------:R-:W-:Y:S01]  /*4940*/  FMUL.FTZ R111, R111, R24 ;  /* 0x000000186f6f7220 */ /* 0x000fe20000410000 */
[----:B------:R-:W-:Y:S01]  /*4950*/  FMUL.FTZ R24, R206, R83 ;  /* 0x00000053ce187220 */ /* 0x000fe20000410000 */
[----:B------:R-:W-:Y:S01]  /*4960*/  FMUL.FTZ R116, R116, R73 ;  /* 0x0000004974747220 */ /* 0x000fe20000410000 */
[----:B------:R-:W-:Y:S01]  /*4970*/  FMUL.FTZ R73, R207, R84 ;  /* 0x00000054cf497220 */ /* 0x000fe20000410000 */
[----:B------:R-:W-:Y:S01]  /*4980*/  F2FP.BF16.F32.PACK_AB R69, R69, R25 ;  /* 0x000000194545723e */ /* 0x000fe200000010ff */
[----:B-1----:R-:W-:Y:S01]  /*4990*/  FMUL.FTZ R80, R48, R80 ;  /* 0x0000005030507220 */ /* 0x002fe20000410000 */
[----:B------:R-:W-:Y:S01]  /*49a0*/  FMUL.FTZ R81, R210, R81 ;  /* 0x00000051d2517220 */ /* 0x000fe20000410000 */
[----:B------:R-:W-:Y:S01]  /*49b0*/  FMUL.FTZ R109, R109, R72 ;  /* 0x000000486d6d7220 */ /* 0x000fe20000410000 */
[----:B------:R-:W-:Y:S01]  /*49c0*/  FMUL.FTZ R77, R122, R77 ;  /* 0x0000004d7a4d7220 */ /* 0x000fe20000410000 */
[----:B------:R-:W-:Y:S01]  /*49d0*/  FMUL.FTZ R110, R110, R75 ;  /* 0x0000004b6e6e7220 */ /* 0x000fe20000410000 */
[----:B------:R-:W-:Y:S01]  /*49e0*/  FMUL.FTZ R117, R117, R24 ;  /* 0x0000001875757220 */ /* 0x000fe20000410000 */
[----:B------:R-:W-:Y:S01]  /*49f0*/  FFMA.FTZ R219, -R219, R219, 1 ;  /* 0x3f800000dbdb7423 */ /* 0x000fe200000101db */
[----:B------:R-:W-:Y:S01]  /*4a00*/  FMUL.FTZ R75, R205, R86 ;  /* 0x00000056cd4b7220 */ /* 0x000fe20000410000 */
[----:B------:R-:W-:Y:S01]  /*4a10*/  FMUL.FTZ R24, R209, R85 ;  /* 0x00000055d1187220 */ /* 0x000fe20000410000 */
[----:B------:R-:W-:Y:S01]  /*4a20*/  FMUL.FTZ R72, R208, R87 ;  /* 0x00000057d0487220 */ /* 0x000fe20000410000 */
[----:B------:R-:W-:Y:S01]  /*4a30*/  FMUL.FTZ R220, R220, R73 ;  /* 0x00000049dcdc7220 */ /* 0x000fe20000410000 */
[----:B------:R-:W-:Y:S01]  /*4a40*/  F2FP.BF16.F32.PACK_AB R73, R52, R50 ;  /* 0x000000323449723e */ /* 0x000fe200000010ff */
[----:B------:R-:W-:Y:S01]  /*4a50*/  FMUL.FTZ R211, R211, R80 ;  /* 0x00000050d3d37220 */ /* 0x000fe20000410000 */
[----:B------:R-:W-:Y:S01]  /*4a60*/  FMUL.FTZ R212, R212, R81 ;  /* 0x00000051d4d47220 */ /* 0x000fe20000410000 */
[----:B------:R-:W-:Y:S01]  /*4a70*/  F2FP.BF16.F32.PACK_AB R84, R134, R129 ;  /* 0x000000818654723e */ /* 0x000fe200000010ff */
[----:B------:R-:W-:Y:S01]  /*4a80*/  FMUL.FTZ R114, R114, R77 ;  /* 0x0000004d72727220 */ /* 0x000fe20000410000 */
[----:B------:R-:W-:-:S02]  /*4a90*/  F2FP.BF16.F32.PACK_AB R85, R202, R132 ;  /* 0x00000084ca55723e */ /* 0x000fc400000010ff */
[----:B------:R-:W-:Y:S02]  /*4aa0*/  F2FP.BF16.F32.PACK_AB R86, R203, R204 ;  /* 0x000000cccb56723e */ /* 0x000fe400000010ff */
[----:B------:R-:W-:Y:S01]  /*4ab0*/  F2FP.BF16.F32.PACK_AB R87, R200, R201 ;  /* 0x000000c9c857723e */ /* 0x000fe200000010ff */
[----:B------:R-:W-:Y:S01]  /*4ac0*/  FMUL.FTZ R218, R218, R75 ;  /* 0x0000004bdada7220 */ /* 0x000fe20000410000 */
[----:B------:R-:W-:Y:S01]  /*4ad0*/  F2FP.BF16.F32.PACK_AB R80, R133, R135 ;  /* 0x000000878550723e */ /* 0x000fe200000010ff */
[----:B------:R-:W-:Y:S01]  /*4ae0*/  FMUL.FTZ R221, R221, R24 ;  /* 0x00000018dddd7220 */ /* 0x000fe20000410000 */
[----:B------:R-:W-:Y:S01]  /*4af0*/  F2FP.BF16.F32.PACK_AB R81, R130, R131 ;  /* 0x000000838251723e */ /* 0x000fe200000010ff */
[----:B------:R-:W-:Y:S01]  /*4b00*/  FMUL.FTZ R219, R219, R72 ;  /* 0x00000048dbdb7220 */ /* 0x000fe20000410000 */
[----:B------:R-:W-:Y:S02]  /*4b10*/  F2FP.BF16.F32.PACK_AB R82, R127, R128 ;  /* 0x000000807f52723e */ /* 0x000fe400000010ff */
[----:B------:R-:W-:-:S02]  /*4b20*/  F2FP.BF16.F32.PACK_AB R83, R125, R126 ;  /* 0x0000007e7d53723e */ /* 0x000fc400000010ff */
[----:B------:R-:W-:Y:S02]  /*4b30*/  F2FP.BF16.F32.PACK_AB R76, R215, R214 ;  /* 0x000000d6d74c723e */ /* 0x000fe400000010ff */
[----:B------:R-:W-:Y:S02]  /*4b40*/  F2FP.BF16.F32.PACK_AB R77, R120, R213 ;  /* 0x000000d5784d723e */ /* 0x000fe400000010ff */
[----:B------:R-:W-:Y:S02]  /*4b50*/  F2FP.BF16.F32.PACK_AB R78, R217, R216 ;  /* 0x000000d8d94e723e */ /* 0x000fe400000010ff */
[----:B------:R-:W-:Y:S02]  /*4b60*/  F2FP.BF16.F32.PACK_AB R79, R118, R119 ;  /* 0x00000077764f723e */ /* 0x000fe400000010ff */
        /* <DEDUP_REMOVED lines=20> */
[----:B------:R-:W-:Y:S01]  /*4cb0*/  F2FP.BF16.F32.PACK_AB R27, R102, R101 ;  /* 0x00000065661b723e */ /* 0x000fe200000010ff */
[----:B------:R-:W-:Y:S01]  /*4cc0*/  UMOV UR11, 0x40000040 ;  /* 0x40000040000b7882 */ /* 0x000fe20000000000 */
[----:B------:R-:W-:Y:S01]  /*4cd0*/  UIADD3 UR4, UR10, 0x80, URZ ;  /* 0x000000800a047890 */ /* 0x000fe2000fffe03f */
[----:B------:R-:W-:-:S06]  /*4ce0*/  UMOV UR7, 0x40000040 ;  /* 0x4000004000077882 */ /* 0x000fcc0000000000 */
[----:B------:R-:W-:Y:S01]  /*4cf0*/  UMOV UR6, UR4 ;  /* 0x0000000400067c82 */ /* 0x000fe20008000000 */
[----:B------:R-:W-:Y:S01]  /*4d00*/  F2FP.BF16.F32.PACK_AB R88, R88, R89 ;  /* 0x000000595858723e */ /* 0x000fe200000010ff */
[----:B------:R-:W-:Y:S01]  /*4d10*/  UIADD3 UR4, UR10, 0x100, URZ ;  /* 0x000001000a047890 */ /* 0x000fe2000fffe03f */
[----:B------:R-:W-:Y:S02]  /*4d20*/  F2FP.BF16.F32.PACK_AB R89, R100, R23 ;  /* 0x000000176459723e */ /* 0x000fe400000010ff */
[----:B---3--:R-:W-:-:S05]  /*4d30*/  LEA R25, R5, R222, 0xe ;  /* 0x000000de05197211 */ /* 0x008fca00078e70ff */
[----:B------:R-:W-:Y:S01]  /*4d40*/  IMAD R50, R25, 0x2, R2 ;  /* 0x0000000219327824 */ /* 0x000fe200078e0202 */
[----:B------:R-:W-:-:S04]  /*4d50*/  F2FP.BF16.F32.PACK_AB R25, R106, R105 ;  /* 0x000000696a19723e */ /* 0x000fc800000010ff */
[----:B------:R-:W-:Y:S04]  /*4d60*/  STSM.16.MT88.4 [R50+0x20c00], R84 ;  /* 0x020c005432007844 */ /* 0x000fe80000004200 */
[----:B------:R-:W-:Y:S04]  /*4d70*/  STSM.16.MT88.4 [R50+0x21400], R80 ;  /* 0x0214005032007844 */ /* 0x000fe80000004200 */
[----:B------:R-:W-:Y:S04]  /*4d80*/  STSM.16.MT88.4 [R50+0x21c00], R76 ;  /* 0x021c004c32007844 */ /* 0x000fe80000004200 */
[----:B------:R-:W-:Y:S04]  /*4d90*/  STSM.16.MT88.4 [R50+0x22400], R72 ;  /* 0x0224004832007844 */ /* 0x000fe80000004200 */
[----:B------:R-:W-:Y:S04]  /*4da0*/  STSM.16.MT88.4 [R50+0x22c00], R68 ;  /* 0x022c004432007844 */ /* 0x000fe80000004200 */
[----:B------:R-:W-:Y:S04]  /*4db0*/  STSM.16.MT88.4 [R50+0x23400], R64 ;  /* 0x0234004032007844 */ /* 0x000fe80000004200 */
[----:B------:R-:W-:Y:S04]  /*4dc0*/  STSM.16.MT88.4 [R50+0x23c00], R60 ;  /* 0x023c003c32007844 */ /* 0x000fe80000004200 */
[----:B------:R1:W-:Y:S01]  /*4dd0*/  STSM.16.MT88.4 [R50+0x24400], R56 ;  /* 0x0244003832007844 */ /* 0x0003e20000004200 */
[----:B------:R-:W-:-:S06]  /*4de0*/  WARPGROUP.ARRIVE ;  /* 0x00000000000079c5 */ /* 0x000fcc0000000000 */
[----:B------:R-:W-:Y:S03]  /*4df0*/  HGMMA.64x64x16.F32.BF16 R136, R24, gdesc[UR8].tnspB, R136, gsb0 ;  /* 0x40e0000818887df0 */ /* 0x000fe60008001888 */
[----:B------:R-:W-:Y:S02]  /*4e00*/  WARPGROUP.DEPBAR.LE gsb0, 0x0 ;  /* 0x00008000000079c5 */ /* 0x000fe40000010000 */
[----:B------:R-:W-:Y:S02]  /*4e10*/  F2FP.BF16.F32.PACK_AB R24, R97, R96 ;  /* 0x000000606118723e */ /* 0x000fe400000010ff */
[----:B------:R-:W-:Y:S02]  /*4e20*/  F2FP.BF16.F32.PACK_AB R25, R95, R94 ;  /* 0x0000005e5f19723e */ /* 0x000fe400000010ff */
[----:B------:R-:W-:Y:S02]  /*4e30*/  F2FP.BF16.F32.PACK_AB R26, R93, R92 ;  /* 0x0000005c5d1a723e */ /* 0x000fe400000010ff */
[----:B------:R-:W-:-:S04]  /*4e40*/  F2FP.BF16.F32.PACK_AB R27, R91, R90 ;  /* 0x0000005a5b1b723e */ /* 0x000fc800000010ff */
[----:B------:R-:W-:-:S06]  /*4e50*/  WARPGROUP.ARRIVE ;  /* 0x00000000000079c5 */ /* 0x000fcc0000000000 */
[----:B------:R-:W-:Y:S01]  /*4e60*/  HGMMA.64x64x16.F32.BF16 R136, R24, gdesc[UR4].tnspB, R136, gsb0 ;  /* 0x40e0000418887df0 */ /* 0x000fe20008001888 */
[----:B------:R-:W-:Y:S02]  /*4e70*/  F2FP.BF16.F32.PACK_AB R90, R98, R99 ;  /* 0x00000063625a723e */ /* 0x000fe400000010ff */
[----:B------:R-:W-:Y:S01]  /*4e80*/  F2FP.BF16.F32.PACK_AB R91, R28, R17 ;  /* 0x000000111c5b723e */ /* 0x000fe200000010ff */
[----:B------:R-:W-:Y:S01]  /*4e90*/  UMOV UR6, UR4 ;  /* 0x0000000400067c82 */ /* 0x000fe20008000000 */
[----:B------:R-:W-:Y:S01]  /*4ea0*/  UMOV UR7, 0x40000040 ;  /* 0x4000004000077882 */ /* 0x000fe20000000000 */
[----:B------:R-:W-:Y:S02]  /*4eb0*/  F2FP.BF16.F32.PACK_AB R28, R32, R30 ;  /* 0x0000001e201c723e */ /* 0x000fe400000010ff */
[----:B------:R-:W-:Y:S01]  /*4ec0*/  F2FP.BF16.F32.PACK_AB R29, R31, R29 ;  /* 0x0000001d1f1d723e */ /* 0x000fe200000010ff */
[----:B------:R-:W-:Y:S02]  /*4ed0*/  WARPGROUP.DEPBAR.LE gsb0, 0x0 ;  /* 0x00008000000079c5 */ /* 0x000fe40000010000 */
[----:B------:R-:W-:-:S06]  /*4ee0*/  WARPGROUP.ARRIVE ;  /* 0x00000000000079c5 */ /* 0x000fcc0000000000 */
[----:B------:R-:W-:Y:S01]  /*4ef0*/  HGMMA.64x64x16.F32.BF16 R136, R88, gdesc[UR4].tnspB, R136, gsb0 ;  /* 0x40e0000458887df0 */ /* 0x000fe20008001888 */
[----:B------:R-:W-:Y:S01]  /*4f00*/  F2FP.BF16.F32.PACK_AB R30, R14, R18 ;  /* 0x000000120e1e723e */ /* 0x000fe200000010ff */
[----:B------:R-:W-:Y:S01]  /*4f10*/  UIADD3 UR4, UR10, 0x180, URZ ;  /* 0x000001800a047890 */ /* 0x000fe2000fffe03f */
[----:B------:R-:W-:Y:S01]  /*4f20*/  F2FP.BF16.F32.PACK_AB R31, R36, R19 ;  /* 0x00000013241f723e */ /* 0x000fe200000010ff */
[----:B------:R-:W-:-:S05]  /*4f30*/  UMOV UR7, 0x40000040 ;  /* 0x4000004000077882 */ /* 0x000fca0000000000 */
[----:B------:R-:W-:Y:S01]  /*4f40*/  UMOV UR6, UR4 ;  /* 0x0000000400067c82 */ /* 0x000fe20008000000 */
[----:B------:R-:W-:Y:S02]  /*4f50*/  WARPGROUP.DEPBAR.LE gsb0, 0x0 ;  /* 0x00008000000079c5 */ /* 0x000fe40000010000 */
[----:B------:R-:W-:-:S06]  /*4f60*/  WARPGROUP.ARRIVE ;  /* 0x00000000000079c5 */ /* 0x000fcc0000000000 */
[----:B------:R-:W-:Y:S01]  /*4f70*/  HGMMA.64x64x16.F32.BF16 R136, R28, gdesc[UR4].tnspB, R136, gsb0 ;  /* 0x40e000041c887df0 */ /* 0x000fe20008001888 */
[----:B------:R-:W-:Y:S01]  /*4f80*/  F2FP.BF16.F32.PACK_AB R32, R35, R34 ;  /* 0x000000222320723e */ /* 0x000fe200000010ff */
[----:B------:R-:W-:Y:S01]  /*4f90*/  UIADD3 UR4, UR10, 0x200, URZ ;  /* 0x000002000a047890 */ /* 0x000fe2000fffe03f */
[----:B------:R-:W-:Y:S02]  /*4fa0*/  F2FP.BF16.F32.PACK_AB R33, R33, R22 ;  /* 0x000000162121723e */ /* 0x000fe400000010ff */
[----:B------:R-:W-:Y:S02]  /*4fb0*/  F2FP.BF16.F32.PACK_AB R34, R21, R20 ;  /* 0x000000141522723e */ /* 0x000fe400000010ff */
[----:B------:R-:W-:Y:S01]  /*4fc0*/  F2FP.BF16.F32.PACK_AB R35, R37, R13 ;  /* 0x0000000d2523723e */ /* 0x000fe200000010ff */
[----:B------:R-:W-:Y:S01]  /*4fd0*/  UMOV UR7, 0x40000040 ;  /* 0x4000004000077882 */ /* 0x000fe20000000000 */
[----:B------:R-:W-:Y:S01]  /*4fe0*/  UMOV UR6, UR4 ;  /* 0x0000000400067c82 */ /* 0x000fe20008000000 */
[----:B------:R-:W-:-:S02]  /*4ff0*/  WARPGROUP.DEPBAR.LE gsb0, 0x0 ;  /* 0x00008000000079c5 */ /* 0x000fc40000010000 */
        /* <DEDUP_REMOVED lines=12> */
[----:B------:R-:W-:Y:S01]  /*50c0*/  UIADD3 UR4, UR10, 0x300, URZ ;  /* 0x000003000a047890 */ /* 0x000fe2000fffe03f */
[----:B------:R-:W-:-:S06]  /*50d0*/  UMOV UR7, 0x40000040 ;  /* 0x4000004000077882 */ /* 0x000fcc0000000000 */
[----:B------:R-:W-:Y:S01]  /*50e0*/  UMOV UR6, UR4 ;  /* 0x0000000400067c82 */ /* 0x000fe20008000000 */
[----:B------:R-:W-:Y:S01]  /*50f0*/  VIADD R51, R2, 0x20c00 ;  /* 0x00020c0002337836 */ /* 0x000fe20000000000 */
[----:B------:R-:W-:Y:S02]  /*5100*/  WARPGROUP.DEPBAR.LE gsb0, 0x0 ;  /* 0x00008000000079c5 */ /* 0x000fe40000010000 */
[----:B------:R-:W-:Y:S02]  /*5110*/  F2FP.BF16.F32.PACK_AB R24, R47, R45 ;  /* 0x0000002d2f18723e */ /* 0x000fe400000010ff */
[----:B------:R-:W-:Y:S02]  /*5120*/  F2FP.BF16.F32.PACK_AB R25, R15, R46 ;  /* 0x0000002e0f19723e */ /* 0x000fe400000010ff */
[----:B------:R-:W-:Y:S02]  /*5130*/  F2FP.BF16.F32.PACK_AB R26, R122, R124 ;  /* 0x0000007c7a1a723e */ /* 0x000fe400000010ff */
[----:B------:R-:W-:-:S04]  /*5140*/  F2FP.BF16.F32.PACK_AB R27, R121, R123 ;  /* 0x0000007b791b723e */ /* 0x000fc800000010ff */
[----:B------:R-:W-:-:S06]  /*5150*/  WARPGROUP.ARRIVE ;  /* 0x00000000000079c5 */ /* 0x000fcc0000000000 */
[----:B------:R-:W-:Y:S01]  /*5160*/  HGMMA.64x64x16.F32.BF16 R136, R24, gdesc[UR4].tnspB, R136, gsb0 ;  /* 0x40e0000418887df0 */ /* 0x000fe20008001888 */
[----:B------:R-:W-:Y:S01]  /*5170*/  LEA R13, R12, R51, 0xd ;  /* 0x000000330c0d7211 */ /* 0x000fe200078e68ff */
[----:B------:R-:W-:Y:S01]  /*5180*/  UIADD3 UR10, UR10, 0x380, URZ ;  /* 0x000003800a0a7890 */ /* 0x000fe2000fffe03f */
[----:B------:R-:W-:Y:S02]  /*5190*/  F2FP.BF16.F32.PACK_AB R48, R210, R48 ;  /* 0x00000030d230723e */ /* 0x000fe400000010ff */
[----:B------:R-:W-:Y:S02]  /*51a0*/  F2FP.BF16.F32.PACK_AB R49, R206, R49 ;  /* 0x00000031ce31723e */ /* 0x000fe400000010ff */
[----:B-1----:R-:W-:Y:S02]  /*51b0*/  F2FP.BF16.F32.PACK_AB R50, R209, R207 ;  /* 0x000000cfd132723e */ /* 0x002fe400000010ff */
[----:B------:R-:W-:Y:S01]  /*51c0*/  F2FP.BF16.F32.PACK_AB R51, R208, R205 ;  /* 0x000000cdd033723e */ /* 0x000fe200000010ff */
[----:B------:R-:W-:Y:S01]  /*51d0*/  UMOV UR11, 0x40000040 ;  /* 0x40000040000b7882 */ /* 0x000fe20000000000 */
[----:B------:R-:W-:-:S02]  /*51e0*/  WARPGROUP.DEPBAR.LE gsb0, 0x0 ;  /* 0x00008000000079c5 */ /* 0x000fc40000010000 */
[----:B------:R-:W-:-:S06]  /*51f0*/  WARPGROUP.ARRIVE ;  /* 0x00000000000079c5 */ /* 0x000fcc0000000000 */
[----:B------:R-:W-:Y:S01]  /*5200*/  HGMMA.64x64x16.F32.BF16 R136, R48, gdesc[UR8].tnspB, R136, gsb0 ;  /* 0x40e0000830887df0 */ /* 0x000fe20008001888 */
[----:B------:R-:W-:-:S04]  /*5210*/  SHF.R.U32.HI R13, RZ, 0x4, R13 ;  /* 0x00000004ff0d7819 */ /* 0x000fc8000001160d */
[----:B------:R-:W-:Y:S02]  /*5220*/  LOP3.LUT R13, R13, 0x3fff, RZ, 0xc0, !PT ;  /* 0x00003fff0d0d7812 */ /* 0x000fe400078ec0ff */
[----:B------:R-:W-:Y:S02]  /*5230*/  R2UR UR4, R2 ;  /* 0x00000000020472ca */ /* 0x000fe400000e0000 */
[----:B------:R-:W-:-:S05]  /*5240*/  LOP3.LUT R14, R13, 0x10000, RZ, 0xfc, !PT ;  /* 0x000100000d0e7812 */ /* 0x000fca00078efcff */
[----:B------:R-:W-:-:S05]  /*5250*/  IMAD R14, R5, 0x800, R14 ;  /* 0x00000800050e7824 */ /* 0x000fca00078e020e */
[----:B------:R-:W-:Y:S01]  /*5260*/  R2UR UR8, R14 ;  /* 0x000000000e0872ca */ /* 0x000fe200000e0000 */
[----:B------:R-:W-:-:S04]  /*5270*/  USHF.R.U32.HI UR4, URZ, 0x4, UR4 ;  /* 0x000000043f047899 */ /* 0x000fc80008011604 */
[----:B------:R-:W-:Y:S01]  /*5280*/  ULOP3.LUT UR9, UR4, 0x3fff, URZ, 0xc0, !UPT ;  /* 0x00003fff04097892 */ /* 0x000fe2000f8ec03f */
[----:B------:R-:W-:Y:S02]  /*5290*/  WARPGROUP.DEPBAR.LE gsb0, 0x0 ;  /* 0x00008000000079c5 */ /* 0x000fe40000010000 */
[----:B------:R1:W-:Y:S06]  /*52a0*/  MEMBAR.ALL.CTA ;  /* 0x0000000000007992 */ /* 0x0003ec0000008000 */
[----:B-1----:R-:W1:Y:S02]  /*52b0*/  FENCE.VIEW.ASYNC.S ;  /* 0x00000000000073c6 */ /* 0x002e640000000000 */
[----:B-1----:R-:W-:Y:S06]  /*52c0*/  BAR.SYNC.DEFER_BLOCKING 0x9, 0x100 ;  /* 0x0244000000007b1d */ /* 0x002fec0000010000 */
[----:B------:R-:W-:Y:S01]  /*52d0*/  UMOV UR4, UR8 ;  /* 0x0000000800047c82 */ /* 0x000fe20008000000 */
[----:B------:R-:W-:Y:S01]  /*52e0*/  UMOV UR5, 0x40000040 ;  /* 0x4000004000057882 */ /* 0x000fe20000000000 */
[----:B------:R-:W-:Y:S01]  /*52f0*/  UMOV UR6, UR9 ;  /* 0x0000000900067c82 */ /* 0x000fe20008000000 */
[----:B------:R-:W-:Y:S01]  /*5300*/  UMOV UR7, 0x40000040 ;  /* 0x4000004000077882 */ /* 0x000fe20000000000 */
[----:B------:R-:W-:-:S06]  /*5310*/  WARPGROUP.ARRIVE ;  /* 0x00000000000079c5 */ /* 0x000fcc0000000000 */
[----:B------:R-:W-:Y:S01]  /*5320*/  HGMMA.64x64x16.F32.BF16 R24, gdesc[UR4].tnspB, RZ, !UPT, gsb0 ;  /* 0x40e00000041879f0 */ /* 0x000fe2000c0018ff */
[----:B------:R-:W-:Y:S02]  /*5330*/  UIADD3 UR4, UR8, 0x2, URZ ;  /* 0x0000000208047890 */ /* 0x000fe4000fffe03f */
[----:B------:R-:W-:Y:S01]  /*5340*/  UIADD3 UR6, UR9, 0x80, URZ ;  /* 0x0000008009067890 */ /* 0x000fe2000fffe03f */
[----:B------:R-:W-:Y:S01]  /*5350*/  UMOV UR5, 0x40000040 ;  /* 0x4000004000057882 */ /* 0x000fe20000000000 */
[----:B------:R-:W-:Y:S01]  /*5360*/  UMOV UR7, 0x40000040 ;  /* 0x4000004000077882 */ /* 0x000fe20000000000 */
[----:B------:R-:W-:Y:S02]  /*5370*/  WARPGROUP.DEPBAR.LE gsb0, 0x0 ;  /* 0x00008000000079c5 */ /* 0x000fe40000010000 */
[----:B------:R-:W-:-:S06]  /*5380*/  WARPGROUP.ARRIVE ;  /* 0x00000000000079c5 */ /* 0x000fcc0000000000 */
[----:B------:R-:W-:Y:S01]  /*5390*/  HGMMA.64x64x16.F32.BF16 R24, gdesc[UR4].tnspB, R24, gsb0 ;  /* 0x40e00000041879f0 */ /* 0x000fe20008001818 */
        /* <DEDUP_REMOVED lines=41> */
[----:B------:R-:W-:Y:S03]  /*5630*/  HGMMA.64x64x16.F32.BF16 R24, gdesc[UR4].tnspB, R24, gsb0 ;  /* 0x40e00000041879f0 */ /* 0x000fe60008001818 */
[----:B------:R-:W-:Y:S02]  /*5640*/  WARPGROUP.DEPBAR.LE gsb0, 0x0 ;  /* 0x00008000000079c5 */ /* 0x000fe40000010000 */
[----:B----4-:R-:W-:Y:S05]  /*5650*/  @!P0 BRA `(.L_x_24) ;  /* 0x0000000000048947 */ /* 0x010fea0003800000 */
[----:B------:R-:W-:Y:S01]  /*5660*/  BPT.TRAP 0x1 ;  /* 0x000000040000795c */ /* 0x000fe20000300000 */
.L_x_24:
[----:B-----5:R-:W-:Y:S01]  /*5670*/  IMAD R0, R5, 0x400, R0 ;  /* 0x0000040005007824 */ /* 0x020fe200078e0200 */
[----:B------:R-:W-:Y:S01]  /*5680*/  UMOV UR7, 0x40000040 ;  /* 0x4000004000077882 */ /* 0x000fe20000000000 */
[----:B------:R-:W1:Y:S03]  /*5690*/  S2R R13, SR_TID.X ;  /* 0x00000000000d7919 */ /* 0x000e660000002100 */
[----:B------:R-:W-:Y:S02]  /*56a0*/  R2UR UR4, R0 ;  /* 0x00000000000472ca */ /* 0x000fe400000e0000 */
[----:B------:R-:W-:-:S04]  /*56b0*/  IADD3 R0, R3, 0x30c40, RZ ;  /* 0x00030c4003007810 */ /* 0x000fc80007ffe0ff */
[----:B------:R-:W-:-:S04]  /*56c0*/  PRMT R0, RZ, 0x654, R0 ;  /* 0x00000654ff007816 */ /* 0x000fc80000000000 */
[----:B------:R2:W-:Y:S01]  /*56d0*/  SYNCS.ARRIVE.TRANS64.RED.A1T0 RZ, [R0+URZ], RZ ;  /* 0x000000ff00ff79a7 */ /* 0x0005e2000810043f */
[----:B------:R-:W-:Y:S02]  /*56e0*/  WARPGROUP.ARRIVE ;  /* 0x00000000000079c5 */ /* 0x000fe40000000000 */
[----:B------:R-:W-:-:S04]  /*56f0*/  UMOV UR6, UR4 ;  /* 0x0000000400067c82 */ /* 0x000fc80008000000 */
[----:B------:R-:W-:Y:S01]  /*5700*/  HGMMA.64x64x16.F32.BF16 R168, R84, gdesc[UR4].tnspB, R168, gsb0 ;  /* 0x40e0000454a87df0 */ /* 0x000fe200080018a8 */
[----:B------:R-:W-:Y:S01]  /*5710*/  UIADD3 UR6, UR4, 0x80, URZ ;  /* 0x0000008004067890 */ /* 0x000fe2000fffe03f */
[----:B------:R-:W-:Y:S01]  /*5720*/  UMOV UR7, 0x40000040 ;  /* 0x4000004000077882 */ /* 0x000fe20000000000 */
[----:B-1----:R-:W-:-:S05]  /*5730*/  SHF.R.U32.HI R14, RZ, 0x7, R13 ;  /* 0x00000007ff0e7819 */ /* 0x002fca000001160d */
[C---:B------:R-:W-:Y:S02]  /*5740*/  VIADD R13, R14.reuse, 0x9 ;  /* 0x000000090e0d7836 */ /* 0x040fe40000000000 */
[----:B--2---:R-:W-:Y:S01]  /*5750*/  VIADD R0, R14, 0xc ;  /* 0x0000000c0e007836 */ /* 0x004fe20000000000 */
[----:B------:R-:W-:Y:S02]  /*5760*/  WARPGROUP.DEPBAR.LE gsb0, 0x0 ;  /* 0x00008000000079c5 */ /* 0x000fe40000010000 */
[----:B------:R-:W-:-:S06]  /*5770*/  WARPGROUP.ARRIVE ;  /* 0x00000000000079c5 */ /* 0x000fcc0000000000 */
[----:B------:R-:W-:Y:S01]  /*5780*/  HGMMA.64x64x16.F32.BF16 R168, R80, gdesc[UR4].tnspB, R168, gsb0 ;  /* 0x40e0000450a87df0 */ /* 0x000fe200080018a8 */
[----:B------:R-:W-:Y:S01]  /*5790*/  UIADD3 UR6, UR4, 0x100, URZ ;  /* 0x0000010004067890 */ /* 0x000fe2000fffe03f */
[----:B------:R-:W-:Y:S01]  /*57a0*/  UMOV UR7, 0x40000040 ;  /* 0x4000004000077882 */ /* 0x000fe20000000000 */
        /* <DEDUP_REMOVED lines=20> */
[----:B------:R-:W-:Y:S01]  /*58f0*/  UIADD3 UR4, UR4, 0x380, URZ ;  /* 0x0000038004047890 */ /* 0x000fe2000fffe03f */
[----:B------:R-:W-:Y:S02]  /*5900*/  WARPGROUP.DEPBAR.LE gsb0, 0x0 ;  /* 0x00008000000079c5 */ /* 0x000fe40000010000 */
[----:B------:R-:W-:-:S06]  /*5910*/  WARPGROUP.ARRIVE ;  /* 0x00000000000079c5 */ /* 0x000fcc0000000000 */
[----:B------:R-:W-:Y:S01]  /*5920*/  HGMMA.64x64x16.F32.BF16 R168, R60, gdesc[UR4].tnspB, R168, gsb0 ;  /* 0x40e000043ca87df0 */ /* 0x000fe200080018a8 */
[----:B------:R-:W-:Y:S01]  /*5930*/  UMOV UR6, UR4 ;  /* 0x0000000400067c82 */ /* 0x000fe20008000000 */
[----:B------:R-:W-:Y:S01]  /*5940*/  UMOV UR7, 0x40000040 ;  /* 0x4000004000077882 */ /* 0x000fe20000000000 */
[----:B------:R-:W-:Y:S02]  /*5950*/  WARPGROUP.DEPBAR.LE gsb0, 0x0 ;  /* 0x00008000000079c5 */ /* 0x000fe40000010000 */
[----:B------:R-:W-:-:S06]  /*5960*/  WARPGROUP.ARRIVE ;  /* 0x00000000000079c5 */ /* 0x000fcc0000000000 */
[----:B------:R-:W-:Y:S03]  /*5970*/  HGMMA.64x64x16.F32.BF16 R168, R56, gdesc[UR4].tnspB, R168, gsb0 ;  /* 0x40e0000438a87df0 */ /* 0x000fe600080018a8 */
[----:B------:R-:W-:Y:S02]  /*5980*/  WARPGROUP.DEPBAR.LE gsb0, 0x0 ;  /* 0x00008000000079c5 */ /* 0x000fe40000010000 */
[----:B------:R1:W-:Y:S06]  /*5990*/  BAR.SYNC.DEFER_BLOCKING R13, 0xa0 ;  /* 0x0002800d0000751d */ /* 0x0003ec0000010000 */
[----:B------:R1:W-:Y:S04]  /*59a0*/  STS.128 [R4+0x8000], R24 ;  /* 0x0080001804007388 */ /* 0x0003e80000000c00 */
[----:B------:R1:W-:Y:S04]  /*59b0*/  STS.128 [R4+0x8800], R28 ;  /* 0x0088001c04007388 */ /* 0x0003e80000000c00 */
[----:B------:R1:W-:Y:S04]  /*59c0*/  STS.128 [R4+0x9000], R32 ;  /* 0x0090002004007388 */ /* 0x0003e80000000c00 */
[----:B------:R1:W-:Y:S04]  /*59d0*/  STS.128 [R4+0x9800], R36 ;  /* 0x0098002404007388 */ /* 0x0003e80000000c00 */
[----:B------:R1:W-:Y:S04]  /*59e0*/  STS.128 [R4+0xa000], R40 ;  /* 0x00a0002804007388 */ /* 0x0003e80000000c00 */
[----:B------:R1:W-:Y:S04]  /*59f0*/  STS.128 [R4+0xa800], R44 ;  /* 0x00a8002c04007388 */ /* 0x0003e80000000c00 */
[----:B------:R1:W-:Y:S04]  /*5a00*/  STS.128 [R4+0xb000], R48 ;  /* 0x00b0003004007388 */ /* 0x0003e80000000c00 */
[----:B------:R1:W-:Y:S01]  /*5a10*/  STS.128 [R4+0xb800], R52 ;  /* 0x00b8003404007388 */ /* 0x0003e20000000c00 */
[----:B------:R-:W-:Y:S01]  /*5a20*/  @!PT LDS RZ, [RZ] ;  /* 0x00000000fffff984 */ /* 0x000fe20000000800 */
[----:B------:R-:W-:Y:S01]  /*5a30*/  @!PT LDS RZ, [RZ] ;  /* 0x00000000fffff984 */ /* 0x000fe20000000800 */
[----:B------:R-:W-:Y:S01]  /*5a40*/  @!PT LDS RZ, [RZ] ;  /* 0x00000000fffff984 */ /* 0x000fe20000000800 */
[----:B------:R-:W-:Y:S01]  /*5a50*/  @!PT LDS RZ, [RZ] ;  /* 0x00000000fffff984 */ /* 0x000fe20000000800 */
[----:B------:R2:W-:Y:S06]  /*5a60*/  MEMBAR.ALL.CTA ;  /* 0x0000000000007992 */ /* 0x0005ec0000008000 */
[----:B--2---:R-:W2:Y:S02]  /*5a70*/  FENCE.VIEW.ASYNC.S ;  /* 0x00000000000073c6 */ /* 0x004ea40000000000 */
[----:B--2---:R1:W-:Y:S06]  /*5a80*/  BAR.ARV R0, 0xa0 ;  /* 0x000280000000751d */ /* 0x0043ec0000002000 */
[----:B------:R-:W-:Y:S05]  /*5a90*/  @!P0 BRA `(.L_x_25) ;  /* 0x0000000000048947 */ /* 0x000fea0003800000 */
[----:B------:R-:W-:Y:S01]  /*5aa0*/  BPT.TRAP 0x1 ;  /* 0x000000040000795c */ /* 0x000fe20000300000 */
.L_x_25:
[----:B-1----:R-:W2:Y:S01]  /*5ab0*/  LDL R0, [R1] ;  /* 0x0000000001007983 */ /* 0x002ea20000100800 */
[----:B------:R-:W-:Y:S01]  /*5ac0*/  VIADD R7, R7, 0x1 ;  /* 0x0000000107077836 */ /* 0x000fe20000000000 */
[----:B------:R-:W-:Y:S01]  /*5ad0*/  IADD3 R3, R3, 0x30c20, RZ ;  /* 0x00030c2003037810 */ /* 0x000fe20007ffe0ff */
[----:B------:R-:W-:-:S03]  /*5ae0*/  VIADD R5, R5, 0x1 ;  /* 0x0000000105057836 */ /* 0x000fc60000000000 */
[----:B------:R-:W-:Y:S02]  /*5af0*/  PRMT R3, RZ, 0x654, R3 ;  /* 0x00000654ff037816 */ /* 0x000fe40000000003 */
[C---:B------:R-:W-:Y:S02]  /*5b00*/  ISETP.NE.AND P0, PT, R5.reuse, 0x2, PT ;  /* 0x000000020500780c */ /* 0x040fe40003f05270 */
[----:B------:R1:W-:Y:S02]  /*5b10*/  SYNCS.ARRIVE.TRANS64.RED.A1T0 RZ, [R3+URZ], RZ ;  /* 0x000000ff03ff79a7 */ /* 0x0003e4000810043f */
[----:B------:R-:W-:Y:S02]  /*5b20*/  SEL R5, R5, RZ, P0 ;  /* 0x000000ff05057207 */ /* 0x000fe40000000000 */
[----:B-1----:R-:W-:-:S04]  /*5b30*/  SEL R3, RZ, 0x1, P0 ;  /* 0x00000001ff037807 */ /* 0x002fc80000000000 */
[----:B------:R-:W-:Y:S02]  /*5b40*/  LOP3.LUT R6, R6, R3, RZ, 0x3c, !PT ;  /* 0x0000000306067212 */ /* 0x000fe400078e3cff */
[----:B--2---:R-:W-:-:S13]  /*5b50*/  ISETP.GE.AND P1, PT, R7, R0, PT ;  /* 0x000000000700720c */ /* 0x004fda0003f26270 */
[----:B------:R-:W-:Y:S05]  /*5b60*/  @!P1 BRA `(.L_x_26) ;  /* 0xffffffb800549947 */ /* 0x000fea000383ffff */
.L_x_15:
[----:B------:R-:W-:Y:S01]  /*5b70*/  LOP3.LUT P0, RZ, R2, 0x3ff, RZ, 0xc0, !PT ;  /* 0x000003ff02ff7812 */ /* 0x000fe2000780c0ff */
[----:B------:R-:W-:Y:S02]  /*5b80*/  ULDC UR4, c[0x0][0x740] ;  /* 0x0001d00000047ab9 */ /* 0x000fe40000000800 */
[----:B------:R-:W-:Y:S01]  /*5b90*/  FMUL.FTZ R168, R168, UR4 ;  /* 0x00000004a8a87c20 */ /* 0x000fe20008410000 */
        /* <DEDUP_REMOVED lines=31> */
[----:B------:R-:W-:Y:S06]  /*5d90*/  @!P0 BRA `(.L_x_27) ;  /* 0x0000000000408947 */ /* 0x000fec0003800000 */
[----:B------:R-:W-:Y:S01]  /*5da0*/  MOV R0, 0x0 ;  /* 0x0000000000007802 */ /* 0x000fe20000000f00 */
[----:B------:R-:W-:Y:S01]  /*5db0*/  ULDC.64 UR4, c[0x4][0x90] ;  /* 0x0100240000047ab9 */ /* 0x000fe20000000a00 */
[----:B------:R-:W-:Y:S01]  /*5dc0*/  ULDC.64 UR6, c[0x4][0x98] ;  /* 0x0100260000067ab9 */ /* 0x000fe20000000a00 */
[----:B------:R-:W-:Y:S01]  /*5dd0*/  MOV R4, UR4 ;  /* 0x0000000400047c02 */ /* 0x000fe20008000f00 */
[----:B------:R3:W4:Y:S01]  /*5de0*/  LDC.64 R14, c[0x4][R0] ;  /* 0x01000000000e7b82 */ /* 0x0007220000000a00 */
        /* <DEDUP_REMOVED lines=8> */
[----:B-1-3--:R-:W-:-:S07]  /*5e70*/  IMAD.MOV.U32 R13, RZ, RZ, RZ ;  /* 0x000000ffff0d7224 */ /* 0x00afce00078e00ff */
[----:B------:R-:W-:-:S07]  /*5e80*/  LEPC R20, `(.L_x_27) ;  /* 0x000000001014794e */ /* 0x000fce0000000000 */
[----:B--2-4-:R-:W-:Y:S05]  /*5e90*/  CALL.ABS.NOINC R14 ;  /* 0x000000000e007343 */ /* 0x014fea0003c00000 */
.L_x_27:
[----:B------:R-:W-:-:S04]  /*5ea0*/  IADD3 R22, R2, 0x4000, RZ ;  /* 0x0000400002167810 */ /* 0x000fc80007ffe0ff */
[----:B------:R-:W-:-:S13]  /*5eb0*/  LOP3.LUT P0, RZ, R22, 0x3ff, RZ, 0xc0, !PT ;  /* 0x000003ff16ff7812 */ /* 0x000fda000780c0ff */
[----:B------:R-:W-:Y:S05]  /*5ec0*/  @!P0 BRA `(.L_x_28) ;  /* 0x0000000000408947 */ /* 0x000fea0003800000 */
[----:B------:R-:W-:Y:S01]  /*5ed0*/  MOV R0, 0x0 ;  /* 0x0000000000007802 */ /* 0x000fe20000000f00 */
[----:B------:R-:W-:Y:S01]  /*5ee0*/  ULDC.64 UR4, c[0x4][0x90] ;  /* 0x0100240000047ab9 */ /* 0x000fe20000000a00 */
[----:B------:R-:W-:Y:S01]  /*5ef0*/  ULDC.64 UR6, c[0x4][0x18] ;  /* 0x0100060000067ab9 */ /* 0x000fe20000000a00 */
[----:B------:R-:W-:Y:S01]  /*5f00*/  IMAD.U32 R4, RZ, RZ, UR4 ;  /* 0x00000004ff047e24 */ /* 0x000fe2000f8e00ff */
[----:B------:R3:W4:Y:S01]  /*5f10*/  LDC.64 R14, c[0x4][R0] ;  /* 0x01000000000e7b82 */ /* 0x0007220000000a00 */
[----:B------:R-:W-:Y:S01]  /*5f20*/  IMAD.U32 R5, RZ, RZ, UR5 ;  /* 0x00000005ff057e24 */ /* 0x000fe2000f8e00ff */
[----:B------:R-:W-:Y:S01]  /*5f30*/  ULDC.64 UR4, c[0x4][0x98] ;  /* 0x0100260000047ab9 */ /* 0x000fe20000000a00 */
[----:B------:R-:W-:Y:S01]  /*5f40*/  IMAD.U32 R10, RZ, RZ, UR6 ;  /* 0x00000006ff0a7e24 */ /* 0x000fe2000f8e00ff */
[----:B------:R-:W-:Y:S01]  /*5f50*/  MOV R6, UR4 ;  /* 0x0000000400067c02 */ /* 0x000fe20008000f00 */
[----:B------:R-:W-:Y:S01]  /*5f60*/  IMAD.U32 R7, RZ, RZ, UR5 ;  /* 0x00000005ff077e24 */ /* 0x000fe2000f8e00ff */
[----:B------:R-:W-:Y:S01]  /*5f70*/  MOV R11, UR7 ;  /* 0x00000007000b7c02 */ /* 0x000fe20008000f00 */
[----:B------:R-:W-:Y:S01]  /*5f80*/  IMAD.MOV.U32 R8, RZ, RZ, 0x70 ;  /* 0x00000070ff087424 */ /* 0x000fe200078e00ff */
[----:B-1----:R-:W-:Y:S01]  /*5f90*/  MOV R13, RZ ;  /* 0x000000ff000d7202 */ /* 0x002fe20000000f00 */
[----:B---3--:R-:W-:-:S07]  /*5fa0*/  IMAD.MOV.U32 R12, RZ, RZ, 0x1 ;  /* 0x00000001ff0c7424 */ /* 0x008fce00078e00ff */
[----:B------:R-:W-:-:S07]  /*5fb0*/  LEPC R20, `(.L_x_28) ;  /* 0x000000001014794e */ /* 0x000fce0000000000 */
[----:B--2-4-:R-:W-:Y:S05]  /*5fc0*/  CALL.ABS.NOINC R14 ;  /* 0x000000000e007343 */ /* 0x014fea0003c00000 */
.L_x_28:
        /* <DEDUP_REMOVED lines=9> */
[----:B------:R-:W-:Y:S01]  /*6060*/  MOV R6, UR6 ;  /* 0x0000000600067c02 */ /* 0x000fe20008000f00 */
[----:B------:R-:W-:Y:S01]  /*6070*/  IMAD.U32 R7, RZ, RZ, UR7 ;  /* 0x00000007ff077e24 */ /* 0x000fe2000f8e00ff */
[----:B------:R-:W-:Y:S01]  /*6080*/  MOV R11, UR5 ;  /* 0x00000005000b7c02 */ /* 0x000fe20008000f00 */
[----:B------:R-:W-:Y:S01]  /*6090*/  IMAD.U32 R10, RZ, RZ, UR4 ;  /* 0x00000004ff0a7e24 */ /* 0x000fe2000f8e00ff */
[----:B-1----:R-:W-:Y:S01]  /*60a0*/  MOV R13, RZ ;  /* 0x000000ff000d7202 */ /* 0x002fe20000000f00 */
[----:B------:R-:W-:-:S02]  /*60b0*/  IMAD.MOV.U32 R8, RZ, RZ, 0x70 ;  /* 0x00000070ff087424 */ /* 0x000fc400078e00ff */
[----:B---3--:R-:W-:-:S07]  /*60c0*/  IMAD.MOV.U32 R12, RZ, RZ, 0x1 ;  /* 0x00000001ff0c7424 */ /* 0x008fce00078e00ff */
[----:B------:R-:W-:-:S07]  /*60d0*/  LEPC R20, `(.L_x_29) ;  /* 0x000000001014794e */ /* 0x000fce0000000000 */
[----:B--2-4-:R-:W-:Y:S05]  /*60e0*/  CALL.ABS.NOINC R14 ;  /* 0x000000000e007343 */ /* 0x014fea0003c00000 */
.L_x_29:
        /* <DEDUP_REMOVED lines=18> */
.L_x_30:
[----:B------:R-:W3:Y:S01]  /*6210*/  S2R R0, SR_TID.X ;  /* 0x0000000000007919 */ /* 0x000ee20000002100 */
[----:B------:R-:W-:Y:S02]  /*6220*/  F2FP.BF16.F32.PACK_AB R136, R137, R136 ;  /* 0x000000888988723e */ /* 0x000fe400000010ff */
[----:B------:R-:W-:Y:S01]  /*6230*/  F2FP.BF16.F32.PACK_AB R137, R139, R138 ;  /* 0x0000008a8b89723e */ /* 0x000fe200000010ff */
[----:B------:R-:W4:Y:S01]  /*6240*/  S2R R3, SR_TID.X ;  /* 0x0000000000037919 */ /* 0x000f220000002100 */
[----:B------:R-:W-:Y:S02]  /*6250*/  F2FP.BF16.F32.PACK_AB R144, R145, R144 ;  /* 0x000000909190723e */ /* 0x000fe400000010ff */
[----:B------:R-:W-:Y:S01]  /*6260*/  F2FP.BF16.F32.PACK_AB R138, R141, R140 ;  /* 0x0000008c8d8a723e */ /* 0x000fe200000010ff */
[----:B------:R-:W-:Y:S01]  /*6270*/  BAR.SYNC.DEFER_BLOCKING 0x1, 0x100 ;  /* 0x0044000000007b1d */ /* 0x000fe20000010000 */
        /* <DEDUP_REMOVED lines=11> */
[----:B------:R-:W-:Y:S01]  /*6330*/  F2FP.BF16.F32.PACK_AB R163, R167, R166 ;  /* 0x000000a6a7a3723e */ /* 0x000fe200000010ff */
[----:B---3--:R-:W-:Y:S01]  /*6340*/  VIADD R7, R0, 0xffffff80 ;  /* 0xffffff8000077836 */ /* 0x008fe20000000000 */
[----:B------:R-:W-:Y:S02]  /*6350*/  F2FP.BF16.F32.PACK_AB R8, R177, R176 ;  /* 0x000000b0b108723e */ /* 0x000fe400000010ff */
[----:B------:R-:W-:Y:S01]  /*6360*/  F2FP.BF16.F32.PACK_AB R10, R181, R180 ;  /* 0x000000b4b50a723e */ /* 0x000fe200000010ff */
[----:B----4-:R-:W-:Y:S01]  /*6370*/  VIADD R3, R3, 0xffffff80 ;  /* 0xffffff8003037836 */ /* 0x010fe20000000000 */
[----:B------:R-:W-:-:S02]  /*6380*/  SHF.R.S32.HI R4, RZ, 0x1f, R7 ;  /* 0x0000001fff047819 */ /* 0x000fc40000011407 */
[----:B------:R-:W-:Y:S02]  /*6390*/  F2FP.BF16.F32.PACK_AB R11, R183, R182 ;  /* 0x000000b6b70b723e */ /* 0x000fe400000010ff */
[----:B------:R-:W-:Y:S02]  /*63a0*/  LEA.HI R0, R4, R7, RZ, 0x4 ;  /* 0x0000000704007211 */ /* 0x000fe400078f20ff */
[----:B------:R-:W-:Y:S02]  /*63b0*/  SHF.R.S32.HI R6, RZ, 0x1f, R3 ;  /* 0x0000001fff067819 */ /* 0x000fe40000011403 */
[----:B------:R-:W-:Y:S02]  /*63c0*/  LOP3.LUT R0, R0, 0xfffffff0, RZ, 0xc0, !PT ;  /* 0xfffffff000007812 */ /* 0x000fe400078ec0ff */
[----:B------:R-:W-:Y:S02]  /*63d0*/  LEA.HI R6, R6, R3, RZ, 0x4 ;  /* 0x0000000306067211 */ /* 0x000fe400078f20ff */
[----:B------:R-:W-:-:S02]  /*63e0*/  IADD3 R0, R7, -R0, RZ ;  /* 0x8000000007007210 */ /* 0x000fc40007ffe0ff */
[----:B--2---:R-:W-:Y:S02]  /*63f0*/  SHF.R.S32.HI R9, RZ, 0x4, R6 ;  /* 0x00000004ff097819 */ /* 0x004fe40000011406 */
[----:B------:R-:W-:Y:S02]  /*6400*/  SHF.R.S32.HI R3, RZ, 0x1f, R0 ;  /* 0x0000001fff037819 */ /* 0x000fe40000011400 */
[----:B------:R-:W-:Y:S02]  /*6410*/  LEA.HI R6, R6, R9, RZ, 0x1 ;  /* 0x0000000906067211 */ /* 0x000fe400078f08ff */
[----:B------:R-:W-:Y:S02]  /*6420*/  LEA.HI R3, R3, R0, RZ, 0x3 ;  /* 0x0000000003037211 */ /* 0x000fe400078f18ff */
[----:B------:R-:W-:Y:S02]  /*6430*/  LOP3.LUT R6, R6, 0xfffffffe, RZ, 0xc0, !PT ;  /* 0xfffffffe06067812 */ /* 0x000fe400078ec0ff */
[C---:B------:R-:W-:Y:S01]  /*6440*/  LOP3.LUT R5, R3.reuse, 0xfffffff8, RZ, 0xc0, !PT ;  /* 0xfffffff803057812 */ /* 0x040fe200078ec0ff */
[----:B------:R-:W-:Y:S01]  /*6450*/  IMAD.SHL.U32 R3, R3, 0x40, RZ ;  /* 0x0000004003037824 */ /* 0x000fe200078e00ff */
[----:B------:R-:W-:Y:S01]  /*6460*/  LEA.HI R4, R4, R7, RZ, 0x5 ;  /* 0x0000000704047211 */ /* 0x000fe200078f28ff */
[----:B------:R-:W-:Y:S01]  /*6470*/  IMAD.IADD R6, R9, 0x1, -R6 ;  /* 0x0000000109067824 */ /* 0x000fe200078e0a06 */
[----:B------:R-:W-:Y:S01]  /*6480*/  F2FP.BF16.F32.PACK_AB R9, R179, R178 ;  /* 0x000000b2b309723e */ /* 0x000fe200000010ff */
[----:B------:R-:W-:Y:S01]  /*6490*/  IMAD.IADD R5, R0, 0x1, -R5 ;  /* 0x0000000100057824 */ /* 0x000fe200078e0a05 */
[----:B------:R-:W-:Y:S01]  /*64a0*/  SHF.R.S32.HI R22, RZ, 0x5, R4 ;  /* 0x00000005ff167819 */ /* 0x000fe20000011404 */
[----:B------:R-:W-:Y:S01]  /*64b0*/  IMAD.SHL.U32 R7, R6, 0x8, RZ ;  /* 0x0000000806077824 */ /* 0x000fe200078e00ff */
[----:B------:R-:W-:-:S02]  /*64c0*/  LOP3.LUT R3, R3, 0x7ffffe00, RZ, 0xc0, !PT ;  /* 0x7ffffe0003037812 */ /* 0x000fc400078ec0ff */
[C---:B------:R-:W-:Y:S02]  /*64d0*/  SHF.L.U32 R0, R5.reuse, 0x6, RZ ;  /* 0x0000000605007819 */ /* 0x040fe400000006ff */
[----:B------:R-:W-:Y:S02]  /*64e0*/  LEA R3, R22, R3, 0xa ;  /* 0x0000000316037211 */ /* 0x000fe400078e50ff */
[----:B------:R-:W-:Y:S01]  /*64f0*/  LOP3.LUT R0, R0, 0x1c0, RZ, 0xc0, !PT ;  /* 0x000001c000007812 */ /* 0x000fe200078ec0ff */
[----:B------:R-:W2:Y:S01]  /*6500*/  SHFL.IDX PT, R22, R22, RZ, 0x1f ;  /* 0x00001fff16167589 */ /* 0x000ea200000e0000 */
[----:B------:R-:W-:Y:S02]  /*6510*/  R2P PR, R5, 0x6 ;  /* 0x0000000605007804 */ /* 0x000fe40000000000 */
[----:B------:R-:W-:Y:S02]  /*6520*/  LOP3.LUT R7, R0, 0x8, R7, 0xf8, !PT ;  /* 0x0000000800077812 */ /* 0x000fe400078ef807 */
[----:B------:R-:W-:-:S02]  /*6530*/  SHF.R.U32.HI R0, RZ, 0x3, R0 ;  /* 0x00000003ff007819 */ /* 0x000fc40000011600 */
[----:B------:R-:W-:Y:S02]  /*6540*/  MOV R4, 0x40 ;  /* 0x0000004000047802 */ /* 0x000fe40000000f00 */
[----:B------:R-:W-:Y:S02]  /*6550*/  LOP3.LUT R0, R7, R0, RZ, 0x3c, !PT ;  /* 0x0000000007007212 */ /* 0x000fe400078e3cff */
[----:B------:R-:W-:Y:S02]  /*6560*/  SEL R4, R4, 0xffffffc0, !P2 ;  /* 0xffffffc004047807 */ /* 0x000fe40005000000 */
[----:B------:R-:W-:Y:S01]  /*6570*/  F2FP.BF16.F32.PACK_AB R5, R171, R170 ;  /* 0x000000aaab05723e */ /* 0x000fe200000010ff */
[----:B------:R-:W-:Y:S01]  /*6580*/  IMAD.IADD R3, R0, 0x1, R3 ;  /* 0x0000000100037824 */ /* 0x000fe200078e0203 */
[----:B------:R-:W-:Y:S01]  /*6590*/  F2FP.BF16.F32.PACK_AB R6, R173, R172 ;  /* 0x000000acad06723e */ /* 0x000fe200000010ff */
[----:B------:R-:W-:Y:S01]  /*65a0*/  IMAD.MOV.U32 R0, RZ, RZ, 0x20 ;  /* 0x00000020ff007424 */ /* 0x000fe200078e00ff */
[----:B------:R-:W-:Y:S01]  /*65b0*/  F2FP.BF16.F32.PACK_AB R7, R175, R174 ;  /* 0x000000aeaf07723e */ /* 0x000fe200000010ff */
[----:B------:R-:W-:Y:S01]  /*65c0*/  IMAD R3, R3, 0x2, R2 ;  /* 0x0000000203037824 */ /* 0x000fe200078e0202 */
[----:B------:R-:W-:-:S02]  /*65d0*/  F2FP.BF16.F32.PACK_AB R12, R185, R184 ;  /* 0x000000b8b90c723e */ /* 0x000fc400000010ff */
[----:B------:R-:W-:Y:S02]  /*65e0*/  SEL R0, R0, 0xffffffe0, !P1 ;  /* 0xffffffe000007807 */ /* 0x000fe40004800000 */
[--C-:B------:R-:W-:Y:S01]  /*65f0*/  IADD3 R21, R4, 0x4000, R3.reuse ;  /* 0x0000400004157810 */ /* 0x100fe20007ffe003 */
[----:B------:R3:W-:Y:S01]  /*6600*/  STSM.16.M88.4 [R3+0x4000], R136 ;  /* 0x0040008803007844 */ /* 0x0007e20000000200 */
[C---:B------:R-:W-:Y:S02]  /*6610*/  IADD3 R20, R0.reuse, 0x4000, R3 ;  /* 0x0000400000147810 */ /* 0x040fe40007ffe003 */
[----:B------:R-:W-:Y:S01]  /*6620*/  F2FP.BF16.F32.PACK_AB R4, R169, R168 ;  /* 0x000000a8a904723e */ /* 0x000fe200000010ff */
[----:B------:R-:W-:Y:S01]  /*6630*/  IMAD.IADD R0, R0, 0x1, R21 ;  /* 0x0000000100007824 */ /* 0x000fe200078e0215 */
[----:B-1----:R-:W-:Y:S01]  /*6640*/  F2FP.BF16.F32.PACK_AB R13, R187, R186 ;  /* 0x000000babb0d723e */ /* 0x002fe200000010ff */
[----:B------:R3:W-:Y:S01]  /*6650*/  STSM.16.M88.4 [R20], R144 ;  /* 0x0000009014007844 */ /* 0x0007e20000000200 */
[----:B------:R-:W-:-:S02]  /*6660*/  F2FP.BF16.F32.PACK_AB R14, R189, R188 ;  /* 0x000000bcbd0e723e */ /* 0x000fc400000010ff */
[----:B------:R-:W-:Y:S01]  /*6670*/  F2FP.BF16.F32.PACK_AB R15, R191, R190 ;  /* 0x000000bebf0f723e */ /* 0x000fe200000010ff */
[----:B------:R3:W-:Y:S01]  /*6680*/  STSM.16.M88.4 [R21], R152 ;  /* 0x0000009815007844 */ /* 0x0007e20000000200 */
[----:B------:R-:W-:Y:S02]  /*6690*/  F2FP.BF16.F32.PACK_AB R17, R18, R17 ;  /* 0x000000111211723e */ /* 0x000fe400000010ff */
[----:B------:R-:W-:Y:S01]  /*66a0*/  F2FP.BF16.F32.PACK_AB R16, R193, R16 ;  /* 0x00000010c110723e */ /* 0x000fe200000010ff */
[----:B------:R3:W-:Y:S01]  /*66b0*/  STSM.16.M88.4 [R0], R160 ;  /* 0x000000a000007844 */ /* 0x0007e20000000200 */
[----:B------:R-:W-:Y:S02]  /*66c0*/  F2FP.BF16.F32.PACK_AB R18, R197, R196 ;  /* 0x000000c4c512723e */ /* 0x000fe400000010ff */
[----:B------:R-:W-:Y:S01]  /*66d0*/  F2FP.BF16.F32.PACK_AB R19, R24, R19 ;  /* 0x000000131813723e */ /* 0x000fe200000010ff */
[----:B------:R3:W-:Y:S01]  /*66e0*/  STSM.16.M88.4 [R3], R4 ;  /* 0x0000000403007844 */ /* 0x0007e20000000200 */
[----:B--2---:R-:W-:-:S03]  /*66f0*/  ISETP.NE.AND P0, PT, R22, 0x7, PT ;  /* 0x000000071600780c */ /* 0x004fc60003f05270 */
[----:B------:R3:W-:Y:S04]  /*6700*/  STSM.16.M88.4 [R20+-0x4000], R8 ;  /* 0xffc0000814007844 */ /* 0x0007e80000000200 */
[----:B------:R3:W-:Y:S04]  /*6710*/  STSM.16.M88.4 [R21+-0x4000], R12 ;  /* 0xffc0000c15007844 */ /* 0x0007e80000000200 */
[----:B------:R3:W-:Y:S01]  /*6720*/  STSM.16.M88.4 [R0+-0x4000], R16 ;  /* 0xffc0001000007844 */ /* 0x0007e20000000200 */
[----:B------:R-:W-:Y:S01]  /*6730*/  @!PT LDS RZ, [RZ] ;  /* 0x00000000fffff984 */ /* 0x000fe20000000800 */
[----:B------:R-:W-:Y:S01]  /*6740*/  @!PT LDS RZ, [RZ] ;  /* 0x00000000fffff984 */ /* 0x000fe20000000800 */
[----:B------:R-:W-:Y:S01]  /*6750*/  @!PT LDS RZ, [RZ] ;  /* 0x00000000fffff984 */ /* 0x000fe20000000800 */
[----:B------:R1:W-:Y:S06]  /*6760*/  MEMBAR.ALL.CTA ;  /* 0x0000000000007992 */ /* 0x0003ec0000008000 */
[----:B-1----:R-:W1:Y:S02]  /*6770*/  FENCE.VIEW.ASYNC.S ;  /* 0x00000000000073c6 */ /* 0x002e640000000000 */
[----:B-1----:R-:W-:Y:S06]  /*6780*/  BAR.ARV 0x1, 0x120 ;  /* 0x0044800000007b1d */ /* 0x002fec0000002000 */
[----:B------:R-:W-:Y:S05]  /*6790*/  @P0 BRA `(.L_x_31) ;  /* 0x0000000000540947 */ /* 0x000fea0003800000 */
[----:B------:R-:W-:Y:S01]  /*67a0*/  BAR.SYNC.DEFER_BLOCKING 0x1, 0x120 ;  /* 0x0044800000007b1d */ /* 0x000fe20000010000 */
[----:B------:R-:W-:-:S05]  /*67b0*/  ELECT P0, URZ, PT ;  /* 0x00000000003f782f */ /* 0x000fca0003800000 */
[----:B------:R-:W-:Y:S08]  /*67c0*/  BSSY B0, `(.L_x_31) ;  /* 0x0000012000007945 */ /* 0x000ff00003800000 */
[----:B------:R-:W-:Y:S05]  /*67d0*/  @!P0 BRA `(.L_x_32) ;  /* 0x0000000000408947 */ /* 0x000fea0003800000 */
[----:B------:R-:W1:Y:S01]  /*67e0*/  S2UR UR10, SR_CTAID.X ;  /* 0x00000000000a79c3 */ /* 0x000e620000002500 */
[----:B------:R-:W-:Y:S01]  /*67f0*/  R2UR UR6, R2 ;  /* 0x00000000020672ca */ /* 0x000fe200000e0000 */
[----:B------:R-:W-:Y:S01]  /*6800*/  ULDC.64 UR14, c[0x0][0x198] ;  /* 0x00006600000e7ab9 */ /* 0x000fe20000000a00 */
[----:B------:R-:W-:Y:S01]  /*6810*/  UMOV UR9, URZ ;  /* 0x0000003f00097c82 */ /* 0x000fe20008000000 */
[----:B------:R-:W-:Y:S02]  /*6820*/  UIADD3 UR4, UP0, UR14, 0x770, URZ ;  /* 0x000007700e047890 */ /* 0x000fe4000ff1e03f */
[----:B------:R-:W-:Y:S02]  /*6830*/  UIADD3 UR14, UP1, UR14, 0x670, URZ ;  /* 0x000006700e0e7890 */ /* 0x000fe4000ff3e03f */
[----:B------:R-:W-:Y:S01]  /*6840*/  S2UR UR12, SR_CTAID.Z ;  /* 0x00000000000c79c3 */ /* 0x000fe20000002700 */
[----:B------:R-:W-:Y:S02]  /*6850*/  UIADD3.X UR5, URZ, UR15, URZ, UP0, !UPT ;  /* 0x0000000f3f057290 */ /* 0x000fe400087fe43f */
[----:B------:R-:W-:-:S03]  /*6860*/  UIADD3.X UR15, URZ, UR15, URZ, UP1, !UPT ;  /* 0x0000000f3f0f7290 */ /* 0x000fc60008ffe43f */
[----:B------:R-:W-:Y:S02]  /*6870*/  UIADD3 UR8, UR6, 0x4000, URZ ;  /* 0x0000400006087890 */ /* 0x000fe4000fffe03f */
[----:B------:R-:W2:Y:S01]  /*6880*/  S2UR UR11, SR_CTAID.Y ;  /* 0x00000000000b79c3 */ /* 0x000ea20000002600 */
[----:B-1----:R-:W-:-:S09]  /*6890*/  USHF.L.U32 UR10, UR10, 0x7, URZ ;  /* 0x000000070a0a7899 */ /* 0x002fd2000800063f */
[----:B--2---:R1:W-:Y:S02]  /*68a0*/  UTMASTG.4D [UR8], [UR4] ;  /* 0x00000008040073b5 */ /* 0x0043e40008018000 */
[----:B-1----:R-:W-:Y:S02]  /*68b0*/  UMOV UR8, UR6 ;  /* 0x0000000600087c82 */ /* 0x002fe40008000000 */
[----:B------:R1:W-:Y:S02]  /*68c0*/  UTMASTG.4D [UR8], [UR14] ;  /* 0x000000080e0073b5 */ /* 0x0003e40008018000 */
[----:B-1----:R0:W-:Y:S02]  /*68d0*/  UTMACMDFLUSH ;  /* 0x00000000000079b7 */ /* 0x0021e40000000000 */
.L_x_32:
[----:B------:R-:W-:Y:S05]  /*68e0*/  BSYNC B0 ;  /* 0x0000000000007941 */ /* 0x000fea0003800000 */
.L_x_31:
[----:B------:R-:W-:-:S04]  /*68f0*/  DEPBAR.LE SB0, 0x0 ;  /* 0x000080000000791a */ /* 0x000fc80000000000 */
[----:B------:R-:W-:Y:S05]  /*6900*/  BRA `(.L_x_7) ;  /* 0x00000024000c7947 */ /* 0x000fea0003800000 */
.L_x_5:
[----:B------:R-:W-:-:S08]  /*6910*/  NOP ;  /* 0x0000000000007918 */ /* 0x000fd00000000000 */
[----:B------:R-:W1:-:S00]  /*6920*/  USETMAXREG.DEALLOC.CTAPOOL 0x18 ;  /* 0x00000018000079c8 */ /* 0x000e4000080e0500 */
[----:B-1----:R-:W-:Y:S02]  /*6930*/  LOP3.LUT R2, R0, 0x3, RZ, 0xc0, !PT ;  /* 0x0000000300027812 */ /* 0x002fe400078ec0ff */
[----:B------:R-:W-:-:S04]  /*6940*/  MOV R0, RZ ;  /* 0x000000ff00007202 */ /* 0x000fc80000000f00 */
[----:B------:R-:W1:Y:S02]  /*6950*/  SHFL.IDX PT, R2, R2, RZ, 0x1f ;  /* 0x00001fff02027589 */ /* 0x000e6400000e0000 */
[----:B-1----:R-:W-:-:S13]  /*6960*/  ISETP.NE.AND P0, PT, R2, RZ, PT ;  /* 0x000000ff0200720c */ /* 0x002fda0003f05270 */
[----:B------:R-:W-:Y:S05]  /*6970*/  @!P0 BRA `(.L_x_33) ;  /* 0x0000000800b08947 */ /* 0x000fea0003800000 */
[----:B------:R-:W-:-:S13]  /*6980*/  ISETP.NE.AND P0, PT, R2, 0x1, PT ;  /* 0x000000010200780c */ /* 0x000fda0003f05270 */
[----:B------:R-:W-:Y:S05]  /*6990*/  @P0 BRA `(.L_x_7) ;  /* 0x0000002000e80947 */ /* 0x000fea0003800000 */
[----:B------:R-:W1:Y:S02]  /*69a0*/  S2UR UR11, SR_CTAID.Z ;  /* 0x00000000000b79c3 */ /* 0x000e640000002700 */
[----:B-1----:R-:W-:-:S13]  /*69b0*/  ISETP.LE.AND P0, PT, RZ, UR11, PT ;  /* 0x0000000bff007c0c */ /* 0x002fda000bf03270 */
[----:B------:R-:W-:Y:S05]  /*69c0*/  @!P0 BRA `(.L_x_7) ;  /* 0x0000002000dc8947 */ /* 0x000fea0003800000 */
[----:B------:R-:W1:Y:S01]  /*69d0*/  S2UR UR7, SR_CTAID.Y ;  /* 0x00000000000779c3 */ /* 0x000e620000002600 */
[----:B------:R-:W-:Y:S01]  /*69e0*/  ULDC.64 UR8, c[0x0][0x2d8] ;  /* 0x0000b60000087ab9 */ /* 0x000fe20000000a00 */
[----:B------:R-:W-:-:S06]  /*69f0*/  ELECT P0, URZ, PT ;  /* 0x00000000003f782f */ /* 0x000fcc0003800000 */
[----:B------:R-:W2:Y:S01]  /*6a00*/  LDC R2, c[0x0][0x280] ;  /* 0x0000a000ff027b82 */ /* 0x000ea20000000800 */
[----:B-1----:R-:W-:-:S04]  /*6a10*/  USHF.R.S32.HI UR4, URZ, 0x1f, UR7 ;  /* 0x0000001f3f047899 */ /* 0x002fc80008011407 */
[----:B------:R-:W-:Y:S02]  /*6a20*/  UIMAD UR6, UR4, UR8, URZ ;  /* 0x00000008040672a4 */ /* 0x000fe4000f8e023f */
[----:B------:R-:W-:Y:S01]  /*6a30*/  UIMAD.WIDE.U32 UR4, UR7, UR8, URZ ;  /* 0x00000008070472a5 */ /* 0x000fe2000f8e003f */
[----:B--2---:R-:W-:Y:S01]  /*6a40*/  ISETP.GE.AND P1, PT, R2, 0x1, PT ;  /* 0x000000010200780c */ /* 0x004fe20003f26270 */
[----:B------:R-:W-:Y:S02]  /*6a50*/  UIMAD UR7, UR7, UR9, UR6 ;  /* 0x00000009070772a4 */ /* 0x000fe4000f8e0206 */
[----:B------:R-:W-:Y:S01]  /*6a60*/  USHF.R.S32.HI UR6, URZ, 0x1f, UR11 ;  /* 0x0000001f3f067899 */ /* 0x000fe2000801140b */
[----:B------:R-:W-:Y:S01]  /*6a70*/  ULDC.64 UR8, c[0x0][0x2e0] ;  /* 0x0000b80000087ab9 */ /* 0x000fe20000000a00 */
[----:B------:R-:W-:Y:S02]  /*6a80*/  UIADD3 UR5, UR5, UR7, URZ ;  /* 0x0000000705057290 */ /* 0x000fe4000fffe03f */
[----:B------:R-:W-:-:S04]  /*6a90*/  UIMAD UR6, UR6, UR8, URZ ;  /* 0x00000008060672a4 */ /* 0x000fc8000f8e023f */
[----:B------:R-:W-:Y:S02]  /*6aa0*/  UIMAD UR10, UR11, UR9, UR6 ;  /* 0x000000090b0a72a4 */ /* 0x000fe4000f8e0206 */
[----:B------:R-:W-:Y:S01]  /*6ab0*/  UIMAD.WIDE.U32 UR6, UR11, UR8, UR4 ;  /* 0x000000080b0672a5 */ /* 0x000fe2000f8e0004 */
[----:B------:R-:W-:Y:S11]  /*6ac0*/  @!P1 BRA `(.L_x_7) ;  /* 0x00000020009c9947 */ /* 0x000ff60003800000 */
[C---:B------:R-:W-:Y:S01]  /*6ad0*/  VIADD R0, R2.reuse, 0x7f ;  /* 0x0000007f02007836 */ /* 0x040fe20000000000 */
[----:B------:R-:W-:Y:S01]  /*6ae0*/  ISETP.GE.AND P1, PT, R2, 0x81, PT ;  /* 0x000000810200780c */ /* 0x000fe20003f26270 */
[----:B------:R-:W-:Y:S01]  /*6af0*/  UIADD3 UR10, UR7, UR10, URZ ;  /* 0x0000000a070a7290 */ /* 0x000fe2000fffe03f */
[----:B------:R-:W-:Y:S02]  /*6b00*/  UMOV UR5, URZ ;  /* 0x0000003f00057c82 */ /* 0x000fe40008000000 */
[----:B------:R-:W-:-:S04]  /*6b10*/  SHF.R.S32.HI R3, RZ, 0x1f, R0 ;  /* 0x0000001fff037819 */ /* 0x000fc80000011400 */
[----:B------:R-:W-:-:S04]  /*6b20*/  LEA.HI R3, R3, R0, RZ, 0x7 ;  /* 0x0000000003037211 */ /* 0x000fc800078f38ff */
[----:B------:R-:W-:-:S04]  /*6b30*/  SHF.R.S32.HI R0, RZ, 0x7, R3 ;  /* 0x00000007ff007819 */ /* 0x000fc80000011403 */
[----:B------:R-:W-:-:S04]  /*6b40*/  VIMNMX R0, R0, 0x1, !PT ;  /* 0x0000000100007848 */ /* 0x000fc80007fe0100 */
[----:B------:R-:W-:Y:S01]  /*6b50*/  LOP3.LUT R3, R0, 0x1, RZ, 0xc0, !PT ;  /* 0x0000000100037812 */ /* 0x000fe200078ec0ff */
[----:B------:R-:W-:Y:S06]  /*6b60*/  @!P1 BRA `(.L_x_34) ;  /* 0x0000000400789947 */ /* 0x000fec0003800000 */
[----:B------:R-:W-:Y:S01]  /*6b70*/  ULDC.64 UR16, c[0x0][0x2c0] ;  /* 0x0000b00000107ab9 */ /* 0x000fe20000000a00 */
[----:B------:R-:W-:Y:S01]  /*6b80*/  IMAD.IADD R0, R0, 0x1, -R3 ;  /* 0x0000000100007824 */ /* 0x000fe200078e0a03 */
[----:B------:R-:W-:Y:S01]  /*6b90*/  ULEA UR16, UP0, UR6, UR16, 0x2 ;  /* 0x0000001006107291 */ /* 0x000fe2000f80103f */
[----:B------:R-:W-:Y:S01]  /*6ba0*/  UMOV UR4, URZ ;  /* 0x0000003f00047c82 */ /* 0x000fe20008000000 */
[----:B------:R-:W-:Y:S02]  /*6bb0*/  UMOV UR5, URZ ;  /* 0x0000003f00057c82 */ /* 0x000fe40008000000 */
[----:B------:R-:W-:Y:S02]  /*6bc0*/  ULEA.HI.X UR17, UR6, UR17, UR10, 0x2, UP0 ;  /* 0x0000001106117291 */ /* 0x000fe400080f140a */
[----:B------:R-:W-:Y:S02]  /*6bd0*/  UIADD3 UR12, UP0, UR16, 0x4000, URZ ;  /* 0x00004000100c7890 */ /* 0x000fe4000ff1e03f */
[----:B------:R-:W-:-:S02]  /*6be0*/  UIADD3 UR14, UP1, UR16, 0x8000, URZ ;  /* 0x00008000100e7890 */ /* 0x000fc4000ff3e03f */
[----:B------:R-:W-:Y:S02]  /*6bf0*/  UIADD3 UR16, UP2, UR16, 0xc000, URZ ;  /* 0x0000c00010107890 */ /* 0x000fe4000ff5e03f */
[----:B------:R-:W-:Y:S02]  /*6c00*/  UIADD3.X UR13, URZ, UR17, URZ, UP0, !UPT ;  /* 0x000000113f0d7290 */ /* 0x000fe400087fe43f */
[----:B------:R-:W-:Y:S02]  /*6c10*/  UIADD3.X UR15, URZ, UR17, URZ, UP1, !UPT ;  /* 0x000000113f0f7290 */ /* 0x000fe40008ffe43f */
[----:B------:R-:W-:Y:S01]  /*6c20*/  UIADD3.X UR17, URZ, UR17, URZ, UP2, !UPT ;  /* 0x000000113f117290 */ /* 0x000fe200097fe43f */
[----:B------:R-:W-:-:S11]  /*6c30*/  ULDC.64 UR20, c[0x0][0x2c0] ;  /* 0x0000b00000147ab9 */ /* 0x000fd60000000a00 */
.L_x_47:
[----:B------:R-:W-:Y:S01]  /*6c40*/  USHF.L.U32 UR8, UR4, 0xe, URZ ;  /* 0x0000000e04087899 */ /* 0x000fe2000800063f */
[----:B------:R-:W-:Y:S03]  /*6c50*/  BAR.SYNC.DEFER_BLOCKING 0xd, 0xa0 ;  /* 0x0342800000007b1d */ /* 0x000fe60000010000 */
[----:B------:R-:W-:Y:S02]  /*6c60*/  UIMAD.WIDE UR24, UR8, 0x4, UR12 ;  /* 0x00000004081878a5 */ /* 0x000fe4000f8e020c */
[----:B------:R-:W-:Y:S01]  /*6c70*/  UIMAD.WIDE UR22, UR8, 0x4, UR14 ;  /* 0x00000004081678a5 */ /* 0x000fe2000f8e020e */
[----:B------:R-:W-:Y:S01]  /*6c80*/  BSSY B0, `(.L_x_35) ;  /* 0x0000011000007945 */ /* 0x000fe20003800000 */
[----:B------:R-:W-:-:S03]  /*6c90*/  UIMAD.WIDE UR8, UR8, 0x4, UR16 ;  /* 0x00000004080878a5 */ /* 0x000fc6000f8e0210 */
[----:B------:R-:W-:Y:S09]  /*6ca0*/  @!P0 BRA `(.L_x_36) ;  /* 0x0000000000388947 */ /* 0x000ff20003800000 */
[----:B------:R-:W1:Y:S01]  /*6cb0*/  S2UR UR19, SR_CgaCtaId ;  /* 0x00000000001379c3 */ /* 0x000e620000008800 */
[----:B------:R-:W-:Y:S01]  /*6cc0*/  USHF.L.U32 UR11, UR5, 0xd, URZ ;  /* 0x0000000d050b7899 */ /* 0x000fe2000800063f */
[----:B------:R-:W-:Y:S01]  /*6cd0*/  UMOV UR18, 0x400 ;  /* 0x0000040000127882 */ /* 0x000fe20000000000 */
[----:B------:R-:W-:Y:S02]  /*6ce0*/  UMOV UR27, 0x14f00000 ;  /* 0x14f00000001b7882 */ /* 0x000fe40000000000 */
[----:B------:R-:W-:-:S04]  /*6cf0*/  UIADD3 UR26, UP0, UR11, UR6, URZ ;  /* 0x000000060b1a7290 */ /* 0x000fc8000ff1e03f */
[----:B------:R-:W-:Y:S02]  /*6d00*/  ULEA.HI.X.SX32 UR11, UR11, UR10, 0x1, UP0 ;  /* 0x0000000a0b0b7291 */ /* 0x000fe400080f0e3f */
[----:B------:R-:W-:-:S04]  /*6d10*/  ULEA UR28, UP0, UR26, UR20, 0x2 ;  /* 0x000000141a1c7291 */ /* 0x000fc8000f80103f */
[----:B------:R-:W-:-:S03]  /*6d20*/  ULEA.HI.X UR29, UR26, UR21, UR11, 0x2, UP0 ;  /* 0x000000151a1d7291 */ /* 0x000fc600080f140b */
[----:B------:R-:W-:Y:S01]  /*6d30*/  UMOV UR11, 0x400 ;  /* 0x00000400000b7882 */ /* 0x000fe20000000000 */
[----:B------:R-:W-:Y:S01]  /*6d40*/  UMOV UR26, 0x0 ;  /* 0x00000000001a7882 */ /* 0x000fe20000000000 */
[----:B-1----:R-:W-:-:S04]  /*6d50*/  ULEA UR18, UR19, UR18, 0x18 ;  /* 0x0000001213127291 */ /* 0x002fc8000f8ec03f */
[----:B------:R-:W-:-:S09]  /*6d60*/  UIADD3 UR18, UR18, 0x8000, URZ ;  /* 0x0000800012127890 */ /* 0x000fd2000fffe03f */
[----:B------:R1:W-:Y:S02]  /*6d70*/  UBLKRED.G.S.ADD.F32.RN [UR28], [UR18], UR11, desc[UR26] ;  /* 0x00001a1c120073bb */ /* 0x0003e400080a140b */
[----:B-1----:R0:W-:Y:S02]  /*6d80*/  UTMACMDFLUSH ;  /* 0x00000000000079b7 */ /* 0x0021e40000000000 */
.L_x_36:
[----:B------:R-:W-:Y:S05]  /*6d90*/  BSYNC B0 ;  /* 0x0000000000007941 */ /* 0x000fea0003800000 */
.L_x_35:
[----:B------:R-:W-:Y:S06]  /*6da0*/  BAR.SYNC.DEFER_BLOCKING 0xe, 0xa0 ;  /* 0x0382800000007b1d */ /* 0x000fec0000010000 */
[----:B------:R-:W-:Y:S04]  /*6db0*/  BSSY B0, `(.L_x_37) ;  /* 0x000000c000007945 */ /* 0x000fe80003800000 */
[----:B------:R-:W-:Y:S05]  /*6dc0*/  @!P0 BRA `(.L_x_38) ;  /* 0x0000000000288947 */ /* 0x000fea0003800000 */
[----:B------:R-:W1:Y:S01]  /*6dd0*/  S2UR UR18, SR_CgaCtaId ;  /* 0x00000000001279c3 */ /* 0x000e620000008800 */
[----:B------:R-:W-:Y:S01]  /*6de0*/  UMOV UR11, 0x400 ;  /* 0x00000400000b7882 */ /* 0x000fe20000000000 */
[----:B------:R-:W-:Y:S01]  /*6df0*/  UMOV UR26, 0x0 ;  /* 0x00000000001a7882 */ /* 0x000fe20000000000 */
[----:B------:R-:W-:Y:S01]  /*6e00*/  UMOV UR27, 0x14f00000 ;  /* 0x14f00000001b7882 */ /* 0x000fe20000000000 */
[----:B-1----:R-:W-:-:S03]  /*6e10*/  ULEA UR11, UR18, UR11, 0x18 ;  /* 0x0000000b120b7291 */ /* 0x002fc6000f8ec03f */
[----:B------:R-:W-:Y:S01]  /*6e20*/  UMOV UR18, 0x400 ;  /* 0x0000040000127882 */ /* 0x000fe20000000000 */
[----:B------:R-:W-:-:S09]  /*6e30*/  UIADD3 UR11, UR11, 0xc000, URZ ;  /* 0x0000c0000b0b7890 */ /* 0x000fd2000fffe03f */
[----:B------:R1:W-:Y:S01]  /*6e40*/  UBLKRED.G.S.ADD.F32.RN [UR24], [UR11], UR18, desc[UR26] ;  /* 0x00001a180b0073bb */ /* 0x0003e200080a1412 */
[----:B------:R0:W-:Y:S01]  /*6e50*/  UTMACMDFLUSH ;  /* 0x00000000000079b7 */ /* 0x0001e20000000000 */
[----:B-1----:R-:W-:-:S04]  /*6e60*/  DEPBAR.LE SB0, 0x1 ;  /* 0x000080400000791a */ /* 0x002fc80000000000 */
.L_x_38:
[----:B------:R-:W-:Y:S05]  /*6e70*/  BSYNC B0 ;  /* 0x0000000000007941 */ /* 0x000fea0003800000 */
.L_x_37:
[----:B------:R-:W-:Y:S06]  /*6e80*/  BAR.ARV 0xa, 0xa0 ;  /* 0x0282800000007b1d */ /* 0x000fec0000002000 */
[----:B------:R-:W-:Y:S04]  /*6e90*/  BSSY B0, `(.L_x_39) ;  /* 0x0000003000007945 */ /* 0x000fe80003800000 */
[----:B------:R-:W-:Y:S05]  /*6ea0*/  @!P0 BRA `(.L_x_40) ;  /* 0x0000000000048947 */ /* 0x000fea0003800000 */
[----:B------:R-:W-:-:S04]  /*6eb0*/  DEPBAR.LE SB0, 0x0 ;  /* 0x000080000000791a */ /* 0x000fc80000000000 */
.L_x_40:
[----:B------:R-:W-:Y:S05]  /*6ec0*/  BSYNC B0 ;  /* 0x0000000000007941 */ /* 0x000fea0003800000 */
.L_x_39:
[----:B------:R-:W-:Y:S06]  /*6ed0*/  BAR.ARV 0xb, 0xa0 ;  /* 0x02c2800000007b1d */ /* 0x000fec0000002000 */
[----:B------:R-:W-:Y:S02]  /*6ee0*/  BSSY B0, `(.L_x_41) ;  /* 0x000000c000007945 */ /* 0x000fe40003800000 */
[----:B------:R-:W-:Y:S06]  /*6ef0*/  BAR.SYNC.DEFER_BLOCKING 0xd, 0xa0 ;  /* 0x0342800000007b1d */ /* 0x000fec0000010000 */
        /* <DEDUP_REMOVED lines=8> */
[----:B------:R1:W-:Y:S02]  /*6f80*/  UBLKRED.G.S.ADD.F32.RN [UR22], [UR11], UR18, desc[UR24] ;  /* 0x000018160b0073bb */ /* 0x0003e400080a1412 */
[----:B-1----:R0:W-:Y:S02]  /*6f90*/  UTMACMDFLUSH ;  /* 0x00000000000079b7 */ /* 0x0021e40000000000 */
.L_x_42:
[----:B------:R-:W-:Y:S05]  /*6fa0*/  BSYNC B0 ;  /* 0x0000000000007941 */ /* 0x000fea0003800000 */
.L_x_41:
        /* <DEDUP_REMOVED lines=13> */
.L_x_44:
[----:B------:R-:W-:Y:S05]  /*7080*/  BSYNC B0 ;  /* 0x0000000000007941 */ /* 0x000fea0003800000 */
.L_x_43:
[----:B------:R-:W-:Y:S01]  /*7090*/  IADD3 R0, R0, -0x2, RZ ;  /* 0xfffffffe00007810 */ /* 0x000fe20007ffe0ff */
[----:B------:R-:W-:Y:S06]  /*70a0*/  BAR.ARV 0xa, 0xa0 ;  /* 0x0282800000007b1d */ /* 0x000fec0000002000 */
[----:B------:R-:W-:Y:S01]  /*70b0*/  BSSY B0, `(.L_x_45) ;  /* 0x0000004000007945 */ /* 0x000fe20003800000 */
[----:B------:R-:W-:-:S03]  /*70c0*/  ISETP.NE.AND P1, PT, R0, RZ, PT ;  /* 0x000000ff0000720c */ /* 0x000fc60003f25270 */
[----:B------:R-:W-:Y:S10]  /*70d0*/  @!P0 BRA `(.L_x_46) ;  /* 0x0000000000048947 */ /* 0x000ff40003800000 */
[----:B------:R-:W-:-:S04]  /*70e0*/  DEPBAR.LE SB0, 0x0 ;  /* 0x000080000000791a */ /* 0x000fc80000000000 */
.L_x_46:
[----:B------:R-:W-:Y:S05]  /*70f0*/  BSYNC B0 ;  /* 0x0000000000007941 */ /* 0x000fea0003800000 */
.L_x_45:
[----:B------:R-:W-:Y:S06]  /*7100*/  BAR.ARV 0xb, 0xa0 ;  /* 0x02c2800000007b1d */ /* 0x000fec0000002000 */
[----:B------:R-:W-:Y:S02]  /*7110*/  UIADD3 UR5, UR5, 0x2, URZ ;  /* 0x0000000205057890 */ /* 0x000fe4000fffe03f */
[----:B------:R-:W-:Y:S01]  /*7120*/  UIADD3 UR4, UR4, 0x1, URZ ;  /* 0x0000000104047890 */ /* 0x000fe2000fffe03f */
[----:B------:R-:W-:Y:S11]  /*7130*/  @P1 BRA `(.L_x_47) ;  /* 0xfffffff800c01947 */ /* 0x000ff6000383ffff */
[----:B------:R-:W-:-:S12]  /*7140*/  USHF.L.U32 UR5, UR5, 0xd, URZ ;  /* 0x0000000d05057899 */ /* 0x000fd8000800063f */
.L_x_34:
[----:B------:R-:W-:-:S13]  /*7150*/  ISETP.NE.AND P1, PT, R3, RZ, PT ;  /* 0x000000ff0300720c */ /* 0x000fda0003f25270 */
[----:B------:R-:W-:Y:S05]  /*7160*/  @!P1 BRA `(.L_x_7) ;  /* 0x0000001800f49947 */ /* 0x000fea0003800000 */
[----:B------:R-:W-:Y:S06]  /*7170*/  BAR.SYNC.DEFER_BLOCKING 0xd, 0xa0 ;  /* 0x0342800000007b1d */ /* 0x000fec0000010000 */
[----:B------:R-:W-:Y:S04]  /*7180*/  BSSY B0, `(.L_x_48) ;  /* 0x0000010000007945 */ /* 0x000fe80003800000 */
[----:B------:R-:W-:Y:S05]  /*7190*/  @!P0 BRA `(.L_x_49) ;  /* 0x0000000000388947 */ /* 0x000fea0003800000 */
[----:B------:R-:W1:Y:S01]  /*71a0*/  S2UR UR11, SR_CgaCtaId ;  /* 0x00000000000b79c3 */ /* 0x000e620000008800 */
[----:B------:R-:W-:Y:S01]  /*71b0*/  UIADD3 UR12, UP0, UR5, UR6, URZ ;  /* 0x00000006050c7290 */ /* 0x000fe2000ff1e03f */
[----:B------:R-:W-:Y:S01]  /*71c0*/  UMOV UR4, 0x400 ;  /* 0x0000040000047882 */ /* 0x000fe20000000000 */
[----:B------:R-:W-:Y:S02]  /*71d0*/  ULDC.64 UR8, c[0x0][0x2c0] ;  /* 0x0000b00000087ab9 */ /* 0x000fe40000000a00 */
[----:B------:R-:W-:Y:S02]  /*71e0*/  ULEA.HI.X.SX32 UR13, UR5, UR10, 0x1, UP0 ;  /* 0x0000000a050d7291 */ /* 0x000fe400080f0e3f */
[----:B------:R-:W-:-:S04]  /*71f0*/  ULEA UR8, UP0, UR12, UR8, 0x2 ;  /* 0x000000080c087291 */ /* 0x000fc8000f80103f */
[----:B------:R-:W-:-:S03]  /*7200*/  ULEA.HI.X UR9, UR12, UR9, UR13, 0x2, UP0 ;  /* 0x000000090c097291 */ /* 0x000fc600080f140d */
[----:B------:R-:W-:Y:S01]  /*7210*/  UMOV UR12, 0x0 ;  /* 0x00000000000c7882 */ /* 0x000fe20000000000 */
[----:B------:R-:W-:Y:S01]  /*7220*/  UMOV UR13, 0x14f00000 ;  /* 0x14f00000000d7882 */ /* 0x000fe20000000000 */
[----:B-1----:R-:W-:-:S03]  /*7230*/  ULEA UR4, UR11, UR4, 0x18 ;  /* 0x000000040b047291 */ /* 0x002fc6000f8ec03f */
[----:B------:R-:W-:Y:S01]  /*7240*/  UMOV UR11, 0x400 ;  /* 0x00000400000b7882 */ /* 0x000fe20000000000 */
[----:B------:R-:W-:-:S09]  /*7250*/  UIADD3 UR4, UR4, 0x8000, URZ ;  /* 0x0000800004047890 */ /* 0x000fd2000fffe03f */
[----:B------:R1:W-:Y:S02]  /*7260*/  UBLKRED.G.S.ADD.F32.RN [UR8], [UR4], UR11, desc[UR12] ;  /* 0x00000c08040073bb */ /* 0x0003e400080a140b */
[----:B-1----:R0:W-:Y:S02]  /*7270*/  UTMACMDFLUSH ;  /* 0x00000000000079b7 */ /* 0x0021e40000000000 */
.L_x_49:
[----:B------:R-:W-:Y:S05]  /*7280*/  BSYNC B0 ;  /* 0x0000000000007941 */ /* 0x000fea0003800000 */
.L_x_48:
[----:B------:R-:W-:Y:S06]  /*7290*/  BAR.SYNC.DEFER_BLOCKING 0xe, 0xa0 ;  /* 0x0382800000007b1d */ /* 0x000fec0000010000 */
[----:B------:R-:W-:Y:S04]  /*72a0*/  BSSY B0, `(.L_x_50) ;  /* 0x0000012000007945 */ /* 0x000fe80003800000 */
[----:B------:R-:W-:Y:S05]  /*72b0*/  @!P0 BRA `(.L_x_51) ;  /* 0x0000000000408947 */ /* 0x000fea0003800000 */
[----:B------:R-:W1:Y:S01]  /*72c0*/  S2UR UR12, SR_CgaCtaId ;  /* 0x00000000000c79c3 */ /* 0x000e620000008800 */
[----:B------:R-:W-:Y:S01]  /*72d0*/  UIADD3 UR4, UR5, 0x1000, URZ ;  /* 0x0000100005047890 */ /* 0x000fe2000fffe03f */
[----:B------:R-:W-:Y:S01]  /*72e0*/  UMOV UR11, 0x400 ;  /* 0x00000400000b7882 */ /* 0x000fe20000000000 */
[----:B------:R-:W-:Y:S02]  /*72f0*/  ULDC.64 UR8, c[0x0][0x2c0] ;  /* 0x0000b00000087ab9 */ /* 0x000fe40000000a00 */
[----:B------:R-:W-:-:S04]  /*7300*/  UIADD3 UR13, UP0, UR4, UR6, URZ ;  /* 0x00000006040d7290 */ /* 0x000fc8000ff1e03f */
        /* <DEDUP_REMOVED lines=11> */
.L_x_51:
[----:B------:R-:W-:Y:S05]  /*73c0*/  BSYNC B0 ;  /* 0x0000000000007941 */ /* 0x000fea0003800000 */
.L_x_50:
[----:B------:R-:W-:Y:S06]  /*73d0*/  BAR.ARV 0xa, 0xa0 ;  /* 0x0282800000007b1d */ /* 0x000fec0000002000 */
[----:B------:R-:W-:Y:S04]  /*73e0*/  BSSY B0, `(.L_x_52) ;  /* 0x0000003000007945 */ /* 0x000fe80003800000 */
[----:B------:R-:W-:Y:S05]  /*73f0*/  @!P0 BRA `(.L_x_53) ;  /* 0x0000000000048947 */ /* 0x000fea0003800000 */
[----:B------:R-:W-:-:S04]  /*7400*/  DEPBAR.LE SB0, 0x0 ;  /* 0x000080000000791a */ /* 0x000fc80000000000 */
.L_x_53:
[----:B------:R-:W-:Y:S05]  /*7410*/  BSYNC B0 ;  /* 0x0000000000007941 */ /* 0x000fea0003800000 */
.L_x_52:
[----:B------:R-:W-:Y:S06]  /*7420*/  BAR.ARV 0xb, 0xa0 ;  /* 0x02c2800000007b1d */ /* 0x000fec0000002000 */
[----:B------:R-:W-:Y:S05]  /*7430*/  BRA `(.L_x_7) ;  /* 0x0000001800407947 */ /* 0x000fea0003800000 */
.L_x_33:
[----:B------:R-:W1:Y:S01]  /*7440*/  S2UR UR21, SR_CTAID.Z ;  /* 0x00000000001579c3 */ /* 0x000e620000002700 */
[----:B------:R-:W-:Y:S01]  /*7450*/  IMAD.MOV.U32 R9, RZ, RZ, 0x1 ;  /* 0x00000001ff097424 */ /* 0x000fe200078e00ff */
[----:B-1----:R-:W-:-:S13]  /*7460*/  ISETP.LE.AND P0, PT, RZ, UR21, PT ;  /* 0x00000015ff007c0c */ /* 0x002fda000bf03270 */
[----:B------:R-:W-:Y:S05]  /*7470*/  @!P0 BRA `(.L_x_54) ;  /* 0x0000001400a08947 */ /* 0x000fea0003800000 */
[----:B------:R-:W1:Y:S01]  /*7480*/  S2R R15, SR_CTAID.Y ;  /* 0x00000000000f7919 */ /* 0x000e620000002600 */
[----:B------:R-:W2:Y:S01]  /*7490*/  LDC.64 R2, c[0x0][0x718] ;  /* 0x0001c600ff027b82 */ /* 0x000ea20000000a00 */
[----:B------:R-:W-:Y:S01]  /*74a0*/  ULDC UR4, c[0x0][0x2e8] ;  /* 0x0000ba0000047ab9 */ /* 0x000fe20000000800 */
[----:B------:R-:W-:Y:S01]  /*74b0*/  BSSY B0, `(.L_x_54) ;  /* 0x0000164000007945 */ /* 0x000fe20003800000 */
[----:B------:R-:W3:Y:S01]  /*74c0*/  S2R R13, SR_CTAID.Z ;  /* 0x00000000000d7919 */ /* 0x000ee20000002700 */
[----:B------:R-:W-:-:S04]  /*74d0*/  UISETP.NE.AND UP0, UPT, UR4, 0x1, UPT ;  /* 0x000000010400788c */ /* 0x000fc8000bf05270 */
[----:B------:R-:W4:Y:S07]  /*74e0*/  S2UR UR20, SR_CTAID.Y ;  /* 0x00000000001479c3 */ /* 0x000f2e0000002600 */
[----:B------:R-:W-:Y:S01]  /*74f0*/  @UP0 ULDC UR6, c[0x0][0x2ec] ;  /* 0x0000bb0000060ab9 */ /* 0x000fe20000000800 */
[----:B------:R-:W5:Y:S01]  /*7500*/  LDC.64 R10, c[0x0][0x720] ;  /* 0x0001c800ff0a7b82 */ /* 0x000f620000000a00 */
[----:B------:R-:W-:-:S07]  /*7510*/  @UP0 ULDC UR8, c[0x0][0x2f0] ;  /* 0x0000bc0000080ab9 */ /* 0x000fce0000000800 */
[----:B------:R-:W5:Y:S01]  /*7520*/  LDC.64 R4, c[0x0][0x700] ;  /* 0x0001c000ff047b82 */ /* 0x000f620000000a00 */
[----:B-1----:R-:W-:Y:S01]  /*7530*/  SHF.R.S32.HI R15, RZ, 0x1f, R15 ;  /* 0x0000001fff0f7819 */ /* 0x002fe2000001140f */
[----:B----4-:R-:W-:Y:S02]  /*7540*/  UIMAD.WIDE.U32 UR6, UR20, UR6, URZ ;  /* 0x00000006140672a5 */ /* 0x010fe4000f8e003f */
[----:B------:R-:W-:Y:S01]  /*7550*/  UMOV UR12, UR20 ;  /* 0x00000014000c7c82 */ /* 0x000fe20008000000 */
[----:B---3--:R-:W-:Y:S01]  /*7560*/  SHF.R.S32.HI R13, RZ, 0x1f, R13 ;  /* 0x0000001fff0d7819 */ /* 0x008fe2000001140d */
[----:B--2---:R-:W-:Y:S01]  /*7570*/  IMAD R0, R15, R2, RZ ;  /* 0x000000020f007224 */ /* 0x004fe200078e02ff */
[----:B------:R-:W-:-:S03]  /*7580*/  @UP0 USHF.R.U32.HI UR12, URZ, UR8, UR7 ;  /* 0x000000083f0c0299 */ /* 0x000fc60008011607 */
[----:B------:R-:W-:Y:S02]  /*7590*/  IMAD R7, R3, UR20, R0 ;  /* 0x0000001403077c24 */ /* 0x000fe4000f8e0200 */
[----:B------:R-:W-:-:S04]  /*75a0*/  IMAD.WIDE.U32 R2, R2, UR20, RZ ;  /* 0x0000001402027c25 */ /* 0x000fc8000f8e00ff */
[----:B------:R-:W-:Y:S02]  /*75b0*/  IMAD.IADD R3, R3, 0x1, R7 ;  /* 0x0000000103037824 */ /* 0x000fe400078e0207 */
[----:B------:R-:W1:Y:S01]  /*75c0*/  LDC.64 R6, c[0x0][0x730] ;  /* 0x0001cc00ff067b82 */ /* 0x000e620000000a00 */
[----:B-----5:R-:W-:Y:S02]  /*75d0*/  IMAD R0, R13, R10, RZ ;  /* 0x0000000a0d007224 */ /* 0x020fe400078e02ff */
[----:B------:R-:W-:-:S04]  /*75e0*/  IMAD.WIDE.U32 R2, R10, UR21, R2 ;  /* 0x000000150a027c25 */ /* 0x000fc8000f8e0002 */
[----:B------:R-:W-:Y:S01]  /*75f0*/  IMAD R11, R11, UR21, R0 ;  /* 0x000000150b0b7c24 */ /* 0x000fe2000f8e0200 */
[----:B------:R-:W-:-:S04]  /*7600*/  LEA R4, P0, R2, R4, 0x2 ;  /* 0x0000000402047211 */ /* 0x000fc800078010ff */
[----:B------:R-:W-:Y:S02]  /*7610*/  IADD3 R0, R3, R11, RZ ;  /* 0x0000000b03007210 */ /* 0x000fe40007ffe0ff */
[----:B------:R-:W-:Y:S02]  /*7620*/  R2UR UR4, R4 ;  /* 0x00000000040472ca */ /* 0x000fe400000e0000 */
[----:B------:R-:W-:Y:S02]  /*7630*/  LEA.HI.X R0, R2, R5, R0, 0x2, P0 ;  /* 0x0000000502007211 */ /* 0x000fe400000f1400 */
[----:B------:R-:W-:Y:S02]  /*7640*/  ELECT P0, URZ, PT ;  /* 0x00000000003f782f */ /* 0x000fe40003800000 */
[----:B------:R-:W-:Y:S01]  /*7650*/  R2UR UR5, R0 ;  /* 0x00000000000572ca */ /* 0x000fe200000e0000 */
[----:B-1----:R-:W-:-:S04]  /*7660*/  IMAD R2, R15, R6, RZ ;  /* 0x000000060f027224 */ /* 0x002fc800078e02ff */
[----:B------:R-:W-:Y:S02]  /*7670*/  IMAD R5, R7, UR20, R2 ;  /* 0x0000001407057c24 */ /* 0x000fe4000f8e0202 */
[----:B------:R-:W1:Y:S01]  /*7680*/  LDC.64 R2, c[0x0][0x738] ;  /* 0x0001ce00ff027b82 */ /* 0x000e620000000a00 */
[----:B------:R-:W-:-:S04]  /*7690*/  IMAD.WIDE.U32 R6, R6, UR20, RZ ;  /* 0x0000001406067c25 */ /* 0x000fc8000f8e00ff */
[----:B------:R-:W-:Y:S02]  /*76a0*/  IMAD.IADD R7, R7, 0x1, R5 ;  /* 0x0000000107077824 */ /* 0x000fe400078e0205 */
[----:B-1----:R-:W-:Y:S02]  /*76b0*/  IMAD R0, R13, R2, RZ ;  /* 0x000000020d007224 */ /* 0x002fe400078e02ff */
[----:B------:R-:W-:-:S04]  /*76c0*/  IMAD.WIDE.U32 R6, R2, UR21, R6 ;  /* 0x0000001502067c25 */ /* 0x000fc8000f8e0006 */
[----:B------:R-:W-:Y:S02]  /*76d0*/  IMAD R3, R3, UR21, R0 ;  /* 0x0000001503037c24 */ /* 0x000fe4000f8e0200 */
[----:B------:R-:W-:Y:S01]  /*76e0*/  IMAD.MOV.U32 R0, RZ, RZ, RZ ;  /* 0x000000ffff007224 */ /* 0x000fe200078e00ff */
[----:B------:R-:W-:Y:S06]  /*76f0*/  @!P0 BRA `(.L_x_55) ;  /* 0x0000001000fc8947 */ /* 0x000fec0003800000 */
[----:B------:R-:W1:Y:S01]  /*7700*/  S2R R0, SR_CgaCtaId ;  /* 0x0000000000007919 */ /* 0x000e620000008800 */
[----:B------:R-:W-:Y:S01]  /*7710*/  MOV R11, 0x400 ;  /* 0x00000400000b7802 */ /* 0x000fe20000000f00 */
[----:B------:R-:W2:Y:S01]  /*7720*/  S2R R8, SR_TID.X ;  /* 0x0000000000087919 */ /* 0x000ea20000002100 */
[----:B------:R-:W3:Y:S02]  /*7730*/  S2R R2, SR_CTAID.X ;  /* 0x0000000000027919 */ /* 0x000ee40000002500 */
[----:B-1----:R-:W-:Y:S02]  /*7740*/  LEA R11, R0, R11, 0x18 ;  /* 0x0000000b000b7211 */ /* 0x002fe400078ec0ff */
[----:B------:R-:W-:Y:S02]  /*7750*/  MOV R0, 0x1 ;  /* 0x0000000100007802 */ /* 0x000fe40000000f00 */
[----:B--2---:R-:W-:Y:S02]  /*7760*/  LOP3.LUT R8, R8, 0x7f, RZ, 0xc0, !PT ;  /* 0x0000007f08087812 */ /* 0x004fe400078ec0ff */
[----:B------:R-:W-:-:S02]  /*7770*/  SHF.L.U32 R0, R0, 0x1f, RZ ;  /* 0x0000001f00007819 */ /* 0x000fc400000006ff */
[----:B------:R-:W-:Y:S02]  /*7780*/  ISETP.NE.AND P0, PT, R8, RZ, PT ;  /* 0x000000ff0800720c */ /* 0x000fe40003f05270 */
[----:B------:R-:W1:Y:S02]  /*7790*/  SYNCS.PHASECHK.TRANS64.TRYWAIT P1, [R11+URZ+0x30c20], R0 ;  /* 0x030c20000b0075a7 */ /* 0x000e64000802017f */
[----:B-1-3--:R-:W-:Y:S09]  /*77a0*/  @!P1 BRA `(.L_x_56) ;  /* 0x0000001400c49947 */ /* 0x00aff20003800000 */
.L_x_84:
[----:B------:R-:W-:Y:S01]  /*77b0*/  IMAD.IADD R10, R7, 0x1, R3 ;  /* 0x00000001070a7824 */ /* 0x000fe200078e0203 */
[----:B------:R-:W-:Y:S01]  /*77c0*/  SHF.L.U32 R2, R2, 0x7, RZ ;  /* 0x0000000702027819 */ /* 0x000fe200000006ff */
[----:B------:R-:W-:Y:S01]  /*77d0*/  IMAD.MOV.U32 R9, RZ, RZ, 0x1 ;  /* 0x00000001ff097424 */ /* 0x000fe200078e00ff */
[----:B------:R-:W-:Y:S06]  /*77e0*/  @P0 BRA `(.L_x_57) ;  /* 0x0000000000180947 */ /* 0x000fec0003800000 */
[----:B------:R-:W2:Y:S01]  /*77f0*/  S2R R4, SR_TID.X ;  /* 0x0000000000047919 */ /* 0x000ea20000002100 */
[----:B-1----:R-:W-:-:S04]  /*7800*/  MOV R0, 0x4200 ;  /* 0x0000420000007802 */ /* 0x002fc80000000f00 */
[----:B------:R3:W-:Y:S01]  /*7810*/  SYNCS.ARRIVE.TRANS64 RZ, [R11+URZ+0x30c10], R0 ;  /* 0x030c10000bff79a7 */ /* 0x0007e2000800003f */
[----:B--2---:R-:W-:-:S13]  /*7820*/  LOP3.LUT P1, RZ, R4, 0x1f, RZ, 0xc0, !PT ;  /* 0x0000001f04ff7812 */ /* 0x004fda000782c0ff */
[----:B---3--:R-:W-:Y:S05]  /*7830*/  @!P1 BRA `(.L_x_57) ;  /* 0x0000000000049947 */ /* 0x008fea0003800000 */
[----:B------:R-:W-:Y:S01]  /*7840*/  BPT.TRAP 0x1 ;  /* 0x000000040000795c */ /* 0x000fe20000300000 */
.L_x_57:
[----:B------:R-:W2:Y:S01]  /*7850*/  LDC.64 R4, c[0x0][0x198] ;  /* 0x00006600ff047b82 */ /* 0x000ea20000000a00 */
[----:B------:R-:W-:Y:S01]  /*7860*/  R2UR UR11, R2 ;  /* 0x00000000020b72ca */ /* 0x000fe200000e0000 */
[----:B------:R-:W-:Y:S01]  /*7870*/  UMOV UR14, 0x0 ;  /* 0x00000000000e7882 */ /* 0x000fe20000000000 */
[----:B------:R-:W-:Y:S01]  /*7880*/  R2UR UR8, R11 ;  /* 0x000000000b0872ca */ /* 0x000fe200000e0000 */
[----:B------:R-:W-:Y:S01]  /*7890*/  UMOV UR15, 0x14f00000 ;  /* 0x14f00000000f7882 */ /* 0x000fe20000000000 */
[----:B------:R-:W-:Y:S01]  /*78a0*/  UMOV UR19, URZ ;  /* 0x0000003f00137c82 */ /* 0x000fe20008000000 */
[----:B------:R-:W-:Y:S01]  /*78b0*/  UMOV UR18, URZ ;  /* 0x0000003f00127c82 */ /* 0x000fe20008000000 */
[----:B------:R-:W-:Y:S01]  /*78c0*/  UMOV UR25, 0x20 ;  /* 0x0000002000197882 */ /* 0x000fe20000000000 */
[----:B------:R-:W3:Y:S01]  /*78d0*/  LDC R12, c[0x0][0x280] ;  /* 0x0000a000ff0c7b82 */ /* 0x000ee20000000800 */
[----:B------:R-:W-:Y:S01]  /*78e0*/  UMOV UR22, 0x0 ;  /* 0x0000000000167882 */ /* 0x000fe20000000000 */
[----:B------:R-:W-:Y:S01]  /*78f0*/  UMOV UR23, 0x10000000 ;  /* 0x1000000000177882 */ /* 0x000fe20000000000 */
[----:B------:R-:W-:Y:S01]  /*7900*/  UMOV UR13, UR21 ;  /* 0x00000015000d7c82 */ /* 0x000fe20008000000 */
[----:B------:R-:W-:Y:S01]  /*7910*/  UMOV UR10, UR18 ;  /* 0x00000012000a7c82 */ /* 0x000fe20008000000 */
[----:B------:R-:W-:Y:S01]  /*7920*/  UMOV UR28, UR12 ;  /* 0x0000000c001c7c82 */ /* 0x000fe20008000000 */
[----:B------:R-:W-:Y:S01]  /*7930*/  UMOV UR29, UR21 ;  /* 0x00000015001d7c82 */ /* 0x000fe20008000000 */
[----:B------:R-:W-:Y:S01]  /*7940*/  UMOV UR26, UR18 ;  /* 0x00000012001a7c82 */ /* 0x000fe20008000000 */
[----:B------:R-:W-:Y:S01]  /*7950*/  UIADD3 UR16, UR8, 0x10000, URZ ;  /* 0x0001000008107890 */ /* 0x000fe2000fffe03f */
[----:B------:R-:W-:Y:S01]  /*7960*/  IMAD.MOV.U32 R20, RZ, RZ, RZ ;  /* 0x000000ffff147224 */ /* 0x000fe200078e00ff */
[----:B------:R-:W-:-:S02]  /*7970*/  UIADD3 UR17, UR8, 0x30c10, URZ ;  /* 0x00030c1008117890 */ /* 0x000fc4000fffe03f */
[----:B------:R-:W-:Y:S02]  /*7980*/  UIADD3 UR30, UR8, 0x20000, URZ ;  /* 0x00020000081e7890 */ /* 0x000fe4000fffe03f */
[----:B------:R-:W-:Y:S01]  /*7990*/  UIADD3 UR9, UR8, 0x30c00, URZ ;  /* 0x00030c0008097890 */ /* 0x000fe2000fffe03f */
[----:B--2---:R-:W-:Y:S01]  /*79a0*/  IMAD.MOV.U32 R8, RZ, RZ, R4 ;  /* 0x000000ffff087224 */ /* 0x004fe200078e0004 */
[----:B------:R-:W-:Y:S01]  /*79b0*/  UIADD3 UR24, UR8, 0x4000, URZ ;  /* 0x0000400008187890 */ /* 0x000fe2000fffe03f */
[----:B------:R-:W-:Y:S01]  /*79c0*/  MOV R4, 0x8000 ;  /* 0x0000800000047802 */ /* 0x000fe20000000f00 */
[----:B------:R-:W-:Y:S01]  /*79d0*/  UMOV UR31, UR17 ;  /* 0x00000011001f7c82 */ /* 0x000fe20008000000 */
[----:B------:R-:W-:Y:S01]  /*79e0*/  UMOV UR27, UR11 ;  /* 0x0000000b001b7c82 */ /* 0x000fe20008000000 */
[----:B-1----:R-:W-:-:S04]  /*79f0*/  IADD3 R0, P1, R8, 0x2f0, RZ ;  /* 0x000002f008007810 */ /* 0x002fc80007f3e0ff */
[----:B------:R-:W-:Y:S02]  /*7a00*/  R2UR UR32, R0 ;  /* 0x00000000002072ca */ /* 0x000fe400000e0000 */
[----:B------:R-:W-:-:S04]  /*7a10*/  IADD3 R0, P2, R8, 0x3f0, RZ ;  /* 0x000003f008007810 */ /* 0x000fc80007f5e0ff */
[----:B------:R-:W-:Y:S02]  /*7a20*/  R2UR UR34, R0 ;  /* 0x00000000002272ca */ /* 0x000fe400000e0000 */
[----:B------:R-:W-:Y:S02]  /*7a30*/  MOV R0, R5 ;  /* 0x0000000500007202 */ /* 0x000fe40000000f00 */
[----:B------:R-:W-:-:S03]  /*7a40*/  MOV R5, RZ ;  /* 0x000000ff00057202 */ /* 0x000fc60000000f00 */
[----:B------:R-:W-:-:S05]  /*7a50*/  IMAD.X R2, RZ, RZ, R0, P1 ;  /* 0x000000ffff027224 */ /* 0x000fca00008e0600 */
[----:B------:R-:W-:Y:S02]  /*7a60*/  R2UR UR33, R2 ;  /* 0x00000000022172ca */ /* 0x000fe400000e0000 */
[----:B------:R-:W-:-:S04]  /*7a70*/  IADD3.X R2, RZ, R0, RZ, P2, !PT ;  /* 0x00000000ff027210 */ /* 0x000fc800017fe4ff */
[----:B------:R-:W-:Y:S02]  /*7a80*/  R2UR UR35, R2 ;  /* 0x00000000022372ca */ /* 0x000fe400000e0000 */
[----:B------:R-:W-:-:S04]  /*7a90*/  IADD3 R2, P1, R8, 0xf0, RZ ;  /* 0x000000f008027810 */ /* 0x000fc80007f3e0ff */
[----:B------:R-:W-:Y:S01]  /*7aa0*/  R2UR UR6, R2 ;  /* 0x00000000020672ca */ /* 0x000fe200000e0000 */
[----:B------:R-:W-:Y:S01]  /*7ab0*/  IMAD.X R3, RZ, RZ, R0, P1 ;  /* 0x000000ffff037224 */ /* 0x000fe200008e0600 */
[----:B---3--:R-:W-:-:S04]  /*7ac0*/  ISETP.GE.AND P1, PT, R12, 0x81, PT ;  /* 0x000000810c00780c */ /* 0x008fc80003f26270 */
[----:B------:R-:W-:-:S13]  /*7ad0*/  R2UR UR7, R3 ;  /* 0x00000000030772ca */ /* 0x000fda00000e0000 */
[----:B------:R-:W-:Y:S01]  /*7ae0*/  UTMALDG.4D [UR16], [UR6], desc[UR14] ;  /* 0x00000e10060075b4 */ /* 0x000fe20008019000 */
[----:B------:R1:W-:Y:S01]  /*7af0*/  UBLKCP.S.G [UR30], [UR4], UR25 ;  /* 0x0000001e040073ba */ /* 0x0003e20008000219 */
[----:B------:R2:W-:Y:S01]  /*7b00*/  SYNCS.ARRIVE.TRANS64 RZ, [R11+URZ+0x30c00], R4 ;  /* 0x030c00040bff79a7 */ /* 0x0005e2000800003f */
[----:B------:R2:W-:Y:S01]  /*7b10*/  UTMALDG.4D [UR8], [UR32], desc[UR22] ;  /* 0x00001608200075b4 */ /* 0x0005e20008019000 */
[----:B-1----:R-:W-:Y:S02]  /*7b20*/  UMOV UR25, UR9 ;  /* 0x0000000900197c82 */ /* 0x002fe40008000000 */
[----:B------:R2:W-:Y:S01]  /*7b30*/  UTMALDG.4D [UR24], [UR34], desc[UR22] ;  /* 0x00001618220075b4 */ /* 0x0005e20008019000 */
[----:B------:R-:W-:Y:S05]  /*7b40*/  @!P1 BRA `(.L_x_58) ;  /* 0x0000000c002c9947 */ /* 0x000fea0003800000 */
[----:B------:R-:W1:Y:S01]  /*7b50*/  S2R R13, SR_TID.X ;  /* 0x00000000000d7919 */ /* 0x000e620000002100 */
[C---:B--2---:R-:W-:Y:S01]  /*7b60*/  VIADD R4, R12.reuse, 0x7f ;  /* 0x0000007f0c047836 */ /* 0x044fe20000000000 */
[----:B------:R-:W-:Y:S01]  /*7b70*/  ISETP.GE.AND P1, PT, R12, 0x101, PT ;  /* 0x000001010c00780c */ /* 0x000fe20003f26270 */
[----:B------:R-:W-:Y:S01]  /*7b80*/  IMAD.MOV.U32 R20, RZ, RZ, RZ ;  /* 0x000000ffff147224 */ /* 0x000fe200078e00ff */
[----:B------:R-:W-:Y:S02]  /*7b90*/  MOV R15, RZ ;  /* 0x000000ff000f7202 */ /* 0x000fe40000000f00 */
[----:B------:R-:W-:-:S04]  /*7ba0*/  SHF.R.S32.HI R9, RZ, 0x1f, R4 ;  /* 0x0000001fff097819 */ /* 0x000fc80000011404 */
[----:B------:R-:W-:Y:S02]  /*7bb0*/  LEA.HI R4, R9, R4, RZ, 0x7 ;  /* 0x0000000409047211 */ /* 0x000fe400078f38ff */
[----:B------:R-:W-:Y:S02]  /*7bc0*/  MOV R9, 0x1 ;  /* 0x0000000100097802 */ /* 0x000fe40000000f00 */
[----:B------:R-:W-:-:S04]  /*7bd0*/  LEA.HI.SX32 R4, R4, 0xffffffff, 0x19 ;  /* 0xffffffff04047811 */ /* 0x000fc800078fcaff */
[----:B------:R-:W-:-:S04]  /*7be0*/  VIMNMX R4, R4, 0x1, !PT ;  /* 0x0000000104047848 */ /* 0x000fc80007fe0100 */
[----:B------:R-:W-:Y:S02]  /*7bf0*/  LOP3.LUT R19, R4, 0x1, RZ, 0xc0, !PT ;  /* 0x0000000104137812 */ /* 0x000fe400078ec0ff */
[----:B-1----:R-:W-:Y:S01]  /*7c00*/  LOP3.LUT R14, R13, 0x1f, RZ, 0xc0, !PT ;  /* 0x0000001f0d0e7812 */ /* 0x002fe200078ec0ff */
[----:B------:R-:W-:Y:S06]  /*7c10*/  @!P1 BRA `(.L_x_59) ;  /* 0x0000000800009947 */ /* 0x000fec0003800000 */
[----:B------:R-:W-:Y:S01]  /*7c20*/  IMAD.IADD R18, R4, 0x1, -R19 ;  /* 0x0000000104127824 */ /* 0x000fe200078e0a13 */
[----:B------:R-:W-:Y:S01]  /*7c30*/  MOV R9, 0x1 ;  /* 0x0000000100097802 */ /* 0x000fe20000000f00 */
[----:B------:R-:W-:-:S07]  /*7c40*/  IMAD.MOV.U32 R15, RZ, RZ, RZ ;  /* 0x000000ffff0f7224 */ /* 0x000fce00078e00ff */
.L_x_68:
[----:B------:R-:W-:-:S04]  /*7c50*/  SHF.L.U32 R21, R9, 0x1f, RZ ;  /* 0x0000001f09157819 */ /* 0x000fc800000006ff */
[----:B-1----:R-:W1:Y:S02]  /*7c60*/  SYNCS.PHASECHK.TRANS64.TRYWAIT P1, [R11+URZ+0x30c40], R21 ;  /* 0x030c40150b0075a7 */ /* 0x002e64000802017f */
[----:B-12---:R-:W-:Y:S05]  /*7c70*/  @!P1 BRA `(.L_x_60) ;  /* 0x0000001000a49947 */ /* 0x006fea0003800000 */
.L_x_85:
[----:B------:R-:W-:Y:S05]  /*7c80*/  @P0 BRA `(.L_x_61) ;  /* 0x0000000000140947 */ /* 0x000fea0003800000 */
[----:B------:R-:W-:Y:S02]  /*7c90*/  ISETP.NE.AND P1, PT, R14, RZ, PT ;  /* 0x000000ff0e00720c */ /* 0x000fe40003f25270 */
[----:B------:R-:W-:-:S04]  /*7ca0*/  MOV R0, 0x4200 ;  /* 0x0000420000007802 */ /* 0x000fc80000000f00 */
[----:B------:R2:W-:Y:S07]  /*7cb0*/  SYNCS.ARRIVE.TRANS64 RZ, [R11+URZ+0x30c30], R0 ;  /* 0x030c30000bff79a7 */ /* 0x0005ee000800003f */
[----:B------:R-:W-:Y:S05]  /*7cc0*/  @!P1 BRA `(.L_x_61) ;  /* 0x0000000000049947 */ /* 0x000fea0003800000 */
[----:B------:R-:W-:Y:S01]  /*7cd0*/  BPT.TRAP 0x1 ;  /* 0x000000040000795c */ /* 0x000fe20000300000 */
.L_x_61:
[----:B------:R-:W3:Y:S01]  /*7ce0*/  LDC.64 R12, c[0x0][0x728] ;  /* 0x0001ca00ff0c7b82 */ /* 0x000ee20000000a00 */
[----:B------:R-:W-:Y:S01]  /*7cf0*/  IMAD.SHL.U32 R17, R15, 0x80, RZ ;  /* 0x000000800f117824 */ /* 0x000fe200078e00ff */
[----:B------:R-:W-:Y:S01]  /*7d00*/  R2UR UR6, R11 ;  /* 0x000000000b0672ca */ /* 0x000fe200000e0000 */
[----:B------:R-:W-:Y:S01]  /*7d10*/  UMOV UR14, 0x0 ;  /* 0x00000000000e7882 */ /* 0x000fe20000000000 */
[----:B------:R-:W-:Y:S01]  /*7d20*/  UMOV UR15, 0x14f00000 ;  /* 0x14f00000000f7882 */ /* 0x000fe20000000000 */
[----:B------:R-:W-:Y:S01]  /*7d30*/  UMOV UR18, URZ ;  /* 0x0000003f00127c82 */ /* 0x000fe20008000000 */
[C---:B--2---:R-:W-:Y:S01]  /*7d40*/  IADD3 R0, P1, R17.reuse, R6, RZ ;  /* 0x0000000611007210 */ /* 0x044fe20007f3e0ff */
[----:B------:R-:W-:Y:S01]  /*7d50*/  UMOV UR13, 0x20 ;  /* 0x00000020000d7882 */ /* 0x000fe20000000000 */
[----:B------:R-:W2:Y:S01]  /*7d60*/  LDC.64 R4, c[0x0][0x198] ;  /* 0x00006600ff047b82 */ /* 0x000ea20000000a00 */
[----:B------:R-:W-:-:S06]  /*7d70*/  R2UR UR19, R17 ;  /* 0x00000000111372ca */ /* 0x000fcc00000e0000 */
[----:B------:R-:W-:Y:S02]  /*7d80*/  UIADD3 UR16, UR6, 0x18000, URZ ;  /* 0x0001800006107890 */ /* 0x000fe4000fffe03f */
[----:B------:R-:W-:Y:S02]  /*7d90*/  UIADD3 UR17, UR6, 0x30c30, URZ ;  /* 0x00030c3006117890 */ /* 0x000fe4000fffe03f */
[----:B------:R-:W-:Y:S01]  /*7da0*/  UIADD3 UR6, UR6, 0x20400, URZ ;  /* 0x0002040006067890 */ /* 0x000fe2000fffe03f */
[----:B---3--:R-:W-:-:S04]  /*7db0*/  LEA R2, P2, R0, R12, 0x2 ;  /* 0x0000000c00027211 */ /* 0x008fc800078410ff */
[----:B------:R-:W-:Y:S01]  /*7dc0*/  UMOV UR7, UR17 ;  /* 0x0000001100077c82 */ /* 0x000fe20008000000 */
[----:B------:R-:W-:Y:S02]  /*7dd0*/  R2UR UR8, R2 ;  /* 0x00000000020872ca */ /* 0x000fe400000e0000 */
[----:B------:R-:W-:Y:S02]  /*7de0*/  LEA.HI.X.SX32 R2, R17, R10, 0x1, P1 ;  /* 0x0000000a11027211 */ /* 0x000fe400008f0eff */
[----:B--2---:R-:W-:Y:S02]  /*7df0*/  MOV R8, R4 ;  /* 0x0000000400087202 */ /* 0x004fe40000000f00 */
[----:B------:R-:W-:Y:S02]  /*7e00*/  LEA.HI.X R0, R0, R13, R2, 0x2, P2 ;  /* 0x0000000d00007211 */ /* 0x000fe400010f1402 */
[----:B------:R-:W-:Y:S02]  /*7e10*/  IADD3 R4, P1, R8, 0x1f0, RZ ;  /* 0x000001f008047810 */ /* 0x000fe40007f3e0ff */
[----:B------:R-:W-:Y:S01]  /*7e20*/  R2UR UR9, R0 ;  /* 0x00000000000972ca */ /* 0x000fe200000e0000 */
[----:B------:R-:W-:Y:S01]  /*7e30*/  IMAD.MOV.U32 R0, RZ, RZ, R5 ;  /* 0x000000ffff007224 */ /* 0x000fe200078e0005 */
[----:B------:R-:W-:-:S04]  /*7e40*/  R2UR UR10, R4 ;  /* 0x00000000040a72ca */ /* 0x000fc800000e0000 */
[----:B------:R-:W-:-:S04]  /*7e50*/  IADD3.X R5, RZ, R0, RZ, P1, !PT ;  /* 0x00000000ff057210 */ /* 0x000fc80000ffe4ff */
[----:B------:R-:W-:-:S13]  /*7e60*/  R2UR UR11, R5 ;  /* 0x00000000050b72ca */ /* 0x000fda00000e0000 */
[----:B------:R2:W-:Y:S01]  /*7e70*/  UTMALDG.4D [UR16], [UR10], desc[UR14] ;  /* 0x00000e100a0075b4 */ /* 0x0005e20008019000 */
[----:B------:R2:W-:Y:S01]  /*7e80*/  UBLKCP.S.G [UR6], [UR8], UR13 ;  /* 0x00000006080073ba */ /* 0x0005e2000800020d */
[----:B------:R-:W3:Y:S02]  /*7e90*/  SYNCS.PHASECHK.TRANS64.TRYWAIT P1, [R11+URZ+0x30c28], R21 ;  /* 0x030c28150b0075a7 */ /* 0x000ee4000802017f */
[----:B--23--:R-:W-:Y:S05]  /*7ea0*/  @!P1 BRA `(.L_x_62) ;  /* 0x00000010002c9947 */ /* 0x00cfea0003800000 */
.L_x_86:
[----:B------:R-:W-:Y:S05]  /*7eb0*/  @P0 BRA `(.L_x_63) ;  /* 0x0000000000140947 */ /* 0x000fea0003800000 */
[----:B------:R-:W-:Y:S01]  /*7ec0*/  ISETP.NE.AND P1, PT, R14, RZ, PT ;  /* 0x000000ff0e00720c */ /* 0x000fe20003f25270 */
[----:B------:R-:W-:-:S04]  /*7ed0*/  IMAD.MOV.U32 R2, RZ, RZ, 0x4200 ;  /* 0x00004200ff027424 */ /* 0x000fc800078e00ff */
[----:B------:R3:W-:Y:S08]  /*7ee0*/  SYNCS.ARRIVE.TRANS64 RZ, [R11+URZ+0x30c18], R2 ;  /* 0x030c18020bff79a7 */ /* 0x0007f0000800003f */
[----:B------:R-:W-:Y:S05]  /*7ef0*/  @!P1 BRA `(.L_x_63) ;  /* 0x0000000000049947 */ /* 0x000fea0003800000 */
[----:B------:R-:W-:Y:S01]  /*7f00*/  BPT.TRAP 0x1 ;  /* 0x000000040000795c */ /* 0x000fe20000300000 */
.L_x_63:
[----:B------:R-:W-:Y:S01]  /*7f10*/  IADD3 R17, R17, 0x80, RZ ;  /* 0x0000008011117810 */ /* 0x000fe20007ffe0ff */
[----:B------:R-:W-:Y:S01]  /*7f20*/  UMOV UR14, 0x0 ;  /* 0x00000000000e7882 */ /* 0x000fe20000000000 */
[----:B------:R-:W-:Y:S01]  /*7f30*/  R2UR UR17, R11 ;  /* 0x000000000b1172ca */ /* 0x000fe200000e0000 */
[----:B------:R-:W-:Y:S01]  /*7f40*/  UMOV UR15, 0x14f00000 ;  /* 0x14f00000000f7882 */ /* 0x000fe20000000000 */
[----:B---3--:R-:W-:Y:S01]  /*7f50*/  IADD3 R2, P1, R8, 0xf0, RZ ;  /* 0x000000f008027810 */ /* 0x008fe20007f3e0ff */
[----:B------:R-:W-:Y:S01]  /*7f60*/  UMOV UR18, URZ ;  /* 0x0000003f00127c82 */ /* 0x000fe20008000000 */
[----:B------:R-:W-:Y:S01]  /*7f70*/  R2UR UR19, R17 ;  /* 0x00000000111372ca */ /* 0x000fe200000e0000 */
[----:B------:R-:W-:Y:S01]  /*7f80*/  UMOV UR13, 0x20 ;  /* 0x00000020000d7882 */ /* 0x000fe20000000000 */
[----:B------:R-:W-:Y:S01]  /*7f90*/  R2UR UR10, R2 ;  /* 0x00000000020a72ca */ /* 0x000fe200000e0000 */
[----:B------:R-:W-:-:S05]  /*7fa0*/  IMAD.X R3, RZ, RZ, R0, P1 ;  /* 0x000000ffff037224 */ /* 0x000fca00008e0600 */
[----:B------:R-:W-:Y:S01]  /*7fb0*/  R2UR UR11, R3 ;  /* 0x00000000030b72ca */ /* 0x000fe200000e0000 */
[----:B------:R-:W-:Y:S02]  /*7fc0*/  UIADD3 UR8, UR17, 0x20200, URZ ;  /* 0x0002020011087890 */ /* 0x000fe4000fffe03f */
[----:B------:R-:W-:Y:S02]  /*7fd0*/  UIADD3 UR16, UR17, 0x14000, URZ ;  /* 0x0001400011107890 */ /* 0x000fe4000fffe03f */
[----:B------:R-:W-:Y:S02]  /*7fe0*/  UIADD3 UR17, UR17, 0x30c18, URZ ;  /* 0x00030c1811117890 */ /* 0x000fe4000fffe03f */
[----:B------:R-:W-:-:S05]  /*7ff0*/  UIMAD.WIDE UR6, UR19, 0x4, UR4 ;  /* 0x00000004130678a5 */ /* 0x000fca000f8e0204 */
[----:B------:R-:W-:Y:S02]  /*8000*/  UMOV UR9, UR17 ;  /* 0x0000001100097c82 */ /* 0x000fe40008000000 */
[----:B------:R3:W-:Y:S02]  /*8010*/  UTMALDG.4D [UR16], [UR10], desc[UR14] ;  /* 0x00000e100a0075b4 */ /* 0x0007e40008019000 */
[----:B------:R3:W-:Y:S01]  /*8020*/  UBLKCP.S.G [UR8], [UR6], UR13 ;  /* 0x00000008060073ba */ /* 0x0007e2000800020d */
[----:B------:R-:W4:Y:S02]  /*8030*/  SYNCS.PHASECHK.TRANS64.TRYWAIT P1, [R11+URZ+0x30c48], R21 ;  /* 0x030c48150b0075a7 */ /* 0x000f24000802017f */
[----:B---34-:R-:W-:Y:S05]  /*8040*/  @!P1 BRA `(.L_x_64) ;  /* 0x0000000c00d89947 */ /* 0x018fea0003800000 */
.L_x_87:
[----:B-123--:R-:W-:Y:S01]  /*8050*/  SHF.R.S32.HI R21, RZ, 0x1f, R17 ;  /* 0x0000001fff157819 */ /* 0x00efe20000011411 */
[----:B------:R-:W-:Y:S06]  /*8060*/  @P0 BRA `(.L_x_65) ;  /* 0x00000000001c0947 */ /* 0x000fec0003800000 */
[----:B------:R-:W-:-:S04]  /*8070*/  MOV R14, 0x4200 ;  /* 0x00004200000e7802 */ /* 0x000fc80000000f00 */
[----:B------:R1:W-:Y:S02]  /*8080*/  SYNCS.ARRIVE.TRANS64 RZ, [R11+URZ+0x30c38], R14 ;  /* 0x030c380e0bff79a7 */ /* 0x0003e4000800003f */
[----:B-1----:R-:W1:Y:S02]  /*8090*/  S2R R14, SR_TID.X ;  /* 0x00000000000e7919 */ /* 0x002e640000002100 */
[----:B-1----:R-:W-:-:S04]  /*80a0*/  LOP3.LUT R14, R14, 0x1f, RZ, 0xc0, !PT ;  /* 0x0000001f0e0e7812 */ /* 0x002fc800078ec0ff */
[----:B------:R-:W-:-:S13]  /*80b0*/  ISETP.NE.AND P1, PT, R14, RZ, PT ;  /* 0x000000ff0e00720c */ /* 0x000fda0003f25270 */
[----:B------:R-:W-:Y:S05]  /*80c0*/  @!P1 BRA `(.L_x_65) ;  /* 0x0000000000049947 */ /* 0x000fea0003800000 */
[----:B------:R-:W-:Y:S01]  /*80d0*/  BPT.TRAP 0x1 ;  /* 0x000000040000795c */ /* 0x000fe20000300000 */
.L_x_65:
[C---:B------:R-:W-:Y:S01]  /*80e0*/  R2UR UR19, R17.reuse ;  /* 0x00000000111372ca */ /* 0x040fe200000e0000 */
[----:B------:R-:W-:Y:S01]  /*80f0*/  UMOV UR8, 0x0 ;  /* 0x0000000000087882 */ /* 0x000fe20000000000 */
[----:B------:R-:W-:Y:S01]  /*8100*/  IADD3 R17, P1, R17, R6, RZ ;  /* 0x0000000611117210 */ /* 0x000fe20007f3e0ff */
[----:B------:R-:W-:Y:S01]  /*8110*/  UMOV UR9, 0x14f00000 ;  /* 0x14f0000000097882 */ /* 0x000fe20000000000 */
[----:B------:R-:W-:Y:S01]  /*8120*/  R2UR UR10, R11 ;  /* 0x000000000b0a72ca */ /* 0x000fe200000e0000 */
[----:B------:R-:W-:Y:S01]  /*8130*/  UMOV UR18, URZ ;  /* 0x0000003f00127c82 */ /* 0x000fe20008000000 */
[----:B------:R-:W-:Y:S01]  /*8140*/  R2UR UR6, R4 ;  /* 0x00000000040672ca */ /* 0x000fe200000e0000 */
[----:B------:R-:W-:Y:S01]  /*8150*/  IMAD.X R21, R21, 0x1, R10, P1 ;  /* 0x0000000115157824 */ /* 0x000fe200008e060a */
[----:B------:R-:W-:Y:S01]  /*8160*/  LEA R12, P1, R17, R12, 0x2 ;  /* 0x0000000c110c7211 */ /* 0x000fe200078210ff */
[----:B------:R-:W-:Y:S01]  /*8170*/  UMOV UR13, 0x20 ;  /* 0x00000020000d7882 */ /* 0x000fe20000000000 */
[----:B------:R-:W-:-:S02]  /*8180*/  R2UR UR7, R5 ;  /* 0x00000000050772ca */ /* 0x000fc400000e0000 */
[----:B------:R-:W-:Y:S02]  /*8190*/  LEA.HI.X R21, R17, R13, R21, 0x2, P1 ;  /* 0x0000000d11157211 */ /* 0x000fe400008f1415 */
[----:B------:R-:W-:Y:S02]  /*81a0*/  R2UR UR14, R12 ;  /* 0x000000000c0e72ca */ /* 0x000fe400000e0000 */
[----:B------:R-:W-:Y:S01]  /*81b0*/  R2UR UR15, R21 ;  /* 0x00000000150f72ca */ /* 0x000fe200000e0000 */
[----:B------:R-:W-:Y:S01]  /*81c0*/  UIADD3 UR16, UR10, 0x1c000, URZ ;  /* 0x0001c0000a107890 */ /* 0x000fe2000fffe03f */
[----:B------:R-:W-:Y:S01]  /*81d0*/  LOP3.LUT R9, R9, 0x1, RZ, 0x3c, !PT ;  /* 0x0000000109097812 */ /* 0x000fe200078e3cff */
[----:B------:R-:W-:Y:S02]  /*81e0*/  UIADD3 UR17, UR10, 0x30c38, URZ ;  /* 0x00030c380a117890 */ /* 0x000fe4000fffe03f */
[----:B------:R-:W-:Y:S01]  /*81f0*/  UIADD3 UR10, UR10, 0x20600, URZ ;  /* 0x000206000a0a7890 */ /* 0x000fe2000fffe03f */
[----:B------:R-:W-:-:S04]  /*8200*/  SHF.L.U32 R4, R9, 0x1f, RZ ;  /* 0x0000001f09047819 */ /* 0x000fc800000006ff */
[----:B------:R-:W-:Y:S02]  /*8210*/  UMOV UR11, UR17 ;  /* 0x00000011000b7c82 */ /* 0x000fe40008000000 */
[----:B------:R1:W-:Y:S02]  /*8220*/  UTMALDG.4D [UR16], [UR6], desc[UR8] ;  /* 0x00000810060075b4 */ /* 0x0003e40008019000 */
[----:B------:R1:W-:Y:S01]  /*8230*/  UBLKCP.S.G [UR10], [UR14], UR13 ;  /* 0x0000000a0e0073ba */ /* 0x0003e2000800020d */
[----:B------:R-:W2:Y:S02]  /*8240*/  SYNCS.PHASECHK.TRANS64.TRYWAIT P1, [R11+URZ+0x30c20], R4 ;  /* 0x030c20040b0075a7 */ /* 0x000ea4000802017f */
[----:B-12---:R-:W-:Y:S05]  /*8250*/  @!P1 BRA `(.L_x_66) ;  /* 0x0000000c00689947 */ /* 0x006fea0003800000 */
.L_x_89:
[----:B------:R-:W-:Y:S05]  /*8260*/  @P0 BRA `(.L_x_67) ;  /* 0x0000000000140947 */ /* 0x000fea0003800000 */
[----:B------:R-:W-:Y:S02]  /*8270*/  ISETP.NE.AND P1, PT, R14, RZ, PT ;  /* 0x000000ff0e00720c */ /* 0x000fe40003f25270 */
[----:B-1----:R-:W-:-:S04]  /*8280*/  MOV R4, 0x4200 ;  /* 0x0000420000047802 */ /* 0x002fc80000000f00 */
[----:B------:R2:W-:Y:S07]  /*8290*/  SYNCS.ARRIVE.TRANS64 RZ, [R11+URZ+0x30c10], R4 ;  /* 0x030c10040bff79a7 */ /* 0x0005ee000800003f */
[----:B------:R-:W-:Y:S05]  /*82a0*/  @!P1 BRA `(.L_x_67) ;  /* 0x0000000000049947 */ /* 0x000fea0003800000 */
[----:B------:R-:W-:Y:S01]  /*82b0*/  BPT.TRAP 0x1 ;  /* 0x000000040000795c */ /* 0x000fe20000300000 */
.L_x_67:
[----:B------:R-:W-:Y:S01]  /*82c0*/  R2UR UR6, R15 ;  /* 0x000000000f0672ca */ /* 0x000fe200000e0000 */
[----:B------:R-:W-:Y:S01]  /*82d0*/  VIADD R18, R18, 0xfffffffe ;  /* 0xfffffffe12127836 */ /* 0x000fe20000000000 */
[----:B------:R-:W-:Y:S01]  /*82e0*/  R2UR UR17, R11 ;  /* 0x000000000b1172ca */ /* 0x000fe200000e0000 */
[----:B------:R-:W-:Y:S01]  /*82f0*/  UMOV UR22, 0x0 ;  /* 0x0000000000167882 */ /* 0x000fe20000000000 */
[----:B------:R-:W-:Y:S01]  /*8300*/  R2UR UR14, R2 ;  /* 0x00000000020e72ca */ /* 0x000fe200000e0000 */
[----:B------:R-:W-:Y:S01]  /*8310*/  UMOV UR23, 0x14f00000 ;  /* 0x14f0000000177882 */ /* 0x000fe20000000000 */
[----:B------:R-:W-:Y:S01]  /*8320*/  R2UR UR15, R3 ;  /* 0x00000000030f72ca */ /* 0x000fe200000e0000 */
[----:B------:R-:W-:Y:S01]  /*8330*/  UMOV UR18, URZ ;  /* 0x0000003f00127c82 */ /* 0x000fe20008000000 */
[----:B------:R-:W-:Y:S01]  /*8340*/  ISETP.NE.AND P1, PT, R18, RZ, PT ;  /* 0x000000ff1200720c */ /* 0x000fe20003f25270 */
[----:B------:R-:W-:-:S04]  /*8350*/  UMOV UR7, 0x20 ;  /* 0x0000002000077882 */ /* 0x000fc80000000000 */
[----:B------:R-:W-:Y:S02]  /*8360*/  UIADD3 UR6, UR6, 0x2, URZ ;  /* 0x0000000206067890 */ /* 0x000fe4000fffe03f */
[----:B------:R-:W-:Y:S02]  /*8370*/  UIADD3 UR10, UR17, 0x20000, URZ ;  /* 0x00020000110a7890 */ /* 0x000fe4000fffe03f */
[----:B------:R-:W-:Y:S02]  /*8380*/  USHF.L.U32 UR19, UR6, 0x7, URZ ;  /* 0x0000000706137899 */ /* 0x000fe4000800063f */
[----:B------:R-:W-:Y:S01]  /*8390*/  UIADD3 UR16, UR17, 0x10000, URZ ;  /* 0x0001000011107890 */ /* 0x000fe2000fffe03f */
[----:B------:R-:W-:Y:S01]  /*83a0*/  MOV R15, UR6 ;  /* 0x00000006000f7c02 */ /* 0x000fe20008000f00 */
[----:B------:R-:W-:Y:S02]  /*83b0*/  UIADD3 UR17, UR17, 0x30c10, URZ ;  /* 0x00030c1011117890 */ /* 0x000fe4000fffe03f */
[----:B------:R-:W-:-:S05]  /*83c0*/  UIMAD.WIDE UR8, UR19, 0x4, UR4 ;  /* 0x00000004130878a5 */ /* 0x000fca000f8e0204 */
[----:B------:R-:W-:Y:S02]  /*83d0*/  UMOV UR11, UR17 ;  /* 0x00000011000b7c82 */ /* 0x000fe40008000000 */
[----:B------:R3:W-:Y:S02]  /*83e0*/  UTMALDG.4D [UR16], [UR14], desc[UR22] ;  /* 0x000016100e0075b4 */ /* 0x0007e40008019000 */
[----:B------:R3:W-:Y:S02]  /*83f0*/  UBLKCP.S.G [UR10], [UR8], UR7 ;  /* 0x0000000a080073ba */ /* 0x0007e40008000207 */
[----:B---3--:R-:W-:Y:S05]  /*8400*/  @P1 BRA `(.L_x_68) ;  /* 0xfffffff800101947 */ /* 0x008fea000383ffff */
[----:B------:R-:W-:-:S07]  /*8410*/  IMAD.U32 R5, RZ, RZ, UR19 ;  /* 0x00000013ff057e24 */ /* 0x000fce000f8e00ff */
.L_x_59:
[----:B------:R-:W-:-:S13]  /*8420*/  ISETP.NE.AND P1, PT, R19, RZ, PT ;  /* 0x000000ff1300720c */ /* 0x000fda0003f25270 */
[----:B------:R-:W-:Y:S05]  /*8430*/  @!P1 BRA `(.L_x_58) ;  /* 0x0000000000f09947 */ /* 0x000fea0003800000 */
[----:B------:R-:W-:-:S04]  /*8440*/  SHF.L.U32 R12, R9, 0x1f, RZ ;  /* 0x0000001f090c7819 */ /* 0x000fc800000006ff */
[----:B------:R-:W3:Y:S02]  /*8450*/  SYNCS.PHASECHK.TRANS64.TRYWAIT P1, [R11+URZ+0x30c40], R12 ;  /* 0x030c400c0b0075a7 */ /* 0x000ee4000802017f */
[----:B---3--:R-:W-:Y:S05]  /*8460*/  @!P1 BRA `(.L_x_69) ;  /* 0x0000000800fc9947 */ /* 0x008fea0003800000 */
.L_x_90:
[----:B------:R-:W-:Y:S05]  /*8470*/  @P0 BRA `(.L_x_70) ;  /* 0x0000000000140947 */ /* 0x000fea0003800000 */
[----:B------:R-:W-:Y:S02]  /*8480*/  ISETP.NE.AND P1, PT, R14, RZ, PT ;  /* 0x000000ff0e00720c */ /* 0x000fe40003f25270 */
[----:B-12---:R-:W-:-:S04]  /*8490*/  MOV R4, 0x4200 ;  /* 0x0000420000047802 */ /* 0x006fc80000000f00 */
[----:B------:R4:W-:Y:S07]  /*84a0*/  SYNCS.ARRIVE.TRANS64 RZ, [R11+URZ+0x30c30], R4 ;  /* 0x030c30040bff79a7 */ /* 0x0009ee000800003f */
[----:B------:R-:W-:Y:S05]  /*84b0*/  @!P1 BRA `(.L_x_70) ;  /* 0x0000000000049947 */ /* 0x000fea0003800000 */
[----:B------:R-:W-:Y:S01]  /*84c0*/  BPT.TRAP 0x1 ;  /* 0x000000040000795c */ /* 0x000fe20000300000 */
.L_x_70:
[----:B-12-4-:R-:W1:Y:S01]  /*84d0*/  LDC.64 R4, c[0x0][0x728] ;  /* 0x0001ca00ff047b82 */ /* 0x016e620000000a00 */
[----:B------:R-:W-:Y:S01]  /*84e0*/  IMAD.SHL.U32 R15, R15, 0x80, RZ ;  /* 0x000000800f0f7824 */ /* 0x000fe200078e00ff */
[----:B------:R-:W-:Y:S01]  /*84f0*/  R2UR UR10, R11 ;  /* 0x000000000b0a72ca */ /* 0x000fe200000e0000 */
[----:B------:R-:W-:Y:S01]  /*8500*/  UMOV UR8, 0x0 ;  /* 0x0000000000087882 */ /* 0x000fe20000000000 */
[----:B------:R-:W-:Y:S01]  /*8510*/  UMOV UR9, 0x14f00000 ;  /* 0x14f0000000097882 */ /* 0x000fe20000000000 */
[----:B------:R-:W-:Y:S01]  /*8520*/  UMOV UR18, URZ ;  /* 0x0000003f00127c82 */ /* 0x000fe20008000000 */
[C---:B------:R-:W-:Y:S01]  /*8530*/  IADD3 R13, P1, R15.reuse, R6, RZ ;  /* 0x000000060f0d7210 */ /* 0x040fe20007f3e0ff */
[----:B------:R-:W-:Y:S01]  /*8540*/  UMOV UR13, 0x20 ;  /* 0x00000020000d7882 */ /* 0x000fe20000000000 */
[----:B------:R-:W-:-:S07]  /*8550*/  R2UR UR19, R15 ;  /* 0x000000000f1372ca */ /* 0x000fce00000e0000 */
[----:B------:R-:W-:Y:S02]  /*8560*/  UIADD3 UR16, UR10, 0x18000, URZ ;  /* 0x000180000a107890 */ /* 0x000fe4000fffe03f */
[----:B------:R-:W-:Y:S02]  /*8570*/  UIADD3 UR17, UR10, 0x30c30, URZ ;  /* 0x00030c300a117890 */ /* 0x000fe4000fffe03f */
[----:B------:R-:W-:Y:S01]  /*8580*/  UIADD3 UR10, UR10, 0x20400, URZ ;  /* 0x000204000a0a7890 */ /* 0x000fe2000fffe03f */
[----:B-1----:R-:W-:-:S04]  /*8590*/  LEA R4, P2, R13, R4, 0x2 ;  /* 0x000000040d047211 */ /* 0x002fc800078410ff */
[----:B------:R-:W-:Y:S01]  /*85a0*/  UMOV UR11, UR17 ;  /* 0x00000011000b7c82 */ /* 0x000fe20008000000 */
[----:B------:R-:W-:Y:S02]  /*85b0*/  R2UR UR14, R4 ;  /* 0x00000000040e72ca */ /* 0x000fe400000e0000 */
[----:B------:R-:W-:-:S04]  /*85c0*/  LEA.HI.X.SX32 R4, R15, R10, 0x1, P1 ;  /* 0x0000000a0f047211 */ /* 0x000fc800008f0eff */
[----:B------:R-:W-:Y:S02]  /*85d0*/  LEA.HI.X R5, R13, R5, R4, 0x2, P2 ;  /* 0x000000050d057211 */ /* 0x000fe400010f1404 */
[----:B------:R-:W-:Y:S02]  /*85e0*/  IADD3 R4, P1, R8, 0x1f0, RZ ;  /* 0x000001f008047810 */ /* 0x000fe40007f3e0ff */
[----:B------:R-:W-:Y:S02]  /*85f0*/  R2UR UR15, R5 ;  /* 0x00000000050f72ca */ /* 0x000fe400000e0000 */
[----:B------:R-:W-:Y:S02]  /*8600*/  R2UR UR6, R4 ;  /* 0x00000000040672ca */ /* 0x000fe400000e0000 */
[----:B------:R-:W-:-:S04]  /*8610*/  IADD3.X R4, RZ, R0, RZ, P1, !PT ;  /* 0x00000000ff047210 */ /* 0x000fc80000ffe4ff */
[----:B------:R-:W-:-:S13]  /*8620*/  R2UR UR7, R4 ;  /* 0x00000000040772ca */ /* 0x000fda00000e0000 */
[----:B------:R1:W-:Y:S01]  /*8630*/  UTMALDG.4D [UR16], [UR6], desc[UR8] ;  /* 0x00000810060075b4 */ /* 0x0003e20008019000 */
[----:B------:R1:W-:Y:S01]  /*8640*/  UBLKCP.S.G [UR10], [UR14], UR13 ;  /* 0x0000000a0e0073ba */ /* 0x0003e2000800020d */
[----:B------:R-:W2:Y:S02]  /*8650*/  SYNCS.PHASECHK.TRANS64.TRYWAIT P1, [R11+URZ+0x30c28], R12 ;  /* 0x030c280c0b0075a7 */ /* 0x000ea4000802017f */
[----:B-12---:R-:W-:Y:S05]  /*8660*/  @!P1 BRA `(.L_x_71) ;  /* 0x0000000800909947 */ /* 0x006fea0003800000 */
.L_x_91:
[----:B------:R-:W-:Y:S05]  /*8670*/  @P0 BRA `(.L_x_72) ;  /* 0x0000000000140947 */ /* 0x000fea0003800000 */
[----:B------:R-:W-:Y:S01]  /*8680*/  ISETP.NE.AND P0, PT, R14, RZ, PT ;  /* 0x000000ff0e00720c */ /* 0x000fe20003f05270 */
[----:B------:R-:W-:-:S04]  /*8690*/  IMAD.MOV.U32 R4, RZ, RZ, 0x4200 ;  /* 0x00004200ff047424 */ /* 0x000fc800078e00ff */
[----:B------:R2:W-:Y:S08]  /*86a0*/  SYNCS.ARRIVE.TRANS64 RZ, [R11+URZ+0x30c18], R4 ;  /* 0x030c18040bff79a7 */ /* 0x0005f0000800003f */
[----:B------:R-:W-:Y:S05]  /*86b0*/  @!P0 BRA `(.L_x_72) ;  /* 0x0000000000048947 */ /* 0x000fea0003800000 */
[----:B------:R-:W-:Y:S01]  /*86c0*/  BPT.TRAP 0x1 ;  /* 0x000000040000795c */ /* 0x000fe20000300000 */
.L_x_72:
[----:B------:R-:W-:Y:S01]  /*86d0*/  R2UR UR19, R15 ;  /* 0x000000000f1372ca */ /* 0x000fe200000e0000 */
[----:B------:R-:W-:Y:S01]  /*86e0*/  UMOV UR14, 0x0 ;  /* 0x00000000000e7882 */ /* 0x000fe20000000000 */
[----:B------:R-:W-:Y:S01]  /*86f0*/  R2UR UR17, R11 ;  /* 0x000000000b1172ca */ /* 0x000fe200000e0000 */
[----:B------:R-:W-:Y:S01]  /*8700*/  UMOV UR15, 0x14f00000 ;  /* 0x14f00000000f7882 */ /* 0x000fe20000000000 */
[----:B------:R-:W-:Y:S01]  /*8710*/  R2UR UR10, R2 ;  /* 0x00000000020a72ca */ /* 0x000fe200000e0000 */
[----:B------:R-:W-:Y:S01]  /*8720*/  UMOV UR18, URZ ;  /* 0x0000003f00127c82 */ /* 0x000fe20008000000 */
[----:B------:R-:W-:Y:S01]  /*8730*/  R2UR UR11, R3 ;  /* 0x00000000030b72ca */ /* 0x000fe200000e0000 */
[----:B------:R-:W-:Y:S01]  /*8740*/  UMOV UR13, 0x20 ;  /* 0x00000020000d7882 */ /* 0x000fe20000000000 */
[----:B------:R-:W-:-:S05]  /*8750*/  MOV R20, 0x1 ;  /* 0x0000000100147802 */ /* 0x000fca0000000f00 */
[----:B------:R-:W-:Y:S02]  /*8760*/  UIADD3 UR19, UR19, 0x80, URZ ;  /* 0x0000008013137890 */ /* 0x000fe4000fffe03f */
[----:B------:R-:W-:Y:S02]  /*8770*/  UIADD3 UR8, UR17, 0x20200, URZ ;  /* 0x0002020011087890 */ /* 0x000fe4000fffe03f */
[----:B------:R-:W-:Y:S02]  /*8780*/  UIADD3 UR16, UR17, 0x14000, URZ ;  /* 0x0001400011107890 */ /* 0x000fe4000fffe03f */
[----:B------:R-:W-:Y:S01]  /*8790*/  UIADD3 UR17, UR17, 0x30c18, URZ ;  /* 0x00030c1811117890 */ /* 0x000fe2000fffe03f */
[----:B------:R-:W-:Y:S01]  /*87a0*/  IMAD.U32 R5, RZ, RZ, UR19 ;  /* 0x00000013ff057e24 */ /* 0x000fe2000f8e00ff */
[----:B------:R-:W-:-:S05]  /*87b0*/  UIMAD.WIDE UR6, UR19, 0x4, UR4 ;  /* 0x00000004130678a5 */ /* 0x000fca000f8e0204 */
[----:B------:R-:W-:Y:S02]  /*87c0*/  UMOV UR9, UR17 ;  /* 0x0000001100097c82 */ /* 0x000fe40008000000 */
[----:B------:R4:W-:Y:S02]  /*87d0*/  UTMALDG.4D [UR16], [UR10], desc[UR14] ;  /* 0x00000e100a0075b4 */ /* 0x0009e40008019000 */
[----:B------:R4:W-:Y:S02]  /*87e0*/  UBLKCP.S.G [UR8], [UR6], UR13 ;  /* 0x00000008060073ba */ /* 0x0009e4000800020d */
[----:B----4-:R-:W-:Y:S01]  /*87f0*/  NOP ;  /* 0x0000000000007918 */ /* 0x010fe20000000000 */
.L_x_58:
[----:B------:R-:W4:Y:S01]  /*8800*/  S2R R2, SR_TID.X ;  /* 0x0000000000027919 */ /* 0x000f220000002100 */
[----:B------:R-:W-:Y:S02]  /*8810*/  LEA R13, R20, R11, 0x3 ;  /* 0x0000000b140d7211 */ /* 0x000fe400078e18ff */
[----:B----4-:R-:W-:Y:S02]  /*8820*/  LOP3.LUT R3, R2, 0x7f, RZ, 0xc0, !PT ;  /* 0x0000007f02037812 */ /* 0x010fe400078ec0ff */
[----:B------:R-:W-:Y:S02]  /*8830*/  SHF.L.U32 R2, R9, 0x1f, RZ ;  /* 0x0000001f09027819 */ /* 0x000fe400000006ff */
[----:B------:R-:W-:Y:S02]  /*8840*/  ISETP.NE.AND P1, PT, R3, RZ, PT ;  /* 0x000000ff0300720c */ /* 0x000fe40003f25270 */
[----:B------:R-:W4:Y:S02]  /*8850*/  SYNCS.PHASECHK.TRANS64.TRYWAIT P0, [R13+URZ+0x30c40], R2 ;  /* 0x030c40020d0075a7 */ /* 0x000f24000800017f */
[----:B----4-:R-:W-:Y:S09]  /*8860*/  @!P0 BRA `(.L_x_73) ;  /* 0x0000000800248947 */ /* 0x010ff20003800000 */
.L_x_92:
[----:B------:R-:W-:Y:S05]  /*8870*/  @P1 BRA `(.L_x_74) ;  /* 0x0000000000181947 */ /* 0x000fea0003800000 */
[----:B------:R-:W5:Y:S01]  /*8880*/  S2R R3, SR_TID.X ;  /* 0x0000000000037919 */ /* 0x000f620000002100 */
[----:B----4-:R-:W-:-:S04]  /*8890*/  IMAD.MOV.U32 R2, RZ, RZ, 0x4200 ;  /* 0x00004200ff027424 */ /* 0x010fc800078e00ff */
[----:B------:R4:W-:Y:S01]  /*88a0*/  SYNCS.ARRIVE.TRANS64 RZ, [R13+URZ+0x30c30], R2 ;  /* 0x030c30020dff79a7 */ /* 0x0009e2000800003f */
[----:B-----5:R-:W-:-:S13]  /*88b0*/  LOP3.LUT P0, RZ, R3, 0x1f, RZ, 0xc0, !PT ;  /* 0x0000001f03ff7812 */ /* 0x020fda000780c0ff */
[----:B----4-:R-:W-:Y:S05]  /*88c0*/  @!P0 BRA `(.L_x_74) ;  /* 0x0000000000048947 */ /* 0x010fea0003800000 */
[----:B--2---:R-:W-:Y:S01]  /*88d0*/  BPT.TRAP 0x1 ;  /* 0x000000040000795c */ /* 0x004fe20000300000 */
.L_x_74:
[----:B----4-:R-:W4:Y:S01]  /*88e0*/  LDC.64 R2, c[0x0][0x728] ;  /* 0x0001ca00ff027b82 */ /* 0x010f220000000a00 */
[C---:B------:R-:W-:Y:S01]  /*88f0*/  IADD3 R6, P0, R5.reuse, R6, RZ ;  /* 0x0000000605067210 */ /* 0x040fe20007f1e0ff */
[----:B--2---:R-:W-:Y:S01]  /*8900*/  UMOV UR8, 0x0 ;  /* 0x0000000000087882 */ /* 0x004fe20000000000 */
[C---:B-1----:R-:W-:Y:S01]  /*8910*/  LEA R4, R20.reuse, R11, 0xe ;  /* 0x0000000b14047211 */ /* 0x042fe200078e70ff */
[----:B---3--:R-:W-:Y:S01]  /*8920*/  IMAD R11, R20, 0x200, R11 ;  /* 0x00000200140b7824 */ /* 0x008fe200078e020b */
[----:B------:R-:W-:Y:S01]  /*8930*/  LEA.HI.X.SX32 R10, R5, R10, 0x1, P0 ;  /* 0x0000000a050a7211 */ /* 0x000fe200000f0eff */
[----:B------:R-:W-:Y:S01]  /*8940*/  UMOV UR9, 0x14f00000 ;  /* 0x14f0000000097882 */ /* 0x000fe20000000000 */
[----:B------:R-:W-:Y:S01]  /*8950*/  R2UR UR17, R13 ;  /* 0x000000000d1172ca */ /* 0x000fe200000e0000 */
[----:B------:R-:W-:Y:S01]  /*8960*/  UMOV UR18, URZ ;  /* 0x0000003f00127c82 */ /* 0x000fe20008000000 */
[----:B------:R-:W-:Y:S01]  /*8970*/  R2UR UR16, R4 ;  /* 0x00000000041072ca */ /* 0x000fe200000e0000 */
[----:B------:R-:W-:Y:S01]  /*8980*/  UMOV UR13, 0x20 ;  /* 0x00000020000d7882 */ /* 0x000fe20000000000 */
[----:B------:R-:W-:-:S02]  /*8990*/  R2UR UR10, R11 ;  /* 0x000000000b0a72ca */ /* 0x000fc400000e0000 */
[----:B------:R-:W-:-:S07]  /*89a0*/  R2UR UR19, R5 ;  /* 0x00000000051372ca */ /* 0x000fce00000e0000 */
[----:B------:R-:W-:Y:S02]  /*89b0*/  UIADD3 UR17, UR17, 0x30c30, URZ ;  /* 0x00030c3011117890 */ /* 0x000fe4000fffe03f */
[----:B------:R-:W-:Y:S01]  /*89c0*/  UIADD3 UR16, UR16, 0x18000, URZ ;  /* 0x0001800010107890 */ /* 0x000fe2000fffe03f */
[----:B----4-:R-:W-:Y:S01]  /*89d0*/  LEA R2, P0, R6, R2, 0x2 ;  /* 0x0000000206027211 */ /* 0x010fe200078010ff */
[----:B------:R-:W-:-:S03]  /*89e0*/  UIADD3 UR10, UR10, 0x20400, URZ ;  /* 0x000204000a0a7890 */ /* 0x000fc6000fffe03f */
[----:B------:R-:W-:Y:S01]  /*89f0*/  UMOV UR11, UR17 ;  /* 0x00000011000b7c82 */ /* 0x000fe20008000000 */
[----:B------:R-:W-:Y:S02]  /*8a00*/  LEA.HI.X R3, R6, R3, R10, 0x2, P0 ;  /* 0x0000000306037211 */ /* 0x000fe400000f140a */
[----:B------:R-:W-:Y:S02]  /*8a10*/  IADD3 R8, P0, R8, 0x1f0, RZ ;  /* 0x000001f008087810 */ /* 0x000fe40007f1e0ff */
[----:B------:R-:W-:Y:S02]  /*8a20*/  R2UR UR14, R2 ;  /* 0x00000000020e72ca */ /* 0x000fe400000e0000 */
[----:B------:R-:W-:Y:S02]  /*8a30*/  IADD3.X R0, RZ, R0, RZ, P0, !PT ;  /* 0x00000000ff007210 */ /* 0x000fe400007fe4ff */
[----:B------:R-:W-:Y:S02]  /*8a40*/  R2UR UR6, R8 ;  /* 0x00000000080672ca */ /* 0x000fe400000e0000 */
[----:B------:R-:W-:Y:S01]  /*8a50*/  R2UR UR7, R0 ;  /* 0x00000000000772ca */ /* 0x000fe200000e0000 */
[----:B------:R-:W-:Y:S01]  /*8a60*/  VIADD R0, R20, 0x1 ;  /* 0x0000000114007836 */ /* 0x000fe20000000000 */
[----:B------:R-:W-:-:S04]  /*8a70*/  R2UR UR15, R3 ;  /* 0x00000000030f72ca */ /* 0x000fc800000e0000 */
[----:B------:R-:W-:-:S04]  /*8a80*/  ISETP.NE.AND P0, PT, R0, 0x2, PT ;  /* 0x000000020000780c */ /* 0x000fc80003f05270 */
[----:B------:R-:W-:Y:S02]  /*8a90*/  SEL R2, RZ, 0x1, P0 ;  /* 0x00000001ff027807 */ /* 0x000fe40000000000 */
[----:B------:R-:W-:Y:S01]  /*8aa0*/  SEL R0, R0, RZ, P0 ;  /* 0x000000ff00007207 */ /* 0x000fe20000000000 */
[----:B------:R1:W-:Y:S01]  /*8ab0*/  UTMALDG.4D [UR16], [UR6], desc[UR8] ;  /* 0x00000810060075b4 */ /* 0x0003e20008019000 */
[----:B------:R-:W-:Y:S01]  /*8ac0*/  LOP3.LUT R9, R9, R2, RZ, 0x3c, !PT ;  /* 0x0000000209097212 */ /* 0x000fe200078e3cff */
[----:B------:R1:W-:Y:S02]  /*8ad0*/  UBLKCP.S.G [UR10], [UR14], UR13 ;  /* 0x0000000a0e0073ba */ /* 0x0003e4000800020d */
[----:B-1----:R-:W-:-:S04]  /*8ae0*/  NOP ;  /* 0x0000000000007918 */ /* 0x002fc80000000000 */
.L_x_55:
[----:B------:R-:W-:Y:S05]  /*8af0*/  BSYNC B0 ;  /* 0x0000000000007941 */ /* 0x000fea0003800000 */
.L_x_54:
[----:B------:R-:W-:-:S03]  /*8b00*/  UMOV UR6, 0xffffffff ;  /* 0xffffffff00067882 */ /* 0x000fc60000000000 */
[----:B------:R-:W-:Y:S05]  /*8b10*/  BRA.DIV UR6, `(.L_x_75) ;  /* 0x00000006068c7947 */ /* 0x000fea000b800000 */
[----:B------:R-:W-:-:S13]  /*8b20*/  ELECT P0, URZ, PT ;  /* 0x00000000003f782f */ /* 0x000fda0003800000 */
.L_x_95:
[----:B------:R-:W-:Y:S05]  /*8b30*/  @!P0 BRA `(.L_x_7) ;  /* 0x0000000000808947 */ /* 0x000fea0003800000 */
[----:B------:R-:W-:-:S04]  /*8b40*/  LOP3.LUT R16, R16, 0x2, RZ, 0xfc, !PT ;  /* 0x0000000210107812 */ /* 0x000fc800078efcff */
[----:B------:R-:W-:-:S13]  /*8b50*/  ISETP.NE.AND P0, PT, R16, 0x3, PT ;  /* 0x000000031000780c */ /* 0x000fda0003f05270 */
[----:B------:R-:W-:Y:S05]  /*8b60*/  @!P0 BRA `(.L_x_76) ;  /* 0x0000000000048947 */ /* 0x000fea0003800000 */
[----:B------:R-:W-:Y:S01]  /*8b70*/  BPT.TRAP 0x1 ;  /* 0x000000040000795c */ /* 0x000fe20000300000 */
.L_x_76:
[----:B------:R-:W1:Y:S01]  /*8b80*/  S2R R3, SR_CgaCtaId ;  /* 0x0000000000037919 */ /* 0x000e620000008800 */
[----:B------:R-:W-:Y:S02]  /*8b90*/  MOV R2, 0x400 ;  /* 0x0000040000027802 */ /* 0x000fe40000000f00 */
[----:B------:R-:W-:Y:S02]  /*8ba0*/  SHF.L.U32 R5, R9, 0x1f, RZ ;  /* 0x0000001f09057819 */ /* 0x000fe400000006ff */
[----:B-1----:R-:W-:Y:S02]  /*8bb0*/  LEA R7, R3, R2, 0x18 ;  /* 0x0000000203077211 */ /* 0x002fe400078ec0ff */
[----:B------:R-:W-:Y:S02]  /*8bc0*/  IADD3 R2, R0, 0x1, RZ ;  /* 0x0000000100027810 */ /* 0x000fe40007ffe0ff */
[----:B------:R-:W-:Y:S02]  /*8bd0*/  IADD3 R3, R7, 0x30c20, RZ ;  /* 0x00030c2007037810 */ /* 0x000fe40007ffe0ff */
[----:B------:R-:W-:-:S03]  /*8be0*/  ISETP.NE.AND P2, PT, R2, 0x2, PT ;  /* 0x000000020200780c */ /* 0x000fc60003f45270 */
[----:B------:R-:W-:Y:S01]  /*8bf0*/  IMAD R6, R0, 0x8, R3 ;  /* 0x0000000800067824 */ /* 0x000fe200078e0203 */
[----:B------:R-:W-:-:S03]  /*8c00*/  SEL R4, RZ, 0x1, P2 ;  /* 0x00000001ff047807 */ /* 0x000fc60001000000 */
[----:B------:R-:W1:Y:S01]  /*8c10*/  SYNCS.PHASECHK.TRANS64.TRYWAIT P1, [R6+URZ], R5 ;  /* 0x00000005060075a7 */ /* 0x000e62000802017f */
[----:B------:R-:W-:Y:S02]  /*8c20*/  LOP3.LUT R9, R9, R4, RZ, 0x3c, !PT ;  /* 0x0000000409097212 */ /* 0x000fe400078e3cff */
[----:B------:R-:W-:Y:S02]  /*8c30*/  SEL R4, R2, RZ, P2 ;  /* 0x000000ff02047207 */ /* 0x000fe40001000000 */
[----:B------:R-:W-:-:S03]  /*8c40*/  SHF.L.U32 R2, R9, 0x1f, RZ ;  /* 0x0000001f09027819 */ /* 0x000fc600000006ff */
[----:B------:R-:W-:Y:S01]  /*8c50*/  IMAD R3, R4, 0x8, R3 ;  /* 0x0000000804037824 */ /* 0x000fe200078e0203 */
[----:B-1----:R-:W-:Y:S06]  /*8c60*/  @!P1 BRA `(.L_x_77) ;  /* 0x00000004005c9947 */ /* 0x002fec0003800000 */
.L_x_96:
[----:B------:R-:W2:Y:S02]  /*8c70*/  SYNCS.PHASECHK.TRANS64.TRYWAIT P1, [R3+URZ], R2 ;  /* 0x00000002030075a7 */ /* 0x000ea4000802017f */
[----:B--2---:R-:W-:Y:S05]  /*8c80*/  @!P1 BRA `(.L_x_78) ;  /* 0x0000000400689947 */ /* 0x004fea0003800000 */
.L_x_97:
[----:B------:R-:W-:Y:S05]  /*8c90*/  @!P0 BRA `(.L_x_79) ;  /* 0x0000000000048947 */ /* 0x000fea0003800000 */
[----:B------:R-:W-:Y:S01]  /*8ca0*/  BPT.TRAP 0x1 ;  /* 0x000000040000795c */ /* 0x000fe20000300000 */
.L_x_79:
[----:B--2---:R-:W-:-:S05]  /*8cb0*/  IADD3 R3, R7, 0x30c40, RZ ;  /* 0x00030c4007037810 */ /* 0x004fca0007ffe0ff */
[----:B------:R-:W-:-:S04]  /*8cc0*/  IMAD R0, R0, 0x8, R3 ;  /* 0x0000000800007824 */ /* 0x000fc800078e0203 */
[----:B------:R-:W2:Y:S02]  /*8cd0*/  SYNCS.PHASECHK.TRANS64.TRYWAIT P0, [R0+URZ], R5 ;  /* 0x00000005000075a7 */ /* 0x000ea4000800017f */
[----:B--2---:R-:W-:Y:S05]  /*8ce0*/  @!P0 BRA `(.L_x_80) ;  /* 0x0000000400648947 */ /* 0x004fea0003800000 */
.L_x_98:
[----:B------:R-:W-:-:S07]  /*8cf0*/  LEA R3, R4, R3, 0x3 ;  /* 0x0000000304037211 */ /* 0x000fce00078e18ff */
.L_x_81:
[----:B---3--:R3:W4:Y:S02]  /*8d00*/  SYNCS.PHASECHK.TRANS64.TRYWAIT P0, [R3+URZ], R2 ;  /* 0x00000002030075a7 */ /* 0x008724000800017f */
[----:B----4-:R-:W-:Y:S05]  /*8d10*/  @!P0 NANOSLEEP.SYNCS 0x989680 ;  /* 0x009896800000895d */ /* 0x010fea0003900000 */
[----:B------:R-:W4:Y:S02]  /*8d20*/  @!P0 SYNCS.PHASECHK.TRANS64 P0, [R3+URZ], R2 ;  /* 0x00000002030085a7 */ /* 0x000f24000800007f */
[----:B----4-:R-:W-:Y:S05]  /*8d30*/  @!P0 BRA `(.L_x_81) ;  /* 0xfffffffc00f08947 */ /* 0x010fea000383ffff */
.L_x_7:
[----:B------:R-:W-:Y:S05]  /*8d40*/  BSYNC B6 ;  /* 0x0000000000067941 */ /* 0x000fea0003800000 */
.L_x_4:
[----:B------:R-:W-:Y:S05]  /*8d50*/  EXIT ;  /* 0x000000000000794d */ /* 0x000fea0003800000 */
.L_x_12:
[----:B------:R-:W-:Y:S01]  /*8d60*/  IMAD.MOV.U32 R12, RZ, RZ, RZ ;  /* 0x000000ffff0c7224 */ /* 0x000fe200078e00ff */
[----:B------:R-:W-:Y:S01]  /*8d70*/  MOV R11, 0x1f ;  /* 0x0000001f000b7802 */ /* 0x000fe20000000f00 */
[----:B------:R-:W-:-:S07]  /*8d80*/  IMAD.MOV.U32 R15, RZ, RZ, -0x1 ;  /* 0xffffffffff0f7424 */ /* 0x000fce00078e00ff */
[----:B------:R-:W-:Y:S05]  /*8d90*/  WARPSYNC.COLLECTIVE R15, `(.L_x_82) ;  /* 0x000000000f087348 */ /* 0x000fea0003c00000 */
[----:B------:R1:W2:Y:S02]  /*8da0*/  SHFL.IDX P6, R14, R13, R12, R11 ;  /* 0x0000000c0d0e7389 */ /* 0x0002a400000c000b */
[----:B-12---:R-:W-:Y:S01]  /*8db0*/  ENDCOLLECTIVE ;  /* 0x000000000000791b */ /* 0x006fe20003800000 */
.L_x_82:
[----:B------:R-:W-:Y:S05]  /*8dc0*/  BRA `(.L_x_83) ;  /* 0xffffff7c00747947 */ /* 0x000fea000383ffff */
.L_x_14:
[----:B--2---:R2:W3:Y:S02]  /*8dd0*/  SYNCS.PHASECHK.TRANS64.TRYWAIT P0, [R2+URZ+0x30c00], R9 ;  /* 0x030c0009020075a7 */ /* 0x0044e4000800017f */
[----:B---3--:R-:W-:Y:S05]  /*8de0*/  @!P0 NANOSLEEP.SYNCS 0x989680 ;  /* 0x009896800000895d */ /* 0x008fea0003900000 */
[----:B------:R-:W3:Y:S02]  /*8df0*/  @!P0 SYNCS.PHASECHK.TRANS64 P0, [R2+URZ+0x30c00], R9 ;  /* 0x030c0009020085a7 */ /* 0x000ee4000800007f */
[----:B---3--:R-:W-:Y:S05]  /*8e00*/  @!P0 BRA `(.L_x_14) ;  /* 0xfffffffc00f08947 */ /* 0x008fea000383ffff */
[----:B------:R-:W-:Y:S05]  /*8e10*/  BRA `(.L_x_13) ;  /* 0xffffff7c00947947 */ /* 0x000fea000383ffff */
.L_x_19:
[----:B-1----:R1:W3:Y:S02]  /*8e20*/  SYNCS.PHASECHK.TRANS64.TRYWAIT P1, [R3+URZ+0x30c10], R20 ;  /* 0x030c1014030075a7 */ /* 0x0022e4000802017f */
[----:B---3--:R-:W-:Y:S05]  /*8e30*/  @!P1 NANOSLEEP.SYNCS 0x989680 ;  /* 0x009896800000995d */ /* 0x008fea0003900000 */
[----:B------:R-:W3:Y:S02]  /*8e40*/  @!P1 SYNCS.PHASECHK.TRANS64 P1, [R3+URZ+0x30c10], R20 ;  /* 0x030c1014030095a7 */ /* 0x000ee4000802007f */
[----:B---3--:R-:W-:Y:S05]  /*8e50*/  @!P1 BRA `(.L_x_19) ;  /* 0xfffffffc00f09947 */ /* 0x008fea000383ffff */
[----:B------:R-:W-:Y:S05]  /*8e60*/  BRA `(.L_x_18) ;  /* 0xffffff8400d07947 */ /* 0x000fea000383ffff */
.L_x_23:
[----:B------:R1:W1:Y:S02]  /*8e70*/  SYNCS.PHASECHK.TRANS64.TRYWAIT P1, [R3+URZ+0x30c30], R20 ;  /* 0x030c3014030075a7 */ /* 0x000264000802017f */
[----:B-1----:R-:W-:Y:S05]  /*8e80*/  @!P1 NANOSLEEP.SYNCS 0x989680 ;  /* 0x009896800000995d */ /* 0x002fea0003900000 */
[----:B------:R-:W1:Y:S02]  /*8e90*/  @!P1 SYNCS.PHASECHK.TRANS64 P1, [R3+URZ+0x30c30], R20 ;  /* 0x030c3014030095a7 */ /* 0x000e64000802007f */
[----:B-1----:R-:W-:Y:S05]  /*8ea0*/  @!P1 BRA `(.L_x_23) ;  /* 0xfffffffc00f09947 */ /* 0x002fea000383ffff */
[----:B------:R-:W-:Y:S05]  /*8eb0*/  BRA `(.L_x_22) ;  /* 0xffffff8800d47947 */ /* 0x000fea000383ffff */
.L_x_56:
[----:B-1----:R1:W2:Y:S02]  /*8ec0*/  SYNCS.PHASECHK.TRANS64.TRYWAIT P1, [R11+URZ+0x30c20], R0 ;  /* 0x030c20000b0075a7 */ /* 0x0022a4000802017f */
[----:B--2---:R-:W-:Y:S05]  /*8ed0*/  @!P1 NANOSLEEP.SYNCS 0x989680 ;  /* 0x009896800000995d */ /* 0x004fea0003900000 */
[----:B------:R-:W2:Y:S02]  /*8ee0*/  @!P1 SYNCS.PHASECHK.TRANS64 P1, [R11+URZ+0x30c20], R0 ;  /* 0x030c20000b0095a7 */ /* 0x000ea4000802007f */
[----:B--2---:R-:W-:Y:S05]  /*8ef0*/  @!P1 BRA `(.L_x_56) ;  /* 0xfffffffc00f09947 */ /* 0x004fea000383ffff */
[----:B------:R-:W-:Y:S05]  /*8f00*/  BRA `(.L_x_84) ;  /* 0xffffffe800287947 */ /* 0x000fea000383ffff */
.L_x_60:
[----:B-1----:R1:W2:Y:S02]  /*8f10*/  SYNCS.PHASECHK.TRANS64.TRYWAIT P1, [R11+URZ+0x30c40], R21 ;  /* 0x030c40150b0075a7 */ /* 0x0022a4000802017f */
[----:B--2---:R-:W-:Y:S05]  /*8f20*/  @!P1 NANOSLEEP.SYNCS 0x989680 ;  /* 0x009896800000995d */ /* 0x004fea0003900000 */
[----:B------:R-:W2:Y:S02]  /*8f30*/  @!P1 SYNCS.PHASECHK.TRANS64 P1, [R11+URZ+0x30c40], R21 ;  /* 0x030c40150b0095a7 */ /* 0x000ea4000802007f */
[----:B--2---:R-:W-:Y:S05]  /*8f40*/  @!P1 BRA `(.L_x_60) ;  /* 0xfffffffc00f09947 */ /* 0x004fea000383ffff */
[----:B------:R-:W-:Y:S05]  /*8f50*/  BRA `(.L_x_85) ;  /* 0xffffffec00487947 */ /* 0x000fea000383ffff */
.L_x_62:
[----:B--2---:R2:W3:Y:S02]  /*8f60*/  SYNCS.PHASECHK.TRANS64.TRYWAIT P1, [R11+URZ+0x30c28], R21 ;  /* 0x030c28150b0075a7 */ /* 0x0044e4000802017f */
[----:B---3--:R-:W-:Y:S05]  /*8f70*/  @!P1 NANOSLEEP.SYNCS 0x989680 ;  /* 0x009896800000995d */ /* 0x008fea0003900000 */
[----:B------:R-:W3:Y:S02]  /*8f80*/  @!P1 SYNCS.PHASECHK.TRANS64 P1, [R11+URZ+0x30c28], R21 ;  /* 0x030c28150b0095a7 */ /* 0x000ee4000802007f */
[----:B---3--:R-:W-:Y:S05]  /*8f90*/  @!P1 BRA `(.L_x_62) ;  /* 0xfffffffc00f09947 */ /* 0x008fea000383ffff */
[----:B------:R-:W-:Y:S05]  /*8fa0*/  BRA `(.L_x_86) ;  /* 0xffffffec00c07947 */ /* 0x000fea000383ffff */
.L_x_64:
[----:B---3--:R3:W4:Y:S02]  /*8fb0*/  SYNCS.PHASECHK.TRANS64.TRYWAIT P1, [R11+URZ+0x30c48], R21 ;  /* 0x030c48150b0075a7 */ /* 0x008724000802017f */
[----:B----4-:R-:W-:Y:S05]  /*8fc0*/  @!P1 NANOSLEEP.SYNCS 0x989680 ;  /* 0x009896800000995d */ /* 0x010fea0003900000 */
[----:B------:R-:W4:Y:S02]  /*8fd0*/  @!P1 SYNCS.PHASECHK.TRANS64 P1, [R11+URZ+0x30c48], R21 ;  /* 0x030c48150b0095a7 */ /* 0x000f24000802007f */
[----:B----4-:R-:W-:Y:S05]  /*8fe0*/  @!P1 BRA `(.L_x_64) ;  /* 0xfffffffc00f09947 */ /* 0x010fea000383ffff */
[----:B------:R-:W-:Y:S05]  /*8ff0*/  BRA `(.L_x_87) ;  /* 0xfffffff000147947 */ /* 0x000fea000383ffff */
.L_x_66:
[----:B------:R-:W-:-:S07]  /*9000*/  SHF.L.U32 R4, R9, 0x1f, RZ ;  /* 0x0000001f09047819 */ /* 0x000fce00000006ff */
.L_x_88:
[----:B-1----:R1:W2:Y:S02]  /*9010*/  SYNCS.PHASECHK.TRANS64.TRYWAIT P1, [R11+URZ+0x30c20], R4 ;  /* 0x030c20040b0075a7 */ /* 0x0022a4000802017f */
[----:B--2---:R-:W-:Y:S05]  /*9020*/  @!P1 NANOSLEEP.SYNCS 0x989680 ;  /* 0x009896800000995d */ /* 0x004fea0003900000 */
[----:B------:R-:W2:Y:S02]  /*9030*/  @!P1 SYNCS.PHASECHK.TRANS64 P1, [R11+URZ+0x30c20], R4 ;  /* 0x030c20040b0095a7 */ /* 0x000ea4000802007f */
[----:B--2---:R-:W-:Y:S05]  /*9040*/  @!P1 BRA `(.L_x_88) ;  /* 0xfffffffc00f09947 */ /* 0x004fea000383ffff */
[----:B------:R-:W-:Y:S05]  /*9050*/  BRA `(.L_x_89) ;  /* 0xfffffff000807947 */ /* 0x000fea000383ffff */
.L_x_69:
[----:B---3--:R3:W4:Y:S02]  /*9060*/  SYNCS.PHASECHK.TRANS64.TRYWAIT P1, [R11+URZ+0x30c40], R12 ;  /* 0x030c400c0b0075a7 */ /* 0x008724000802017f */
[----:B----4-:R-:W-:Y:S05]  /*9070*/  @!P1 NANOSLEEP.SYNCS 0x989680 ;  /* 0x009896800000995d */ /* 0x010fea0003900000 */
[----:B------:R-:W4:Y:S02]  /*9080*/  @!P1 SYNCS.PHASECHK.TRANS64 P1, [R11+URZ+0x30c40], R12 ;  /* 0x030c400c0b0095a7 */ /* 0x000f24000802007f */
[----:B----4-:R-:W-:Y:S05]  /*9090*/  @!P1 BRA `(.L_x_69) ;  /* 0xfffffffc00f09947 */ /* 0x010fea000383ffff */
[----:B------:R-:W-:Y:S05]  /*90a0*/  BRA `(.L_x_90) ;  /* 0xfffffff000f07947 */ /* 0x000fea000383ffff */
.L_x_71:
[----:B-1----:R1:W2:Y:S02]  /*90b0*/  SYNCS.PHASECHK.TRANS64.TRYWAIT P1, [R11+URZ+0x30c28], R12 ;  /* 0x030c280c0b0075a7 */ /* 0x0022a4000802017f */
[----:B--2---:R-:W-:Y:S05]  /*90c0*/  @!P1 NANOSLEEP.SYNCS 0x989680 ;  /* 0x009896800000995d */ /* 0x004fea0003900000 */
[----:B------:R-:W2:Y:S02]  /*90d0*/  @!P1 SYNCS.PHASECHK.TRANS64 P1, [R11+URZ+0x30c28], R12 ;  /* 0x030c280c0b0095a7 */ /* 0x000ea4000802007f */
[----:B--2---:R-:W-:Y:S05]  /*90e0*/  @!P1 BRA `(.L_x_71) ;  /* 0xfffffffc00f09947 */ /* 0x004fea000383ffff */
[----:B------:R-:W-:Y:S05]  /*90f0*/  BRA `(.L_x_91) ;  /* 0xfffffff4005c7947 */ /* 0x000fea000383ffff */
.L_x_73:
[----:B----4-:R4:W1:Y:S02]  /*9100*/  SYNCS.PHASECHK.TRANS64.TRYWAIT P0, [R13+URZ+0x30c40], R2 ;  /* 0x030c40020d0075a7 */ /* 0x010864000800017f */
[----:B-1----:R-:W-:Y:S05]  /*9110*/  @!P0 NANOSLEEP.SYNCS 0x989680 ;  /* 0x009896800000895d */ /* 0x002fea0003900000 */
[----:B------:R-:W1:Y:S02]  /*9120*/  @!P0 SYNCS.PHASECHK.TRANS64 P0, [R13+URZ+0x30c40], R2 ;  /* 0x030c40020d0085a7 */ /* 0x000e64000800007f */
[----:B-1----:R-:W-:Y:S05]  /*9130*/  @!P0 BRA `(.L_x_73) ;  /* 0xfffffffc00f08947 */ /* 0x002fea000383ffff */
[----:B------:R-:W-:Y:S05]  /*9140*/  BRA `(.L_x_92) ;  /* 0xfffffff400c87947 */ /* 0x000fea000383ffff */
.L_x_75:
[----:B------:R-:W-:Y:S01]  /*9150*/  BSSY B0, `(.L_x_93) ;  /* 0x0000006000007945 */ /* 0x000fe20003800000 */
[----:B------:R-:W-:-:S07]  /*9160*/  MOV R15, 0xffffffff ;  /* 0xffffffff000f7802 */ /* 0x000fce0000000f00 */
[----:B------:R-:W-:Y:S05]  /*9170*/  WARPSYNC.COLLECTIVE R15, `(.L_x_94) ;  /* 0x000000000f0c7348 */ /* 0x000fea0003c00000 */
[----:B------:R-:W-:Y:S02]  /*9180*/  ELECT P6, UR62, PT ;  /* 0x00000000003e782f */ /* 0x000fe400038c0000 */
[----:B------:R-:W-:Y:S01]  /*9190*/  MOV R14, UR62 ;  /* 0x0000003e000e7c02 */ /* 0x000fe20008000f00 */
[----:B------:R-:W-:Y:S10]  /*91a0*/  ENDCOLLECTIVE ;  /* 0x000000000000791b */ /* 0x000ff40003800000 */
.L_x_94:
[----:B------:R-:W-:Y:S05]  /*91b0*/  BSYNC B0 ;  /* 0x0000000000007941 */ /* 0x000fea0003800000 */
.L_x_93:
[----:B------:R-:W-:Y:S01]  /*91c0*/  PLOP3.LUT P0, PT, P6, PT, PT, 0x80, 0x0 ;  /* 0x000000000000781c */ /* 0x000fe2000370f070 */
[----:B------:R-:W-:-:S12]  /*91d0*/  BRA `(.L_x_95) ;  /* 0xfffffff800547947 */ /* 0x000fd8000383ffff */
.L_x_77:
[----:B-1----:R1:W2:Y:S02]  /*91e0*/  SYNCS.PHASECHK.TRANS64.TRYWAIT P1, [R6+URZ], R5 ;  /* 0x00000005060075a7 */ /* 0x0022a4000802017f */
[----:B--2---:R-:W-:Y:S05]  /*91f0*/  @!P1 NANOSLEEP.SYNCS 0x989680 ;  /* 0x009896800000995d */ /* 0x004fea0003900000 */
[----:B------:R-:W2:Y:S02]  /*9200*/  @!P1 SYNCS.PHASECHK.TRANS64 P1, [R6+URZ], R5 ;  /* 0x00000005060095a7 */ /* 0x000ea4000802007f */
[----:B--2---:R-:W-:Y:S05]  /*9210*/  @!P1 BRA `(.L_x_77) ;  /* 0xfffffffc00f09947 */ /* 0x004fea000383ffff */
[----:B------:R-:W-:Y:S05]  /*9220*/  BRA `(.L_x_96) ;  /* 0xfffffff800907947 */ /* 0x000fea000383ffff */
.L_x_78:
[----:B--2---:R2:W3:Y:S02]  /*9230*/  SYNCS.PHASECHK.TRANS64.TRYWAIT P1, [R3+URZ], R2 ;  /* 0x00000002030075a7 */ /* 0x0044e4000802017f */
[----:B---3--:R-:W-:Y:S05]  /*9240*/  @!P1 NANOSLEEP.SYNCS 0x989680 ;  /* 0x009896800000995d */ /* 0x008fea0003900000 */
[----:B------:R-:W3:Y:S02]  /*9250*/  @!P1 SYNCS.PHASECHK.TRANS64 P1, [R3+URZ], R2 ;  /* 0x00000002030095a7 */ /* 0x000ee4000802007f */
[----:B---3--:R-:W-:Y:S05]  /*9260*/  @!P1 BRA `(.L_x_78) ;  /* 0xfffffffc00f09947 */ /* 0x008fea000383ffff */
[----:B------:R-:W-:Y:S05]  /*9270*/  BRA `(.L_x_97) ;  /* 0xfffffff800847947 */ /* 0x000fea000383ffff */
.L_x_80:
[----:B--2---:R2:W3:Y:S02]  /*9280*/  SYNCS.PHASECHK.TRANS64.TRYWAIT P0, [R0+URZ], R5 ;  /* 0x00000005000075a7 */ /* 0x0044e4000800017f */
[----:B---3--:R-:W-:Y:S05]  /*9290*/  @!P0 NANOSLEEP.SYNCS 0x989680 ;  /* 0x009896800000895d */ /* 0x008fea0003900000 */
[----:B------:R-:W3:Y:S02]  /*92a0*/  @!P0 SYNCS.PHASECHK.TRANS64 P0, [R0+URZ], R5 ;  /* 0x00000005000085a7 */ /* 0x000ee4000800007f */
[----:B---3--:R-:W-:Y:S05]  /*92b0*/  @!P0 BRA `(.L_x_80) ;  /* 0xfffffffc00f08947 */ /* 0x008fea000383ffff */
[----:B------:R-:W-:Y:S05]  /*92c0*/  BRA `(.L_x_98) ;  /* 0xfffffff800887947 */ /* 0x000fea000383ffff */
.L_x_99:
[----:B------:R-:W-:-:S00]  /*92d0*/  BRA `(.L_x_99) ;  /* 0xfffffffc00fc7947 */ /* 0x000fc0000383ffff */
[----:B------:R-:W-:-:S00]  /*92e0*/  NOP ;  /* 0x0000000000007918 */ /* 0x000fc00000000000 */
        /* <DEDUP_REMOVED lines=9> */
.L_x_3718:


//--------------------- .text._ZN7cutlass13device_kernelIN5flash11enable_sm90INS1_16FlashAttnBwdSm90INS1_25CollectiveMainloopBwdSm90ILi2ELi2ELi2EN4cute5tupleIJNS5_1CILi1EEES8_S8_EEENS6_IJNS7_ILi128EEESA_NS7_ILi64EEEEEENS_10bfloat16_tEfNS_4arch4Sm90ELb0ELb0ELb1ELb0ELb1ELb1ELb0ELb0ELi2ELi1ELi2ELi2ELb0EEENS1_21CollectiveEpilogueBwdISC_SD_SF_Li256ELb0ELb0ELi1EEENS1_19SingleTileSchedulerILb0ELb0ELb0ELi128EEEEEEEEEvNT_6ParamsE --------------------------
	.section	.text._ZN7cutlass13device_kernelIN5flash11enable_sm90INS1_16FlashAttnBwdSm90INS1_25CollectiveMainloopBwdSm90ILi2ELi2ELi2EN4cute5tupleIJNS5_1CILi1EEES8_S8_EEENS6_IJNS7_ILi128EEESA_NS7_ILi64EEEEEENS_10bfloat16_tEfNS_4arch4Sm90ELb0ELb0ELb1ELb0ELb1ELb1ELb0ELb0ELi2ELi1ELi2ELi2ELb0EEENS1_21CollectiveEpilogueBwdISC_SD_SF_Li256ELb0ELb0ELi1EEENS1_19SingleTileSchedulerILb0ELb0ELb0ELi128EEEEEEEEEvNT_6ParamsE,"ax",@progbits
	.align	128
.text._ZN7cutlass13device_kernelIN5flash11enable_sm90INS1_16FlashAttnBwdSm90INS1_25CollectiveMainloopBwdSm90ILi2ELi2ELi2EN4cute5tupleIJNS5_1CILi1EEES8_S8_EEENS6_IJNS7_ILi128EEESA_NS7_ILi64EEEEEENS_10bfloat16_tEfNS_4arch4Sm90ELb0ELb0ELb1ELb0ELb1ELb1ELb0ELb0ELi2ELi1ELi2ELi2ELb0EEENS1_21CollectiveEpilogueBwdISC_SD_SF_Li256ELb0ELb0ELi1EEENS1_19SingleTileSchedulerILb0ELb0ELb0ELi128EEEEEEEEEvNT_6ParamsE:
        .type           _ZN7cutlass13device_kernelIN5flash11enable_sm90INS1_16FlashAttnBwdSm90INS1_25CollectiveMainloopBwdSm90ILi2ELi2ELi2EN4cute5tupleIJNS5_1CILi1EEES8_S8_EEENS6_IJNS7_ILi128EEESA_NS7_ILi64EEEEEENS_10bfloat16_tEfNS_4arch4Sm90ELb0ELb0ELb1ELb0ELb1ELb1ELb0ELb0ELi2ELi1ELi2ELi2ELb0EEENS1_21CollectiveEpilogueBwdISC_SD_SF_Li256ELb0ELb0ELi1EEENS1_19SingleTileSchedulerILb0ELb0ELb0ELi128EEEEEEEEEvNT_6ParamsE,@function
        .size           _ZN7cutlass13device_kernelIN5flash11enable_sm90INS1_16FlashAttnBwdSm90INS1_25CollectiveMainloopBwdSm90ILi2ELi2ELi2EN4cute5tupleIJNS5_1CILi1EEES8_S8_EEENS6_IJNS7_ILi128EEESA_NS7_ILi64EEEEEENS_10bfloat16_tEfNS_4arch4Sm90ELb0ELb0ELb1ELb0ELb1ELb1ELb0ELb0ELi2ELi1ELi2ELi2ELb0EEENS1_21CollectiveEpilogueBwdISC_SD_SF_Li256ELb0ELb0ELi1EEENS1_19SingleTileSchedulerILb0ELb0ELb0ELi128EEEEEEEEEvNT_6ParamsE,(.L_x_3719 - _ZN7cutlass13device_kernelIN5flash11enable_sm90INS1_16FlashAttnBwdSm90INS1_25CollectiveMainloopBwdSm90ILi2ELi2ELi2EN4cute5tupleIJNS5_1CILi1EEES8_S8_EEENS6_IJNS7_ILi128EEESA_NS7_ILi64EEEEEENS_10bfloat16_tEfNS_4arch4Sm90ELb0ELb0ELb1ELb0ELb1ELb1ELb0ELb0ELi2ELi1ELi2ELi2ELb0EEENS1_21CollectiveEpilogueBwdISC_SD_SF_Li256ELb0ELb0ELi1EEENS1_19SingleTileSchedulerILb0ELb0ELb0ELi128EEEEEEEEEvNT_6ParamsE)
        .other          _ZN7cutlass13device_kernelIN5flash11enable_sm90INS1_16FlashAttnBwdSm90INS1_25CollectiveMainloopBwdSm90ILi2ELi2ELi2EN4cute5tupleIJNS5_1CILi1EEES8_S8_EEENS6_IJNS7_ILi128EEESA_NS7_ILi64EEEEEENS_10bfloat16_tEfNS_4arch4Sm90ELb0ELb0ELb1ELb0ELb1ELb1ELb0ELb0ELi2ELi1ELi2ELi2ELb0EEENS1_21CollectiveEpilogueBwdISC_SD_SF_Li256ELb0ELb0ELi1EEENS1_19SingleTileSchedulerILb0ELb0ELb0ELi128EEEEEEEEEvNT_6ParamsE,@"STO_CUDA_ENTRY STV_DEFAULT"
_ZN7cutlass13device_kernelIN5flash11enable_sm90INS1_16FlashAttnBwdSm90INS1_25CollectiveMainloopBwdSm90ILi2ELi2ELi2EN4cute5tupleIJNS5_1CILi1EEES8_S8_EEENS6_IJNS7_ILi128EEESA_NS7_ILi64EEEEEENS_10bfloat16_tEfNS_4arch4Sm90ELb0ELb0ELb1ELb0ELb1ELb1ELb0ELb0ELi2ELi1ELi2ELi2ELb0EEENS1_21CollectiveEpilogueBwdISC_SD_SF_Li256ELb0ELb0ELi1EEENS1_19SingleTileSchedulerILb0ELb0ELb0ELi128EEEEEEEEEvNT_6ParamsE:
        /* <DEDUP_REMOVED lines=29> */
.L_x_101:
[----:B------:R-:W-:Y:S05]  /*01d0*/  BSYNC B0 ;  /* 0x0000000000007941 */ /* 0x000fea0003800000 */
.L_x_100:
        /* <DEDUP_REMOVED lines=34> */
.L_x_102:
        /* <DEDUP_REMOVED lines=22> */
.L_x_103:
[----:B---3--:R-:W-:Y:S01]  /*0560*/  ISETP.NE.AND P0, PT, R2, RZ, PT ;  /* 0x000000ff0200720c */ /* 0x008fe20003f05270 */
[----:B------:R-:W-:Y:S01]  /*0570*/  IMAD.MOV.U32 R16, RZ, RZ, 0x1 ;  /* 0x00000001ff107424 */ /* 0x000fe200078e00ff */
[----:B------:R-:W-:Y:S01]  /*0580*/  NOP ;  /* 0x0000000000007918 */ /* 0x000fe20000000000 */
[----:B------:R-:W-:Y:S03]  /*0590*/  BSSY B6, `(.L_x_104) ;  /* 0x00008fc000067945 */ /* 0x000fe60003800000 */
[----:B------:R-:W-:Y:S01]  /*05a0*/  SEL R16, R16, 0x2, !P0 ;  /* 0x0000000210107807 */ /* 0x000fe20004000000 */
[----:B-12-4-:R-:W-:Y:S06]  /*05b0*/  BAR.SYNC.DEFER_BLOCKING 0x0 ;  /* 0x0000000000007b1d */ /* 0x016fec0000010000 */
[----:B------:R-:W-:Y:S05]  /*05c0*/  @!P0 BRA `(.L_x_105) ;  /* 0x0000006000cc8947 */ /* 0x000fea0003800000 */
.L_x_106:
        /* <DEDUP_REMOVED lines=35> */
.L_x_109:
        /* <DEDUP_REMOVED lines=15> */
.L_x_108:
        /* <DEDUP_REMOVED lines=22> */
.L_x_111:
        /* <DEDUP_REMOVED lines=15> */
.L_x_110:
[----:B------:R-:W-:Y:S01]  /*0b40*/  SHF.R.S32.HI R3, RZ, 0x1f, R18 ;  /* 0x0000001fff037819 */ /* 0x000fe20000011412 */
[----:B------:R-:W-:-:S03]  /*0b50*/  UMOV UR4, 0xffffffff ;  /* 0xffffffff00047882 */ /* 0x000fc60000000000 */
[----:B------:R-:W-:-:S04]  /*0b60*/  LEA.HI R0, R3, R18, RZ, 0x7 ;  /* 0x0000001203007211 */ /* 0x000fc800078f38ff */
[----:B------:R-:W-:Y:S01]  /*0b70*/  SHF.R.S32.HI R13, RZ, 0x7, R0 ;  /* 0x00000007ff0d7819 */ /* 0x000fe20000011400 */
[----:B------:R-:W-:Y:S06]  /*0b80*/  BRA.DIV UR4, `(.L_x_112) ;  /* 0x0000008a04787947 */ /* 0x000fec000b800000 */
[----:B------:R1:W2:Y:S02]  /*0b90*/  SHFL.IDX PT, R14, R13, RZ, 0x1f ;  /* 0x00001fff0d0e7589 */ /* 0x0002a400000e0000 */
.L_x_199:
[----:B------:R-:W-:Y:S02]  /*0ba0*/  SHF.L.U32 R7, RZ, 0x1f, RZ ;  /* 0x0000001fff077819 */ /* 0x000fe400000006ff */
[----:B------:R-:W-:Y:S02]  /*0bb0*/  LEA.HI R5, R3, R18, RZ, 0x4 ;  /* 0x0000001203057211 */ /* 0x000fe400078f20ff */
[----:B------:R-:W3:Y:S01]  /*0bc0*/  SYNCS.PHASECHK.TRANS64.TRYWAIT P0, [R2+URZ+0x30c00], R7 ;  /* 0x030c0007020075a7 */ /* 0x000ee2000800017f */
[----:B--2---:R-:W-:Y:S02]  /*0bd0*/  LEA.HI R4, R14, R14, RZ, 0x1 ;  /* 0x0000000e0e047211 */ /* 0x004fe400078f08ff */
[----:B------:R-:W-:Y:S02]  /*0be0*/  SHF.R.S32.HI R6, RZ, 0x4, R5 ;  /* 0x00000004ff067819 */ /* 0x000fe40000011405 */
[----:B------:R-:W-:Y:S02]  /*0bf0*/  LOP3.LUT R11, R4, 0xffffe, RZ, 0xc0, !PT ;  /* 0x000ffffe040b7812 */ /* 0x000fe400078ec0ff */
[----:B------:R-:W-:-:S02]  /*0c00*/  LEA.HI R5, R5, R6, RZ, 0x1 ;  /* 0x0000000605057211 */ /* 0x000fc400078f08ff */
[----:B------:R-:W-:Y:S02]  /*0c10*/  IADD3 R11, R14, -R11, RZ ;  /* 0x8000000b0e0b7210 */ /* 0x000fe40007ffe0ff */
[----:B------:R-:W-:-:S05]  /*0c20*/  LOP3.LUT R5, R5, 0xfffffffe, RZ, 0xc0, !PT ;  /* 0xfffffffe05057812 */ /* 0x000fca00078ec0ff */
[----:B------:R-:W-:Y:S01]  /*0c30*/  IMAD.IADD R6, R6, 0x1, -R5 ;  /* 0x0000000106067824 */ /* 0x000fe200078e0a05 */
[----:B---3--:R-:W-:Y:S06]  /*0c40*/  @P0 BRA `(.L_x_113) ;  /* 0x0000000000080947 */ /* 0x008fec0003800000 */
[----:B------:R-:W2:Y:S02]  /*0c50*/  SYNCS.PHASECHK.TRANS64.TRYWAIT P0, [R2+URZ+0x30c00], R7 ;  /* 0x030c0007020075a7 */ /* 0x000ea4000800017f */
[----:B--2---:R-:W-:Y:S05]  /*0c60*/  @!P0 BRA `(.L_x_114) ;  /* 0x00000088005c8947 */ /* 0x004fea0003800000 */
.L_x_113:
        /* <DEDUP_REMOVED lines=37> */
[----:B--2---:R-:W-:Y:S01]  /*0ec0*/  IMAD.SHL.U32 R7, R18, 0x40, RZ ;  /* 0x0000004012077824 */ /* 0x004fe200078e00ff */
[----:B------:R-:W-:Y:S01]  /*0ed0*/  SHF.L.U32 R8, R5, 0x4, RZ ;  /* 0x0000000405087819 */ /* 0x000fe200000006ff */
[----:B------:R-:W-:Y:S01]  /*0ee0*/  VIADD R12, R12, 0x7f ;  /* 0x0000007f0c0c7836 */ /* 0x000fe20000000000 */
[-C--:B------:R-:W-:Y:S01]  /*0ef0*/  LEA.HI R9, R3, R18.reuse, RZ, 0x3 ;  /* 0x0000001203097211 */ /* 0x080fe200078f18ff */
[----:B------:R-:W2:Y:S01]  /*0f00*/  S2R R19, SR_CTAID.X ;  /* 0x0000000000137919 */ /* 0x000ea20000002500 */
[----:B------:R-:W-:Y:S01]  /*0f10*/  LOP3.LUT R7, R7, 0x1c0, RZ, 0xc0, !PT ;  /* 0x000001c007077812 */ /* 0x000fe200078ec0ff */
[----:B------:R-:W2:Y:S01]  /*0f20*/  LDC R24, c[0x0][0x290] ;  /* 0x0000a400ff187b82 */ /* 0x000ea20000000800 */
[----:B------:R-:W-:Y:S02]  /*0f30*/  LOP3.LUT R5, R0, 0xffffff80, RZ, 0xc0, !PT ;  /* 0xffffff8000057812 */ /* 0x000fe400078ec0ff */
[----:B------:R-:W-:Y:S02]  /*0f40*/  LOP3.LUT R10, R7, 0x30, R8, 0xf8, !PT ;  /* 0x00000030070a7812 */ /* 0x000fe400078ef808 */
[----:B------:R-:W-:Y:S01]  /*0f50*/  LEA.HI R8, R3, R18, RZ, 0x2 ;  /* 0x0000001203087211 */ /* 0x000fe200078f10ff */
[----:B------:R-:W-:Y:S01]  /*0f60*/  IMAD.IADD R0, R18, 0x1, -R5 ;  /* 0x0000000112007824 */ /* 0x000fe200078e0a05 */
[----:B------:R-:W-:-:S02]  /*0f70*/  LOP3.LUT R3, R4, 0xffffffe0, RZ, 0xc0, !PT ;  /* 0xffffffe004037812 */ /* 0x000fc400078ec0ff */
[----:B------:R-:W-:Y:S01]  /*0f80*/  LOP3.LUT R9, R10, 0x8, R9, 0xf8, !PT ;  /* 0x000000080a097812 */ /* 0x000fe200078ef809 */
[C---:B------:R-:W-:Y:S01]  /*0f90*/  IMAD R23, R13.reuse, 0x400, R0 ;  /* 0x000004000d177824 */ /* 0x040fe200078e0200 */
[----:B------:R-:W-:Y:S02]  /*0fa0*/  SHF.R.U32.HI R4, RZ, 0x3, R7 ;  /* 0x00000003ff047819 */ /* 0x000fe40000011607 */
[----:B------:R-:W-:Y:S02]  /*0fb0*/  IADD3 R3, R18, -R3, RZ ;  /* 0x8000000312037210 */ /* 0x000fe40007ffe0ff */
[----:B------:R-:W-:Y:S01]  /*0fc0*/  LOP3.LUT R5, R8, 0xfffffffc, RZ, 0xc0, !PT ;  /* 0xfffffffc08057812 */ /* 0x000fe200078ec0ff */
[----:B------:R-:W-:Y:S01]  /*0fd0*/  IMAD R8, R13, 0x10, R6 ;  /* 0x000000100d087824 */ /* 0x000fe200078e0206 */
[----:B------:R-:W-:Y:S02]  /*0fe0*/  LOP3.LUT R9, R9, R4, RZ, 0x3c, !PT ;  /* 0x0000000409097212 */ /* 0x000fe400078e3cff */
[----:B------:R-:W-:Y:S01]  /*0ff0*/  SHF.R.S32.HI R4, RZ, 0x1f, R3 ;  /* 0x0000001fff047819 */ /* 0x000fe20000011403 */
[----:B------:R-:W-:Y:S01]  /*1000*/  IMAD.IADD R10, R18, 0x1, -R5 ;  /* 0x00000001120a7824 */ /* 0x000fe200078e0a05 */
[----:B------:R-:W-:-:S02]  /*1010*/  LEA.HI R6, R13, R13, RZ, 0x1 ;  /* 0x0000000d0d067211 */ /* 0x000fc400078f08ff */
[CC--:B------:R-:W-:Y:S02]  /*1020*/  LEA.HI R5, R4.reuse, R3.reuse, RZ, 0x3 ;  /* 0x0000000304057211 */ /* 0x0c0fe400078f18ff */
[----:B------:R-:W-:Y:S02]  /*1030*/  LEA.HI R7, R4, R3, RZ, 0x2 ;  /* 0x0000000304077211 */ /* 0x000fe400078f10ff */
[----:B------:R-:W-:Y:S02]  /*1040*/  LEA R8, R8, R9, 0x9 ;  /* 0x0000000908087211 */ /* 0x000fe400078e48ff */
[----:B------:R-:W-:Y:S01]  /*1050*/  LOP3.LUT R4, R6, 0xfffffffe, RZ, 0xc0, !PT ;  /* 0xfffffffe06047812 */ /* 0x000fe200078ec0ff */
[----:B--2---:R-:W-:Y:S01]  /*1060*/  IMAD R19, R19, -0x80, R24 ;  /* 0xffffff8013137824 */ /* 0x004fe200078e0218 */
[----:B------:R-:W-:Y:S01]  /*1070*/  SHF.R.S32.HI R3, RZ, 0x1f, R0 ;  /* 0x0000001fff037819 */ /* 0x000fe20000011400 */
[----:B------:R2:W-:Y:S01]  /*1080*/  STL [R1+0x4], R8 ;  /* 0x0000040801007387 */ /* 0x0005e20000100800 */
[----:B------:R-:W-:Y:S01]  /*1090*/  SHF.R.S32.HI R6, RZ, 0x3, R5 ;  /* 0x00000003ff067819 */ /* 0x000fe20000011405 */
[----:B------:R-:W-:Y:S01]  /*10a0*/  IMAD.IADD R20, R13, 0x1, -R4 ;  /* 0x000000010d147824 */ /* 0x000fe200078e0a04 */
[----:B------:R-:W-:-:S02]  /*10b0*/  LEA.HI R4, R3, R0, RZ, 0x2 ;  /* 0x0000000003047211 */ /* 0x000fc400078f10ff */
[----:B------:R-:W-:Y:S02]  /*10c0*/  SHF.R.S32.HI R15, RZ, 0x1f, R12 ;  /* 0x0000001fff0f7819 */ /* 0x000fe4000001140c */
[----:B------:R-:W-:Y:S02]  /*10d0*/  SHF.R.S32.HI R5, RZ, 0x1f, R5 ;  /* 0x0000001fff057819 */ /* 0x000fe40000011405 */
[----:B------:R-:W-:Y:S02]  /*10e0*/  LOP3.LUT R9, R4, 0x7ffffffc, RZ, 0xc0, !PT ;  /* 0x7ffffffc04097812 */ /* 0x000fe400078ec0ff */
[----:B--2---:R-:W-:Y:S02]  /*10f0*/  SHF.R.S32.HI R8, RZ, 0x2, R7 ;  /* 0x00000002ff087819 */ /* 0x004fe40000011407 */
[----:B------:R-:W-:Y:S02]  /*1100*/  LEA.HI R22, R15, R12, RZ, 0x7 ;  /* 0x0000000c0f167211 */ /* 0x000fe400078f38ff */
[----:B------:R-:W-:Y:S01]  /*1110*/  LEA.HI R7, R7, R8, RZ, 0x1 ;  /* 0x0000000807077211 */ /* 0x000fe200078f08ff */
[----:B------:R-:W-:Y:S01]  /*1120*/  VIADD R14, R8, 0x18 ;  /* 0x00000018080e7836 */ /* 0x000fe20000000000 */
[----:B------:R-:W-:-:S02]  /*1130*/  LEA.HI R5, R5, R6, RZ, 0x4 ;  /* 0x0000000605057211 */ /* 0x000fc400078f20ff */
[----:B------:R-:W-:Y:S02]  /*1140*/  LOP3.LUT R7, R7, 0xfffffffe, RZ, 0xc0, !PT ;  /* 0xfffffffe07077812 */ /* 0x000fe400078ec0ff */
[----:B-1----:R-:W-:Y:S02]  /*1150*/  LEA.HI R13, R3, R0, RZ, 0x5 ;  /* 0x00000000030d7211 */ /* 0x002fe400078f28ff */
[----:B------:R-:W-:Y:S01]  /*1160*/  IADD3 R9, R0, -R9, RZ ;  /* 0x8000000900097210 */ /* 0x000fe20007ffe0ff */
[C---:B------:R-:W-:Y:S01]  /*1170*/  VIADD R0, R8.reuse, 0x8 ;  /* 0x0000000808007836 */ /* 0x040fe20000000000 */
[C---:B------:R-:W-:Y:S01]  /*1180*/  IADD3 R12, R8.reuse, 0x10, RZ ;  /* 0x00000010080c7810 */ /* 0x040fe20007ffe0ff */
[----:B------:R-:W-:Y:S01]  /*1190*/  IMAD.IADD R7, R8, 0x1, -R7 ;  /* 0x0000000108077824 */ /* 0x000fe200078e0a07 */
[----:B------:R-:W-:Y:S02]  /*11a0*/  LOP3.LUT R5, R5, 0x1ffffff0, RZ, 0xc0, !PT ;  /* 0x1ffffff005057812 */ /* 0x000fe400078ec0ff */
[----:B------:R-:W-:-:S02]  /*11b0*/  LEA.HI R8, R12, R12, RZ, 0x1 ;  /* 0x0000000c0c087211 */ /* 0x000fc400078f08ff */
[----:B------:R-:W-:Y:S01]  /*11c0*/  LEA.HI R17, R14, R14, RZ, 0x1 ;  /* 0x0000000e0e117211 */ /* 0x000fe200078f08ff */
[----:B------:R-:W-:Y:S01]  /*11d0*/  IMAD.IADD R6, R6, 0x1, -R5 ;  /* 0x0000000106067824 */ /* 0x000fe200078e0a05 */
[----:B------:R-:W-:Y:S02]  /*11e0*/  LEA.HI R3, R0, R0, RZ, 0x1 ;  /* 0x0000000000037211 */ /* 0x000fe400078f08ff */
[----:B------:R-:W-:Y:S02]  /*11f0*/  SHF.R.S32.HI R18, RZ, 0x5, R13 ;  /* 0x00000005ff127819 */ /* 0x000fe4000001140d */
[----:B------:R-:W-:Y:S02]  /*1200*/  LOP3.LUT R13, R8, 0xfffffffe, RZ, 0xc0, !PT ;  /* 0xfffffffe080d7812 */ /* 0x000fe400078ec0ff */
[----:B------:R-:W-:Y:S01]  /*1210*/  LOP3.LUT R15, R17, 0xfffffffe, RZ, 0xc0, !PT ;  /* 0xfffffffe110f7812 */ /* 0x000fe200078ec0ff */
[----:B------:R-:W-:Y:S01]  /*1220*/  IMAD R21, R18, -0x10, R19 ;  /* 0xfffffff012157824 */ /* 0x000fe200078e0213 */
[----:B------:R-:W-:Y:S01]  /*1230*/  LOP3.LUT R5, R3, 0xfffffffe, RZ, 0xc0, !PT ;  /* 0xfffffffe03057812 */ /* 0x000fe200078ec0ff */
[----:B------:R-:W-:Y:S01]  /*1240*/  IMAD.IADD R13, R12, 0x1, -R13 ;  /* 0x000000010c0d7824 */ /* 0x000fe200078e0a0d */
[----:B------:R-:W-:Y:S01]  /*1250*/  SHF.R.S32.HI R12, RZ, 0x1, R8 ;  /* 0x00000001ff0c7819 */ /* 0x000fe20000011408 */
[----:B------:R-:W-:Y:S01]  /*1260*/  IMAD.IADD R14, R14, 0x1, -R15 ;  /* 0x000000010e0e7824 */ /* 0x000fe200078e0a0f */
[----:B------:R-:W-:-:S02]  /*1270*/  IADD3 R5, R0, -R5, RZ ;  /* 0x8000000500057210 */ /* 0x000fc40007ffe0ff */
[--C-:B------:R-:W-:Y:S02]  /*1280*/  SHF.R.S32.HI R0, RZ, 0x1, R3.reuse ;  /* 0x00000001ff007819 */ /* 0x100fe40000011403 */
[----:B------:R-:W-:Y:S02]  /*1290*/  SHF.R.S32.HI R15, RZ, 0x1f, R8 ;  /* 0x0000001fff0f7819 */ /* 0x000fe40000011408 */
[----:B------:R-:W-:Y:S02]  /*12a0*/  SHF.R.S32.HI R3, RZ, 0x1f, R3 ;  /* 0x0000001fff037819 */ /* 0x000fe40000011403 */
[--C-:B------:R-:W-:Y:S02]  /*12b0*/  SHF.R.S32.HI R8, RZ, 0x1, R17.reuse ;  /* 0x00000001ff087819 */ /* 0x100fe40000011411 */
[----:B------:R-:W-:Y:S02]  /*12c0*/  SHF.R.S32.HI R17, RZ, 0x1f, R17 ;  /* 0x0000001fff117819 */ /* 0x000fe40000011411 */
[----:B------:R-:W-:-:S02]  /*12d0*/  LEA.HI R3, R3, R0, RZ, 0x4 ;  /* 0x0000000003037211 */ /* 0x000fc400078f20ff */
[----:B------:R-:W-:Y:S02]  /*12e0*/  LEA.HI R15, R15, R12, RZ, 0x4 ;  /* 0x0000000c0f0f7211 */ /* 0x000fe400078f20ff */
[----:B------:R-:W-:Y:S02]  /*12f0*/  LEA.HI R17, R17, R8, RZ, 0x4 ;  /* 0x0000000811117211 */ /* 0x000fe400078f20ff */
[----:B------:R-:W-:Y:S02]  /*1300*/  LOP3.LUT R3, R3, 0x1ffffff0, RZ, 0xc0, !PT ;  /* 0x1ffffff003037812 */ /* 0x000fe400078ec0ff */
[----:B------:R-:W-:Y:S02]  /*1310*/  LOP3.LUT R15, R15, 0x1ffffff0, RZ, 0xc0, !PT ;  /* 0x1ffffff00f0f7812 */ /* 0x000fe400078ec0ff */
[----:B------:R-:W-:Y:S02]  /*1320*/  LOP3.LUT R17, R17, 0x1ffffff0, RZ, 0xc0, !PT ;  /* 0x1ffffff011117812 */ /* 0x000fe400078ec0ff */
[----:B------:R-:W-:Y:S01]  /*1330*/  IADD3 R0, R0, -R3, RZ ;  /* 0x8000000300007210 */ /* 0x000fe20007ffe0ff */
[----:B------:R-:W-:Y:S01]  /*1340*/  IMAD.IADD R12, R12, 0x1, -R15 ;  /* 0x000000010c0c7824 */ /* 0x000fe200078e0a0f */
[--C-:B------:R-:W-:Y:S01]  /*1350*/  SHF.R.S32.HI R18, RZ, 0x2, R4.reuse ;  /* 0x00000002ff127819 */ /* 0x100fe20000011404 */
[----:B------:R-:W-:Y:S01]  /*1360*/  IMAD.IADD R17, R8, 0x1, -R17 ;  /* 0x0000000108117824 */ /* 0x000fe200078e0a11 */
[----:B------:R-:W-:Y:S01]  /*1370*/  SHF.R.S32.HI R19, RZ, 0x1f, R4 ;  /* 0x0000001fff137819 */ /* 0x000fe20000011404 */
[----:B------:R-:W-:Y:S01]  /*1380*/  IMAD R4, R0, 0x8, R5 ;  /* 0x0000000800047824 */ /* 0x000fe200078e0205 */
[----:B------:R-:W-:Y:S01]  /*1390*/  LEA R6, R6, R7, 0x3 ;  /* 0x0000000706067211 */ /* 0x000fe200078e18ff */
[----:B------:R-:W-:Y:S01]  /*13a0*/  IMAD R3, R12, 0x8, R13 ;  /* 0x000000080c037824 */ /* 0x000fe200078e020d */
[----:B------:R-:W-:-:S02]  /*13b0*/  LEA R0, R17, R14, 0x3 ;  /* 0x0000000e11007211 */ /* 0x000fc400078e18ff */
[----:B------:R-:W-:Y:S01]  /*13c0*/  LEA.HI R19, R19, R18, RZ, 0x3 ;  /* 0x0000001213137211 */ /* 0x000fe200078f18ff */
[----:B------:R1:W-:Y:S01]  /*13d0*/  STL [R1+0x14], R6 ;  /* 0x0000140601007387 */ /* 0x0003e20000100800 */
[----:B------:R-:W-:Y:S02]  /*13e0*/  LOP3.LUT R7, R16, 0x1, RZ, 0xfc, !PT ;  /* 0x0000000110077812 */ /* 0x000fe400078efcff */
[----:B------:R-:W-:Y:S01]  /*13f0*/  LOP3.LUT R19, R19, 0xfffffff8, RZ, 0xc0, !PT ;  /* 0xfffffff813137812 */ /* 0x000fe200078ec0ff */
[----:B------:R2:W-:Y:S01]  /*1400*/  STL [R1+0x10], R4 ;  /* 0x0000100401007387 */ /* 0x0005e20000100800 */
[----:B------:R-:W-:Y:S02]  /*1410*/  MOV R199, RZ ;  /* 0x000000ff00c77202 */ /* 0x000fe40000000f00 */
[----:B------:R-:W-:Y:S01]  /*1420*/  IADD3 R19, R21, R19, -R18 ;  /* 0x0000001315137210 */ /* 0x000fe20007ffe812 */
[----:B------:R3:W-:Y:S01]  /*1430*/  STL [R1+0xc], R3 ;  /* 0x00000c0301007387 */ /* 0x0007e20000100800 */
[----:B-1----:R-:W-:-:S03]  /*1440*/  IMAD.MOV.U32 R6, RZ, RZ, RZ ;  /* 0x000000ffff067224 */ /* 0x002fc600078e00ff */
[----:B------:R1:W-:Y:S01]  /*1450*/  STL [R1+0x8], R0 ;  /* 0x0000080001007387 */ /* 0x0003e20000100800 */
[----:B------:R-:W-:Y:S01]  /*1460*/  IMAD R8, R20, -0x40, R19 ;  /* 0xffffffc014087824 */ /* 0x000fe200078e0213 */
[----:B--2---:R-:W-:Y:S01]  /*1470*/  CS2R R4, SRZ ;  /* 0x0000000000047805 */ /* 0x004fe2000001ff00 */
[----:B---3--:R-:W-:Y:S01]  /*1480*/  IMAD.SHL.U32 R3, R23, 0x4, RZ ;  /* 0x0000000417037824 */ /* 0x008fe200078e00ff */
[----:B-1----:R-:W-:-:S03]  /*1490*/  SHF.R.S32.HI R0, RZ, 0x7, R22 ;  /* 0x00000007ff007819 */ /* 0x002fc60000011416 */
[----:B------:R-:W-:Y:S02]  /*14a0*/  IMAD R3, R3, 0x4, R2 ;  /* 0x0000000403037824 */ /* 0x000fe400078e0202 */
[----:B------:R1:W-:Y:S05]  /*14b0*/  STL [R1], R0 ;  /* 0x0000000001007387 */ /* 0x0003ea0000100800 */
.L_x_126:
[----:B------:R-:W-:Y:S01]  /*14c0*/  ISETP.NE.AND P0, PT, R7, 0x3, PT ;  /* 0x000000030700780c */ /* 0x000fe20003f05270 */
[----:B------:R-:W-:-:S12]  /*14d0*/  YIELD ;  /* 0x0000000000007946 */ /* 0x000fd80003800000 */
[----:B------:R-:W-:Y:S05]  /*14e0*/  @!P0 BRA `(.L_x_116) ;  /* 0x0000000000048947 */ /* 0x000fea0003800000 */
[----:B------:R-:W-:Y:S01]  /*14f0*/  BPT.TRAP 0x1 ;  /* 0x000000040000795c */ /* 0x000fe20000300000 */
.L_x_116:
[----:B------:R-:W-:Y:S01]  /*1500*/  IMAD R21, R4, 0x8, R2 ;  /* 0x0000000804157824 */ /* 0x000fe200078e0202 */
[----:B------:R-:W-:-:S04]  /*1510*/  SHF.L.U32 R20, R5, 0x1f, RZ ;  /* 0x0000001f05147819 */ /* 0x000fc800000006ff */
[----:B------:R2:W3:Y:S01]  /*1520*/  SYNCS.PHASECHK.TRANS64.TRYWAIT P1, [R21+URZ+0x30c10], R20 ;  /* 0x030c1014150075a7 */ /* 0x0004e2000802017f */
[----:B------:R-:W-:Y:S05]  /*1530*/  @!P0 BRA `(.L_x_117) ;  /* 0x0000000000048947 */ /* 0x000fea0003800000 */
[----:B------:R-:W-:Y:S01]  /*1540*/  BPT.TRAP 0x1 ;  /* 0x000000040000795c */ /* 0x000fe20000300000 */
.L_x_117:
[----:B-1----:R-:W-:-:S04]  /*1550*/  IADD3 R0, R2, 0x10000, RZ ;  /* 0x0001000002007810 */ /* 0x002fc80007ffe0ff */
[----:B------:R-:W-:-:S04]  /*1560*/  SHF.R.U32.HI R0, RZ, 0x4, R0 ;  /* 0x00000004ff007819 */ /* 0x000fc80000011600 */
[----:B------:R-:W-:Y:S01]  /*1570*/  LOP3.LUT R0, R0, 0x3fff, RZ, 0xc0, !PT ;  /* 0x00003fff00007812 */ /* 0x000fe200078ec0ff */
[----:B---3--:R-:W-:Y:S06]  /*1580*/  @P1 BRA `(.L_x_118) ;  /* 0x0000000000081947 */ /* 0x008fec0003800000 */
[----:B------:R-:W1:Y:S02]  /*1590*/  SYNCS.PHASECHK.TRANS64.TRYWAIT P1, [R21+URZ+0x30c10], R20 ;  /* 0x030c1014150075a7 */ /* 0x000e64000802017f */
[----:B-1----:R-:W-:Y:S05]  /*15a0*/  @!P1 BRA `(.L_x_119) ;  /* 0x0000008000209947 */ /* 0x002fea0003800000 */
.L_x_118:
        /* <DEDUP_REMOVED lines=64> */
.L_x_120:
[----:B------:R1:W1:Y:S01]  /*19b0*/  SYNCS.PHASECHK.TRANS64.TRYWAIT P1, [R21+URZ+0x30c30], R20 ;  /* 0x030c3014150075a7 */ /* 0x000262000802017f */
[----:B------:R-:W-:Y:S05]  /*19c0*/  @!P0 BRA `(.L_x_121) ;  /* 0x0000000000048947 */ /* 0x000fea0003800000 */
[----:B------:R-:W-:Y:S01]  /*19d0*/  BPT.TRAP 0x1 ;  /* 0x000000040000795c */ /* 0x000fe20000300000 */
.L_x_121:
[----:B-1----:R-:W-:Y:S05]  /*19e0*/  @P1 BRA `(.L_x_122) ;  /* 0x0000000000081947 */ /* 0x002fea0003800000 */
[----:B------:R-:W1:Y:S02]  /*19f0*/  SYNCS.PHASECHK.TRANS64.TRYWAIT P1, [R21+URZ+0x30c30], R20 ;  /* 0x030c3014150075a7 */ /* 0x000e64000802017f */
[----:B-1----:R-:W-:Y:S05]  /*1a00*/  @!P1 BRA `(.L_x_123) ;  /* 0x0000007c001c9947 */ /* 0x002fea0003800000 */
.L_x_122:
        /* <DEDUP_REMOVED lines=35> */
[----:B------:R-:W-:Y:S01]  /*1c40*/  FMUL.FTZ R106, R106, UR10 ;  /* 0x0000000a6a6a7c20 */ /* 0x000fe20008410000 */
[----:B------:R-:W-:Y:S01]  /*1c50*/  HGMMA.64x128x16.F32.BF16 R24, gdesc[UR4], RZ, !UPT, gsb0 ;  /* 0x01e00000041879f0 */ /* 0x000fe2000c0018ff */
[----:B------:R-:W-:Y:S01]  /*1c60*/  UIADD3 UR6, UR8, 0x2, URZ ;  /* 0x0000000208067890 */ /* 0x000fe2000fffe03f */
[----:B------:R-:W-:Y:S01]  /*1c70*/  STL [R1+0xa8], R198 ;  /* 0x0000a8c601007387 */ /* 0x000fe20000100800 */
[----:B------:R-:W-:Y:S01]  /*1c80*/  UIADD3 UR4, UR9, 0x2, URZ ;  /* 0x0000000209047890 */ /* 0x000fe2000fffe03f */
[----:B-1----:R-:W-:Y:S01]  /*1c90*/  MUFU.TANH R11, R92 ;  /* 0x0000005c000b7308 */ /* 0x002fe20000002400 */
[----:B------:R-:W-:Y:S01]  /*1ca0*/  UMOV UR7, 0x40000040 ;  /* 0x4000004000077882 */ /* 0x000fe20000000000 */
[----:B------:R-:W-:Y:S01]  /*1cb0*/  UMOV UR5, 0x40000040 ;  /* 0x4000004000057882 */ /* 0x000fe20000000000 */
[----:B------:R-:W-:Y:S01]  /*1cc0*/  STL [R1+0xa4], R197 ;  /* 0x0000a4c501007387 */ /* 0x000fe20000100800 */
[----:B------:R-:W-:Y:S01]  /*1cd0*/  FMUL.FTZ R109, R109, UR10 ;  /* 0x0000000a6d6d7c20 */ /* 0x000fe20008410000 */
[----:B------:R-:W-:Y:S01]  /*1ce0*/  FMUL.FTZ R236, R89, UR10 ;  /* 0x0000000a59ec7c20 */ /* 0x000fe20008410000 */
[----:B------:R-:W-:Y:S01]  /*1cf0*/  FMUL.FTZ R232, R88, UR10 ;  /* 0x0000000a58e87c20 */ /* 0x000fe20008410000 */
[----:B------:R-:W-:Y:S01]  /*1d00*/  STL [R1+0xa0], R196 ;  /* 0x0000a0c401007387 */ /* 0x000fe20000100800 */
[----:B------:R-:W1:Y:S01]  /*1d10*/  MUFU.TANH R17, R17 ;  /* 0x0000001100117308 */ /* 0x000e620000002400 */
[----:B------:R-:W-:Y:S01]  /*1d20*/  FMUL.FTZ R108, R108, UR10 ;  /* 0x0000000a6c6c7c20 */ /* 0x000fe20008410000 */
[C---:B------:R-:W-:Y:S01]  /*1d30*/  ISETP.GT.AND P2, PT, R8.reuse, RZ, PT ;  /* 0x000000ff0800720c */ /* 0x040fe20003f44270 */
[----:B------:R-:W-:Y:S01]  /*1d40*/  STL [R1+0x9c], R195 ;  /* 0x00009cc301007387 */ /* 0x000fe20000100800 */
[----:B------:R-:W-:Y:S01]  /*1d50*/  ISETP.GT.AND P1, PT, R8, 0x8, PT ;  /* 0x000000080800780c */ /* 0x000fe20003f24270 */
[----:B------:R-:W-:Y:S01]  /*1d60*/  FMUL.FTZ R235, R90, UR10 ;  /* 0x0000000a5aeb7c20 */ /* 0x000fe20008410000 */
[----:B------:R-:W-:Y:S01]  /*1d70*/  FMUL.FTZ R231, R91, UR10 ;  /* 0x0000000a5be77c20 */ /* 0x000fe20008410000 */
[----:B------:R-:W-:Y:S01]  /*1d80*/  STL [R1+0x98], R194 ;  /* 0x000098c201007387 */ /* 0x000fe20000100800 */
[----:B------:R-:W2:Y:S01]  /*1d90*/  MUFU.TANH R19, R19 ;  /* 0x0000001300137308 */ /* 0x000ea20000002400 */
[----:B------:R-:W-:Y:S01]  /*1da0*/  FMUL.FTZ R101, R101, UR10 ;  /* 0x0000000a65657c20 */ /* 0x000fe20008410000 */
[----:B------:R-:W-:Y:S01]  /*1db0*/  FMUL.FTZ R113, R113, UR10 ;  /* 0x0000000a71717c20 */ /* 0x000fe20008410000 */
[----:B------:R-:W-:Y:S01]  /*1dc0*/  STL [R1+0x94], R193 ;  /* 0x000094c101007387 */ /* 0x000fe20000100800 */
[----:B------:R-:W-:Y:S01]  /*1dd0*/  ULDC UR11, c[0x0][0x744] ;  /* 0x0001d100000b7ab9 */ /* 0x000fe20000000800 */
[----:B------:R-:W-:Y:S01]  /*1de0*/  FMUL.FTZ R110, R110, UR10 ;  /* 0x0000000a6e6e7c20 */ /* 0x000fe20008410000 */
[----:B------:R-:W-:Y:S01]  /*1df0*/  FMUL.FTZ R114, R114, UR10 ;  /* 0x0000000a72727c20 */ /* 0x000fe20008410000 */
[----:B------:R-:W-:Y:S01]  /*1e00*/  STL [R1+0x90], R192 ;  /* 0x000090c001007387 */ /* 0x000fe20000100800 */
[----:B------:R-:W3:Y:S01]  /*1e10*/  MUFU.TANH R18, R18 ;  /* 0x0000001200127308 */ /* 0x000ee20000002400 */
[----:B-1----:R-:W-:Y:S01]  /*1e20*/  FSEL R90, R17, -INF , P2 ;  /* 0xff800000115a7808 */ /* 0x002fe20001000000 */
[----:B------:R-:W-:Y:S01]  /*1e30*/  FMUL.FTZ R102, R102, UR10 ;  /* 0x0000000a66667c20 */ /* 0x000fe20008410000 */
[----:B------:R-:W-:Y:S01]  /*1e40*/  STL [R1+0x8c], R191 ;  /* 0x00008cbf01007387 */ /* 0x000fe20000100800 */
[----:B------:R-:W-:Y:S01]  /*1e50*/  FMUL.FTZ R107, R107, UR10 ;  /* 0x0000000a6b6b7c20 */ /* 0x000fe20008410000 */
[----:B------:R-:W-:Y:S01]  /*1e60*/  FMUL.FTZ R234, R94, UR10 ;  /* 0x0000000a5eea7c20 */ /* 0x000fe20008410000 */
[----:B------:R-:W-:Y:S01]  /*1e70*/  FMUL.FTZ R112, R112, UR10 ;  /* 0x0000000a70707c20 */ /* 0x000fe20008410000 */
[----:B------:R-:W-:Y:S01]  /*1e80*/  STL [R1+0x88], R190 ;  /* 0x000088be01007387 */ /* 0x000fe20000100800 */
[----:B------:R-:W1:Y:S01]  /*1e90*/  MUFU.TANH R20, R20 ;  /* 0x0000001400147308 */ /* 0x000e620000002400 */
[----:B--2---:R-:W-:Y:S01]  /*1ea0*/  FSEL R91, R19, -INF , P1 ;  /* 0xff800000135b7808 */ /* 0x004fe20000800000 */
[----:B------:R-:W-:Y:S01]  /*1eb0*/  FMUL.FTZ R116, R116, UR10 ;  /* 0x0000000a74747c20 */ /* 0x000fe20008410000 */
[----:B------:R2:W-:Y:S01]  /*1ec0*/  STL [R1+0x84], R189 ;  /* 0x000084bd01007387 */ /* 0x0005e20000100800 */
[----:B------:R-:W-:Y:S01]  /*1ed0*/  FMUL.FTZ R93, R93, UR10 ;  /* 0x0000000a5d5d7c20 */ /* 0x000fe20008410000 */
[----:B------:R-:W-:Y:S01]  /*1ee0*/  FMUL.FTZ R237, R97, UR10 ;  /* 0x0000000a61ed7c20 */ /* 0x000fe20008410000 */
[----:B------:R-:W-:Y:S01]  /*1ef0*/  FMUL.FTZ R103, R103, UR10 ;  /* 0x0000000a67677c20 */ /* 0x000fe20008410000 */
[----:B------:R-:W4:Y:S01]  /*1f00*/  SHFL.IDX PT, R92, R202, R10, 0x1f ;  /* 0x00001f0aca5c7589 */ /* 0x000f2200000e0000 */
[----:B------:R-:W1:Y:S01]  /*1f10*/  MUFU.TANH R21, R21 ;  /* 0x0000001500157308 */ /* 0x000e620000002400 */
[----:B------:R-:W-:Y:S01]  /*1f20*/  FMUL.FTZ R111, R111, UR10 ;  /* 0x0000000a6f6f7c20 */ /* 0x000fe20008410000 */
[----:B------:R-:W-:Y:S01]  /*1f30*/  FMUL.FTZ R118, R118, UR10 ;  /* 0x0000000a76767c20 */ /* 0x000fe20008410000 */
[----:B------:R-:W-:Y:S01]  /*1f40*/  STL [R1+0x80], R188 ;  /* 0x000080bc01007387 */ /* 0x000fe20000100800 */
[----:B------:R-:W-:Y:S01]  /*1f50*/  FMUL.FTZ R95, R95, UR10 ;  /* 0x0000000a5f5f7c20 */ /* 0x000fe20008410000 */
[----:B------:R-:W-:Y:S01]  /*1f60*/  FMUL.FTZ R129, R129, UR10 ;  /* 0x0000000a81817c20 */ /* 0x000fe20008410000 */
[----:B------:R-:W-:Y:S01]  /*1f70*/  FMUL.FTZ R217, R135, UR10 ;  /* 0x0000000a87d97c20 */ /* 0x000fe20008410000 */
[----:B------:R3:W-:Y:S01]  /*1f80*/  STL [R1+0x7c], R187 ;  /* 0x00007cbb01007387 */ /* 0x0007e20000100800 */
[----:B--2---:R2:W-:Y:S01]  /*1f90*/  MUFU.TANH R189, R106 ;  /* 0x0000006a00bd7308 */ /* 0x0045e20000002400 */
[----:B------:R-:W-:Y:S01]  /*1fa0*/  FMUL.FTZ R126, R126, UR10 ;  /* 0x0000000a7e7e7c20 */ /* 0x000fe20008410000 */
[----:B------:R-:W-:Y:S01]  /*1fb0*/  FMUL.FTZ R96, R96, UR10 ;  /* 0x0000000a60607c20 */ /* 0x000fe20008410000 */
[----:B------:R-:W-:Y:S01]  /*1fc0*/  STL [R1+0x78], R186 ;  /* 0x000078ba01007387 */ /* 0x000fe20000100800 */
[----:B------:R-:W-:Y:S01]  /*1fd0*/  FMUL.FTZ R99, R99, UR10 ;  /* 0x0000000a63637c20 */ /* 0x000fe20008410000 */
[----:B------:R-:W-:Y:S01]  /*1fe0*/  FMUL.FTZ R105, R105, UR10 ;  /* 0x0000000a69697c20 */ /* 0x000fe20008410000 */
[----:B------:R-:W-:Y:S01]  /*1ff0*/  FMUL.FTZ R122, R122, UR10 ;  /* 0x0000000a7a7a7c20 */ /* 0x000fe20008410000 */
[----:B------:R1:W-:Y:S01]  /*2000*/  STL [R1+0x74], R185 ;  /* 0x000074b901007387 */ /* 0x0003e20000100800 */
[----:B------:R-:W1:Y:S01]  /*2010*/  MUFU.TANH R200, R200 ;  /* 0x000000c800c87308 */ /* 0x000e620000002400 */
[----:B--2---:R-:W-:-:S02]  /*2020*/  VIADD R106, R10, 0x4 ;  /* 0x000000040a6a7836 */ /* 0x004fc40000000000 */
[----:B------:R-:W-:Y:S01]  /*2030*/  FMUL.FTZ R100, R100, UR10 ;  /* 0x0000000a64647c20 */ /* 0x000fe20008410000 */
[----:B------:R-:W-:Y:S01]  /*2040*/  STL [R1+0x70], R184 ;  /* 0x000070b801007387 */ /* 0x000fe20000100800 */
[----:B------:R-:W-:Y:S01]  /*2050*/  FMUL.FTZ R233, R98, UR10 ;  /* 0x0000000a62e97c20 */ /* 0x000fe20008410000 */
[----:B------:R-:W-:Y:S01]  /*2060*/  FMUL.FTZ R128, R128, UR10 ;  /* 0x0000000a80807c20 */ /* 0x000fe20008410000 */
[----:B------:R-:W-:Y:S01]  /*2070*/  FMUL.FTZ R132, R132, UR10 ;  /* 0x0000000a84847c20 */ /* 0x000fe20008410000 */
[----:B------:R-:W2:Y:S01]  /*2080*/  SHFL.IDX PT, R89, R202, R106, 0x1f ;  /* 0x00001f6aca597589 */ /* 0x000ea200000e0000 */
[----:B---3--:R3:W-:Y:S01]  /*2090*/  MUFU.TANH R187, R108 ;  /* 0x0000006c00bb7308 */ /* 0x0087e20000002400 */
[----:B----4-:R-:W-:Y:S01]  /*20a0*/  FFMA.FTZ R91, R91, UR11, -R92 ;  /* 0x0000000b5b5b7c23 */ /* 0x010fe2000801085c */
[----:B------:R-:W-:Y:S01]  /*20b0*/  FMUL.FTZ R104, R104, UR10 ;  /* 0x0000000a68687c20 */ /* 0x000fe20008410000 */
[----:B------:R-:W-:Y:S01]  /*20c0*/  STL [R1+0x6c], R183 ;  /* 0x00006cb701007387 */ /* 0x000fe20000100800 */
[----:B------:R-:W-:Y:S01]  /*20d0*/  FMUL.FTZ R117, R117, UR10 ;  /* 0x0000000a75757c20 */ /* 0x000fe20008410000 */
[----:B------:R-:W-:Y:S01]  /*20e0*/  FMUL.FTZ R119, R119, UR10 ;  /* 0x0000000a77777c20 */ /* 0x000fe20008410000 */
[----:B------:R-:W-:Y:S01]  /*20f0*/  FMUL.FTZ R131, R131, UR10 ;  /* 0x0000000a83837c20 */ /* 0x000fe20008410000 */
[----:B------:R-:W-:Y:S01]  /*2100*/  STL [R1+0x68], R182 ;  /* 0x000068b601007387 */ /* 0x000fe20000100800 */
[----:B-1----:R1:W-:Y:S01]  /*2110*/  MUFU.TANH R185, R109 ;  /* 0x0000006d00b97308 */ /* 0x0023e20000002400 */
[----:B---3--:R-:W-:Y:S01]  /*2120*/  IADD3 R108, R10, 0xc, RZ ;  /* 0x0000000c0a6c7810 */ /* 0x008fe20007ffe0ff */
[----:B------:R-:W-:Y:S01]  /*2130*/  FMUL.FTZ R121, R121, UR10 ;  /* 0x0000000a79797c20 */ /* 0x000fe20008410000 */
[----:B------:R3:W-:Y:S01]  /*2140*/  STL [R1+0x64], R181 ;  /* 0x000064b501007387 */ /* 0x0007e20000100800 */
[----:B------:R-:W-:Y:S01]  /*2150*/  FMUL.FTZ R127, R127, UR10 ;  /* 0x0000000a7f7f7c20 */ /* 0x000fe20008410000 */
[----:B------:R-:W-:Y:S01]  /*2160*/  FMUL.FTZ R115, R115, UR10 ;  /* 0x0000000a73737c20 */ /* 0x000fe20008410000 */
[----:B------:R-:W-:Y:S01]  /*2170*/  LEA R203, R4, R203, 0xa ;  /* 0x000000cb04cb7211 */ /* 0x000fe200078e50ff */
[----:B------:R-:W-:Y:S01]  /*2180*/  STL [R1+0x60], R180 ;  /* 0x000060b401007387 */ /* 0x000fe20000100800 */
[----:B------:R4:W-:Y:S01]  /*2190*/  MUFU.TANH R194, R101 ;  /* 0x0000006500c27308 */ /* 0x0009e20000002400 */
[----:B-1----:R-:W-:-:S02]  /*21a0*/  VIADD R109, R10, 0x8 ;  /* 0x000000080a6d7836 */ /* 0x002fc40000000000 */
[----:B------:R-:W-:Y:S01]  /*21b0*/  FMUL.FTZ R130, R130, UR10 ;  /* 0x0000000a82827c20 */ /* 0x000fe20008410000 */
[----:B------:R-:W-:Y:S01]  /*21c0*/  STL [R1+0x5c], R179 ;  /* 0x00005cb301007387 */ /* 0x000fe20000100800 */
[----:B------:R-:W-:Y:S01]  /*21d0*/  FMUL.FTZ R120, R120, UR10 ;  /* 0x0000000a78787c20 */ /* 0x000fe20008410000 */
[----:B------:R-:W-:Y:S01]  /*21e0*/  FMUL.FTZ R123, R123, UR10 ;  /* 0x0000000a7b7b7c20 */ /* 0x000fe20008410000 */
[----:B------:R-:W-:Y:S01]  /*21f0*/  FMUL.FTZ R124, R124, UR10 ;  /* 0x0000000a7c7c7c20 */ /* 0x000fe20008410000 */
[----:B------:R-:W1:Y:S01]  /*2200*/  SHFL.IDX PT, R88, R202, R109, 0x1f ;  /* 0x00001f6dca587589 */ /* 0x000e6200000e0000 */
[----:B---3--:R3:W-:Y:S01]  /*2210*/  MUFU.TANH R181, R113 ;  /* 0x0000007100b57308 */ /* 0x0087e20000002400 */
[----:B------:R-:W-:Y:S01]  /*2220*/  FMUL.FTZ R125, R125, UR10 ;  /* 0x0000000a7d7d7c20 */ /* 0x000fe20008410000 */
[----:B------:R-:W-:Y:S01]  /*2230*/  FMUL.FTZ R133, R133, UR10 ;  /* 0x0000000a85857c20 */ /* 0x000fe20008410000 */
[----:B----4-:R-:W-:Y:S01]  /*2240*/  SHFL.IDX PT, R101, R202, R108, 0x1f ;  /* 0x00001f6cca657589 */ /* 0x010fe200000e0000 */
[----:B------:R-:W-:Y:S01]  /*2250*/  FMUL.FTZ R218, R134, UR10 ;  /* 0x0000000a86da7c20 */ /* 0x000fe20008410000 */
[----:B------:R-:W-:Y:S01]  /*2260*/  R2UR UR10, R203 ;  /* 0x00000000cb0a72ca */ /* 0x000fe200000e0000 */
[----:B------:R-:W-:Y:S01]  /*2270*/  FFMA.FTZ R19, -R19, R19, 1 ;  /* 0x3f80000013137423 */ /* 0x000fe20000010113 */
[----:B------:R-:W-:Y:S01]  /*2280*/  STL [R1+0x58], R178 ;  /* 0x000058b201007387 */ /* 0x000fe20000100800 */
[----:B------:R-:W4:Y:S01]  /*2290*/  MUFU.TANH R201, R201 ;  /* 0x000000c900c97308 */ /* 0x000f220000002400 */
[----:B---3--:R-:W-:Y:S01]  /*22a0*/  FFMA.FTZ R113, R90, UR11, -R92 ;  /* 0x0000000b5a717c23 */ /* 0x008fe2000801085c */
[----:B------:R-:W-:Y:S01]  /*22b0*/  FSEL R90, R18, -INF , P2 ;  /* 0xff800000125a7808 */ /* 0x000fe20001000000 */
[----:B------:R-:W-:Y:S01]  /*22c0*/  STL [R1+0x54], R177 ;  /* 0x000054b101007387 */ /* 0x000fe20000100800 */
[C---:B------:R-:W-:Y:S01]  /*22d0*/  FSEL R92, R20.reuse, -INF , P1 ;  /* 0xff800000145c7808 */ /* 0x040fe20000800000 */
[----:B------:R-:W-:-:S02]  /*22e0*/  FFMA.FTZ R20, -R20, R20, 1 ;  /* 0x3f80000014147423 */ /* 0x000fc40000010114 */
[--C-:B--2---:R-:W-:Y:S01]  /*22f0*/  FFMA.FTZ R90, R90, UR11, -R89.reuse ;  /* 0x0000000b5a5a7c23 */ /* 0x104fe20008010859 */
[----:B------:R2:W-:Y:S01]  /*2300*/  MUFU.TANH R186, R110 ;  /* 0x0000006e00ba7308 */ /* 0x0005e20000002400 */
[----:B------:R-:W-:Y:S01]  /*2310*/  FFMA.FTZ R92, R92, UR11, -R89 ;  /* 0x0000000b5c5c7c23 */ /* 0x000fe20008010859 */
[----:B------:R-:W-:Y:S01]  /*2320*/  FSEL R89, R21, -INF , P2 ;  /* 0xff80000015597808 */ /* 0x000fe20001000000 */
[----:B------:R-:W-:Y:S04]  /*2330*/  STL [R1+0x50], R176 ;  /* 0x000050b001007387 */ /* 0x000fe80000100800 */
[----:B------:R-:W-:Y:S01]  /*2340*/  STL [R1+0x4c], R175 ;  /* 0x00004caf01007387 */ /* 0x000fe20000100800 */
[----:B------:R-:W-:Y:S01]  /*2350*/  MUFU.TANH R221, R221 ;  /* 0x000000dd00dd7308 */ /* 0x000fe20000002400 */
[----:B--2---:R-:W-:-:S02]  /*2360*/  VIADD R110, R10, 0x14 ;  /* 0x000000140a6e7836 */ /* 0x004fc40000000000 */
[----:B------:R-:W-:Y:S04]  /*2370*/  STL [R1+0x48], R174 ;  /* 0x000048ae01007387 */ /* 0x000fe80000100800 */
[----:B------:R-:W-:Y:S01]  /*2380*/  SHFL.IDX PT, R94, R202, R110, 0x1f ;  /* 0x00001f6eca5e7589 */ /* 0x000fe200000e0000 */
[----:B------:R2:W-:Y:S03]  /*2390*/  MUFU.TANH R182, R114 ;  /* 0x0000007200b67308 */ /* 0x0005e60000002400 */
[----:B------:R-:W-:Y:S04]  /*23a0*/  STL [R1+0x44], R173 ;  /* 0x000044ad01007387 */ /* 0x000fe80000100800 */
[----:B------:R-:W-:Y:S01]  /*23b0*/  STL [R1+0x40], R172 ;  /* 0x000040ac01007387 */ /* 0x000fe20000100800 */
[----:B------:R1:W-:Y:S01]  /*23c0*/  MUFU.TANH R193, R102 ;  /* 0x0000006600c17308 */ /* 0x0003e20000002400 */
[----:B--2---:R-:W-:Y:S01]  /*23d0*/  VIADD R114, R10, 0x1c ;  /* 0x0000001c0a727836 */ /* 0x004fe20000000000 */
[----:B------:R-:W-:-:S02]  /*23e0*/  WARPGROUP.DEPBAR.LE gsb0, 0x0 ;  /* 0x00008000000079c5 */ /* 0x000fc40000010000 */
[----:B------:R-:W-:Y:S01]  /*23f0*/  WARPGROUP.ARRIVE ;  /* 0x00000000000079c5 */ /* 0x000fe20000000000 */
[----:B------:R-:W-:Y:S03]  /*2400*/  STL [R1+0x3c], R171 ;  /* 0x00003cab01007387 */ /* 0x000fe60000100800 */
[----:B------:R-:W-:Y:S01]  /*2410*/  MUFU.TANH R219, R219 ;  /* 0x000000db00db7308 */ /* 0x000fe20000002400 */
[--C-:B-1----:R-:W-:Y:S01]  /*2420*/  FFMA.FTZ R102, R89, UR11, -R88.reuse ;  /* 0x0000000b59667c23 */ /* 0x102fe20008010858 */
[----:B------:R-:W-:Y:S01]  /*2430*/  HGMMA.64x128x16.F32.BF16 R24, gdesc[UR4], R24, gsb0 ;  /* 0x01e00000041879f0 */ /* 0x000fe20008001818 */
[----:B------:R-:W-:Y:S01]  /*2440*/  UIADD3 UR6, UR8, 0x4, URZ ;  /* 0x0000000408067890 */ /* 0x000fe2000fffe03f */
[----:B------:R-:W-:Y:S01]  /*2450*/  FSEL R89, R200, -INF , P1 ;  /* 0xff800000c8597808 */ /* 0x000fe20000800000 */
[----:B------:R-:W-:Y:S01]  /*2460*/  UIADD3 UR4, UR9, 0x4, URZ ;  /* 0x0000000409047890 */ /* 0x000fe2000fffe03f */
[----:B------:R-:W-:Y:S01]  /*2470*/  STL [R1+0x38], R170 ;  /* 0x000038aa01007387 */ /* 0x000fe20000100800 */
[----:B------:R-:W-:Y:S01]  /*2480*/  UMOV UR7, 0x40000040 ;  /* 0x4000004000077882 */ /* 0x000fe20000000000 */
[----:B------:R-:W-:Y:S01]  /*2490*/  UMOV UR5, 0x40000040 ;  /* 0x4000004000057882 */ /* 0x000fe20000000000 */
[----:B------:R-:W-:Y:S01]  /*24a0*/  MUFU.TANH R188, R107 ;  /* 0x0000006b00bc7308 */ /* 0x000fe20000002400 */
[----:B------:R-:W-:Y:S01]  /*24b0*/  FFMA.FTZ R97, R89, UR11, -R88 ;  /* 0x0000000b59617c23 */ /* 0x000fe20008010858 */
[----:B----4-:R-:W-:Y:S01]  /*24c0*/  FSEL R88, R201, -INF , P2 ;  /* 0xff800000c9587808 */ /* 0x010fe20001000000 */
[----:B------:R-:W-:Y:S04]  /*24d0*/  STL [R1+0x34], R169 ;  /* 0x000034a901007387 */ /* 0x000fe80000100800 */
[----:B------:R-:W-:Y:S01]  /*24e0*/  SHFL.IDX PT, R135, R22, R108, 0x1f ;  /* 0x00001f6c16877589 */ /* 0x000fe200000e0000 */
[----:B------:R-:W-:Y:S03]  /*24f0*/  MUFU.TANH R228, R228 ;  /* 0x000000e400e47308 */ /* 0x000fe60000002400 */
[----:B------:R-:W-:Y:S04]  /*2500*/  STL [R1+0x30], R168 ;  /* 0x000030a801007387 */ /* 0x000fe80000100800 */
[----:B------:R-:W-:Y:S01]  /*2510*/  STL [R1+0x2c], R9 ;  /* 0x00002c0901007387 */ /* 0x000fe20000100800 */
[----:B------:R1:W-:Y:S03]  /*2520*/  MUFU.EX2 R107, R90 ;  /* 0x0000005a006b7308 */ /* 0x0003e60000000800 */
[----:B------:R-:W-:Y:S04]  /*2530*/  STL [R1+0x28], R7 ;  /* 0x0000280701007387 */ /* 0x000fe80000100800 */
[----:B------:R-:W-:Y:S01]  /*2540*/  SHFL.IDX PT, R205, R22, R114, 0x1f ;  /* 0x00001f7216cd7589 */ /* 0x000fe200000e0000 */
[----:B------:R2:W3:Y:S03]  /*2550*/  MUFU.TANH R184, R112 ;  /* 0x0000007000b87308 */ /* 0x0004e60000002400 */
[----:B-1----:R-:W-:Y:S04]  /*2560*/  SHFL.IDX PT, R90, R202, R114, 0x1f ;  /* 0x00001f72ca5a7589 */ /* 0x002fe800000e0000 */
[----:B------:R-:W-:Y:S01]  /*2570*/  STL [R1+0x24], R6 ;  /* 0x0000240601007387 */ /* 0x000fe20000100800 */
[----:B------:R-:W-:Y:S01]  /*2580*/  MUFU.TANH R230, R230 ;  /* 0x000000e600e67308 */ /* 0x000fe20000002400 */
[----:B--2---:R-:W-:-:S02]  /*2590*/  VIADD R112, R10, 0x10 ;  /* 0x000000100a707836 */ /* 0x004fc40000000000 */
[----:B------:R-:W-:Y:S04]  /*25a0*/  STL [R1+0x20], R5 ;  /* 0x0000200501007387 */ /* 0x000fe80000100800 */
[----:B------:R-:W-:Y:S01]  /*25b0*/  STL [R1+0x1c], R3 ;  /* 0x00001c0301007387 */ /* 0x000fe20000100800 */
[----:B------:R1:W2:Y:S01]  /*25c0*/  MUFU.TANH R179, R116 ;  /* 0x0000007400b37308 */ /* 0x0002a20000002400 */
[----:B---3--:R-:W-:Y:S02]  /*25d0*/  FSEL R214, R184, -INF , P2 ;  /* 0xff800000b8d67808 */ /* 0x008fe40001000000 */
[----:B------:R-:W-:Y:S04]  /*25e0*/  SHFL.IDX PT, R215, R16, R108, 0x1f ;  /* 0x00001f6c10d77589 */ /* 0x000fe800000e0000 */
[----:B------:R-:W3:Y:S01]  /*25f0*/  SHFL.IDX PT, R213, R16, R112, 0x1f ;  /* 0x00001f7010d57589 */ /* 0x000ee200000e0000 */
[----:B------:R-:W-:Y:S03]  /*2600*/  MUFU.TANH R227, R227 ;  /* 0x000000e300e37308 */ /* 0x000fe60000002400 */
[----:B-1----:R-:W-:Y:S04]  /*2610*/  SHFL.IDX PT, R116, R22, R10, 0x1f ;  /* 0x00001f0a16747589 */ /* 0x002fe800000e0000 */
[----:B------:R-:W-:Y:S01]  /*2620*/  STL [R1+0x18], R0 ;  /* 0x0000180001007387 */ /* 0x000fe20000100800 */
[----:B------:R-:W-:Y:S01]  /*2630*/  MUFU.TANH R232, R232 ;  /* 0x000000e800e87308 */ /* 0x000fe20000002400 */
[----:B--2---:R-:W-:-:S02]  /*2640*/  FSEL R208, R179, -INF , P2 ;  /* 0xff800000b3d07808 */ /* 0x004fc40001000000 */
[----:B------:R-:W-:Y:S05]  /*2650*/  SHFL.IDX PT, R225, R13, R109, 0x1f ;  /* 0x00001f6d0de17589 */ /* 0x000fea00000e0000 */
[----:B------:R-:W1:Y:S01]  /*2660*/  MUFU.TANH R235, R235 ;  /* 0x000000eb00eb7308 */ /* 0x000e620000002400 */
[----:B---3--:R-:W-:-:S07]  /*2670*/  FFMA.FTZ R214, R214, UR11, -R213 ;  /* 0x0000000bd6d67c23 */ /* 0x008fce00080108d5 */
[----:B------:R2:W-:Y:S08]  /*2680*/  MUFU.TANH R199, R93 ;  /* 0x0000005d00c77308 */ /* 0x0005f00000002400 */
[----:B------:R3:W-:Y:S01]  /*2690*/  MUFU.TANH R192, R103 ;  /* 0x0000006700c07308 */ /* 0x0007e20000002400 */
[----:B--2---:R-:W2:Y:S01]  /*26a0*/  SHFL.IDX PT, R93, R202, R112, 0x1f ;  /* 0x00001f70ca5d7589 */ /* 0x004ea200000e0000 */
[----:B-1----:R-:W-:-:S06]  /*26b0*/  FSEL R98, R235, -INF , P1 ;  /* 0xff800000eb627808 */ /* 0x002fcc0000800000 */
[----:B------:R1:W-:Y:S01]  /*26c0*/  MUFU.TANH R183, R111 ;  /* 0x0000006f00b77308 */ /* 0x0003e20000002400 */
[----:B---3--:R-:W-:Y:S01]  /*26d0*/  FFMA.FTZ R103, R88, UR11, -R101 ;  /* 0x0000000b58677c23 */ /* 0x008fe20008010865 */
[----:B------:R-:W-:-:S05]  /*26e0*/  FSEL R88, R221, -INF , P1 ;  /* 0xff800000dd587808 */ /* 0x000fca0000800000 */
[----:B------:R-:W-:Y:S01]  /*26f0*/  FFMA.FTZ R101, R88, UR11, -R101 ;  /* 0x0000000b58657c23 */ /* 0x000fe20008010865 */
[----:B------:R-:W-:Y:S01]  /*2700*/  MUFU.TANH R220, R220 ;  /* 0x000000dc00dc7308 */ /* 0x000fe20000002400 */
[----:B-1----:R-:W-:Y:S01]  /*2710*/  VIADD R111, R10, 0x18 ;  /* 0x000000180a6f7836 */ /* 0x002fe20000000000 */
[----:B------:R-:W-:-:S04]  /*2720*/  FSEL R88, R228, -INF , P1 ;  /* 0xff800000e4587808 */ /* 0x000fc80000800000 */
[----:B------:R1:W-:Y:S02]  /*2730*/  SHFL.IDX PT, R89, R202, R111, 0x1f ;  /* 0x00001f6fca597589 */ /* 0x0003e400000e0000 */
[----:B------:R3:W4:Y:S08]  /*2740*/  MUFU.TANH R177, R118 ;  /* 0x0000007600b17308 */ /* 0x0007300000002400 */
[----:B------:R-:W-:Y:S01]  /*2750*/  MUFU.TANH R216, R216 ;  /* 0x000000d800d87308 */ /* 0x000fe20000002400 */
[----:B---3--:R-:W3:Y:S01]  /*2760*/  SHFL.IDX PT, R118, R22, R109, 0x1f ;  /* 0x00001f6d16767589 */ /* 0x008ee200000e0000 */
[----:B-1----:R-:W-:-:S05]  /*2770*/  FSEL R202, R194, -INF , P2 ;  /* 0xff800000c2ca7808 */ /* 0x002fca0001000000 */
[----:B------:R-:W-:Y:S01]  /*2780*/  FFMA.FTZ R202, R202, UR11, -R205 ;  /* 0x0000000bcaca7c23 */ /* 0x000fe200080108cd */
[----:B------:R1:W-:Y:S01]  /*2790*/  MUFU.TANH R197, R95 ;  /* 0x0000005f00c57308 */ /* 0x0003e20000002400 */
[----:B----4-:R-:W-:Y:S01]  /*27a0*/  FSEL R207, R177, -INF , P1 ;  /* 0xff800000b1cf7808 */ /* 0x010fe20000800000 */
[----:B------:R-:W-:Y:S02]  /*27b0*/  WARPGROUP.DEPBAR.LE gsb0, 0x0 ;  /* 0x00008000000079c5 */ /* 0x000fe40000010000 */
[----:B------:R-:W-:-:S04]  /*27c0*/  WARPGROUP.ARRIVE ;  /* 0x00000000000079c5 */ /* 0x000fc80000000000 */
[----:B------:R4:W-:Y:S01]  /*27d0*/  MUFU.TANH R7, R129 ;  /* 0x0000008100077308 */ /* 0x0009e20000002400 */
[C---:B-1----:R-:W-:Y:S01]  /*27e0*/  FSEL R95, R220.reuse, -INF , P2 ;  /* 0xff800000dc5f7808 */ /* 0x042fe20001000000 */
[----:B------:R-:W-:Y:S01]  /*27f0*/  FFMA.FTZ R220, -R220, R220, 1 ;  /* 0x3f800000dcdc7423 */ /* 0x000fe200000101dc */
[----:B------:R-:W-:Y:S01]  /*2800*/  HGMMA.64x128x16.F32.BF16 R24, gdesc[UR4], R24, gsb0 ;  /* 0x01e00000041879f0 */ /* 0x000fe20008001818 */
[----:B------:R-:W-:Y:S02]  /*2810*/  UIADD3 UR6, UR8, 0x6, URZ ;  /* 0x0000000608067890 */ /* 0x000fe4000fffe03f */
[----:B--2---:R-:W-:Y:S01]  /*2820*/  FFMA.FTZ R95, R95, UR11, -R93 ;  /* 0x0000000b5f5f7c23 */ /* 0x004fe2000801085d */
[----:B------:R-:W-:Y:S01]  /*2830*/  UIADD3 UR4, UR9, 0x6, URZ ;  /* 0x0000000609047890 */ /* 0x000fe2000fffe03f */
[----:B------:R1:W-:Y:S01]  /*2840*/  MUFU.TANH R169, R126 ;  /* 0x0000007e00a97308 */ /* 0x0003e20000002400 */
[----:B------:R-:W-:Y:S01]  /*2850*/  UMOV UR7, 0x40000040 ;  /* 0x4000004000077882 */ /* 0x000fe20000000000 */
[----:B------:R-:W-:Y:S01]  /*2860*/  UMOV UR5, 0x40000040 ;  /* 0x4000004000057882 */ /* 0x000fe20000000000 */
[----:B----4-:R-:W-:Y:S05]  /*2870*/  SHFL.IDX PT, R129, R22, R110, 0x1f ;  /* 0x00001f6e16817589 */ /* 0x010fea00000e0000 */
[----:B------:R-:W-:Y:S01]  /*2880*/  MUFU.TANH R234, R234 ;  /* 0x000000ea00ea7308 */ /* 0x000fe20000002400 */
[----:B-1----:R-:W-:Y:S07]  /*2890*/  SHFL.IDX PT, R126, R16, R109, 0x1f ;  /* 0x00001f6d107e7589 */ /* 0x002fee00000e0000 */
[----:B------:R1:W2:Y:S08]  /*28a0*/  MUFU.TANH R198, R96 ;  /* 0x0000006000c67308 */ /* 0x0002b00000002400 */
[----:B------:R-:W-:Y:S01]  /*28b0*/  MUFU.TANH R237, R237 ;  /* 0x000000ed00ed7308 */ /* 0x000fe20000002400 */
[----:B-1----:R-:W-:-:S05]  /*28c0*/  FSEL R96, R219, -INF , P2 ;  /* 0xff800000db607808 */ /* 0x002fca0001000000 */
[--C-:B------:R-:W-:Y:S01]  /*28d0*/  FFMA.FTZ R96, R96, UR11, -R94.reuse ;  /* 0x0000000b60607c23 */ /* 0x100fe2000801085e */
[----:B------:R-:W-:Y:S01]  /*28e0*/  FFMA.FTZ R94, R88, UR11, -R94 ;  /* 0x0000000b585e7c23 */ /* 0x000fe2000801085e */
[----:B------:R1:W-:Y:S01]  /*28f0*/  MUFU.TANH R196, R99 ;  /* 0x0000006300c47308 */ /* 0x0003e20000002400 */
[C---:B------:R-:W-:Y:S01]  /*2900*/  FSEL R88, R232.reuse, -INF , P2 ;  /* 0xff800000e8587808 */ /* 0x040fe20001000000 */
[----:B------:R-:W-:Y:S01]  /*2910*/  FFMA.FTZ R232, -R232, R232, 1 ;  /* 0x3f800000e8e87423 */ /* 0x000fe200000101e8 */
[----:B--2---:R-:W-:-:S03]  /*2920*/  FSEL R224, R198, -INF , P2 ;  /* 0xff800000c6e07808 */ /* 0x004fc60001000000 */
[--C-:B------:R-:W-:Y:S01]  /*2930*/  FFMA.FTZ R88, R88, UR11, -R116.reuse ;  /* 0x0000000b58587c23 */ /* 0x100fe20008010874 */
[----:B------:R-:W-:Y:S01]  /*2940*/  FFMA.FTZ R116, R98, UR11, -R116 ;  /* 0x0000000b62747c23 */ /* 0x000fe20008010874 */
[----:B------:R-:W-:Y:S01]  /*2950*/  MUFU.TANH R222, R222 ;  /* 0x000000de00de7308 */ /* 0x000fe20000002400 */
[C---:B-1----:R-:W-:Y:S01]  /*2960*/  FSEL R99, R227.reuse, -INF , P1 ;  /* 0xff800000e3637808 */ /* 0x042fe20000800000 */
[----:B------:R-:W-:Y:S01]  /*2970*/  FFMA.FTZ R227, -R227, R227, 1 ;  /* 0x3f800000e3e37423 */ /* 0x000fe200000101e3 */
[----:B------:R-:W-:-:S05]  /*2980*/  FSEL R98, R11, -INF , P2 ;  /* 0xff8000000b627808 */ /* 0x000fca0001000000 */
[----:B------:R-:W-:Y:S01]  /*2990*/  MUFU.TANH R229, R229 ;  /* 0x000000e500e57308 */ /* 0x000fe20000002400 */
[----:B---3--:R-:W-:-:S07]  /*29a0*/  FFMA.FTZ R98, R98, UR11, -R118 ;  /* 0x0000000b62627c23 */ /* 0x008fce0008010876 */
[----:B------:R-:W-:Y:S08]  /*29b0*/  MUFU.TANH R190, R105 ;  /* 0x0000006900be7308 */ /* 0x000ff00000002400 */
[----:B------:R1:W-:Y:S08]  /*29c0*/  MUFU.TANH R173, R122 ;  /* 0x0000007a00ad7308 */ /* 0x0003f00000002400 */
[----:B------:R2:W-:Y:S01]  /*29d0*/  MUFU.EX2 R105, R92 ;  /* 0x0000005c00697308 */ /* 0x0005e20000000800 */
[----:B-1----:R-:W1:Y:S07]  /*29e0*/  SHFL.IDX PT, R122, R22, R112, 0x1f ;  /* 0x00001f70167a7589 */ /* 0x002e6e00000e0000 */
[----:B------:R3:W4:Y:S01]  /*29f0*/  MUFU.TANH R195, R100 ;  /* 0x0000006400c37308 */ /* 0x0007220000002400 */
[----:B--2---:R-:W-:-:S05]  /*2a00*/  FSEL R92, R230, -INF , P2 ;  /* 0xff800000e65c7808 */ /* 0x004fca0001000000 */
[--C-:B------:R-:W-:Y:S01]  /*2a10*/  FFMA.FTZ R92, R92, UR11, -R90.reuse ;  /* 0x0000000b5c5c7c23 */ /* 0x100fe2000801085a */
[----:B------:R-:W-:Y:S01]  /*2a20*/  FFMA.FTZ R90, R99, UR11, -R90 ;  /* 0x0000000b635a7c23 */ /* 0x000fe2000801085a */
[----:B------:R-:W2:Y:S01]  /*2a30*/  MUFU.TANH R233, R233 ;  /* 0x000000e900e97308 */ /* 0x000ea20000002400 */
[----:B---3--:R-:W-:Y:S01]  /*2a40*/  SHFL.IDX PT, R100, R22, R106, 0x1f ;  /* 0x00001f6a16647589 */ /* 0x008fe200000e0000 */
[----:B------:R-:W-:-:S05]  /*2a50*/  FSEL R99, R199, -INF , P2 ;  /* 0xff800000c7637808 */ /* 0x000fca0001000000 */
[----:B------:R-:W-:Y:S01]  /*2a60*/  FFMA.FTZ R99, R99, UR11, -R135 ;  /* 0x0000000b63637c23 */ /* 0x000fe20008010887 */
[----:B------:R-:W3:Y:S01]  /*2a70*/  MUFU.TANH R236, R236 ;  /* 0x000000ec00ec7308 */ /* 0x000ee20000002400 */
[----:B-1----:R-:W-:Y:S01]  /*2a80*/  FFMA.FTZ R224, R224, UR11, -R122 ;  /* 0x0000000be0e07c23 */ /* 0x002fe2000801087a */
[----:B----4-:R-:W-:-:S06]  /*2a90*/  FSEL R134, R195, -INF , P2 ;  /* 0xff800000c3867808 */ /* 0x010fcc0001000000 */
[----:B------:R1:W-:Y:S08]  /*2aa0*/  MUFU.TANH R9, R128 ;  /* 0x0000008000097308 */ /* 0x0003f00000002400 */
[----:B------:R4:W-:Y:S01]  /*2ab0*/  MUFU.TANH R3, R132 ;  /* 0x0000008400037308 */ /* 0x0009e20000002400 */
[----:B-1----:R-:W-:Y:S07]  /*2ac0*/  SHFL.IDX PT, R128, R16, R106, 0x1f ;  /* 0x00001f6a10807589 */ /* 0x002fee00000e0000 */
[----:B------:R-:W-:Y:S01]  /*2ad0*/  MUFU.TANH R191, R104 ;  /* 0x0000006800bf7308 */ /* 0x000fe20000002400 */
[----:B----4-:R2:W1:Y:S07]  /*2ae0*/  SHFL.IDX PT, R132, R22, R111, 0x1f ;  /* 0x00001f6f16847589 */ /* 0x01046e00000e0000 */
[----:B------:R4:W-:Y:S01]  /*2af0*/  MUFU.TANH R178, R117 ;  /* 0x0000007500b27308 */ /* 0x0009e20000002400 */
[----:B------:R-:W-:-:S02]  /*2b00*/  WARPGROUP.DEPBAR.LE gsb0, 0x0 ;  /* 0x00008000000079c5 */ /* 0x000fc40000010000 */
[----:B------:R-:W-:Y:S01]  /*2b10*/  WARPGROUP.ARRIVE ;  /* 0x00000000000079c5 */ /* 0x000fe20000000000 */
[----:B--2---:R-:W-:-:S04]  /*2b20*/  FSEL R22, R233, -INF , P1 ;  /* 0xff800000e9167808 */ /* 0x004fc80000800000 */
[----:B------:R2:W-:Y:S01]  /*2b30*/  MUFU.EX2 R104, R91 ;  /* 0x0000005b00687308 */ /* 0x0005e20000000800 */
[----:B----4-:R-:W-:Y:S01]  /*2b40*/  FSEL R117, R197, -INF , P1 ;  /* 0xff800000c5757808 */ /* 0x010fe20000800000 */
[----:B------:R-:W-:Y:S01]  /*2b50*/  HGMMA.64x128x16.F32.BF16 R24, gdesc[UR4], R24, gsb0 ;  /* 0x01e00000041879f0 */ /* 0x000fe20008001818 */
[----:B------:R-:W-:Y:S01]  /*2b60*/  FFMA.FTZ R122, R22, UR11, -R122 ;  /* 0x0000000b167a7c23 */ /* 0x000fe2000801087a */
[----:B------:R-:W-:Y:S02]  /*2b70*/  FSEL R22, R193, -INF , P1 ;  /* 0xff800000c1167808 */ /* 0x000fe40000800000 */
[----:B------:R-:W-:Y:S01]  /*2b80*/  FFMA.FTZ R135, R117, UR11, -R135 ;  /* 0x0000000b75877c23 */ /* 0x000fe20008010887 */
[----:B------:R-:W-:Y:S01]  /*2b90*/  FSEL R117, R186, -INF , P1 ;  /* 0xff800000ba757808 */ /* 0x000fe20000800000 */
[----:B------:R4:W-:Y:S01]  /*2ba0*/  MUFU.TANH R176, R119 ;  /* 0x0000007700b07308 */ /* 0x0009e20000002400 */
[----:B--2---:R-:W-:Y:S01]  /*2bb0*/  FSEL R91, R216, -INF , P1 ;  /* 0xff800000d85b7808 */ /* 0x004fe20000800000 */
[--C-:B-1----:R-:W-:Y:S01]  /*2bc0*/  FFMA.FTZ R134, R134, UR11, -R132.reuse ;  /* 0x0000000b86867c23 */ /* 0x102fe20008010884 */
[----:B------:R-:W-:Y:S01]  /*2bd0*/  FFMA.FTZ R132, R22, UR11, -R132 ;  /* 0x0000000b16847c23 */ /* 0x000fe20008010884 */
[----:B------:R-:W-:-:S02]  /*2be0*/  FSEL R22, R189, -INF , P1 ;  /* 0xff800000bd167808 */ /* 0x000fc40000800000 */
[----:B------:R-:W-:Y:S01]  /*2bf0*/  FFMA.FTZ R93, R91, UR11, -R93 ;  /* 0x0000000b5b5d7c23 */ /* 0x000fe2000801085d */
[----:B------:R-:W-:Y:S01]  /*2c00*/  FSEL R91, R222, -INF , P2 ;  /* 0xff800000de5b7808 */ /* 0x000fe20001000000 */
[----:B------:R1:W-:Y:S01]  /*2c10*/  MUFU.TANH R174, R121 ;  /* 0x0000007900ae7308 */ /* 0x0003e20000002400 */
[----:B----4-:R-:W-:-:S03]  /*2c20*/  FSEL R119, R234, -INF , P1 ;  /* 0xff800000ea777808 */ /* 0x010fc60000800000 */
[----:B------:R-:W-:Y:S02]  /*2c30*/  FFMA.FTZ R91, R91, UR11, -R89 ;  /* 0x0000000b5b5b7c23 */ /* 0x000fe40008010859 */
[----:B------:R-:W-:Y:S02]  /*2c40*/  FFMA.FTZ R118, R119, UR11, -R118 ;  /* 0x0000000b77767c23 */ /* 0x000fe40008010876 */
[----:B------:R2:W-:Y:S01]  /*2c50*/  MUFU.TANH R5, R131 ;  /* 0x0000008300057308 */ /* 0x0005e20000002400 */
[----:B-1----:R-:W-:Y:S01]  /*2c60*/  FSEL R121, R237, -INF , P2 ;  /* 0xff800000ed797808 */ /* 0x002fe20001000000 */
[----:B------:R-:W1:Y:S04]  /*2c70*/  SHFL.IDX PT, R119, R16, R110, 0x1f ;  /* 0x00001f6e10777589 */ /* 0x000e6800000e0000 */
[----:B------:R-:W-:-:S02]  /*2c80*/  FFMA.FTZ R121, R121, UR11, -R129 ;  /* 0x0000000b79797c23 */ /* 0x000fc40008010881 */
[----:B------:R4:W-:Y:S01]  /*2c90*/  MUFU.TANH R168, R127 ;  /* 0x0000007f00a87308 */ /* 0x0009e20000002400 */
[----:B--2---:R-:W2:Y:S07]  /*2ca0*/  SHFL.IDX PT, R131, R16, R10, 0x1f ;  /* 0x00001f0a10837589 */ /* 0x004eae00000e0000 */
[----:B------:R-:W1:Y:S01]  /*2cb0*/  MUFU.TANH R231, R231 ;  /* 0x000000e700e77308 */ /* 0x000e620000002400 */
[----:B----4-:R-:W-:-:S05]  /*2cc0*/  FSEL R127, R187, -INF , P2 ;  /* 0xff800000bb7f7808 */ /* 0x010fca0001000000 */
[--C-:B------:R-:W-:Y:S01]  /*2cd0*/  FFMA.FTZ R127, R127, UR11, -R126.reuse ;  /* 0x0000000b7f7f7c23 */ /* 0x100fe2000801087e */
[----:B------:R-:W-:Y:S01]  /*2ce0*/  FFMA.FTZ R126, R117, UR11, -R126 ;  /* 0x0000000b757e7c23 */ /* 0x000fe2000801087e */
[----:B------:R4:W2:Y:S01]  /*2cf0*/  MUFU.TANH R180, R115 ;  /* 0x0000007300b47308 */ /* 0x0008a20000002400 */
[----:B------:R-:W-:Y:S07]  /*2d00*/  SHFL.IDX PT, R117, R16, R111, 0x1f ;  /* 0x00001f6f10757589 */ /* 0x000fee00000e0000 */
[----:B------:R1:W-:Y:S01]  /*2d10*/  MUFU.TANH R6, R130 ;  /* 0x0000008200067308 */ /* 0x0003e20000002400 */
[----:B----4-:R-:W-:-:S05]  /*2d20*/  FSEL R115, R229, -INF , P1 ;  /* 0xff800000e5737808 */ /* 0x010fca0000800000 */
[----:B------:R-:W-:Y:S01]  /*2d30*/  FFMA.FTZ R89, R115, UR11, -R89 ;  /* 0x0000000b73597c23 */ /* 0x000fe20008010859 */
[----:B---3--:R-:W-:Y:S01]  /*2d40*/  FSEL R115, R236, -INF , P2 ;  /* 0xff800000ec737808 */ /* 0x008fe20001000000 */
[----:B------:R3:W4:Y:S01]  /*2d50*/  MUFU.TANH R175, R120 ;  /* 0x0000007800af7308 */ /* 0x0007220000002400 */
[----:B-1----:R-:W-:-:S03]  /*2d60*/  FSEL R130, R190, -INF , P2 ;  /* 0xff800000be827808 */ /* 0x002fc60001000000 */
[----:B------:R-:W-:Y:S02]  /*2d70*/  FFMA.FTZ R115, R115, UR11, -R100 ;  /* 0x0000000b73737c23 */ /* 0x000fe40008010864 */
[----:B------:R-:W-:Y:S02]  /*2d80*/  FFMA.FTZ R130, R130, UR11, -R128 ;  /* 0x0000000b82827c23 */ /* 0x000fe40008010880 */
[----:B------:R1:W-:Y:S01]  /*2d90*/  MUFU.TANH R0, R133 ;  /* 0x0000008500007308 */ /* 0x0003e20000002400 */
[C---:B---3--:R-:W-:Y:S01]  /*2da0*/  FSEL R120, R231.reuse, -INF , P1 ;  /* 0xff800000e7787808 */ /* 0x048fe20000800000 */
[----:B------:R-:W-:-:S04]  /*2db0*/  FFMA.FTZ R231, -R231, R231, 1 ;  /* 0x3f800000e7e77423 */ /* 0x000fc800000101e7 */
[----:B------:R-:W-:Y:S01]  /*2dc0*/  FFMA.FTZ R100, R120, UR11, -R100 ;  /* 0x0000000b78647c23 */ /* 0x000fe20008010864 */
[----:B------:R-:W-:Y:S01]  /*2dd0*/  FSEL R120, R181, -INF , P2 ;  /* 0xff800000b5787808 */ /* 0x000fe20001000000 */
[----:B------:R3:W-:Y:S01]  /*2de0*/  MUFU.TANH R170, R125 ;  /* 0x0000007d00aa7308 */ /* 0x0007e20000002400 */
[----:B-1----:R-:W-:-:S03]  /*2df0*/  FSEL R133, R191, -INF , P2 ;  /* 0xff800000bf857808 */ /* 0x002fc60001000000 */
[----:B------:R-:W-:Y:S02]  /*2e00*/  FFMA.FTZ R120, R120, UR11, -R119 ;  /* 0x0000000b78787c23 */ /* 0x000fe40008010877 */
[--C-:B--2---:R-:W-:Y:S01]  /*2e10*/  FFMA.FTZ R133, R133, UR11, -R131.reuse ;  /* 0x0000000b85857c23 */ /* 0x104fe20008010883 */
[----:B------:R-:W-:Y:S01]  /*2e20*/  FFMA.FTZ R131, R22, UR11, -R131 ;  /* 0x0000000b16837c23 */ /* 0x000fe20008010883 */
[----:B------:R1:W-:Y:S01]  /*2e30*/  MUFU.TANH R172, R123 ;  /* 0x0000007b00ac7308 */ /* 0x0003e20000002400 */
[----:B---3--:R-:W-:-:S05]  /*2e40*/  FSEL R125, R185, -INF , P2 ;  /* 0xff800000b97d7808 */ /* 0x008fca0001000000 */
[----:B------:R-:W-:Y:S02]  /*2e50*/  FFMA.FTZ R125, R125, UR11, -R215 ;  /* 0x0000000b7d7d7c23 */ /* 0x000fe400080108d7 */
[----:B------:R2:W-:Y:S01]  /*2e60*/  MUFU.EX2 R22, R116 ;  /* 0x0000007400167308 */ /* 0x0005e20000000800 */
[----:B-1----:R-:W-:-:S07]  /*2e70*/  FSEL R123, R176, -INF , P1 ;  /* 0xff800000b07b7808 */ /* 0x002fce0000800000 */
[----:B------:R1:W-:Y:S01]  /*2e80*/  MUFU.TANH R171, R124 ;  /* 0x0000007c00ab7308 */ /* 0x0003e20000002400 */
[----:B--2---:R-:W-:-:S05]  /*2e90*/  FSEL R116, R183, -INF , P1 ;  /* 0xff800000b7747808 */ /* 0x004fca0000800000 */
[----:B------:R-:W-:Y:S01]  /*2ea0*/  FFMA.FTZ R215, R116, UR11, -R215 ;  /* 0x0000000b74d77c23 */ /* 0x000fe200080108d7 */
[----:B------:R-:W-:Y:S01]  /*2eb0*/  FSEL R116, R182, -INF , P1 ;  /* 0xff800000b6747808 */ /* 0x000fe20000800000 */
[----:B------:R-:W2:Y:S01]  /*2ec0*/  MUFU.EX2 R113, R113 ;  /* 0x0000007100717308 */ /* 0x000ea20000000800 */
[----:B-1----:R-:W-:Y:S03]  /*2ed0*/  SHFL.IDX PT, R124, R13, R10, 0x1f ;  /* 0x00001f0a0d7c7589 */ /* 0x002fe600000e0000 */
[----:B------:R-:W-:Y:S01]  /*2ee0*/  FFMA.FTZ R213, R116, UR11, -R213 ;  /* 0x0000000b74d57c23 */ /* 0x000fe200080108d5 */
[----:B------:R-:W-:-:S03]  /*2ef0*/  FSEL R116, R178, -INF , P2 ;  /* 0xff800000b2747808 */ /* 0x000fc60001000000 */
[----:B------:R-:W1:Y:S08]  /*2f00*/  MUFU.EX2 R97, R97 ;  /* 0x0000006100617308 */ /* 0x000e700000000800 */
[----:B------:R-:W-:Y:S01]  /*2f10*/  MUFU.EX2 R103, R103 ;  /* 0x0000006700677308 */ /* 0x000fe20000000800 */
[----:B------:R-:W-:Y:S02]  /*2f20*/  WARPGROUP.DEPBAR.LE gsb0, 0x0 ;  /* 0x00008000000079c5 */ /* 0x000fe40000010000 */
[----:B------:R3:W4:Y:S05]  /*2f30*/  LDS R211, [R23+0x400] ;  /* 0x0004000017d37984 */ /* 0x00072a0000000800 */
[----:B------:R-:W-:Y:S01]  /*2f40*/  MUFU.EX2 R91, R91 ;  /* 0x0000005b005b7308 */ /* 0x000fe20000000800 */
[----:B------:R-:W-:Y:S01]  /*2f50*/  LDS R12, [R12+0x400] ;  /* 0x000400000c0c7984 */ /* 0x000fe20000000800 */
[----:B---3--:R-:W-:-:S06]  /*2f60*/  FSEL R23, R196, -INF , P1 ;  /* 0xff800000c4177808 */ /* 0x008fcc0000800000 */
[----:B------:R-:W3:Y:S01]  /*2f70*/  MUFU.EX2 R102, R102 ;  /* 0x0000006600667308 */ /* 0x000ee20000000800 */
[----:B------:R-:W-:Y:S01]  /*2f80*/  FFMA.FTZ R129, R23, UR11, -R129 ;  /* 0x0000000b17817c23 */ /* 0x000fe20008010881 */
[----:B------:R-:W-:-:S06]  /*2f90*/  FSEL R23, R192, -INF , P1 ;  /* 0xff800000c0177808 */ /* 0x000fcc0000800000 */
[----:B------:R-:W-:Y:S01]  /*2fa0*/  MUFU.TANH R218, R218 ;  /* 0x000000da00da7308 */ /* 0x000fe20000002400 */
[----:B------:R-:W-:Y:S01]  /*2fb0*/  FFMA.FTZ R205, R23, UR11, -R205 ;  /* 0x0000000b17cd7c23 */ /* 0x000fe200080108cd */
[----:B------:R-:W-:-:S05]  /*2fc0*/  FSEL R23, R188, -INF , P1 ;  /* 0xff800000bc177808 */ /* 0x000fca0000800000 */
[----:B------:R-:W-:Y:S01]  /*2fd0*/  FFMA.FTZ R128, R23, UR11, -R128 ;  /* 0x0000000b17807c23 */ /* 0x000fe20008010880 */
[----:B------:R-:W-:Y:S08]  /*2fe0*/  MUFU.TANH R217, R217 ;  /* 0x000000d900d97308 */ /* 0x000ff00000002400 */
[----:B------:R2:W-:Y:S01]  /*2ff0*/  MUFU.EX2 R23, R115 ;  /* 0x0000007300177308 */ /* 0x0005e20000000800 */
[----:B----4-:R-:W-:Y:S07]  /*3000*/  SHFL.IDX PT, R203, R211, R109, 0x1f ;  /* 0x00001f6dd3cb7589 */ /* 0x010fee00000e0000 */
[----:B------:R-:W4:Y:S01]  /*3010*/  MUFU.EX2 R94, R94 ;  /* 0x0000005e005e7308 */ /* 0x000f220000000800 */
[----:B------:R-:W-:Y:S04]  /*3020*/  SHFL.IDX PT, R212, R211, R108, 0x1f ;  /* 0x00001f6cd3d47589 */ /* 0x000fe800000e0000 */
[----:B--2---:R2:W1:Y:S03]  /*3030*/  SHFL.IDX PT, R115, R16, R114, 0x1f ;  /* 0x00001f7210737589 */ /* 0x00446600000e0000 */
[----:B------:R-:W4:Y:S01]  /*3040*/  MUFU.EX2 R101, R101 ;  /* 0x0000006500657308 */ /* 0x000f220000000800 */
[----:B------:R-:W3:Y:S04]  /*3050*/  SHFL.IDX PT, R206, R211, R10, 0x1f ;  /* 0x00001f0ad3ce7589 */ /* 0x000ee800000e0000 */
[----:B------:R-:W4:Y:S01]  /*3060*/  SHFL.IDX PT, R204, R211, R106, 0x1f ;  /* 0x00001f6ad3cc7589 */ /* 0x000f2200000e0000 */
[----:B--2---:R-:W-:-:S02]  /*3070*/  FSEL R16, R180, -INF , P1 ;  /* 0xff800000b4107808 */ /* 0x004fc40000800000 */
[----:B------:R-:W2:Y:S01]  /*3080*/  MUFU.EX2 R95, R95 ;  /* 0x0000005f005f7308 */ /* 0x000ea20000000800 */
[----:B------:R-:W2:Y:S02]  /*3090*/  SHFL.IDX PT, R226, R211, R112, 0x1f ;  /* 0x00001f70d3e27589 */ /* 0x000ea400000e0000 */
[----:B------:R-:W-:Y:S02]  /*30a0*/  FFMA.FTZ R119, R16, UR11, -R119 ;  /* 0x0000000b10777c23 */ /* 0x000fe40008010877 */
[----:B------:R-:W-:Y:S03]  /*30b0*/  SHFL.IDX PT, R223, R211, R110, 0x1f ;  /* 0x00001f6ed3df7589 */ /* 0x000fe600000e0000 */
[----:B------:R3:W-:Y:S01]  /*30c0*/  MUFU.EX2 R16, R118 ;  /* 0x0000007600107308 */ /* 0x0007e20000000800 */
[--C-:B-1----:R-:W-:Y:S01]  /*30d0*/  FFMA.FTZ R116, R116, UR11, -R115.reuse ;  /* 0x0000000b74747c23 */ /* 0x102fe20008010873 */
[----:B------:R-:W-:-:S02]  /*30e0*/  FFMA.FTZ R115, R123, UR11, -R115 ;  /* 0x0000000b7b737c23 */ /* 0x000fc40008010873 */
[----:B------:R-:W1:Y:S01]  /*30f0*/  SHFL.IDX PT, R123, R13, R106, 0x1f ;  /* 0x00001f6a0d7b7589 */ /* 0x000e6200000e0000 */
[--C-:B---3--:R-:W-:Y:S01]  /*3100*/  FFMA.FTZ R118, R208, UR11, -R117.reuse ;  /* 0x0000000bd0767c23 */ /* 0x108fe20008010875 */
[----:B------:R-:W-:Y:S01]  /*3110*/  FFMA.FTZ R117, R207, UR11, -R117 ;  /* 0x0000000bcf757c23 */ /* 0x000fe20008010875 */
[--C-:B------:R-:W-:Y:S01]  /*3120*/  FADD.FTZ R207, R28, -R203.reuse ;  /* 0x800000cb1ccf7221 */ /* 0x100fe20000010000 */
[----:B------:R-:W-:Y:S01]  /*3130*/  FADD.FTZ R208, R29, -R212 ;  /* 0x800000d41dd07221 */ /* 0x000fe20000010000 */
[----:B------:R3:W-:Y:S01]  /*3140*/  MUFU.EX2 R28, R135 ;  /* 0x00000087001c7308 */ /* 0x0007e20000000800 */
[----:B------:R-:W-:Y:S01]  /*3150*/  FADD.FTZ R203, R30, -R203 ;  /* 0x800000cb1ecb7221 */ /* 0x000fe20000010000 */
[----:B------:R-:W-:Y:S01]  /*3160*/  FADD.FTZ R210, R24, -R206 ;  /* 0x800000ce18d27221 */ /* 0x000fe20000010000 */
[----:B----4-:R-:W-:Y:S01]  /*3170*/  FADD.FTZ R209, R25, -R204 ;  /* 0x800000cc19d17221 */ /* 0x010fe20000010000 */
[----:B------:R-:W-:Y:S01]  /*3180*/  FADD.FTZ R206, R26, -R206 ;  /* 0x800000ce1ace7221 */ /* 0x000fe20000010000 */
[----:B------:R-:W-:Y:S01]  /*3190*/  FADD.FTZ R204, R27, -R204 ;  /* 0x800000cc1bcc7221 */ /* 0x000fe20000010000 */
[----:B------:R-:W-:Y:S01]  /*31a0*/  FSEL R27, R175, -INF , P2 ;  /* 0xff800000af1b7808 */ /* 0x000fe20001000000 */
[----:B------:R-:W-:Y:S01]  /*31b0*/  FMUL.FTZ R210, R113, R210 ;  /* 0x000000d271d27220 */ /* 0x000fe20000410000 */
[----:B------:R2:W-:Y:S01]  /*31c0*/  MUFU.EX2 R30, R224 ;  /* 0x000000e0001e7308 */ /* 0x0005e20000000800 */
[----:B---3--:R-:W-:Y:S01]  /*31d0*/  FADD.FTZ R135, R31, -R212 ;  /* 0x800000d41f877221 */ /* 0x008fe20000010000 */
[----:B------:R-:W-:Y:S01]  /*31e0*/  FSEL R26, R173, -INF , P1 ;  /* 0xff800000ad1a7808 */ /* 0x000fe20000800000 */
[----:B------:R-:W3:Y:S01]  /*31f0*/  SHFL.IDX PT, R212, R211, R111, 0x1f ;  /* 0x00001f6fd3d47589 */ /* 0x000ee200000e0000 */
[----:B------:R-:W-:Y:S01]  /*3200*/  FSEL R25, R174, -INF , P2 ;  /* 0xff800000ae197808 */ /* 0x000fe20001000000 */
[----:B------:R-:W-:Y:S01]  /*3210*/  FFMA.FTZ R27, R27, UR11, -R124 ;  /* 0x0000000b1b1b7c23 */ /* 0x000fe2000801087c */
[----:B------:R-:W-:Y:S01]  /*3220*/  FSEL R24, R172, -INF , P1 ;  /* 0xff800000ac187808 */ /* 0x000fe20000800000 */
[----:B------:R-:W4:Y:S01]  /*3230*/  SHFL.IDX PT, R211, R211, R114, 0x1f ;  /* 0x00001f72d3d37589 */ /* 0x000f2200000e0000 */
[----:B------:R1:W-:Y:S01]  /*3240*/  MUFU.EX2 R29, R122 ;  /* 0x0000007a001d7308 */ /* 0x0003e20000000800 */
[--C-:B--2---:R-:W-:Y:S01]  /*3250*/  FADD.FTZ R224, R32, -R226.reuse ;  /* 0x800000e220e07221 */ /* 0x104fe20000010000 */
[----:B------:R-:W-:Y:S01]  /*3260*/  FADD.FTZ R226, R34, -R226 ;  /* 0x800000e222e27221 */ /* 0x000fe20000010000 */
[----:B------:R-:W2:Y:S01]  /*3270*/  SHFL.IDX PT, R31, R13, R108, 0x1f ;  /* 0x00001f6c0d1f7589 */ /* 0x000ea200000e0000 */
[----:B------:R-:W-:Y:S01]  /*3280*/  FFMA.FTZ R26, R26, UR11, -R124 ;  /* 0x0000000b1a1a7c23 */ /* 0x000fe2000801087c */
[--C-:B-1----:R-:W-:Y:S01]  /*3290*/  FFMA.FTZ R25, R25, UR11, -R123.reuse ;  /* 0x0000000b19197c23 */ /* 0x102fe2000801087b */
[----:B------:R-:W-:Y:S01]  /*32a0*/  FFMA.FTZ R24, R24, UR11, -R123 ;  /* 0x0000000b18187c23 */ /* 0x000fe2000801087b */
[----:B------:R-:W-:Y:S01]  /*32b0*/  SHFL.IDX PT, R34, R13, R110, 0x1f ;  /* 0x00001f6e0d227589 */ /* 0x000fe200000e0000 */
[----:B------:R1:W-:Y:S01]  /*32c0*/  MUFU.EX2 R32, R121 ;  /* 0x0000007900207308 */ /* 0x0003e20000000800 */
[----:B------:R-:W-:Y:S01]  /*32d0*/  FSEL R122, R170, -INF , P2 ;  /* 0xff800000aa7a7808 */ /* 0x000fe20001000000 */
[----:B------:R-:W-:Y:S01]  /*32e0*/  FMUL.FTZ R206, R104, R206 ;  /* 0x000000ce68ce7220 */ /* 0x000fe20000410000 */
[----:B------:R-:W-:Y:S01]  /*32f0*/  FSEL R124, R171, -INF , P2 ;  /* 0xff800000ab7c7808 */ /* 0x000fe20001000000 */
[--C-:B------:R-:W-:Y:S01]  /*3300*/  FADD.FTZ R33, R33, -R223.reuse ;  /* 0x800000df21217221 */ /* 0x100fe20000010000 */
[----:B------:R-:W-:Y:S01]  /*3310*/  FSEL R123, R169, -INF , P1 ;  /* 0xff800000a97b7808 */ /* 0x000fe20000800000 */
[----:B------:R-:W-:Y:S01]  /*3320*/  FADD.FTZ R223, R35, -R223 ;  /* 0x800000df23df7221 */ /* 0x000fe20000010000 */
[----:B------:R-:W-:Y:S01]  /*3330*/  FMUL.FTZ R203, R97, R203 ;  /* 0x000000cb61cb7220 */ /* 0x000fe20000410000 */
[--C-:B------:R-:W-:Y:S01]  /*3340*/  FFMA.FTZ R124, R124, UR11, -R225.reuse ;  /* 0x0000000b7c7c7c23 */ /* 0x100fe200080108e1 */
[----:B-1----:R-:W-:Y:S01]  /*3350*/  FSEL R121, R168, -INF , P1 ;  /* 0xff800000a8797808 */ /* 0x002fe20000800000 */
[----:B------:R-:W-:Y:S01]  /*3360*/  FFMA.FTZ R123, R123, UR11, -R225 ;  /* 0x0000000b7b7b7c23 */ /* 0x000fe200080108e1 */
[--C-:B---3--:R-:W-:Y:S01]  /*3370*/  FADD.FTZ R225, R36, -R212.reuse ;  /* 0x800000d424e17221 */ /* 0x108fe20000010000 */
[----:B------:R-:W-:Y:S01]  /*3380*/  FMUL.FTZ R36, R105, R204 ;  /* 0x000000cc69247220 */ /* 0x000fe20000410000 */
[----:B------:R-:W1:Y:S01]  /*3390*/  SHFL.IDX PT, R35, R13, R111, 0x1f ;  /* 0x00001f6f0d237589 */ /* 0x000e6200000e0000 */
[----:B------:R-:W-:Y:S01]  /*33a0*/  FADD.FTZ R38, R38, -R212 ;  /* 0x800000d426267221 */ /* 0x000fe20000010000 */
[--C-:B----4-:R-:W-:Y:S01]  /*33b0*/  FADD.FTZ R37, R37, -R211.reuse ;  /* 0x800000d325257221 */ /* 0x110fe20000010000 */
[----:B------:R-:W-:Y:S01]  /*33c0*/  FADD.FTZ R39, R39, -R211 ;  /* 0x800000d327277221 */ /* 0x000fe20000010000 */
[----:B------:R-:W-:Y:S01]  /*33d0*/  FSEL R212, R9, -INF , P2 ;  /* 0xff80000009d47808 */ /* 0x000fe20001000000 */
[----:B------:R-:W3:Y:S01]  /*33e0*/  SHFL.IDX PT, R211, R13, R112, 0x1f ;  /* 0x00001f700dd37589 */ /* 0x000ee200000e0000 */
[--C-:B--2---:R-:W-:Y:S01]  /*33f0*/  FFMA.FTZ R122, R122, UR11, -R31.reuse ;  /* 0x0000000b7a7a7c23 */ /* 0x104fe2000801081f */
[----:B------:R-:W-:Y:S01]  /*3400*/  FFMA.FTZ R121, R121, UR11, -R31 ;  /* 0x0000000b79797c23 */ /* 0x000fe2000801081f */
[----:B------:R-:W-:Y:S01]  /*3410*/  FFMA.FTZ R204, -R21, R21, 1 ;  /* 0x3f80000015cc7423 */ /* 0x000fe20000010115 */
[----:B------:R2:W-:Y:S01]  /*3420*/  MUFU.EX2 R31, R129 ;  /* 0x00000081001f7308 */ /* 0x0005e20000000800 */
[----:B------:R-:W-:Y:S01]  /*3430*/  FMUL.FTZ R207, R102, R207 ;  /* 0x000000cf66cf7220 */ /* 0x000fe20000410000 */
[----:B------:R-:W-:Y:S01]  /*3440*/  FMUL.FTZ R223, R94, R223 ;  /* 0x000000df5edf7220 */ /* 0x000fe20000410000 */
[----:B------:R-:W-:Y:S01]  /*3450*/  FMUL.FTZ R135, R101, R135 ;  /* 0x0000008765877220 */ /* 0x000fe20000410000 */
[----:B------:R-:W-:Y:S01]  /*3460*/  FMUL.FTZ R224, R95, R224 ;  /* 0x000000e05fe07220 */ /* 0x000fe20000410000 */
[----:B------:R-:W-:Y:S01]  /*3470*/  FMUL.FTZ R204, R204, R207 ;  /* 0x000000cfcccc7220 */ /* 0x000fe20000410000 */
[----:B------:R-:W-:Y:S01]  /*3480*/  FSEL R207, R3, -INF , P2 ;  /* 0xff80000003cf7808 */ /* 0x000fe20001000000 */
[----:B------:R-:W-:Y:S01]  /*3490*/  FMUL.FTZ R209, R107, R209 ;  /* 0x000000d16bd17220 */ /* 0x000fe20000410000 */
[----:B------:R4:W-:Y:S01]  /*34a0*/  MUFU.EX2 R21, R131 ;  /* 0x0000008300157308 */ /* 0x0009e20000000800 */
[----:B--2---:R-:W-:-:S04]  /*34b0*/  FFMA.FTZ R129, -R17, R17, 1 ;  /* 0x3f80000011817423 */ /* 0x004fc80000010111 */
[----:B------:R-:W-:Y:S01]  /*34c0*/  FMUL.FTZ R129, R129, R210 ;  /* 0x000000d281817220 */ /* 0x000fe20000410000 */
[----:B------:R-:W-:Y:S01]  /*34d0*/  FSEL R210, R7, -INF , P2 ;  /* 0xff80000007d27808 */ /* 0x000fe20001000000 */
[----:B-1----:R-:W-:Y:S01]  /*34e0*/  FFMA.FTZ R207, R207, UR11, -R35 ;  /* 0x0000000bcfcf7c23 */ /* 0x002fe20008010823 */
[----:B------:R1:W-:Y:S01]  /*34f0*/  MUFU.EX2 R17, R134 ;  /* 0x0000008600117308 */ /* 0x0003e20000000800 */
[----:B----4-:R-:W-:Y:S02]  /*3500*/  FFMA.FTZ R131, -R216, R216, 1 ;  /* 0x3f800000d8837423 */ /* 0x010fe400000101d8 */
[----:B------:R-:W-:Y:S01]  /*3510*/  FFMA.FTZ R210, R210, UR11, -R34 ;  /* 0x0000000bd2d27c23 */ /* 0x000fe20008010822 */
[----:B---3--:R-:W-:Y:S01]  /*3520*/  FFMA.FTZ R212, R212, UR11, -R211 ;  /* 0x0000000bd4d47c23 */ /* 0x008fe200080108d3 */
[----:B------:R-:W2:Y:S03]  /*3530*/  SHFL.IDX PT, R216, R12, R10, 0x1f ;  /* 0x00001f0a0cd87589 */ /* 0x000ea600000e0000 */
[----:B------:R-:W3:Y:S01]  /*3540*/  MUFU.EX2 R96, R96 ;  /* 0x0000006000607308 */ /* 0x000ee20000000800 */
[----:B-1----:R-:W-:-:S04]  /*3550*/  FFMA.FTZ R134, -R18, R18, 1 ;  /* 0x3f80000012867423 */ /* 0x002fc80000010112 */
[----:B------:R-:W-:Y:S01]  /*3560*/  FMUL.FTZ R134, R134, R209 ;  /* 0x000000d186867220 */ /* 0x000fe20000410000 */
[----:B------:R-:W-:Y:S02]  /*3570*/  FSEL R209, R0, -INF , P2 ;  /* 0xff80000000d17808 */ /* 0x000fe40001000000 */
[----:B------:R1:W-:Y:S08]  /*3580*/  MUFU.EX2 R18, R132 ;  /* 0x0000008400127308 */ /* 0x0003f00000000800 */
[----:B------:R-:W4:Y:S01]  /*3590*/  MUFU.EX2 R89, R89 ;  /* 0x0000005900597308 */ /* 0x000f220000000800 */
[----:B-1----:R-:W-:Y:S01]  /*35a0*/  FMUL.FTZ R132, R19, R206 ;  /* 0x000000ce13847220 */ /* 0x002fe20000410000 */
[----:B------:R-:W-:Y:S01]  /*35b0*/  FSEL R206, R5, -INF , P1 ;  /* 0xff80000005ce7808 */ /* 0x000fe20000800000 */
[----:B------:R1:W4:Y:S01]  /*35c0*/  SHFL.IDX PT, R19, R13, R114, 0x1f ;  /* 0x00001f720d137589 */ /* 0x00032200000e0000 */
[----:B---3--:R-:W-:Y:S01]  /*35d0*/  FMUL.FTZ R33, R96, R33 ;  /* 0x0000002160217220 */ /* 0x008fe20000410000 */
[--C-:B--2---:R-:W-:Y:S01]  /*35e0*/  FADD.FTZ R40, R40, -R216.reuse ;  /* 0x800000d828287221 */ /* 0x104fe20000010000 */
[----:B------:R-:W-:Y:S01]  /*35f0*/  FADD.FTZ R42, R42, -R216 ;  /* 0x800000d82a2a7221 */ /* 0x000fe20000010000 */
[----:B------:R-:W-:Y:S01]  /*3600*/  FFMA.FTZ R206, R206, UR11, -R34 ;  /* 0x0000000bcece7c23 */ /* 0x000fe20008010822 */
[----:B------:R-:W2:Y:S02]  /*3610*/  MUFU.EX2 R92, R92 ;  /* 0x0000005c005c7308 */ /* 0x000ea40000000800 */
[----:B------:R-:W-:-:S06]  /*3620*/  FMUL.FTZ R42, R22, R42 ;  /* 0x0000002a162a7220 */ /* 0x000fcc0000410000 */
[----:B-1----:R1:W-:Y:S01]  /*3630*/  MUFU.EX2 R13, R202 ;  /* 0x000000ca000d7308 */ /* 0x0023e20000000800 */
[----:B----4-:R-:W-:-:S07]  /*3640*/  FMUL.FTZ R38, R89, R38 ;  /* 0x0000002659267220 */ /* 0x010fce0000410000 */
[----:B------:R3:W-:Y:S01]  /*3650*/  MUFU.EX2 R34, R133 ;  /* 0x0000008500227308 */ /* 0x0007e20000000800 */
[----:B-1----:R-:W-:Y:S01]  /*3660*/  FMUL.FTZ R202, R20, R36 ;  /* 0x0000002414ca7220 */ /* 0x002fe20000410000 */
[----:B------:R-:W-:Y:S01]  /*3670*/  FSEL R20, R6, -INF , P1 ;  /* 0xff80000006147808 */ /* 0x000fe20000800000 */
[----:B------:R-:W-:Y:S01]  /*3680*/  FFMA.FTZ R209, R209, UR11, -R19 ;  /* 0x0000000bd1d17c23 */ /* 0x000fe20008010813 */
[----:B--2---:R-:W-:-:S03]  /*3690*/  FMUL.FTZ R37, R92, R37 ;  /* 0x000000255c257220 */ /* 0x004fc60000410000 */
[----:B------:R-:W-:Y:S01]  /*36a0*/  FFMA.FTZ R211, R20, UR11, -R211 ;  /* 0x0000000b14d37c23 */ /* 0x000fe200080108d3 */
[----:B------:R-:W-:Y:S01]  /*36b0*/  FFMA.FTZ R20, -R201, R201, 1 ;  /* 0x3f800000c9147423 */ /* 0x000fe200000101c9 */
[----:B------:R-:W-:Y:S01]  /*36c0*/  FFMA.FTZ R201, -R200, R200, 1 ;  /* 0x3f800000c8c97423 */ /* 0x000fe200000101c8 */
[----:B---3--:R-:W-:Y:S01]  /*36d0*/  FMUL.FTZ R133, R103, R208 ;  /* 0x000000d067857220 */ /* 0x008fe20000410000 */
[----:B------:R1:W-:Y:S01]  /*36e0*/  MUFU.EX2 R36, R205 ;  /* 0x000000cd00247308 */ /* 0x0003e20000000800 */
[----:B------:R-:W-:Y:S01]  /*36f0*/  FFMA.FTZ R200, -R221, R221, 1 ;  /* 0x3f800000ddc87423 */ /* 0x000fe200000101dd */
[----:B------:R-:W-:Y:S01]  /*3700*/  FMUL.FTZ R201, R201, R203 ;  /* 0x000000cbc9c97220 */ /* 0x000fe20000410000 */
[----:B------:R-:W-:Y:S01]  /*3710*/  FMUL.FTZ R203, R20, R133 ;  /* 0x0000008514cb7220 */ /* 0x000fe20000410000 */
[----:B------:R-:W-:Y:S01]  /*3720*/  FMUL.FTZ R20, R91, R225 ;  /* 0x000000e15b147220 */ /* 0x000fe20000410000 */
[----:B------:R-:W-:Y:S01]  /*3730*/  FFMA.FTZ R133, -R219, R219, 1 ;  /* 0x3f800000db857423 */ /* 0x000fe200000101db */
[----:B------:R-:W2:Y:S01]  /*3740*/  SHFL.IDX PT, R225, R12, R108, 0x1f ;  /* 0x00001f6c0ce17589 */ /* 0x000ea200000e0000 */
[----:B------:R-:W-:Y:S01]  /*3750*/  FMUL.FTZ R200, R200, R135 ;  /* 0x00000087c8c87220 */ /* 0x000fe20000410000 */
[----:B------:R-:W-:Y:S01]  /*3760*/  FMUL.FTZ R135, R220, R224 ;  /* 0x000000e0dc877220 */ /* 0x000fe20000410000 */
[----:B-1----:R-:W-:Y:S01]  /*3770*/  FSEL R205, R218, -INF , P1 ;  /* 0xff800000dacd7808 */ /* 0x002fe20000800000 */
[----:B------:R-:W1:Y:S01]  /*3780*/  SHFL.IDX PT, R219, R12, R106, 0x1f ;  /* 0x00001f6a0cdb7589 */ /* 0x000e6200000e0000 */
[----:B------:R-:W3:Y:S01]  /*3790*/  MUFU.EX2 R90, R90 ;  /* 0x0000005a005a7308 */ /* 0x000ee20000000800 */
[----:B------:R-:W-:-:S02]  /*37a0*/  FMUL.FTZ R133, R133, R33 ;  /* 0x0000002185857220 */ /* 0x000fc40000410000 */
[----:B------:R-:W-:Y:S01]  /*37b0*/  FFMA.FTZ R205, R205, UR11, -R35 ;  /* 0x0000000bcdcd7c23 */ /* 0x000fe20008010823 */
[----:B------:R-:W-:Y:S01]  /*37c0*/  FSEL R35, R217, -INF , P1 ;  /* 0xff800000d9237808 */ /* 0x000fe20000800000 */
[----:B------:R-:W4:Y:S03]  /*37d0*/  SHFL.IDX PT, R220, R12, R109, 0x1f ;  /* 0x00001f6d0cdc7589 */ /* 0x000f2600000e0000 */
[----:B------:R-:W4:Y:S01]  /*37e0*/  MUFU.EX2 R100, R100 ;  /* 0x0000006400647308 */ /* 0x000f220000000800 */
[----:B------:R-:W-:Y:S01]  /*37f0*/  FFMA.FTZ R208, R35, UR11, -R19 ;  /* 0x0000000b23d07c23 */ /* 0x000fe20008010813 */
[----:B------:R-:W4:Y:S04]  /*3800*/  SHFL.IDX PT, R224, R12, R110, 0x1f ;  /* 0x00001f6e0ce07589 */ /* 0x000f2800000e0000 */
[----:B------:R-:W-:Y:S02]  /*3810*/  SHFL.IDX PT, R221, R12, R111, 0x1f ;  /* 0x00001f6f0cdd7589 */ /* 0x000fe400000e0000 */
[----:B------:R1:W-:Y:S01]  /*3820*/  MUFU.EX2 R35, R130 ;  /* 0x0000008200237308 */ /* 0x0003e20000000800 */
[----:B---3--:R-:W-:Y:S01]  /*3830*/  FMUL.FTZ R39, R90, R39 ;  /* 0x000000275a277220 */ /* 0x008fe20000410000 */
[----:B--2---:R-:W-:-:S06]  /*3840*/  FADD.FTZ R216, R45, -R225 ;  /* 0x800000e12dd87221 */ /* 0x004fcc0000010000 */
[----:B------:R-:W2:Y:S01]  /*3850*/  MUFU.EX2 R88, R88 ;  /* 0x0000005800587308 */ /* 0x000ea20000000800 */
[----:B-1----:R-:W-:Y:S01]  /*3860*/  FFMA.FTZ R130, -R228, R228, 1 ;  /* 0x3f800000e4827423 */ /* 0x002fe200000101e4 */
[----:B------:R-:W-:Y:S01]  /*3870*/  LDS R45, [R15+0x400] ;  /* 0x000400000f2d7984 */ /* 0x000fe20000000800 */
[--C-:B------:R-:W-:Y:S01]  /*3880*/  FADD.FTZ R43, R43, -R219.reuse ;  /* 0x800000db2b2b7221 */ /* 0x100fe20000010000 */
[----:B------:R-:W-:Y:S01]  /*3890*/  FADD.FTZ R41, R41, -R219 ;  /* 0x800000db29297221 */ /* 0x000fe20000010000 */
[----:B------:R-:W-:Y:S01]  /*38a0*/  FMUL.FTZ R130, R130, R223 ;  /* 0x000000df82827220 */ /* 0x000fe20000410000 */
[----:B----4-:R-:W-:Y:S01]  /*38b0*/  FADD.FTZ R44, R44, -R220 ;  /* 0x800000dc2c2c7221 */ /* 0x010fe20000010000 */
[----:B------:R-:W1:Y:S01]  /*38c0*/  SHFL.IDX PT, R223, R12, R112, 0x1f ;  /* 0x00001f700cdf7589 */ /* 0x000e6200000e0000 */
[----:B------:R3:W-:Y:S01]  /*38d0*/  MUFU.EX2 R33, R128 ;  /* 0x0000008000217308 */ /* 0x0007e20000000800 */
[----:B------:R-:W-:Y:S01]  /*38e0*/  FMUL.FTZ R43, R100, R43 ;  /* 0x0000002b642b7220 */ /* 0x000fe20000410000 */
[----:B------:R-:W-:Y:S01]  /*38f0*/  FADD.FTZ R49, R49, -R224 ;  /* 0x800000e031317221 */ /* 0x000fe20000010000 */
[----:B------:R-:W-:-:S05]  /*3900*/  FMUL.FTZ R41, R23, R41 ;  /* 0x0000002917297220 */ /* 0x000fca0000410000 */
[----:B------:R-:W4:Y:S01]  /*3910*/  MUFU.EX2 R98, R98 ;  /* 0x0000006200627308 */ /* 0x000f220000000800 */
[----:B---3--:R-:W-:Y:S01]  /*3920*/  FFMA.FTZ R128, -R222, R222, 1 ;  /* 0x3f800000de807423 */ /* 0x008fe200000101de */
[----:B--2---:R-:W-:Y:S01]  /*3930*/  FMUL.FTZ R40, R88, R40 ;  /* 0x0000002858287220 */ /* 0x004fe20000410000 */
[----:B------:R2:W3:Y:S05]  /*3940*/  SHFL.IDX PT, R222, R12, R114, 0x1f ;  /* 0x00001f720cde7589 */ /* 0x0004ea00000e0000 */
[----:B------:R-:W3:Y:S01]  /*3950*/  MUFU.EX2 R99, R99 ;  /* 0x0000006300637308 */ /* 0x000ee20000000800 */
[----:B------:R-:W-:Y:S01]  /*3960*/  FMUL.FTZ R128, R128, R20 ;  /* 0x0000001480807220 */ /* 0x000fe20000410000 */
[----:B------:R-:W-:Y:S01]  /*3970*/  FFMA.FTZ R233, -R233, R233, 1 ;  /* 0x3f800000e9e97423 */ /* 0x000fe200000101e9 */
[----:B------:R-:W-:Y:S01]  /*3980*/  FFMA.FTZ R237, -R237, R237, 1 ;  /* 0x3f800000eded7423 */ /* 0x000fe200000101ed */
[----:B------:R-:W-:Y:S01]  /*3990*/  FADD.FTZ R46, R46, -R220 ;  /* 0x800000dc2e2e7221 */ /* 0x000fe20000010000 */
[----:B------:R-:W-:Y:S01]  /*39a0*/  FADD.FTZ R47, R47, -R225 ;  /* 0x800000e12f2f7221 */ /* 0x000fe20000010000 */
[----:B------:R-:W-:Y:S01]  /*39b0*/  FADD.FTZ R51, R51, -R224 ;  /* 0x800000e033337221 */ /* 0x000fe20000010000 */
[--C-:B-1----:R-:W-:Y:S01]  /*39c0*/  FADD.FTZ R50, R50, -R223.reuse ;  /* 0x800000df32327221 */ /* 0x102fe20000010000 */
[----:B--2---:R1:W-:Y:S08]  /*39d0*/  MUFU.EX2 R12, R126 ;  /* 0x0000007e000c7308 */ /* 0x0043f00000000800 */
[----:B------:R2:W-:Y:S01]  /*39e0*/  MUFU.EX2 R19, R127 ;  /* 0x0000007f00137308 */ /* 0x0005e20000000800 */
[----:B-1----:R-:W-:Y:S01]  /*39f0*/  FFMA.FTZ R126, -R229, R229, 1 ;  /* 0x3f800000e57e7423 */ /* 0x002fe200000101e5 */
[----:B----4-:R-:W-:Y:S01]  /*3a00*/  FMUL.FTZ R44, R98, R44 ;  /* 0x0000002c622c7220 */ /* 0x010fe20000410000 */
[----:B------:R-:W-:Y:S01]  /*3a10*/  FADD.FTZ R48, R48, -R223 ;  /* 0x800000df30307221 */ /* 0x000fe20000010000 */
[----:B------:R-:W-:Y:S01]  /*3a20*/  FADD.FTZ R52, R52, -R221 ;  /* 0x800000dd34347221 */ /* 0x000fe20000010000 */
[----:B------:R-:W-:Y:S01]  /*3a30*/  FMUL.FTZ R126, R126, R38 ;  /* 0x000000267e7e7220 */ /* 0x000fe20000410000 */
[----:B---3--:R-:W-:-:S02]  /*3a40*/  FADD.FTZ R219, R53, -R222 ;  /* 0x800000de35db7221 */ /* 0x008fc40000010000 */
[----:B------:R1:W-:Y:S01]  /*3a50*/  MUFU.EX2 R20, R125 ;  /* 0x0000007d00147308 */ /* 0x0003e20000000800 */
[----:B--2---:R-:W-:Y:S01]  /*3a60*/  FFMA.FTZ R127, -R230, R230, 1 ;  /* 0x3f800000e67f7423 */ /* 0x004fe200000101e6 */
[----:B------:R-:W-:Y:S01]  /*3a70*/  FMUL.FTZ R50, R29, R50 ;  /* 0x000000321d327220 */ /* 0x000fe20000410000 */
[----:B------:R-:W-:Y:S01]  /*3a80*/  FMUL.FTZ R216, R99, R216 ;  /* 0x000000d863d87220 */ /* 0x000fe20000410000 */
[----:B------:R-:W-:Y:S01]  /*3a90*/  FADD.FTZ R221, R54, -R221 ;  /* 0x800000dd36dd7221 */ /* 0x000fe20000010000 */
[----:B------:R-:W-:Y:S01]  /*3aa0*/  FMUL.FTZ R127, R127, R37 ;  /* 0x000000257f7f7220 */ /* 0x000fe20000410000 */
[----:B------:R-:W-:Y:S02]  /*3ab0*/  FADD.FTZ R222, R55, -R222 ;  /* 0x800000de37de7221 */ /* 0x000fe40000010000 */
[----:B------:R2:W-:Y:S01]  /*3ac0*/  MUFU.EX2 R38, R213 ;  /* 0x000000d500267308 */ /* 0x0005e20000000800 */
[----:B-1----:R-:W-:-:S07]  /*3ad0*/  FMUL.FTZ R125, R227, R39 ;  /* 0x00000027e37d7220 */ /* 0x002fce0000410000 */
[----:B------:R1:W-:Y:S01]  /*3ae0*/  MUFU.EX2 R37, R215 ;  /* 0x000000d700257308 */ /* 0x0003e20000000800 */
[----:B--2---:R-:W-:-:S04]  /*3af0*/  FFMA.FTZ R213, -R235, R235, 1 ;  /* 0x3f800000ebd57423 */ /* 0x004fc800000101eb */
[----:B------:R-:W-:Y:S01]  /*3b00*/  FMUL.FTZ R213, R213, R42 ;  /* 0x0000002ad5d57220 */ /* 0x000fe20000410000 */
[----:B------:R-:W-:Y:S02]  /*3b10*/  FFMA.FTZ R42, -R11, R11, 1 ;  /* 0x3f8000000b2a7423 */ /* 0x000fe4000001010b */
[----:B------:R2:W-:Y:S01]  /*3b20*/  MUFU.EX2 R39, R120 ;  /* 0x0000007800277308 */ /* 0x0005e20000000800 */
[----:B-1----:R-:W-:Y:S01]  /*3b30*/  FFMA.FTZ R215, -R236, R236, 1 ;  /* 0x3f800000ecd77423 */ /* 0x002fe200000101ec */
[----:B------:R-:W-:Y:S01]  /*3b40*/  FMUL.FTZ R46, R16, R46 ;  /* 0x0000002e102e7220 */ /* 0x000fe20000410000 */
[----:B------:R-:W-:-:S05]  /*3b50*/  FMUL.FTZ R47, R28, R47 ;  /* 0x0000002f1c2f7220 */ /* 0x000fca0000410000 */
[----:B------:R1:W3:Y:S01]  /*3b60*/  MUFU.EX2 R15, R214 ;  /* 0x000000d6000f7308 */ /* 0x0002e20000000800 */
[----:B--2---:R-:W-:Y:S01]  /*3b70*/  FMUL.FTZ R120, R231, R43 ;  /* 0x0000002be7787220 */ /* 0x004fe20000410000 */
[----:B------:R-:W-:Y:S01]  /*3b80*/  FMUL.FTZ R43, R32, R49 ;  /* 0x00000031202b7220 */ /* 0x000fe20000410000 */
[----:B------:R-:W-:Y:S01]  /*3b90*/  FMUL.FTZ R215, R215, R41 ;  /* 0x00000029d7d77220 */ /* 0x000fe20000410000 */
[----:B------:R-:W-:Y:S01]  /*3ba0*/  FFMA.FTZ R41, -R199, R199, 1 ;  /* 0x3f800000c7297423 */ /* 0x000fe200000101c7 */
[----:B------:R-:W-:Y:S01]  /*3bb0*/  FMUL.FTZ R49, R233, R50 ;  /* 0x00000032e9317220 */ /* 0x000fe20000410000 */
[----:B------:R-:W-:Y:S01]  /*3bc0*/  FMUL.FTZ R50, R237, R43 ;  /* 0x0000002bed327220 */ /* 0x000fe20000410000 */
[----:B------:R-:W-:Y:S01]  /*3bd0*/  FMUL.FTZ R48, R30, R48 ;  /* 0x000000301e307220 */ /* 0x000fe20000410000 */
[----:B------:R-:W-:Y:S01]  /*3be0*/  FMUL.FTZ R51, R31, R51 ;  /* 0x000000331f337220 */ /* 0x000fe20000410000 */
[----:B-1----:R-:W-:Y:S01]  /*3bf0*/  FMUL.FTZ R214, R232, R40 ;  /* 0x00000028e8d67220 */ /* 0x002fe20000410000 */
[----:B------:R-:W-:Y:S01]  /*3c00*/  FFMA.FTZ R55, -R234, R234, 1 ;  /* 0x3f800000ea377423 */ /* 0x000fe200000101ea */
[----:B------:R1:W-:Y:S01]  /*3c10*/  MUFU.EX2 R40, R119 ;  /* 0x0000007700287308 */ /* 0x0003e20000000800 */
[----:B------:R-:W-:Y:S01]  /*3c20*/  FFMA.FTZ R43, -R196, R196, 1 ;  /* 0x3f800000c42b7423 */ /* 0x000fe200000101c4 */
[----:B------:R-:W-:Y:S01]  /*3c30*/  FFMA.FTZ R54, -R198, R198, 1 ;  /* 0x3f800000c6367423 */ /* 0x000fe200000101c6 */
[----:B------:R-:W-:Y:S01]  /*3c40*/  FMUL.FTZ R216, R41, R216 ;  /* 0x000000d829d87220 */ /* 0x000fe20000410000 */
[----:B------:R-:W-:Y:S04]  /*3c50*/  SHFL.IDX PT, R224, R45, R108, 0x1f ;  /* 0x00001f6c2de07589 */ /* 0x000fe800000e0000 */
[----:B------:R-:W-:Y:S01]  /*3c60*/  SHFL.IDX PT, R223, R45, R110, 0x1f ;  /* 0x00001f6e2ddf7589 */ /* 0x000fe200000e0000 */
[----:B-1----:R-:W-:Y:S01]  /*3c70*/  FMUL.FTZ R119, R42, R44 ;  /* 0x0000002c2a777220 */ /* 0x002fe20000410000 */
[----:B------:R-:W-:Y:S01]  /*3c80*/  FFMA.FTZ R42, -R197, R197, 1 ;  /* 0x3f800000c52a7423 */ /* 0x000fe200000101c5 */
[----:B------:R1:W-:Y:S01]  /*3c90*/  MUFU.EX2 R41, R118 ;  /* 0x0000007600297308 */ /* 0x0003e20000000800 */
[----:B------:R-:W-:Y:S01]  /*3ca0*/  FMUL.FTZ R51, R43, R51 ;  /* 0x000000332b337220 */ /* 0x000fe20000410000 */
[----:B------:R-:W-:Y:S01]  /*3cb0*/  FMUL.FTZ R55, R55, R46 ;  /* 0x0000002e37377220 */ /* 0x000fe20000410000 */
[----:B------:R-:W-:Y:S01]  /*3cc0*/  FMUL.FTZ R54, R54, R48 ;  /* 0x0000003036367220 */ /* 0x000fe20000410000 */
[----:B------:R-:W2:Y:S04]  /*3cd0*/  SHFL.IDX PT, R46, R45, R10, 0x1f ;  /* 0x00001f0a2d2e7589 */ /* 0x000ea800000e0000 */
[----:B------:R4:W-:Y:S01]  /*3ce0*/  MUFU.EX2 R43, R116 ;  /* 0x00000074002b7308 */ /* 0x0009e20000000800 */
[----:B-1----:R-:W-:Y:S01]  /*3cf0*/  FMUL.FTZ R118, R42, R47 ;  /* 0x0000002f2a767220 */ /* 0x002fe20000410000 */
[----:B------:R-:W1:Y:S04]  /*3d00*/  SHFL.IDX PT, R48, R45, R109, 0x1f ;  /* 0x00001f6d2d307589 */ /* 0x000e6800000e0000 */
[----:B------:R-:W3:Y:S02]  /*3d10*/  SHFL.IDX PT, R47, R45, R106, 0x1f ;  /* 0x00001f6a2d2f7589 */ /* 0x000ee400000e0000 */
[----:B------:R2:W-:Y:S02]  /*3d20*/  MUFU.EX2 R42, R117 ;  /* 0x00000075002a7308 */ /* 0x0005e40000000800 */
[----:B----4-:R-:W-:Y:S04]  /*3d30*/  SHFL.IDX PT, R116, R45, R111, 0x1f ;  /* 0x00001f6f2d747589 */ /* 0x010fe800000e0000 */
[----:B------:R-:W-:Y:S02]  /*3d40*/  SHFL.IDX PT, R220, R45, R114, 0x1f ;  /* 0x00001f722ddc7589 */ /* 0x000fe400000e0000 */
[----:B------:R4:W-:Y:S02]  /*3d50*/  MUFU.EX2 R44, R115 ;  /* 0x00000073002c7308 */ /* 0x0009e40000000800 */
[----:B--2---:R2:W3:Y:S01]  /*3d60*/  SHFL.IDX PT, R117, R45, R112, 0x1f ;  /* 0x00001f702d757589 */ /* 0x0044e200000e0000 */
[----:B------:R-:W-:Y:S01]  /*3d70*/  FMUL.FTZ R222, R36, R222 ;  /* 0x000000de24de7220 */ /* 0x000fe20000410000 */
[----:B------:R-:W-:Y:S01]  /*3d80*/  FFMA.FTZ R53, -R195, R195, 1 ;  /* 0x3f800000c3357423 */ /* 0x000fe200000101c3 */
[----:B------:R-:W-:Y:S01]  /*3d90*/  FMUL.FTZ R52, R17, R52 ;  /* 0x0000003411347220 */ /* 0x000fe20000410000 */
[----:B------:R-:W3:Y:S02]  /*3da0*/  LDL.LU R11, [R1+0xb0] ;  /* 0x0000b000010b7983 */ /* 0x000ee40000300800 */
[----:B------:R-:W3:Y:S01]  /*3db0*/  MUFU.EX2 R93, R93 ;  /* 0x0000005d005d7308 */ /* 0x000ee20000000800 */
[----:B----4-:R-:W-:Y:S01]  /*3dc0*/  FMUL.FTZ R115, R13, R219 ;  /* 0x000000db0d737220 */ /* 0x010fe20000410000 */
[----:B------:R-:W-:Y:S01]  /*3dd0*/  FFMA.FTZ R219, -R192, R192, 1 ;  /* 0x3f800000c0db7423 */ /* 0x000fe200000101c0 */
[----:B------:R-:W-:Y:S01]  /*3de0*/  FADD.FTZ R56, R56, -R46 ;  /* 0x8000002e38387221 */ /* 0x000fe20000010000 */
[----:B--2---:R-:W-:Y:S01]  /*3df0*/  FFMA.FTZ R45, -R194, R194, 1 ;  /* 0x3f800000c22d7423 */ /* 0x004fe200000101c2 */
[----:B-1----:R-:W-:Y:S01]  /*3e00*/  FADD.FTZ R60, R60, -R48 ;  /* 0x800000303c3c7221 */ /* 0x002fe20000010000 */
[----:B---3--:R-:W-:Y:S01]  /*3e10*/  FADD.FTZ R57, R57, -R47 ;  /* 0x8000002f39397221 */ /* 0x008fe20000010000 */
[----:B------:R1:W5:Y:S01]  /*3e20*/  LDL.LU R199, [R1+0xac] ;  /* 0x0000ac0001c77983 */ /* 0x0003620000300800 */
[----:B------:R-:W-:-:S02]  /*3e30*/  FMUL.FTZ R115, R45, R115 ;  /* 0x000000732d737220 */ /* 0x000fc40000410000 */
[----:B------:R2:W3:Y:S01]  /*3e40*/  MUFU.EX2 R45, R27 ;  /* 0x0000001b002d7308 */ /* 0x0004e20000000800 */
[----:B------:R-:W-:Y:S01]  /*3e50*/  FADD.FTZ R64, R64, -R117 ;  /* 0x8000007540407221 */ /* 0x000fe20000010000 */
[----:B--2---:R-:W-:Y:S01]  /*3e60*/  FMUL.FTZ R27, R219, R222 ;  /* 0x000000dedb1b7220 */ /* 0x004fe20000410000 */
[----:B------:R-:W-:Y:S01]  /*3e70*/  FADD.FTZ R48, R62, -R48 ;  /* 0x800000303e307221 */ /* 0x000fe20000010000 */
[----:B------:R2:W4:Y:S01]  /*3e80*/  LDS R219, [R14+0x400] ;  /* 0x000400000edb7984 */ /* 0x0005220000000800 */
[----:B------:R-:W-:Y:S01]  /*3e90*/  FMUL.FTZ R64, R15, R64 ;  /* 0x000000400f407220 */ /* 0x000fe20000410000 */
[----:B------:R-:W-:Y:S01]  /*3ea0*/  FADD.FTZ R58, R58, -R46 ;  /* 0x8000002e3a3a7221 */ /* 0x000fe20000010000 */
[----:B------:R-:W-:Y:S01]  /*3eb0*/  FMUL.FTZ R56, R34, R56 ;  /* 0x0000003822387220 */ /* 0x000fe20000410000 */
[----:B------:R1:W5:Y:S01]  /*3ec0*/  LDL.LU R198, [R1+0xa8] ;  /* 0x0000a80001c67983 */ /* 0x0003620000300800 */
[----:B------:R-:W-:Y:S01]  /*3ed0*/  FADD.FTZ R59, R59, -R47 ;  /* 0x8000002f3b3b7221 */ /* 0x000fe20000010000 */
[----:B------:R-:W-:Y:S01]  /*3ee0*/  FMUL.FTZ R53, R53, R52 ;  /* 0x0000003435357220 */ /* 0x000fe20000410000 */
[--C-:B------:R-:W-:Y:S01]  /*3ef0*/  FADD.FTZ R63, R63, -R224.reuse ;  /* 0x800000e03f3f7221 */ /* 0x100fe20000010000 */
[----:B--2---:R2:W-:Y:S01]  /*3f00*/  MUFU.EX2 R14, R24 ;  /* 0x00000018000e7308 */ /* 0x0045e20000000800 */
[----:B------:R-:W-:Y:S01]  /*3f10*/  FADD.FTZ R62, R61, -R224 ;  /* 0x800000e03d3e7221 */ /* 0x000fe20000010000 */
[----:B------:R1:W5:Y:S01]  /*3f20*/  LDL.LU R197, [R1+0xa4] ;  /* 0x0000a40001c57983 */ /* 0x0003620000300800 */
[----:B------:R-:W-:Y:S01]  /*3f30*/  FADD.FTZ R67, R67, -R223 ;  /* 0x800000df43437221 */ /* 0x000fe20000010000 */
[----:B------:R-:W-:Y:S01]  /*3f40*/  FMUL.FTZ R221, R18, R221 ;  /* 0x000000dd12dd7220 */ /* 0x000fe20000410000 */
[----:B------:R-:W-:Y:S01]  /*3f50*/  FMUL.FTZ R226, R93, R226 ;  /* 0x000000e25de27220 */ /* 0x000fe20000410000 */
[----:B--2---:R-:W-:-:S02]  /*3f60*/  FFMA.FTZ R24, -R184, R184, 1 ;  /* 0x3f800000b8187423 */ /* 0x004fc400000101b8 */
[----:B------:R2:W-:Y:S01]  /*3f70*/  MUFU.EX2 R46, R26 ;  /* 0x0000001a002e7308 */ /* 0x0005e20000000800 */
[----:B------:R-:W-:Y:S01]  /*3f80*/  FADD.FTZ R61, R68, -R116 ;  /* 0x80000074443d7221 */ /* 0x000fe20000010000 */
[----:B------:R1:W5:Y:S01]  /*3f90*/  LDL.LU R196, [R1+0xa0] ;  /* 0x0000a00001c47983 */ /* 0x0003620000300800 */
[----:B------:R-:W-:Y:S01]  /*3fa0*/  FMUL.FTZ R64, R24, R64 ;  /* 0x0000004018407220 */ /* 0x000fe20000410000 */
[----:B------:R-:W-:Y:S01]  /*3fb0*/  FFMA.FTZ R68, -R191, R191, 1 ;  /* 0x3f800000bf447423 */ /* 0x000fe200000101bf */
[----:B------:R-:W-:Y:S01]  /*3fc0*/  FMUL.FTZ R57, R35, R57 ;  /* 0x0000003923397220 */ /* 0x000fe20000410000 */
[----:B------:R1:W5:Y:S01]  /*3fd0*/  LDL.LU R195, [R1+0x9c] ;  /* 0x00009c0001c37983 */ /* 0x0003620000300800 */
[----:B------:R-:W-:Y:S01]  /*3fe0*/  FFMA.FTZ R52, -R193, R193, 1 ;  /* 0x3f800000c1347423 */ /* 0x000fe200000101c1 */
[----:B------:R1:W3:Y:S01]  /*3ff0*/  MUFU.EX2 R47, R25 ;  /* 0x00000019002f7308 */ /* 0x0002e20000000800 */
[----:B--2---:R-:W-:Y:S01]  /*4000*/  FADD.FTZ R26, R65, -R223 ;  /* 0x800000df411a7221 */ /* 0x004fe20000010000 */
[----:B------:R-:W-:Y:S01]  /*4010*/  FFMA.FTZ R65, -R190, R190, 1 ;  /* 0x3f800000be417423 */ /* 0x000fe200000101be */
[----:B------:R2:W5:Y:S01]  /*4020*/  LDL.LU R194, [R1+0x98] ;  /* 0x0000980001c27983 */ /* 0x0005620000300800 */
[----:B------:R-:W-:Y:S01]  /*4030*/  FADD.FTZ R117, R66, -R117 ;  /* 0x8000007542757221 */ /* 0x000fe20000010000 */
[----:B------:R-:W-:-:S02]  /*4040*/  FMUL.FTZ R58, R21, R58 ;  /* 0x0000003a153a7220 */ /* 0x000fc40000410000 */
[----:B----4-:R-:W-:Y:S04]  /*4050*/  SHFL.IDX PT, R108, R219, R108, 0x1f ;  /* 0x00001f6cdb6c7589 */ /* 0x010fe800000e0000 */
[----:B------:R-:W-:Y:S04]  /*4060*/  SHFL.IDX PT, R106, R219, R106, 0x1f ;  /* 0x00001f6adb6a7589 */ /* 0x000fe800000e0000 */
[----:B------:R-:W-:Y:S04]  /*4070*/  SHFL.IDX PT, R111, R219, R111, 0x1f ;  /* 0x00001f6fdb6f7589 */ /* 0x000fe800000e0000 */
[----:B------:R-:W-:Y:S04]  /*4080*/  SHFL.IDX PT, R112, R219, R112, 0x1f ;  /* 0x00001f70db707589 */ /* 0x000fe800000e0000 */
[----:B------:R-:W-:Y:S01]  /*4090*/  SHFL.IDX PT, R109, R219, R109, 0x1f ;  /* 0x00001f6ddb6d7589 */ /* 0x000fe200000e0000 */
[----:B------:R-:W-:-:S03]  /*40a0*/  FMUL.FTZ R62, R20, R62 ;  /* 0x0000003e143e7220 */ /* 0x000fc60000410000 */
[----:B------:R-:W-:Y:S01]  /*40b0*/  SHFL.IDX PT, R110, R219, R110, 0x1f ;  /* 0x00001f6edb6e7589 */ /* 0x000fe200000e0000 */
[----:B------:R-:W-:Y:S01]  /*40c0*/  FMUL.FTZ R60, R19, R60 ;  /* 0x0000003c133c7220 */ /* 0x000fe20000410000 */
[----:B------:R-:W-:Y:S02]  /*40d0*/  FMUL.FTZ R59, R33, R59 ;  /* 0x0000003b213b7220 */ /* 0x000fe40000410000 */
[----:B------:R-:W-:Y:S01]  /*40e0*/  SHFL.IDX PT, R114, R219, R114, 0x1f ;  /* 0x00001f72db727589 */ /* 0x000fe200000e0000 */
[----:B------:R-:W-:Y:S01]  /*40f0*/  FMUL.FTZ R63, R37, R63 ;  /* 0x0000003f253f7220 */ /* 0x000fe20000410000 */
[----:B------:R-:W-:Y:S01]  /*4100*/  FMUL.FTZ R48, R12, R48 ;  /* 0x000000300c307220 */ /* 0x000fe20000410000 */
[----:B------:R-:W-:Y:S01]  /*4110*/  FMUL.FTZ R67, R40, R67 ;  /* 0x0000004328437220 */ /* 0x000fe20000410000 */
[----:B------:R-:W4:Y:S01]  /*4120*/  SHFL.IDX PT, R24, R219, R10, 0x1f ;  /* 0x00001f0adb187589 */ /* 0x000f2200000e0000 */
[----:B-1----:R-:W-:Y:S01]  /*4130*/  FFMA.FTZ R25, -R189, R189, 1 ;  /* 0x3f800000bd197423 */ /* 0x002fe200000101bd */
[----:B------:R-:W-:Y:S01]  /*4140*/  FMUL.FTZ R68, R68, R56 ;  /* 0x0000003844447220 */ /* 0x000fe20000410000 */
[----:B------:R-:W-:Y:S01]  /*4150*/  FMUL.FTZ R56, R65, R57 ;  /* 0x0000003941387220 */ /* 0x000fe20000410000 */
[----:B------:R2:W5:Y:S01]  /*4160*/  LDL.LU R193, [R1+0x94] ;  /* 0x0000940001c17983 */ /* 0x0005620000300800 */
[----:B------:R-:W-:Y:S01]  /*4170*/  FADD.FTZ R116, R70, -R116 ;  /* 0x8000007446747221 */ /* 0x000fe20000010000 */
[----:B------:R-:W-:Y:S01]  /*4180*/  FFMA.FTZ R57, -R185, R185, 1 ;  /* 0x3f800000b9397423 */ /* 0x000fe200000101b9 */
[----:B------:R-:W1:Y:S01]  /*4190*/  MUFU.EX2 R211, R211 ;  /* 0x000000d300d37308 */ /* 0x000e620000000800 */
[----:B------:R2:W5:Y:S01]  /*41a0*/  LDL.LU R192, [R1+0x90] ;  /* 0x0000900001c07983 */ /* 0x0005620000300800 */
[--C-:B------:R-:W-:Y:S01]  /*41b0*/  FADD.FTZ R66, R69, -R220.reuse ;  /* 0x800000dc45427221 */ /* 0x100fe20000010000 */
[----:B------:R-:W-:Y:S01]  /*41c0*/  FMUL.FTZ R25, R25, R58 ;  /* 0x0000003a19197220 */ /* 0x000fe20000410000 */
[----:B------:R-:W-:Y:S01]  /*41d0*/  FFMA.FTZ R70, -R187, R187, 1 ;  /* 0x3f800000bb467423 */ /* 0x000fe200000101bb */
[----:B------:R2:W5:Y:S01]  /*41e0*/  LDL.LU R191, [R1+0x8c] ;  /* 0x00008c0001bf7983 */ /* 0x0005620000300800 */
[----:B------:R-:W-:Y:S01]  /*41f0*/  FFMA.FTZ R65, -R182, R182, 1 ;  /* 0x3f800000b6417423 */ /* 0x000fe200000101b6 */
[----:B------:R-:W-:Y:S01]  /*4200*/  FMUL.FTZ R117, R38, R117 ;  /* 0x0000007526757220 */ /* 0x000fe20000410000 */
[----:B------:R-:W-:Y:S01]  /*4210*/  FADD.FTZ R220, R71, -R220 ;  /* 0x800000dc47dc7221 */ /* 0x000fe20000010000 */
[----:B------:R2:W5:Y:S01]  /*4220*/  LDL.LU R190, [R1+0x88] ;  /* 0x0000880001be7983 */ /* 0x0005620000300800 */
[----:B------:R-:W-:Y:S01]  /*4230*/  FFMA.FTZ R69, -R188, R188, 1 ;  /* 0x3f800000bc457423 */ /* 0x000fe200000101bc */
[----:B------:R-:W-:Y:S01]  /*4240*/  FFMA.FTZ R58, -R183, R183, 1 ;  /* 0x3f800000b73a7423 */ /* 0x000fe200000101b7 */
[----:B------:R-:W-:Y:S01]  /*4250*/  FFMA.FTZ R71, -R186, R186, 1 ;  /* 0x3f800000ba477423 */ /* 0x000fe200000101ba */
[----:B------:R2:W5:Y:S01]  /*4260*/  LDL.LU R189, [R1+0x84] ;  /* 0x0000840001bd7983 */ /* 0x0005620000300800 */
[----:B------:R-:W-:Y:S01]  /*4270*/  FMUL.FTZ R57, R57, R62 ;  /* 0x0000003e39397220 */ /* 0x000fe20000410000 */
[----:B------:R-:W-:Y:S01]  /*4280*/  FMUL.FTZ R70, R70, R60 ;  /* 0x0000003c46467220 */ /* 0x000fe20000410000 */
[----:B------:R-:W2:Y:S01]  /*4290*/  MUFU.EX2 R205, R205 ;  /* 0x000000cd00cd7308 */ /* 0x000ea20000000800 */
[----:B------:R1:W5:Y:S01]  /*42a0*/  LDL.LU R188, [R1+0x80] ;  /* 0x0000800001bc7983 */ /* 0x0003620000300800 */
[----:B------:R-:W-:Y:S01]  /*42b0*/  FMUL.FTZ R65, R65, R117 ;  /* 0x0000007541417220 */ /* 0x000fe20000410000 */
[----:B------:R-:W-:Y:S01]  /*42c0*/  FFMA.FTZ R62, -R179, R179, 1 ;  /* 0x3f800000b33e7423 */ /* 0x000fe200000101b3 */
[----:B------:R-:W-:Y:S01]  /*42d0*/  FMUL.FTZ R61, R41, R61 ;  /* 0x0000003d293d7220 */ /* 0x000fe20000410000 */
[----:B------:R1:W5:Y:S01]  /*42e0*/  LDL.LU R187, [R1+0x7c] ;  /* 0x00007c0001bb7983 */ /* 0x0003620000300800 */
[----:B------:R-:W-:Y:S01]  /*42f0*/  FMUL.FTZ R69, R69, R59 ;  /* 0x0000003b45457220 */ /* 0x000fe20000410000 */
[----:B------:R-:W-:Y:S01]  /*4300*/  FMUL.FTZ R58, R58, R63 ;  /* 0x0000003f3a3a7220 */ /* 0x000fe20000410000 */
[----:B------:R-:W-:Y:S01]  /*4310*/  FFMA.FTZ R60, -R178, R178, 1 ;  /* 0x3f800000b23c7423 */ /* 0x000fe200000101b2 */
[----:B------:R1:W5:Y:S01]  /*4320*/  LDL.LU R186, [R1+0x78] ;  /* 0x0000780001ba7983 */ /* 0x0003620000300800 */
[----:B------:R-:W-:Y:S01]  /*4330*/  FMUL.FTZ R117, R43, R66 ;  /* 0x000000422b757220 */ /* 0x000fe20000410000 */
[----:B------:R-:W-:Y:S01]  /*4340*/  FMUL.FTZ R71, R71, R48 ;  /* 0x0000003047477220 */ /* 0x000fe20000410000 */
[----:B------:R-:W-:Y:S01]  /*4350*/  FFMA.FTZ R59, -R181, R181, 1 ;  /* 0x3f800000b53b7423 */ /* 0x000fe200000101b5 */
[----:B------:R1:W5:Y:S01]  /*4360*/  LDL.LU R185, [R1+0x74] ;  /* 0x0000740001b97983 */ /* 0x0003620000300800 */
[----:B------:R-:W-:Y:S01]  /*4370*/  FMUL.FTZ R26, R39, R26 ;  /* 0x0000001a271a7220 */ /* 0x000fe20000410000 */
[----:B------:R-:W-:Y:S01]  /*4380*/  FFMA.FTZ R63, -R176, R176, 1 ;  /* 0x3f800000b03f7423 */ /* 0x000fe200000101b0 */
[----:B------:R-:W-:Y:S01]  /*4390*/  FMUL.FTZ R220, R44, R220 ;  /* 0x000000dc2cdc7220 */ /* 0x000fe20000410000 */
[----:B------:R1:W5:Y:S01]  /*43a0*/  LDL.LU R184, [R1+0x70] ;  /* 0x0000700001b87983 */ /* 0x0003620000300800 */
[----:B------:R-:W-:Y:S01]  /*43b0*/  FFMA.FTZ R48, -R180, R180, 1 ;  /* 0x3f800000b4307423 */ /* 0x000fe200000101b4 */
[----:B----4-:R-:W-:Y:S01]  /*43c0*/  FADD.FTZ R72, R72, -R24 ;  /* 0x8000001848487221 */ /* 0x010fe20000010000 */
[----:B------:R-:W-:Y:S01]  /*43d0*/  FMUL.FTZ R66, R62, R61 ;  /* 0x0000003d3e427220 */ /* 0x000fe20000410000 */
[----:B------:R4:W5:Y:S01]  /*43e0*/  LDL.LU R183, [R1+0x6c] ;  /* 0x00006c0001b77983 */ /* 0x0009620000300800 */
[----:B------:R-:W-:Y:S01]  /*43f0*/  FMUL.FTZ R61, R60, R117 ;  /* 0x000000753c3d7220 */ /* 0x000fe20000410000 */
[----:B------:R-:W-:Y:S01]  /*4400*/  FMUL.FTZ R59, R59, R26 ;  /* 0x0000001a3b3b7220 */ /* 0x000fe20000410000 */
[----:B------:R-:W4:Y:S01]  /*4410*/  MUFU.EX2 R207, R207 ;  /* 0x000000cf00cf7308 */ /* 0x000f220000000800 */
[----:B------:R1:W5:Y:S01]  /*4420*/  LDL.LU R182, [R1+0x68] ;  /* 0x0000680001b67983 */ /* 0x0003620000300800 */
[----:B------:R-:W-:Y:S01]  /*4430*/  FMUL.FTZ R60, R63, R220 ;  /* 0x000000dc3f3c7220 */ /* 0x000fe20000410000 */
[----:B------:R-:W-:-:S05]  /*4440*/  FMUL.FTZ R26, R48, R67 ;  /* 0x00000043301a7220 */ /* 0x000fca0000410000 */
[----:B------:R-:W4:Y:S01]  /*4450*/  MUFU.EX2 R209, R209 ;  /* 0x000000d100d17308 */ /* 0x000f220000000800 */
[----:B------:R1:W5:Y:S01]  /*4460*/  LDL.LU R181, [R1+0x64] ;  /* 0x0000640001b57983 */ /* 0x0003620000300800 */
[----:B------:R-:W-:Y:S01]  /*4470*/  FFMA.FTZ R62, -R175, R175, 1 ;  /* 0x3f800000af3e7423 */ /* 0x000fe200000101af */
[----:B---3--:R-:W-:-:S05]  /*4480*/  FMUL.FTZ R63, R45, R72 ;  /* 0x000000482d3f7220 */ /* 0x008fca0000410000 */
[----:B------:R-:W-:Y:S01]  /*4490*/  MUFU.EX2 R210, R210 ;  /* 0x000000d200d27308 */ /* 0x000fe20000000800 */
[----:B------:R3:W5:Y:S01]  /*44a0*/  LDL.LU R180, [R1+0x60] ;  /* 0x0000600001b47983 */ /* 0x0007620000300800 */
[----:B------:R-:W-:-:S06]  /*44b0*/  FFMA.FTZ R67, -R177, R177, 1 ;  /* 0x3f800000b1437423 */ /* 0x000fcc00000101b1 */
[----:B------:R-:W-:Y:S01]  /*44c0*/  MUFU.EX2 R206, R206 ;  /* 0x000000ce00ce7308 */ /* 0x000fe20000000800 */
[----:B------:R3:W5:Y:S01]  /*44d0*/  LDL.LU R179, [R1+0x5c] ;  /* 0x00005c0001b37983 */ /* 0x0007620000300800 */
[--C-:B------:R-:W-:Y:S01]  /*44e0*/  FADD.FTZ R77, R77, -R108.reuse ;  /* 0x8000006c4d4d7221 */ /* 0x100fe20000010000 */
[----:B------:R-:W-:-:S05]  /*44f0*/  FADD.FTZ R79, R79, -R108 ;  /* 0x8000006c4f4f7221 */ /* 0x000fca0000010000 */
[----:B------:R-:W-:Y:S01]  /*4500*/  MUFU.EX2 R124, R124 ;  /* 0x0000007c007c7308 */ /* 0x000fe20000000800 */
[----:B------:R3:W5:Y:S01]  /*4510*/  LDL.LU R178, [R1+0x58] ;  /* 0x0000580001b27983 */ /* 0x0007620000300800 */
[----:B------:R-:W-:Y:S01]  /*4520*/  FMUL.FTZ R62, R62, R63 ;  /* 0x0000003f3e3e7220 */ /* 0x000fe20000410000 */
[----:B------:R-:W-:-:S05]  /*4530*/  FFMA.FTZ R108, -R174, R174, 1 ;  /* 0x3f800000ae6c7423 */ /* 0x000fca00000101ae */
[----:B------:R-:W-:Y:S01]  /*4540*/  MUFU.EX2 R123, R123 ;  /* 0x0000007b007b7308 */ /* 0x000fe20000000800 */
[----:B------:R3:W5:Y:S01]  /*4550*/  LDL.LU R177, [R1+0x54] ;  /* 0x0000540001b17983 */ /* 0x0007620000300800 */
[--C-:B------:R-:W-:Y:S01]  /*4560*/  FADD.FTZ R73, R73, -R106.reuse ;  /* 0x8000006a49497221 */ /* 0x100fe20000010000 */
[----:B------:R-:W-:-:S05]  /*4570*/  FADD.FTZ R75, R75, -R106 ;  /* 0x8000006a4b4b7221 */ /* 0x000fca0000010000 */
[----:B------:R-:W-:Y:S01]  /*4580*/  MUFU.EX2 R122, R122 ;  /* 0x0000007a007a7308 */ /* 0x000fe20000000800 */
[----:B------:R3:W5:Y:S01]  /*4590*/  LDL.LU R176, [R1+0x50] ;  /* 0x0000500001b07983 */ /* 0x0007620000300800 */
[----:B------:R-:W-:Y:S01]  /*45a0*/  FFMA.FTZ R63, -R173, R173, 1 ;  /* 0x3f800000ad3f7423 */ /* 0x000fe200000101ad */
[----:B------:R-:W-:-:S05]  /*45b0*/  FADD.FTZ R84, R84, -R111 ;  /* 0x8000006f54547221 */ /* 0x000fca0000010000 */
[----:B------:R-:W-:Y:S01]  /*45c0*/  MUFU.EX2 R121, R121 ;  /* 0x0000007900797308 */ /* 0x000fe20000000800 */
[----:B------:R3:W5:Y:S01]  /*45d0*/  LDL.LU R175, [R1+0x4c] ;  /* 0x00004c0001af7983 */ /* 0x0007620000300800 */
[----:B------:R-:W-:Y:S01]  /*45e0*/  FADD.FTZ R86, R86, -R111 ;  /* 0x8000006f56567221 */ /* 0x000fe20000010000 */
[----:B------:R-:W-:Y:S01]  /*45f0*/  FFMA.FTZ R106, -R172, R172, 1 ;  /* 0x3f800000ac6a7423 */ /* 0x000fe200000101ac */
        /* <DEDUP_REMOVED lines=11> */
[--C-:B------:R-:W-:Y:S01]  /*46b0*/  FADD.FTZ R81, R81, -R110.reuse ;  /* 0x8000006e51517221 */ /* 0x100fe20000010000 */
[----:B------:R-:W-:Y:S01]  /*46c0*/  FADD.FTZ R83, R83, -R110 ;  /* 0x8000006e53537221 */ /* 0x000fe20000010000 */
[----:B------:R3:W5:Y:S01]  /*46d0*/  LDL.LU R171, [R1+0x3c] ;  /* 0x00003c0001ab7983 */ /* 0x0007620000300800 */
[----:B------:R-:W-:Y:S01]  /*46e0*/  FFMA.FTZ R109, -R169, R169, 1 ;  /* 0x3f800000a96d7423 */ /* 0x000fe200000101a9 */
[----:B------:R-:W-:Y:S01]  /*46f0*/  FFMA.FTZ R110, -R168, R168, 1 ;  /* 0x3f800000a86e7423 */ /* 0x000fe200000101a8 */
[----:B------:R-:W4:Y:S01]  /*4700*/  MUFU.EX2 R208, R208 ;  /* 0x000000d000d07308 */ /* 0x000f220000000800 */
[----:B------:R3:W5:Y:S01]  /*4710*/  LDL.LU R170, [R1+0x38] ;  /* 0x0000380001aa7983 */ /* 0x0007620000300800 */
[----:B------:R-:W-:Y:S01]  /*4720*/  FFMA.FTZ R117, -R9, R9, 1 ;  /* 0x3f80000009757423 */ /* 0x000fe20000010109 */
[--C-:B------:R-:W-:Y:S01]  /*4730*/  FADD.FTZ R85, R85, -R114.reuse ;  /* 0x8000007255557221 */ /* 0x100fe20000010000 */
[----:B------:R-:W-:Y:S01]  /*4740*/  FMUL.FTZ R131, R131, R226 ;  /* 0x000000e283837220 */ /* 0x000fe20000410000 */
[----:B------:R3:W5:Y:S01]  /*4750*/  LDL.LU R169, [R1+0x34] ;  /* 0x0000340001a97983 */ /* 0x0007620000300800 */
[----:B------:R-:W-:-:S02]  /*4760*/  FADD.FTZ R87, R87, -R114 ;  /* 0x8000007257577221 */ /* 0x000fc40000010000 */
[----:B------:R2:W4:Y:S01]  /*4770*/  MUFU.EX2 R48, R212 ;  /* 0x000000d400307308 */ /* 0x0005220000000800 */
[----:B------:R3:W5:Y:S01]  /*4780*/  LDL.LU R168, [R1+0x30] ;  /* 0x0000300001a87983 */ /* 0x0007620000300800 */
[----:B------:R-:W-:Y:S01]  /*4790*/  FMUL.FTZ R67, R67, R116 ;  /* 0x0000007443437220 */ /* 0x000fe20000410000 */
[----:B------:R-:W-:Y:S02]  /*47a0*/  FFMA.FTZ R114, -R6, R6, 1 ;  /* 0x3f80000006727423 */ /* 0x000fe40000010106 */
[----:B------:R3:W5:Y:S01]  /*47b0*/  LDL.LU R9, [R1+0x2c] ;  /* 0x00002c0001097983 */ /* 0x0007620000300800 */
[----:B------:R-:W-:Y:S01]  /*47c0*/  FFMA.FTZ R116, -R5, R5, 1 ;  /* 0x3f80000005747423 */ /* 0x000fe20000010105 */
[----:B--2---:R-:W-:Y:S02]  /*47d0*/  FFMA.FTZ R212, -R7, R7, 1 ;  /* 0x3f80000007d47423 */ /* 0x004fe40000010107 */
[----:B------:R3:W5:Y:S01]  /*47e0*/  LDL.LU R7, [R1+0x28] ;  /* 0x0000280001077983 */ /* 0x0007620000300800 */
[----:B------:R-:W-:Y:S01]  /*47f0*/  FFMA.FTZ R219, -R3, R3, 1 ;  /* 0x3f80000003db7423 */ /* 0x000fe20000010103 */
[----:B------:R-:W-:-:S02]  /*4800*/  FFMA.FTZ R220, -R0, R0, 1 ;  /* 0x3f80000000dc7423 */ /* 0x000fc40000010100 */
[----:B------:R3:W5:Y:S01]  /*4810*/  LDL.LU R6, [R1+0x24] ;  /* 0x0000240001067983 */ /* 0x0007620000300800 */
[----:B------:R-:W-:-:S03]  /*4820*/  FMUL.FTZ R52, R52, R221 ;  /* 0x000000dd34347220 */ /* 0x000fc60000410000 */
[----:B------:R3:W5:Y:S04]  /*4830*/  LDL.LU R5, [R1+0x20] ;  /* 0x0000200001057983 */ /* 0x0007680000300800 */
[----:B------:R3:W5:Y:S04]  /*4840*/  LDL.LU R3, [R1+0x1c] ;  /* 0x00001c0001037983 */ /* 0x0007680000300800 */
[----:B------:R3:W5:Y:S04]  /*4850*/  LDL.LU R0, [R1+0x18] ;  /* 0x0000180001007983 */ /* 0x0007680000300800 */
[----:B------:R-:W2:Y:S01]  /*4860*/  LDL R221, [R1+0x4] ;  /* 0x0000040001dd7983 */ /* 0x000ea20000100800 */
[----:B------:R-:W-:Y:S01]  /*4870*/  FADD.FTZ R24, R74, -R24 ;  /* 0x800000184a187221 */ /* 0x000fe20000010000 */
[----:B------:R-:W-:-:S03]  /*4880*/  FMUL.FTZ R73, R47, R73 ;  /* 0x000000492f497220 */ /* 0x000fc60000410000 */
[----:B------:R-:W-:Y:S01]  /*4890*/  FMUL.FTZ R24, R46, R24 ;  /* 0x000000182e187220 */ /* 0x000fe20000410000 */
[----:B------:R-:W-:Y:S01]  /*48a0*/  FMUL.FTZ R108, R108, R73 ;  /* 0x000000496c6c7220 */ /* 0x000fe20000410000 */
[----:B-1----:R-:W-:Y:S02]  /*48b0*/  FMUL.FTZ R73, R211, R82 ;  /* 0x00000052d3497220 */ /* 0x002fe40000410000 */
[----:B------:R-:W-:Y:S01]  /*48c0*/  FMUL.FTZ R63, R63, R24 ;  /* 0x000000183f3f7220 */ /* 0x000fe20000410000 */
[----:B------:R-:W-:Y:S01]  /*48d0*/  FFMA.FTZ R24, -R217, R217, 1 ;  /* 0x3f800000d9187423 */ /* 0x000fe200000101d9 */
[----:B------:R-:W-:Y:S01]  /*48e0*/  FMUL.FTZ R217, R205, R86 ;  /* 0x00000056cdd97220 */ /* 0x000fe20000410000 */
[----:B------:R-:W-:Y:S01]  /*48f0*/  F2FP.BF16.F32.PACK_AB R69, R69, R25 ;  /* 0x000000194545723e */ /* 0x000fe200000010ff */
[----:B----4-:R-:W-:Y:S01]  /*4900*/  FMUL.FTZ R84, R207, R84 ;  /* 0x00000054cf547220 */ /* 0x010fe20000410000 */
[----:B------:R-:W-:Y:S01]  /*4910*/  FMUL.FTZ R85, R209, R85 ;  /* 0x00000055d1557220 */ /* 0x000fe20000410000 */
        /* <DEDUP_REMOVED lines=14> */
[----:B------:R-:W-:Y:S01]  /*4a00*/  F2FP.BF16.F32.PACK_AB R73, R51, R49 ;  /* 0x000000313349723e */ /* 0x000fe200000010ff */
[----:B------:R-:W-:Y:S01]  /*4a10*/  FMUL.FTZ R106, R106, R75 ;  /* 0x0000004b6a6a7220 */ /* 0x000fe20000410000 */
[----:B------:R-:W-:Y:S01]  /*4a20*/  FMUL.FTZ R117, R117, R80 ;  /* 0x0000005075757220 */ /* 0x000fe20000410000 */
[----:B------:R-:W-:Y:S01]  /*4a30*/  FMUL.FTZ R212, R212, R81 ;  /* 0x00000051d4d47220 */ /* 0x000fe20000410000 */
[----:B------:R-:W-:Y:S01]  /*4a40*/  FMUL.FTZ R116, R116, R83 ;  /* 0x0000005374747220 */ /* 0x000fe20000410000 */
[----:B------:R-:W-:Y:S01]  /*4a50*/  F2FP.BF16.F32.PACK_AB R84, R134, R129 ;  /* 0x000000818654723e */ /* 0x000fe200000010ff */
[----:B------:R-:W-:Y:S01]  /*4a60*/  FMUL.FTZ R111, R111, R76 ;  /* 0x0000004c6f6f7220 */ /* 0x000fe20000410000 */
[----:B------:R-:W-:Y:S01]  /*4a70*/  F2FP.BF16.F32.PACK_AB R85, R202, R132 ;  /* 0x00000084ca55723e */ /* 0x000fe200000010ff */
[----:B------:R-:W-:Y:S01]  /*4a80*/  FMUL.FTZ R109, R109, R78 ;  /* 0x0000004e6d6d7220 */ /* 0x000fe20000410000 */
[----:B------:R-:W-:Y:S01]  /*4a90*/  F2FP.BF16.F32.PACK_AB R86, R203, R204 ;  /* 0x000000cccb56723e */ /* 0x000fe200000010ff */
[----:B------:R-:W-:Y:S01]  /*4aa0*/  FMUL.FTZ R112, R112, R77 ;  /* 0x0000004d70707220 */ /* 0x000fe20000410000 */
[----:B------:R-:W-:Y:S01]  /*4ab0*/  F2FP.BF16.F32.PACK_AB R87, R200, R201 ;  /* 0x000000c9c857723e */ /* 0x000fe200000010ff */
[----:B------:R-:W-:Y:S01]  /*4ac0*/  FMUL.FTZ R110, R110, R79 ;  /* 0x0000004f6e6e7220 */ /* 0x000fe20000410000 */
        /* <DEDUP_REMOVED lines=29> */
[----:B------:R-:W-:Y:S01]  /*4ca0*/  UMOV UR11, 0x40000040 ;  /* 0x40000040000b7882 */ /* 0x000fe20000000000 */
[----:B------:R-:W-:Y:S01]  /*4cb0*/  UIADD3 UR4, UR10, 0x80, URZ ;  /* 0x000000800a047890 */ /* 0x000fe2000fffe03f */
[----:B------:R-:W-:-:S06]  /*4cc0*/  UMOV UR7, 0x40000040 ;  /* 0x4000004000077882 */ /* 0x000fcc0000000000 */
[----:B------:R-:W-:Y:S01]  /*4cd0*/  UMOV UR6, UR4 ;  /* 0x0000000400067c82 */ /* 0x000fe20008000000 */
[----:B------:R-:W-:Y:S01]  /*4ce0*/  F2FP.BF16.F32.PACK_AB R88, R23, R88 ;  /* 0x000000581758723e */ /* 0x000fe200000010ff */
[----:B------:R-:W-:Y:S01]  /*4cf0*/  UIADD3 UR4, UR10, 0x100, URZ ;  /* 0x000001000a047890 */ /* 0x000fe2000fffe03f */
[----:B--2---:R-:W-:-:S05]  /*4d00*/  LEA R25, R4, R221, 0xe ;  /* 0x000000dd04197211 */ /* 0x004fca00078e70ff */
        /* <DEDUP_REMOVED lines=20> */
[----:B------:R-:W-:Y:S02]  /*4e50*/  F2FP.BF16.F32.PACK_AB R90, R99, R98 ;  /* 0x00000062635a723e */ /* 0x000fe400000010ff */
[----:B------:R-:W-:Y:S01]  /*4e60*/  F2FP.BF16.F32.PACK_AB R91, R28, R16 ;  /* 0x000000101c5b723e */ /* 0x000fe200000010ff */
[----:B------:R-:W-:Y:S01]  /*4e70*/  UMOV UR6, UR4 ;  /* 0x0000000400067c82 */ /* 0x000fe20008000000 */
[----:B------:R-:W-:Y:S01]  /*4e80*/  UMOV UR7, 0x40000040 ;  /* 0x4000004000077882 */ /* 0x000fe20000000000 */
[----:B------:R-:W-:Y:S01]  /*4e90*/  F2FP.BF16.F32.PACK_AB R28, R32, R30 ;  /* 0x0000001e201c723e */ /* 0x000fe200000010ff */
[----:B------:R-:W-:Y:S02]  /*4ea0*/  WARPGROUP.DEPBAR.LE gsb0, 0x0 ;  /* 0x00008000000079c5 */ /* 0x000fe40000010000 */
[----:B------:R-:W-:-:S06]  /*4eb0*/  WARPGROUP.ARRIVE ;  /* 0x00000000000079c5 */ /* 0x000fcc0000000000 */
[----:B------:R-:W-:Y:S01]  /*4ec0*/  HGMMA.64x64x16.F32.BF16 R136, R88, gdesc[UR4].tnspB, R136, gsb0 ;  /* 0x40e0000458887df0 */ /* 0x000fe20008001888 */
[----:B------:R-:W-:Y:S01]  /*4ed0*/  F2FP.BF16.F32.PACK_AB R29, R31, R29 ;  /* 0x0000001d1f1d723e */ /* 0x000fe200000010ff */
[----:B------:R-:W-:Y:S01]  /*4ee0*/  UIADD3 UR4, UR10, 0x180, URZ ;  /* 0x000001800a047890 */ /* 0x000fe2000fffe03f */
[----:B------:R-:W-:Y:S02]  /*4ef0*/  F2FP.BF16.F32.PACK_AB R30, R13, R17 ;  /* 0x000000110d1e723e */ /* 0x000fe400000010ff */
[----:B------:R-:W-:Y:S01]  /*4f00*/  F2FP.BF16.F32.PACK_AB R31, R36, R18 ;  /* 0x00000012241f723e */ /* 0x000fe200000010ff */
[----:B------:R-:W-:-:S03]  /*4f10*/  UMOV UR7, 0x40000040 ;  /* 0x4000004000077882 */ /* 0x000fc60000000000 */
        /* <DEDUP_REMOVED lines=38> */
[----:B-1----:R-:W-:Y:S02]  /*5180*/  F2FP.BF16.F32.PACK_AB R49, R206, R211 ;  /* 0x000000d3ce31723e */ /* 0x002fe400000010ff */
[----:B------:R-:W-:Y:S02]  /*5190*/  F2FP.BF16.F32.PACK_AB R50, R209, R207 ;  /* 0x000000cfd132723e */ /* 0x000fe400000010ff */
        /* <DEDUP_REMOVED lines=73> */
[----:B---3--:R-:W-:Y:S05]  /*5630*/  @!P0 BRA `(.L_x_124) ;  /* 0x0000000000048947 */ /* 0x008fea0003800000 */
[----:B------:R-:W-:Y:S01]  /*5640*/  BPT.TRAP 0x1 ;  /* 0x000000040000795c */ /* 0x000fe20000300000 */
.L_x_124:
[C---:B-----5:R-:W-:Y:S01]  /*5650*/  IMAD R0, R4.reuse, 0x400, R0 ;  /* 0x0000040004007824 */ /* 0x060fe200078e0200 */
[----:B------:R-:W-:Y:S01]  /*5660*/  LEA R13, R4, R2, 0x3 ;  /* 0x00000002040d7211 */ /* 0x000fe200078e18ff */
[----:B------:R-:W-:Y:S01]  /*5670*/  UMOV UR7, 0x40000040 ;  /* 0x4000004000077882 */ /* 0x000fe20000000000 */
[----:B------:R-:W1:Y:S02]  /*5680*/  S2R R12, SR_TID.X ;  /* 0x00000000000c7919 */ /* 0x000e640000002100 */
[----:B------:R-:W-:Y:S01]  /*5690*/  R2UR UR4, R0 ;  /* 0x00000000000472ca */ /* 0x000fe200000e0000 */
[----:B------:R-:W-:-:S05]  /*56a0*/  VIADD R0, R13, 0x30c40 ;  /* 0x00030c400d007836 */ /* 0x000fca0000000000 */
[----:B------:R-:W-:-:S04]  /*56b0*/  PRMT R0, RZ, 0x654, R0 ;  /* 0x00000654ff007816 */ /* 0x000fc80000000000 */
[----:B------:R2:W-:Y:S01]  /*56c0*/  SYNCS.ARRIVE.TRANS64.RED.A1T0 RZ, [R0+URZ], RZ ;  /* 0x000000ff00ff79a7 */ /* 0x0005e2000810043f */
[----:B------:R-:W-:Y:S02]  /*56d0*/  WARPGROUP.ARRIVE ;  /* 0x00000000000079c5 */ /* 0x000fe40000000000 */
[----:B------:R-:W-:-:S04]  /*56e0*/  UMOV UR6, UR4 ;  /* 0x0000000400067c82 */ /* 0x000fc80008000000 */
[----:B------:R-:W-:Y:S01]  /*56f0*/  HGMMA.64x64x16.F32.BF16 R168, R84, gdesc[UR4].tnspB, R168, gsb0 ;  /* 0x40e0000454a87df0 */ /* 0x000fe200080018a8 */
[----:B------:R-:W-:Y:S01]  /*5700*/  UIADD3 UR6, UR4, 0x80, URZ ;  /* 0x0000008004067890 */ /* 0x000fe2000fffe03f */
[----:B------:R-:W-:Y:S01]  /*5710*/  UMOV UR7, 0x40000040 ;  /* 0x4000004000077882 */ /* 0x000fe20000000000 */
[----:B-1----:R-:W-:-:S04]  /*5720*/  SHF.R.U32.HI R14, RZ, 0x7, R12 ;  /* 0x00000007ff0e7819 */ /* 0x002fc8000001160c */
[C---:B--2---:R-:W-:Y:S01]  /*5730*/  IADD3 R0, R14.reuse, 0xc, RZ ;  /* 0x0000000c0e007810 */ /* 0x044fe20007ffe0ff */
[----:B------:R-:W-:Y:S01]  /*5740*/  VIADD R12, R14, 0x9 ;  /* 0x000000090e0c7836 */ /* 0x000fe20000000000 */
        /* <DEDUP_REMOVED lines=53> */
.L_x_125:
[----:B-1----:R-:W2:Y:S01]  /*5aa0*/  LDL R12, [R1] ;  /* 0x00000000010c7983 */ /* 0x002ea20000100800 */
[----:B------:R-:W-:Y:S01]  /*5ab0*/  IADD3 R6, R6, 0x1, RZ ;  /* 0x0000000106067810 */ /* 0x000fe20007ffe0ff */
[----:B------:R-:W-:Y:S02]  /*5ac0*/  VIADD R0, R13, 0x30c20 ;  /* 0x00030c200d007836 */ /* 0x000fe40000000000 */
        /* <DEDUP_REMOVED lines=9> */
.L_x_115:
        /* <DEDUP_REMOVED lines=43> */
[----:B--2---:R-:W-:Y:S01]  /*5e10*/  IMAD.U32 R7, RZ, RZ, UR7 ;  /* 0x00000007ff077e24 */ /* 0x004fe2000f8e00ff */
[----:B------:R-:W-:Y:S01]  /*5e20*/  MOV R11, UR5 ;  /* 0x00000005000b7c02 */ /* 0x000fe20008000f00 */
[----:B------:R-:W-:Y:S01]  /*5e30*/  IMAD.U32 R10, RZ, RZ, UR4 ;  /* 0x00000004ff0a7e24 */ /* 0x000fe2000f8e00ff */
[----:B-1----:R-:W-:Y:S01]  /*5e40*/  MOV R13, RZ ;  /* 0x000000ff000d7202 */ /* 0x002fe20000000f00 */
[----:B------:R-:W-:-:S02]  /*5e50*/  IMAD.MOV.U32 R8, RZ, RZ, 0x70 ;  /* 0x00000070ff087424 */ /* 0x000fc400078e00ff */
[----:B---3--:R-:W-:-:S07]  /*5e60*/  IMAD.MOV.U32 R12, RZ, RZ, 0x1 ;  /* 0x00000001ff0c7424 */ /* 0x008fce00078e00ff */
[----:B------:R-:W-:-:S07]  /*5e70*/  LEPC R20, `(.L_x_127) ;  /* 0x000000001014794e */ /* 0x000fce0000000000 */
[----:B----4-:R-:W-:Y:S05]  /*5e80*/  CALL.ABS.NOINC R14 ;  /* 0x000000000e007343 */ /* 0x010fea0003c00000 */
.L_x_127:
[----:B------:R-:W-:-:S05]  /*5e90*/  VIADD R22, R2, 0x4000 ;  /* 0x0000400002167836 */ /* 0x000fca0000000000 */
[----:B------:R-:W-:-:S13]  /*5ea0*/  LOP3.LUT P0, RZ, R22, 0x3ff, RZ, 0xc0, !PT ;  /* 0x000003ff16ff7812 */ /* 0x000fda000780c0ff */
[----:B------:R-:W-:Y:S05]  /*5eb0*/  @!P0 BRA `(.L_x_128) ;  /* 0x0000000000408947 */ /* 0x000fea0003800000 */
[----:B------:R-:W-:Y:S01]  /*5ec0*/  MOV R0, 0x0 ;  /* 0x0000000000007802 */ /* 0x000fe20000000f00 */
[----:B------:R-:W-:Y:S01]  /*5ed0*/  ULDC.64 UR4, c[0x4][0x90] ;  /* 0x0100240000047ab9 */ /* 0x000fe20000000a00 */
[----:B------:R-:W-:Y:S01]  /*5ee0*/  ULDC.64 UR6, c[0x4][0x18] ;  /* 0x0100060000067ab9 */ /* 0x000fe20000000a00 */
[----:B------:R-:W-:Y:S01]  /*5ef0*/  IMAD.U32 R4, RZ, RZ, UR4 ;  /* 0x00000004ff047e24 */ /* 0x000fe2000f8e00ff */
[----:B------:R3:W4:Y:S01]  /*5f00*/  LDC.64 R14, c[0x4][R0] ;  /* 0x01000000000e7b82 */ /* 0x0007220000000a00 */
[----:B------:R-:W-:Y:S01]  /*5f10*/  MOV R5, UR5 ;  /* 0x0000000500057c02 */ /* 0x000fe20008000f00 */
[----:B------:R-:W-:Y:S01]  /*5f20*/  ULDC.64 UR4, c[0x4][0x98] ;  /* 0x0100260000047ab9 */ /* 0x000fe20000000a00 */
[----:B------:R-:W-:Y:S01]  /*5f30*/  MOV R10, UR6 ;  /* 0x00000006000a7c02 */ /* 0x000fe20008000f00 */
[----:B------:R-:W-:Y:S01]  /*5f40*/  IMAD.U32 R6, RZ, RZ, UR4 ;  /* 0x00000004ff067e24 */ /* 0x000fe2000f8e00ff */
[----:B------:R-:W-:Y:S01]  /*5f50*/  MOV R12, 0x1 ;  /* 0x00000001000c7802 */ /* 0x000fe20000000f00 */
[----:B--2---:R-:W-:-:S02]  /*5f60*/  IMAD.U32 R7, RZ, RZ, UR5 ;  /* 0x00000005ff077e24 */ /* 0x004fc4000f8e00ff */
[----:B------:R-:W-:Y:S02]  /*5f70*/  IMAD.U32 R11, RZ, RZ, UR7 ;  /* 0x00000007ff0b7e24 */ /* 0x000fe4000f8e00ff */
[----:B------:R-:W-:Y:S02]  /*5f80*/  IMAD.MOV.U32 R8, RZ, RZ, 0x70 ;  /* 0x00000070ff087424 */ /* 0x000fe400078e00ff */
[----:B-1-3--:R-:W-:-:S07]  /*5f90*/  IMAD.MOV.U32 R13, RZ, RZ, RZ ;  /* 0x000000ffff0d7224 */ /* 0x00afce00078e00ff */
[----:B------:R-:W-:-:S07]  /*5fa0*/  LEPC R20, `(.L_x_128) ;  /* 0x000000001014794e */ /* 0x000fce0000000000 */
[----:B----4-:R-:W-:Y:S05]  /*5fb0*/  CALL.ABS.NOINC R14 ;  /* 0x000000000e007343 */ /* 0x010fea0003c00000 */
.L_x_128:
        /* <DEDUP_REMOVED lines=9> */
[----:B------:R-:W-:Y:S01]  /*6050*/  IMAD.U32 R6, RZ, RZ, UR6 ;  /* 0x00000006ff067e24 */ /* 0x000fe2000f8e00ff */
[----:B------:R-:W-:Y:S01]  /*6060*/  MOV R10, UR4 ;  /* 0x00000004000a7c02 */ /* 0x000fe20008000f00 */
[----:B--2---:R-:W-:Y:S01]  /*6070*/  IMAD.U32 R7, RZ, RZ, UR7 ;  /* 0x00000007ff077e24 */ /* 0x004fe2000f8e00ff */
[----:B------:R-:W-:Y:S01]  /*6080*/  MOV R12, 0x1 ;  /* 0x00000001000c7802 */ /* 0x000fe20000000f00 */
[----:B------:R-:W-:-:S02]  /*6090*/  IMAD.U32 R11, RZ, RZ, UR5 ;  /* 0x00000005ff0b7e24 */ /* 0x000fc4000f8e00ff */
[----:B------:R-:W-:Y:S02]  /*60a0*/  IMAD.MOV.U32 R8, RZ, RZ, 0x70 ;  /* 0x00000070ff087424 */ /* 0x000fe400078e00ff */
[----:B-1-3--:R-:W-:-:S07]  /*60b0*/  IMAD.MOV.U32 R13, RZ, RZ, RZ ;  /* 0x000000ffff0d7224 */ /* 0x00afce00078e00ff */
[----:B------:R-:W-:-:S07]  /*60c0*/  LEPC R20, `(.L_x_129) ;  /* 0x000000001014794e */ /* 0x000fce0000000000 */
[----:B----4-:R-:W-:Y:S05]  /*60d0*/  CALL.ABS.NOINC R14 ;  /* 0x000000000e007343 */ /* 0x010fea0003c00000 */
.L_x_129:
        /* <DEDUP_REMOVED lines=18> */
.L_x_130:
[----:B------:R-:W2:Y:S01]  /*6200*/  S2R R0, SR_TID.X ;  /* 0x0000000000007919 */ /* 0x000ea20000002100 */
[----:B------:R-:W-:Y:S02]  /*6210*/  F2FP.BF16.F32.PACK_AB R136, R137, R136 ;  /* 0x000000888988723e */ /* 0x000fe400000010ff */
[----:B------:R-:W-:Y:S01]  /*6220*/  F2FP.BF16.F32.PACK_AB R137, R139, R138 ;  /* 0x0000008a8b89723e */ /* 0x000fe200000010ff */
[----:B------:R-:W3:Y:S01]  /*6230*/  S2R R3, SR_TID.X ;  /* 0x0000000000037919 */ /* 0x000ee20000002100 */
        /* <DEDUP_REMOVED lines=15> */
[----:B--2---:R-:W-:Y:S01]  /*6330*/  VIADD R7, R0, 0xffffff80 ;  /* 0xffffff8000077836 */ /* 0x004fe20000000000 */
[----:B------:R-:W-:Y:S02]  /*6340*/  F2FP.BF16.F32.PACK_AB R8, R177, R176 ;  /* 0x000000b0b108723e */ /* 0x000fe400000010ff */
[----:B------:R-:W-:-:S02]  /*6350*/  F2FP.BF16.F32.PACK_AB R10, R181, R180 ;  /* 0x000000b4b50a723e */ /* 0x000fc400000010ff */
[----:B------:R-:W-:Y:S02]  /*6360*/  SHF.R.S32.HI R4, RZ, 0x1f, R7 ;  /* 0x0000001fff047819 */ /* 0x000fe40000011407 */
[----:B---3--:R-:W-:Y:S02]  /*6370*/  IADD3 R3, R3, -0x80, RZ ;  /* 0xffffff8003037810 */ /* 0x008fe40007ffe0ff */
[----:B------:R-:W-:Y:S02]  /*6380*/  LEA.HI R0, R4, R7, RZ, 0x4 ;  /* 0x0000000704007211 */ /* 0x000fe400078f20ff */
[----:B------:R-:W-:Y:S02]  /*6390*/  SHF.R.S32.HI R6, RZ, 0x1f, R3 ;  /* 0x0000001fff067819 */ /* 0x000fe40000011403 */
[----:B------:R-:W-:Y:S02]  /*63a0*/  LOP3.LUT R0, R0, 0xfffffff0, RZ, 0xc0, !PT ;  /* 0xfffffff000007812 */ /* 0x000fe400078ec0ff */
[----:B------:R-:W-:-:S02]  /*63b0*/  LEA.HI R6, R6, R3, RZ, 0x4 ;  /* 0x0000000306067211 */ /* 0x000fc400078f20ff */
[----:B------:R-:W-:Y:S01]  /*63c0*/  LEA.HI R4, R4, R7, RZ, 0x5 ;  /* 0x0000000704047211 */ /* 0x000fe200078f28ff */
[----:B------:R-:W-:Y:S01]  /*63d0*/  IMAD.IADD R0, R7, 0x1, -R0 ;  /* 0x0000000107007824 */ /* 0x000fe200078e0a00 */
[----:B------:R-:W-:Y:S02]  /*63e0*/  SHF.R.S32.HI R9, RZ, 0x4, R6 ;  /* 0x00000004ff097819 */ /* 0x000fe40000011406 */
[----:B------:R-:W-:Y:S01]  /*63f0*/  SHF.R.S32.HI R22, RZ, 0x5, R4 ;  /* 0x00000005ff167819 */ /* 0x000fe20000011404 */
[----:B------:R-:W-:Y:S01]  /*6400*/  IMAD.MOV.U32 R4, RZ, RZ, 0x40 ;  /* 0x00000040ff047424 */ /* 0x000fe200078e00ff */
[----:B------:R-:W-:Y:S02]  /*6410*/  SHF.R.S32.HI R3, RZ, 0x1f, R0 ;  /* 0x0000001fff037819 */ /* 0x000fe40000011400 */
[----:B------:R-:W-:Y:S02]  /*6420*/  LEA.HI R6, R6, R9, RZ, 0x1 ;  /* 0x0000000906067211 */ /* 0x000fe400078f08ff */
[----:B------:R-:W-:-:S02]  /*6430*/  LEA.HI R3, R3, R0, RZ, 0x3 ;  /* 0x0000000003037211 */ /* 0x000fc400078f18ff */
[----:B------:R-:W-:Y:S02]  /*6440*/  LOP3.LUT R6, R6, 0xfffffffe, RZ, 0xc0, !PT ;  /* 0xfffffffe06067812 */ /* 0x000fe400078ec0ff */
[----:B------:R-:W-:Y:S02]  /*6450*/  LOP3.LUT R5, R3, 0xfffffff8, RZ, 0xc0, !PT ;  /* 0xfffffff803057812 */ /* 0x000fe400078ec0ff */
[----:B------:R-:W-:Y:S02]  /*6460*/  IADD3 R6, R9, -R6, RZ ;  /* 0x8000000609067210 */ /* 0x000fe40007ffe0ff */
[----:B------:R-:W-:Y:S01]  /*6470*/  SHF.L.U32 R3, R3, 0x6, RZ ;  /* 0x0000000603037819 */ /* 0x000fe200000006ff */
[----:B------:R-:W-:Y:S01]  /*6480*/  IMAD.IADD R5, R0, 0x1, -R5 ;  /* 0x0000000100057824 */ /* 0x000fe200078e0a05 */
[----:B------:R-:W-:Y:S01]  /*6490*/  F2FP.BF16.F32.PACK_AB R9, R179, R178 ;  /* 0x000000b2b309723e */ /* 0x000fe200000010ff */
[----:B------:R-:W-:Y:S01]  /*64a0*/  IMAD.SHL.U32 R7, R6, 0x8, RZ ;  /* 0x0000000806077824 */ /* 0x000fe200078e00ff */
[----:B------:R-:W-:Y:S01]  /*64b0*/  LOP3.LUT R3, R3, 0x7ffffe00, RZ, 0xc0, !PT ;  /* 0x7ffffe0003037812 */ /* 0x000fe200078ec0ff */
[C---:B------:R-:W-:Y:S01]  /*64c0*/  IMAD.SHL.U32 R0, R5.reuse, 0x40, RZ ;  /* 0x0000004005007824 */ /* 0x040fe200078e00ff */
[----:B------:R-:W-:-:S02]  /*64d0*/  R2P PR, R5, 0x6 ;  /* 0x0000000605007804 */ /* 0x000fc40000000000 */
[----:B------:R-:W-:Y:S01]  /*64e0*/  F2FP.BF16.F32.PACK_AB R5, R171, R170 ;  /* 0x000000aaab05723e */ /* 0x000fe200000010ff */
[----:B------:R-:W-:Y:S01]  /*64f0*/  IMAD R3, R22, 0x400, R3 ;  /* 0x0000040016037824 */ /* 0x000fe200078e0203 */
[----:B------:R-:W-:Y:S01]  /*6500*/  LOP3.LUT R0, R0, 0x1c0, RZ, 0xc0, !PT ;  /* 0x000001c000007812 */ /* 0x000fe200078ec0ff */
[----:B------:R-:W2:Y:S01]  /*6510*/  SHFL.IDX PT, R22, R22, RZ, 0x1f ;  /* 0x00001fff16167589 */ /* 0x000ea200000e0000 */
[----:B------:R-:W-:Y:S02]  /*6520*/  SEL R4, R4, 0xffffffc0, !P2 ;  /* 0xffffffc004047807 */ /* 0x000fe40005000000 */
[----:B------:R-:W-:Y:S02]  /*6530*/  LOP3.LUT R7, R0, 0x8, R7, 0xf8, !PT ;  /* 0x0000000800077812 */ /* 0x000fe400078ef807 */
[----:B------:R-:W-:Y:S02]  /*6540*/  SHF.R.U32.HI R0, RZ, 0x3, R0 ;  /* 0x00000003ff007819 */ /* 0x000fe40000011600 */
[----:B------:R-:W-:-:S02]  /*6550*/  F2FP.BF16.F32.PACK_AB R6, R173, R172 ;  /* 0x000000acad06723e */ /* 0x000fc400000010ff */
[----:B------:R-:W-:Y:S02]  /*6560*/  LOP3.LUT R0, R7, R0, RZ, 0x3c, !PT ;  /* 0x0000000007007212 */ /* 0x000fe400078e3cff */
[----:B------:R-:W-:Y:S02]  /*6570*/  F2FP.BF16.F32.PACK_AB R7, R175, R174 ;  /* 0x000000aeaf07723e */ /* 0x000fe400000010ff */
[----:B------:R-:W-:Y:S01]  /*6580*/  F2FP.BF16.F32.PACK_AB R11, R183, R182 ;  /* 0x000000b6b70b723e */ /* 0x000fe200000010ff */
[----:B------:R-:W-:Y:S01]  /*6590*/  IMAD.IADD R3, R0, 0x1, R3 ;  /* 0x0000000100037824 */ /* 0x000fe200078e0203 */
[----:B------:R-:W-:Y:S02]  /*65a0*/  MOV R0, 0x20 ;  /* 0x0000002000007802 */ /* 0x000fe40000000f00 */
[----:B------:R-:W-:Y:S01]  /*65b0*/  F2FP.BF16.F32.PACK_AB R12, R185, R184 ;  /* 0x000000b8b90c723e */ /* 0x000fe200000010ff */
[----:B------:R-:W-:Y:S01]  /*65c0*/  IMAD R3, R3, 0x2, R2 ;  /* 0x0000000203037824 */ /* 0x000fe200078e0202 */
[----:B------:R-:W-:-:S02]  /*65d0*/  SEL R0, R0, 0xffffffe0, !P1 ;  /* 0xffffffe000007807 */ /* 0x000fc40004800000 */
[----:B-1----:R-:W-:Y:S02]  /*65e0*/  F2FP.BF16.F32.PACK_AB R13, R187, R186 ;  /* 0x000000babb0d723e */ /* 0x002fe400000010ff */
[--C-:B------:R-:W-:Y:S01]  /*65f0*/  IADD3 R21, R4, 0x4000, R3.reuse ;  /* 0x0000400004157810 */ /* 0x100fe20007ffe003 */
[----:B------:R1:W-:Y:S01]  /*6600*/  STSM.16.M88.4 [R3+0x4000], R136 ;  /* 0x0040008803007844 */ /* 0x0003e20000000200 */
[C---:B------:R-:W-:Y:S02]  /*6610*/  IADD3 R20, R0.reuse, 0x4000, R3 ;  /* 0x0000400000147810 */ /* 0x040fe40007ffe003 */
[----:B------:R-:W-:Y:S02]  /*6620*/  IADD3 R0, R0, R21, RZ ;  /* 0x0000001500007210 */ /* 0x000fe40007ffe0ff */
[----:B------:R-:W-:Y:S01]  /*6630*/  F2FP.BF16.F32.PACK_AB R4, R169, R168 ;  /* 0x000000a8a904723e */ /* 0x000fe200000010ff */
        /* <DEDUP_REMOVED lines=18> */
[----:B--2---:R-:W2:Y:S02]  /*6760*/  FENCE.VIEW.ASYNC.S ;  /* 0x00000000000073c6 */ /* 0x004ea40000000000 */
[----:B--2---:R-:W-:Y:S06]  /*6770*/  BAR.ARV 0x1, 0x120 ;  /* 0x0044800000007b1d */ /* 0x004fec0000002000 */
[----:B------:R-:W-:Y:S05]  /*6780*/  @P0 BRA `(.L_x_131) ;  /* 0x0000000000540947 */ /* 0x000fea0003800000 */
[----:B------:R-:W-:Y:S01]  /*6790*/  BAR.SYNC.DEFER_BLOCKING 0x1, 0x120 ;  /* 0x0044800000007b1d */ /* 0x000fe20000010000 */
[----:B------:R-:W-:-:S05]  /*67a0*/  ELECT P0, URZ, PT ;  /* 0x00000000003f782f */ /* 0x000fca0003800000 */
[----:B------:R-:W-:Y:S08]  /*67b0*/  BSSY B0, `(.L_x_131) ;  /* 0x0000012000007945 */ /* 0x000ff00003800000 */
[----:B------:R-:W-:Y:S05]  /*67c0*/  @!P0 BRA `(.L_x_132) ;  /* 0x0000000000408947 */ /* 0x000fea0003800000 */
[----:B------:R-:W2:Y:S01]  /*67d0*/  S2UR UR10, SR_CTAID.X ;  /* 0x00000000000a79c3 */ /* 0x000ea20000002500 */
        /* <DEDUP_REMOVED lines=9> */
[----:B------:R-:W3:Y:S01]  /*6870*/  S2UR UR11, SR_CTAID.Y ;  /* 0x00000000000b79c3 */ /* 0x000ee20000002600 */
[----:B--2---:R-:W-:-:S09]  /*6880*/  USHF.L.U32 UR10, UR10, 0x7, URZ ;  /* 0x000000070a0a7899 */ /* 0x004fd2000800063f */
[----:B---3--:R2:W-:Y:S02]  /*6890*/  UTMASTG.4D [UR8], [UR4] ;  /* 0x00000008040073b5 */ /* 0x0085e40008018000 */
[----:B--2---:R-:W-:Y:S02]  /*68a0*/  UMOV UR8, UR6 ;  /* 0x0000000600087c82 */ /* 0x004fe40008000000 */
[----:B------:R2:W-:Y:S02]  /*68b0*/  UTMASTG.4D [UR8], [UR14] ;  /* 0x000000080e0073b5 */ /* 0x0005e40008018000 */
[----:B--2---:R0:W-:Y:S02]  /*68c0*/  UTMACMDFLUSH ;  /* 0x00000000000079b7 */ /* 0x0041e40000000000 */
.L_x_132:
[----:B------:R-:W-:Y:S05]  /*68d0*/  BSYNC B0 ;  /* 0x0000000000007941 */ /* 0x000fea0003800000 */
.L_x_131:
[----:B------:R-:W-:-:S04]  /*68e0*/  DEPBAR.LE SB0, 0x0 ;  /* 0x000080000000791a */ /* 0x000fc80000000000 */
[----:B------:R-:W-:Y:S05]  /*68f0*/  BRA `(.L_x_107) ;  /* 0x0000002c00147947 */ /* 0x000fea0003800000 */
.L_x_105:
[----:B------:R-:W-:-:S08]  /*6900*/  NOP ;  /* 0x0000000000007918 */ /* 0x000fd00000000000 */
[----:B------:R-:W1:-:S00]  /*6910*/  USETMAXREG.DEALLOC.CTAPOOL 0x18 ;  /* 0x00000018000079c8 */ /* 0x000e4000080e0500 */
[----:B-1----:R-:W-:Y:S01]  /*6920*/  LOP3.LUT R2, R0, 0x3, RZ, 0xc0, !PT ;  /* 0x0000000300027812 */ /* 0x002fe200078ec0ff */
[----:B------:R-:W-:-:S05]  /*6930*/  IMAD.MOV.U32 R0, RZ, RZ, RZ ;  /* 0x000000ffff007224 */ /* 0x000fca00078e00ff */
        /* <DEDUP_REMOVED lines=10> */
[----:B------:R-:W-:Y:S01]  /*69e0*/  ULDC UR13, c[0x0][0x288] ;  /* 0x0000a200000d7ab9 */ /* 0x000fe20000000800 */
[----:B------:R-:W-:Y:S01]  /*69f0*/  ULDC.64 UR14, c[0x0][0x2e0] ;  /* 0x0000b800000e7ab9 */ /* 0x000fe20000000a00 */
[----:B------:R-:W-:-:S04]  /*6a00*/  ELECT P0, URZ, PT ;  /* 0x00000000003f782f */ /* 0x000fc80003800000 */
[----:B------:R-:W2:Y:S01]  /*6a10*/  LDC R4, c[0x0][0x280] ;  /* 0x0000a000ff047b82 */ /* 0x000ea20000000800 */
[----:B-1----:R-:W-:Y:S02]  /*6a20*/  USHF.R.S32.HI UR8, URZ, 0x1f, UR16 ;  /* 0x0000001f3f087899 */ /* 0x002fe40008011410 */
[----:B------:R-:W-:Y:S02]  /*6a30*/  UIMAD.WIDE.U32 UR4, UR16, UR10, URZ ;  /* 0x0000000a100472a5 */ /* 0x000fe4000f8e003f */
[----:B------:R-:W-:Y:S01]  /*6a40*/  UIMAD UR6, UR8, UR10, URZ ;  /* 0x0000000a080672a4 */ /* 0x000fe2000f8e023f */
[----:B--2---:R-:W-:-:S03]  /*6a50*/  ISETP.GE.AND P1, PT, R4, 0x1, PT ;  /* 0x000000010400780c */ /* 0x004fc60003f26270 */
[----:B------:R-:W-:Y:S02]  /*6a60*/  UIMAD UR7, UR16, UR11, UR6 ;  /* 0x0000000b100772a4 */ /* 0x000fe4000f8e0206 */
[----:B------:R-:W-:Y:S02]  /*6a70*/  USHF.R.S32.HI UR6, URZ, 0x1f, UR9 ;  /* 0x0000001f3f067899 */ /* 0x000fe40008011409 */
[----:B------:R-:W-:Y:S02]  /*6a80*/  UIMAD UR11, UR9, UR13, URZ ;  /* 0x0000000d090b72a4 */ /* 0x000fe4000f8e023f */
[----:B------:R-:W-:Y:S02]  /*6a90*/  UIMAD UR6, UR6, UR14, URZ ;  /* 0x0000000e060672a4 */ /* 0x000fe4000f8e023f */
[----:B------:R-:W-:Y:S02]  /*6aa0*/  UIADD3 UR5, UR5, UR7, URZ ;  /* 0x0000000705057290 */ /* 0x000fe4000fffe03f */
[----:B------:R-:W-:-:S02]  /*6ab0*/  UIADD3 UR10, UP0, UR11, UR16, URZ ;  /* 0x000000100b0a7290 */ /* 0x000fc4000ff1e03f */
[----:B------:R-:W-:Y:S02]  /*6ac0*/  UIMAD UR12, UR9, UR15, UR6 ;  /* 0x0000000f090c72a4 */ /* 0x000fe4000f8e0206 */
[----:B------:R-:W-:Y:S02]  /*6ad0*/  UIMAD.WIDE.U32 UR6, UR9, UR14, UR4 ;  /* 0x0000000e090672a5 */ /* 0x000fe4000f8e0004 */
[----:B------:R-:W-:Y:S01]  /*6ae0*/  ULEA.HI.X.SX32 UR11, UR11, UR8, 0x1, UP0 ;  /* 0x000000080b0b7291 */ /* 0x000fe200080f0e3f */
[----:B------:R-:W-:Y:S11]  /*6af0*/  @!P1 BRA `(.L_x_107) ;  /* 0x0000002800949947 */ /* 0x000ff60003800000 */
[----:B------:R-:W1:Y:S01]  /*6b00*/  S2R R5, SR_TID.X ;  /* 0x0000000000057919 */ /* 0x000e620000002100 */
[C---:B------:R-:W-:Y:S01]  /*6b10*/  VIADD R0, R4.reuse, 0x7f ;  /* 0x0000007f04007836 */ /* 0x040fe20000000000 */
[----:B------:R-:W-:Y:S01]  /*6b20*/  ISETP.GE.AND P1, PT, R4, 0x81, PT ;  /* 0x000000810400780c */ /* 0x000fe20003f26270 */
[----:B------:R-:W-:Y:S01]  /*6b30*/  ULDC UR4, c[0x0][0x760] ;  /* 0x0001d80000047ab9 */ /* 0x000fe20000000800 */
[----:B------:R-:W2:Y:S01]  /*6b40*/  S2UR UR28, SR_CTAID.X ;  /* 0x00000000001c79c3 */ /* 0x000ea20000002500 */
[----:B------:R-:W-:Y:S01]  /*6b50*/  UIMAD UR13, UR13, UR4, URZ ;  /* 0x000000040d0d72a4 */ /* 0x000fe2000f8e023f */
[----:B------:R-:W-:Y:S01]  /*6b60*/  SHF.R.S32.HI R3, RZ, 0x1f, R0 ;  /* 0x0000001fff037819 */ /* 0x000fe20000011400 */
[----:B------:R-:W-:Y:S01]  /*6b70*/  UIADD3 UR12, UR7, UR12, URZ ;  /* 0x0000000c070c7290 */ /* 0x000fe2000fffe03f */
[----:B------:R-:W-:Y:S02]  /*6b80*/  UMOV UR4, URZ ;  /* 0x0000003f00047c82 */ /* 0x000fe40008000000 */
[----:B------:R-:W-:Y:S01]  /*6b90*/  LEA.HI R3, R3, R0, RZ, 0x7 ;  /* 0x0000000003037211 */ /* 0x000fe200078f38ff */
[----:B------:R-:W-:-:S03]  /*6ba0*/  ULDC.64 UR26, c[0x0][0x208] ;  /* 0x00008200001a7ab9 */ /* 0x000fc60000000a00 */
[----:B------:R-:W-:-:S04]  /*6bb0*/  SHF.R.S32.HI R2, RZ, 0x7, R3 ;  /* 0x00000007ff027819 */ /* 0x000fc80000011403 */
[----:B------:R-:W-:Y:S02]  /*6bc0*/  VIMNMX R2, R2, 0x1, !PT ;  /* 0x0000000102027848 */ /* 0x000fe40007fe0100 */
[----:B-1----:R-:W-:Y:S02]  /*6bd0*/  LOP3.LUT R0, R5, 0x1f, RZ, 0xc0, !PT ;  /* 0x0000001f05007812 */ /* 0x002fe400078ec0ff */
[----:B------:R-:W-:Y:S01]  /*6be0*/  LOP3.LUT R5, R2, 0x1, RZ, 0xc0, !PT ;  /* 0x0000000102057812 */ /* 0x000fe200078ec0ff */
[----:B--2---:R-:W-:Y:S06]  /*6bf0*/  @!P1 BRA `(.L_x_134) ;  /* 0x0000000800ac9947 */ /* 0x004fec0003800000 */
[----:B------:R-:W-:Y:S01]  /*6c00*/  ULDC.64 UR20, c[0x0][0x2c0] ;  /* 0x0000b00000147ab9 */ /* 0x000fe20000000a00 */
[----:B------:R-:W-:Y:S01]  /*6c10*/  IADD3 R4, R2, -R5, RZ ;  /* 0x8000000502047210 */ /* 0x000fe20007ffe0ff */
        /* <DEDUP_REMOVED lines=9> */
[----:B------:R-:W-:-:S12]  /*6cb0*/  UIADD3.X UR21, URZ, UR21, URZ, UP2, !UPT ;  /* 0x000000153f157290 */ /* 0x000fd800097fe43f */
.L_x_159:
[----:B------:R-:W-:Y:S01]  /*6cc0*/  UIMAD UR22, UR13, UR4, URZ ;  /* 0x000000040d1672a4 */ /* 0x000fe2000f8e023f */
[----:B------:R-:W-:Y:S01]  /*6cd0*/  ISETP.NE.AND P1, PT, R0, RZ, PT ;  /* 0x000000ff0000720c */ /* 0x000fe20003f25270 */
[----:B------:R-:W-:Y:S01]  /*6ce0*/  ULDC.64 UR8, c[0x0][0x768] ;  /* 0x0001da0000087ab9 */ /* 0x000fe20000000a00 */
[----:B------:R-:W-:Y:S01]  /*6cf0*/  USHF.L.U32 UR14, UR5, 0xe, URZ ;  /* 0x0000000e050e7899 */ /* 0x000fe2000800063f */
[----:B------:R-:W-:Y:S01]  /*6d00*/  VIADD R4, R4, 0xfffffffe ;  /* 0xfffffffe04047836 */ /* 0x000fe20000000000 */
[----:B------:R-:W-:Y:S01]  /*6d10*/  UIADD3 UR15, UP0, UR22, UR10, URZ ;  /* 0x0000000a160f7290 */ /* 0x000fe2000ff1e03f */
[----:B------:R-:W-:Y:S01]  /*6d20*/  BSSY B0, `(.L_x_135) ;  /* 0x0000010000007945 */ /* 0x000fe20003800000 */
[----:B------:R-:W-:Y:S02]  /*6d30*/  UIMAD.WIDE UR32, UR14, 0x4, UR16 ;  /* 0x000000040e2078a5 */ /* 0x000fe4000f8e0210 */
[----:B------:R-:W-:Y:S01]  /*6d40*/  ULEA.HI.X.SX32 UR23, UR22, UR11, 0x1, UP0 ;  /* 0x0000000b16177291 */ /* 0x000fe200080f0e3f */
[----:B------:R-:W-:Y:S01]  /*6d50*/  ISETP.NE.AND P2, PT, R4, RZ, PT ;  /* 0x000000ff0400720c */ /* 0x000fe20003f45270 */
[----:B------:R-:W-:-:S02]  /*6d60*/  ULEA UR24, UP0, UR15, UR8, 0x2 ;  /* 0x000000080f187291 */ /* 0x000fc4000f80103f */
[----:B------:R-:W-:Y:S02]  /*6d70*/  UIMAD.WIDE UR30, UR14, 0x4, UR18 ;  /* 0x000000040e1e78a5 */ /* 0x000fe4000f8e0212 */
[----:B------:R-:W-:Y:S02]  /*6d80*/  ULEA.HI.X UR23, UR15, UR9, UR23, 0x2, UP0 ;  /* 0x000000090f177291 */ /* 0x000fe400080f1417 */
[----:B-1----:R-:W-:Y:S01]  /*6d90*/  IMAD.U32 R2, RZ, RZ, UR24 ;  /* 0x00000018ff027e24 */ /* 0x002fe2000f8e00ff */
[----:B------:R-:W-:-:S03]  /*6da0*/  UIMAD.WIDE UR14, UR14, 0x4, UR20 ;  /* 0x000000040e0e78a5 */ /* 0x000fc6000f8e0214 */
[----:B------:R-:W-:Y:S01]  /*6db0*/  MOV R3, UR23 ;  /* 0x0000001700037c02 */ /* 0x000fe20008000f00 */
[----:B------:R-:W-:Y:S08]  /*6dc0*/  @P1 BRA `(.L_x_136) ;  /* 0x0000000000141947 */ /* 0x000ff00003800000 */
.L_x_137:
[----:B------:R-:W2:Y:S04]  /*6dd0*/  LDG.E.STRONG.GPU R6, desc[UR26][R2.64] ;  /* 0x0000001a02067981 */ /* 0x000ea8000c1ef900 */
[----:B--2---:R-:W-:Y:S01]  /*6de0*/  CCTL.IVALL ;  /* 0x00000000ff00798f */ /* 0x004fe20002000000 */
[----:B------:R-:W-:Y:S05]  /*6df0*/  YIELD ;  /* 0x0000000000007946 */ /* 0x000fea0003800000 */
[----:B------:R-:W-:-:S13]  /*6e00*/  ISETP.NE.AND P3, PT, R6, UR28, PT ;  /* 0x0000001c06007c0c */ /* 0x000fda000bf65270 */
[----:B------:R-:W-:Y:S05]  /*6e10*/  @P3 BRA `(.L_x_137) ;  /* 0xfffffffc00ec3947 */ /* 0x000fea000383ffff */
.L_x_136:
[----:B------:R-:W-:Y:S05]  /*6e20*/  BSYNC B0 ;  /* 0x0000000000007941 */ /* 0x000fea0003800000 */
.L_x_135:
[----:B------:R-:W-:-:S03]  /*6e30*/  UMOV UR23, 0xffffffff ;  /* 0xffffffff00177882 */ /* 0x000fc60000000000 */
[----:B------:R-:W-:Y:S05]  /*6e40*/  BRA.DIV UR23, `(.L_x_138) ;  /* 0x0000002a17207947 */ /* 0x000fea000b800000 */
[----:B------:R-:W-:Y:S01]  /*6e50*/  NOP ;  /* 0x0000000000007918 */ /* 0x000fe20000000000 */
.L_x_202:
[----:B------:R-:W-:Y:S05]  /*6e60*/  WARPSYNC.ALL ;  /* 0x0000000000007948 */ /* 0x000fea0003800000 */
[----:B------:R-:W-:Y:S06]  /*6e70*/  BAR.SYNC.DEFER_BLOCKING 0xd, 0xa0 ;  /* 0x0342800000007b1d */ /* 0x000fec0000010000 */
[----:B------:R-:W-:Y:S04]  /*6e80*/  BSSY B0, `(.L_x_139) ;  /* 0x0000011000007945 */ /* 0x000fe80003800000 */
[----:B------:R-:W-:Y:S05]  /*6e90*/  @!P0 BRA `(.L_x_140) ;  /* 0x00000000003c8947 */ /* 0x000fea0003800000 */
[----:B------:R-:W1:Y:S01]  /*6ea0*/  S2UR UR34, SR_CgaCtaId ;  /* 0x00000000002279c3 */ /* 0x000e620000008800 */
[----:B------:R-:W-:Y:S01]  /*6eb0*/  USHF.L.U32 UR23, UR4, 0xd, URZ ;  /* 0x0000000d04177899 */ /* 0x000fe2000800063f */
        /* <DEDUP_REMOVED lines=13> */
.L_x_140:
[----:B------:R-:W-:Y:S05]  /*6f90*/  BSYNC B0 ;  /* 0x0000000000007941 */ /* 0x000fea0003800000 */
.L_x_139:
        /* <DEDUP_REMOVED lines=13> */
.L_x_142:
[----:B------:R-:W-:Y:S05]  /*7070*/  BSYNC B0 ;  /* 0x0000000000007941 */ /* 0x000fea0003800000 */
.L_x_141:
[----:B------:R-:W-:Y:S06]  /*7080*/  BAR.ARV 0xa, 0xa0 ;  /* 0x0282800000007b1d */ /* 0x000fec0000002000 */
[----:B------:R-:W-:Y:S04]  /*7090*/  BSSY B0, `(.L_x_143) ;  /* 0x0000003000007945 */ /* 0x000fe80003800000 */
[----:B------:R-:W-:Y:S05]  /*70a0*/  @!P0 BRA `(.L_x_144) ;  /* 0x0000000000048947 */ /* 0x000fea0003800000 */
[----:B------:R-:W-:-:S04]  /*70b0*/  DEPBAR.LE SB0, 0x0 ;  /* 0x000080000000791a */ /* 0x000fc80000000000 */
.L_x_144:
[----:B------:R-:W-:Y:S05]  /*70c0*/  BSYNC B0 ;  /* 0x0000000000007941 */ /* 0x000fea0003800000 */
.L_x_143:
[----:B------:R-:W-:Y:S06]  /*70d0*/  BAR.ARV 0xb, 0xa0 ;  /* 0x02c2800000007b1d */ /* 0x000fec0000002000 */
[----:B------:R-:W-:Y:S01]  /*70e0*/  NOP ;  /* 0x0000000000007918 */ /* 0x000fe20000000000 */
[----:B------:R-:W-:Y:S04]  /*70f0*/  BSSY B0, `(.L_x_145) ;  /* 0x0000011000007945 */ /* 0x000fe80003800000 */
[----:B------:R-:W-:Y:S05]  /*7100*/  @P1 BRA `(.L_x_146) ;  /* 0x00000000003c1947 */ /* 0x000fea0003800000 */
[----:B------:R-:W-:Y:S01]  /*7110*/  @!PT LDS RZ, [RZ] ;  /* 0x00000000fffff984 */ /* 0x000fe20000000800 */
[----:B------:R-:W-:Y:S01]  /*7120*/  @!PT LDS RZ, [RZ] ;  /* 0x00000000fffff984 */ /* 0x000fe20000000800 */
[----:B------:R-:W-:Y:S01]  /*7130*/  @!PT LDS RZ, [RZ] ;  /* 0x00000000fffff984 */ /* 0x000fe20000000800 */
[----:B------:R-:W-:Y:S01]  /*7140*/  @!PT LDS RZ, [RZ] ;  /* 0x00000000fffff984 */ /* 0x000fe20000000800 */
[----:B------:R1:W-:Y:S06]  /*7150*/  MEMBAR.ALL.CTA ;  /* 0x0000000000007992 */ /* 0x0003ec0000008000 */
[----:B-1----:R-:W-:Y:S06]  /*7160*/  MEMBAR.ALL.GPU ;  /* 0x0000000000007992 */ /* 0x002fec000000a000 */
[----:B------:R-:W-:-:S00]  /*7170*/  ERRBAR ;  /* 0x00000000000079ab */ /* 0x000fc00000000000 */
[----:B------:R-:W-:Y:S06]  /*7180*/  CGAERRBAR ;  /* 0x00000000000075ab */ /* 0x000fec0000000000 */
[----:B012345:R-:W-:Y:S01]  /*7190*/  CCTL.IVALL ;  /* 0x00000000ff00798f */ /* 0x03ffe20002000000 */
[----:B------:R-:W1:Y:S01]  /*71a0*/  S2R R6, SR_LANEID ;  /* 0x0000000000067919 */ /* 0x000e620000000000 */
[----:B------:R-:W-:Y:S02]  /*71b0*/  VOTEU.ANY UR23, UPT, PT ;  /* 0x0000000000177886 */ /* 0x000fe400038e0100 */
[----:B------:R-:W-:-:S02]  /*71c0*/  UFLO.U32 UR24, UR23 ;  /* 0x00000017001872bd */ /* 0x000fc400080e0000 */
[----:B------:R-:W2:Y:S04]  /*71d0*/  POPC R7, UR23 ;  /* 0x0000001700077d09 */ /* 0x000ea80008000000 */
[----:B-1----:R-:W-:-:S13]  /*71e0*/  ISETP.EQ.U32.AND P3, PT, R6, UR24, PT ;  /* 0x0000001806007c0c */ /* 0x002fda000bf62070 */
[----:B--2---:R1:W-:Y:S02]  /*71f0*/  @P3 REDG.E.ADD.S32.STRONG.GPU desc[UR26][R2.64], R7 ;  /* 0x000000070200398e */ /* 0x0043e4000c10e39a */
.L_x_146:
[----:B------:R-:W-:Y:S05]  /*7200*/  BSYNC B0 ;  /* 0x0000000000007941 */ /* 0x000fea0003800000 */
.L_x_145:
[----:B------:R-:W-:Y:S01]  /*7210*/  UIADD3 UR22, UR13, UR22, URZ ;  /* 0x000000160d167290 */ /* 0x000fe2000fffe03f */
[----:B------:R-:W-:Y:S03]  /*7220*/  BSSY B0, `(.L_x_147) ;  /* 0x000000d000007945 */ /* 0x000fe60003800000 */
[----:B------:R-:W-:-:S04]  /*7230*/  UIADD3 UR23, UP0, UR22, UR10, URZ ;  /* 0x0000000a16177290 */ /* 0x000fc8000ff1e03f */
[----:B------:R-:W-:Y:S02]  /*7240*/  ULEA.HI.X.SX32 UR22, UR22, UR11, 0x1, UP0 ;  /* 0x0000000b16167291 */ /* 0x000fe400080f0e3f */
[----:B------:R-:W-:-:S04]  /*7250*/  ULEA UR8, UP0, UR23, UR8, 0x2 ;  /* 0x0000000817087291 */ /* 0x000fc8000f80103f */
[----:B------:R-:W-:Y:S02]  /*7260*/  ULEA.HI.X UR22, UR23, UR9, UR22, 0x2, UP0 ;  /* 0x0000000917167291 */ /* 0x000fe400080f1416 */
[----:B-1----:R-:W-:-:S04]  /*7270*/  IMAD.U32 R2, RZ, RZ, UR8 ;  /* 0x00000008ff027e24 */ /* 0x002fc8000f8e00ff */
[----:B------:R-:W-:Y:S01]  /*7280*/  IMAD.U32 R3, RZ, RZ, UR22 ;  /* 0x00000016ff037e24 */ /* 0x000fe2000f8e00ff */
[----:B------:R-:W-:Y:S06]  /*7290*/  @P1 BRA `(.L_x_148) ;  /* 0x0000000000141947 */ /* 0x000fec0003800000 */
.L_x_149:
[----:B------:R-:W2:Y:S04]  /*72a0*/  LDG.E.STRONG.GPU R6, desc[UR26][R2.64] ;  /* 0x0000001a02067981 */ /* 0x000ea8000c1ef900 */
[----:B--2---:R-:W-:Y:S01]  /*72b0*/  CCTL.IVALL ;  /* 0x00000000ff00798f */ /* 0x004fe20002000000 */
[----:B------:R-:W-:Y:S05]  /*72c0*/  YIELD ;  /* 0x0000000000007946 */ /* 0x000fea0003800000 */
[----:B------:R-:W-:-:S13]  /*72d0*/  ISETP.NE.AND P3, PT, R6, UR28, PT ;  /* 0x0000001c06007c0c */ /* 0x000fda000bf65270 */
[----:B------:R-:W-:Y:S05]  /*72e0*/  @P3 BRA `(.L_x_149) ;  /* 0xfffffffc00ec3947 */ /* 0x000fea000383ffff */
.L_x_148:
[----:B------:R-:W-:Y:S05]  /*72f0*/  BSYNC B0 ;  /* 0x0000000000007941 */ /* 0x000fea0003800000 */
.L_x_147:
[----:B------:R-:W-:-:S03]  /*7300*/  UMOV UR8, 0xffffffff ;  /* 0xffffffff00087882 */ /* 0x000fc60000000000 */
[----:B------:R-:W-:Y:S05]  /*7310*/  BRA.DIV UR8, `(.L_x_150) ;  /* 0x0000002608087947 */ /* 0x000fea000b800000 */
[----:B------:R-:W-:Y:S01]  /*7320*/  NOP ;  /* 0x0000000000007918 */ /* 0x000fe20000000000 */
.L_x_205:
[----:B------:R-:W-:Y:S05]  /*7330*/  WARPSYNC.ALL ;  /* 0x0000000000007948 */ /* 0x000fea0003800000 */
        /* <DEDUP_REMOVED lines=12> */
.L_x_152:
[----:B------:R-:W-:Y:S05]  /*7400*/  BSYNC B0 ;  /* 0x0000000000007941 */ /* 0x000fea0003800000 */
.L_x_151:
        /* <DEDUP_REMOVED lines=13> */
.L_x_154:
[----:B------:R-:W-:Y:S05]  /*74e0*/  BSYNC B0 ;  /* 0x0000000000007941 */ /* 0x000fea0003800000 */
.L_x_153:
[----:B------:R-:W-:Y:S06]  /*74f0*/  BAR.ARV 0xa, 0xa0 ;  /* 0x0282800000007b1d */ /* 0x000fec0000002000 */
[----:B------:R-:W-:Y:S04]  /*7500*/  BSSY B0, `(.L_x_155) ;  /* 0x0000003000007945 */ /* 0x000fe80003800000 */
[----:B------:R-:W-:Y:S05]  /*7510*/  @!P0 BRA `(.L_x_156) ;  /* 0x0000000000048947 */ /* 0x000fea0003800000 */
[----:B------:R-:W-:-:S04]  /*7520*/  DEPBAR.LE SB0, 0x0 ;  /* 0x000080000000791a */ /* 0x000fc80000000000 */
.L_x_156:
[----:B------:R-:W-:Y:S05]  /*7530*/  BSYNC B0 ;  /* 0x0000000000007941 */ /* 0x000fea0003800000 */
.L_x_155:
[----:B------:R-:W-:Y:S06]  /*7540*/  BAR.ARV 0xb, 0xa0 ;  /* 0x02c2800000007b1d */ /* 0x000fec0000002000 */
[----:B------:R-:W-:Y:S01]  /*7550*/  NOP ;  /* 0x0000000000007918 */ /* 0x000fe20000000000 */
[----:B------:R-:W-:Y:S04]  /*7560*/  BSSY B0, `(.L_x_157) ;  /* 0x0000011000007945 */ /* 0x000fe80003800000 */
[----:B------:R-:W-:Y:S05]  /*7570*/  @P1 BRA `(.L_x_158) ;  /* 0x00000000003c1947 */ /* 0x000fea0003800000 */
[----:B------:R-:W1:Y:S01]  /*7580*/  S2R R6, SR_LANEID ;  /* 0x0000000000067919 */ /* 0x000e620000000000 */
[----:B------:R-:W-:Y:S01]  /*7590*/  @!PT LDS RZ, [RZ] ;  /* 0x00000000fffff984 */ /* 0x000fe20000000800 */
[----:B------:R-:W-:Y:S01]  /*75a0*/  @!PT LDS RZ, [RZ] ;  /* 0x00000000fffff984 */ /* 0x000fe20000000800 */
[----:B------:R-:W-:Y:S01]  /*75b0*/  @!PT LDS RZ, [RZ] ;  /* 0x00000000fffff984 */ /* 0x000fe20000000800 */
[----:B------:R-:W-:Y:S01]  /*75c0*/  @!PT LDS RZ, [RZ] ;  /* 0x00000000fffff984 */ /* 0x000fe20000000800 */
[----:B------:R2:W-:Y:S06]  /*75d0*/  MEMBAR.ALL.CTA ;  /* 0x0000000000007992 */ /* 0x0005ec0000008000 */
[----:B--2---:R-:W-:Y:S06]  /*75e0*/  MEMBAR.ALL.GPU ;  /* 0x0000000000007992 */ /* 0x004fec000000a000 */
[----:B------:R-:W-:-:S00]  /*75f0*/  ERRBAR ;  /* 0x00000000000079ab */ /* 0x000fc00000000000 */
[----:B------:R-:W-:Y:S06]  /*7600*/  CGAERRBAR ;  /* 0x00000000000075ab */ /* 0x000fec0000000000 */
[----:B012345:R-:W-:Y:S01]  /*7610*/  CCTL.IVALL ;  /* 0x00000000ff00798f */ /* 0x03ffe20002000000 */
[----:B------:R-:W-:Y:S02]  /*7620*/  VOTEU.ANY UR8, UPT, PT ;  /* 0x0000000000087886 */ /* 0x000fe400038e0100 */
[----:B------:R-:W-:Y:S02]  /*7630*/  UFLO.U32 UR9, UR8 ;  /* 0x00000008000972bd */ /* 0x000fe400080e0000 */
[----:B------:R-:W2:Y:S04]  /*7640*/  POPC R7, UR8 ;  /* 0x0000000800077d09 */ /* 0x000ea80008000000 */
[----:B-1----:R-:W-:-:S13]  /*7650*/  ISETP.EQ.U32.AND P1, PT, R6, UR9, PT ;  /* 0x0000000906007c0c */ /* 0x002fda000bf22070 */
[----:B--2---:R1:W-:Y:S02]  /*7660*/  @P1 REDG.E.ADD.S32.STRONG.GPU desc[UR26][R2.64], R7 ;  /* 0x000000070200198e */ /* 0x0043e4000c10e39a */
.L_x_158:
[----:B------:R-:W-:Y:S05]  /*7670*/  BSYNC B0 ;  /* 0x0000000000007941 */ /* 0x000fea0003800000 */
.L_x_157:
[----:B------:R-:W-:Y:S02]  /*7680*/  UIADD3 UR4, UR4, 0x2, URZ ;  /* 0x0000000204047890 */ /* 0x000fe4000fffe03f */
[----:B------:R-:W-:Y:S01]  /*7690*/  UIADD3 UR5, UR5, 0x1, URZ ;  /* 0x0000000105057890 */ /* 0x000fe2000fffe03f */
[----:B------:R-:W-:Y:S11]  /*76a0*/  @P2 BRA `(.L_x_159) ;  /* 0xfffffff400842947 */ /* 0x000ff6000383ffff */
.L_x_134:
[----:B------:R-:W-:-:S13]  /*76b0*/  ISETP.NE.AND P1, PT, R5, RZ, PT ;  /* 0x000000ff0500720c */ /* 0x000fda0003f25270 */
[----:B------:R-:W-:Y:S05]  /*76c0*/  @!P1 BRA `(.L_x_107) ;  /* 0x0000001c00a09947 */ /* 0x000fea0003800000 */
[----:B------:R-:W-:Y:S01]  /*76d0*/  UIMAD UR5, UR13, UR4, URZ ;  /* 0x000000040d0572a4 */ /* 0x000fe2000f8e023f */
[----:B------:R-:W-:Y:S01]  /*76e0*/  ISETP.NE.AND P1, PT, R0, RZ, PT ;  /* 0x000000ff0000720c */ /* 0x000fe20003f25270 */
[----:B------:R-:W-:Y:S01]  /*76f0*/  ULDC.64 UR14, c[0x0][0x768] ;  /* 0x0001da00000e7ab9 */ /* 0x000fe20000000a00 */
[----:B------:R-:W-:Y:S01]  /*7700*/  BSSY B0, `(.L_x_160) ;  /* 0x000000d000007945 */ /* 0x000fe20003800000 */
[----:B------:R-:W-:-:S04]  /*7710*/  UIADD3 UR8, UP0, UR5, UR10, URZ ;  /* 0x0000000a05087290 */ /* 0x000fc8000ff1e03f */
[----:B------:R-:W-:Y:S02]  /*7720*/  ULEA.HI.X.SX32 UR5, UR5, UR11, 0x1, UP0 ;  /* 0x0000000b05057291 */ /* 0x000fe400080f0e3f */
[----:B------:R-:W-:-:S04]  /*7730*/  ULEA UR9, UP0, UR8, UR14, 0x2 ;  /* 0x0000000e08097291 */ /* 0x000fc8000f80103f */
[----:B------:R-:W-:Y:S02]  /*7740*/  ULEA.HI.X UR5, UR8, UR15, UR5, 0x2, UP0 ;  /* 0x0000000f08057291 */ /* 0x000fe400080f1405 */
[----:B-1----:R-:W-:-:S04]  /*7750*/  MOV R2, UR9 ;  /* 0x0000000900027c02 */ /* 0x002fc80008000f00 */
[----:B------:R-:W-:Y:S01]  /*7760*/  IMAD.U32 R3, RZ, RZ, UR5 ;  /* 0x00000005ff037e24 */ /* 0x000fe2000f8e00ff */
[----:B------:R-:W-:Y:S06]  /*7770*/  @P1 BRA `(.L_x_161) ;  /* 0x0000000000141947 */ /* 0x000fec0003800000 */
.L_x_162:
[----:B------:R-:W2:Y:S04]  /*7780*/  LDG.E.STRONG.GPU R0, desc[UR26][R2.64] ;  /* 0x0000001a02007981 */ /* 0x000ea8000c1ef900 */
[----:B--2---:R-:W-:Y:S01]  /*7790*/  CCTL.IVALL ;  /* 0x00000000ff00798f */ /* 0x004fe20002000000 */
[----:B------:R-:W-:Y:S05]  /*77a0*/  YIELD ;  /* 0x0000000000007946 */ /* 0x000fea0003800000 */
[----:B------:R-:W-:-:S13]  /*77b0*/  ISETP.NE.AND P2, PT, R0, UR28, PT ;  /* 0x0000001c00007c0c */ /* 0x000fda000bf45270 */
[----:B------:R-:W-:Y:S05]  /*77c0*/  @P2 BRA `(.L_x_162) ;  /* 0xfffffffc00ec2947 */ /* 0x000fea000383ffff */
.L_x_161:
[----:B------:R-:W-:Y:S05]  /*77d0*/  BSYNC B0 ;  /* 0x0000000000007941 */ /* 0x000fea0003800000 */
.L_x_160:
[----:B------:R-:W-:-:S03]  /*77e0*/  UMOV UR5, 0xffffffff ;  /* 0xffffffff00057882 */ /* 0x000fc60000000000 */
[----:B------:R-:W-:Y:S05]  /*77f0*/  BRA.DIV UR5, `(.L_x_163) ;  /* 0x0000001e05ec7947 */ /* 0x000fea000b800000 */
[----:B------:R-:W-:Y:S01]  /*7800*/  NOP ;  /* 0x0000000000007918 */ /* 0x000fe20000000000 */
.L_x_208:
[----:B------:R-:W-:Y:S01]  /*7810*/  IMAD.U32 R6, RZ, RZ, UR4 ;  /* 0x00000004ff067e24 */ /* 0x000fe2000f8e00ff */
[----:B------:R-:W-:Y:S05]  /*7820*/  WARPSYNC.ALL ;  /* 0x0000000000007948 */ /* 0x000fea0003800000 */
[----:B------:R-:W-:Y:S01]  /*7830*/  BAR.SYNC.DEFER_BLOCKING 0xd, 0xa0 ;  /* 0x0342800000007b1d */ /* 0x000fe20000010000 */
[----:B------:R-:W-:-:S05]  /*7840*/  SHF.L.U32 R6, R6, 0xd, RZ ;  /* 0x0000000d06067819 */ /* 0x000fca00000006ff */
[----:B------:R-:W-:Y:S04]  /*7850*/  BSSY B0, `(.L_x_164) ;  /* 0x0000012000007945 */ /* 0x000fe80003800000 */
[----:B------:R-:W-:Y:S05]  /*7860*/  @!P0 BRA `(.L_x_165) ;  /* 0x0000000000408947 */ /* 0x000fea0003800000 */
[----:B------:R-:W1:Y:S01]  /*7870*/  LDC.64 R8, c[0x0][0x2c0] ;  /* 0x0000b000ff087b82 */ /* 0x000e620000000a00 */
[C---:B------:R-:W-:Y:S01]  /*7880*/  IADD3 R4, P2, R6.reuse, UR6, RZ ;  /* 0x0000000606047c10 */ /* 0x040fe2000ff5e0ff */
[----:B------:R-:W-:Y:S01]  /*7890*/  UMOV UR5, 0x400 ;  /* 0x0000040000057882 */ /* 0x000fe20000000000 */
[----:B------:R-:W-:Y:S01]  /*78a0*/  UMOV UR16, 0x0 ;  /* 0x0000000000107882 */ /* 0x000fe20000000000 */
[----:B------:R-:W-:Y:S01]  /*78b0*/  UMOV UR17, 0x14f00000 ;  /* 0x14f0000000117882 */ /* 0x000fe20000000000 */
[----:B------:R-:W-:-:S03]  /*78c0*/  LEA.HI.X.SX32 R5, R6, UR12, 0x1, P2 ;  /* 0x0000000c06057c11 */ /* 0x000fc600090f0eff */
[----:B------:R-:W2:Y:S01]  /*78d0*/  S2UR UR8, SR_CgaCtaId ;  /* 0x00000000000879c3 */ /* 0x000ea20000008800 */
[----:B-1----:R-:W-:-:S04]  /*78e0*/  LEA R0, P3, R4, R8, 0x2 ;  /* 0x0000000804007211 */ /* 0x002fc800078610ff */
[----:B------:R-:W-:Y:S02]  /*78f0*/  LEA.HI.X R4, R4, R9, R5, 0x2, P3 ;  /* 0x0000000904047211 */ /* 0x000fe400018f1405 */
[----:B------:R-:W-:Y:S02]  /*7900*/  R2UR UR14, R0 ;  /* 0x00000000000e72ca */ /* 0x000fe400000e0000 */
[----:B------:R-:W-:Y:S01]  /*7910*/  R2UR UR15, R4 ;  /* 0x00000000040f72ca */ /* 0x000fe200000e0000 */
[----:B--2---:R-:W-:-:S03]  /*7920*/  ULEA UR5, UR8, UR5, 0x18 ;  /* 0x0000000508057291 */ /* 0x004fc6000f8ec03f */
[----:B------:R-:W-:Y:S01]  /*7930*/  UMOV UR8, 0x400 ;  /* 0x0000040000087882 */ /* 0x000fe20000000000 */
[----:B------:R-:W-:-:S09]  /*7940*/  UIADD3 UR5, UR5, 0x8000, URZ ;  /* 0x0000800005057890 */ /* 0x000fd2000fffe03f */
[----:B------:R1:W-:Y:S02]  /*7950*/  UBLKRED.G.S.ADD.F32.RN [UR14], [UR5], UR8, desc[UR16] ;  /* 0x0000100e050073bb */ /* 0x0003e400080a1408 */
[----:B-1----:R0:W-:Y:S02]  /*7960*/  UTMACMDFLUSH ;  /* 0x00000000000079b7 */ /* 0x0021e40000000000 */
.L_x_165:
[----:B------:R-:W-:Y:S05]  /*7970*/  BSYNC B0 ;  /* 0x0000000000007941 */ /* 0x000fea0003800000 */
.L_x_164:
[----:B------:R-:W-:Y:S06]  /*7980*/  BAR.SYNC.DEFER_BLOCKING 0xe, 0xa0 ;  /* 0x0382800000007b1d */ /* 0x000fec0000010000 */
[----:B------:R-:W-:Y:S04]  /*7990*/  BSSY B0, `(.L_x_166) ;  /* 0x0000013000007945 */ /* 0x000fe80003800000 */
[----:B------:R-:W-:Y:S05]  /*79a0*/  @!P0 BRA `(.L_x_167) ;  /* 0x0000000000448947 */ /* 0x000fea0003800000 */
[----:B------:R-:W1:Y:S01]  /*79b0*/  S2UR UR15, SR_CgaCtaId ;  /* 0x00000000000f79c3 */ /* 0x000e620000008800 */
[----:B------:R-:W-:Y:S01]  /*79c0*/  R2UR UR5, R6 ;  /* 0x00000000060572ca */ /* 0x000fe200000e0000 */
[----:B------:R-:W-:Y:S01]  /*79d0*/  UMOV UR14, 0x400 ;  /* 0x00000400000e7882 */ /* 0x000fe20000000000 */
[----:B------:R-:W-:Y:S01]  /*79e0*/  ULDC.64 UR8, c[0x0][0x2c0] ;  /* 0x0000b00000087ab9 */ /* 0x000fe20000000a00 */
[----:B------:R-:W-:-:S10]  /*79f0*/  UMOV UR17, 0x14f00000 ;  /* 0x14f0000000117882 */ /* 0x000fd40000000000 */
[----:B------:R-:W-:-:S04]  /*7a00*/  UIADD3 UR5, UR5, 0x1000, URZ ;  /* 0x0000100005057890 */ /* 0x000fc8000fffe03f */
[----:B------:R-:W-:-:S04]  /*7a10*/  UIADD3 UR16, UP0, UR5, UR6, URZ ;  /* 0x0000000605107290 */ /* 0x000fc8000ff1e03f */
[----:B------:R-:W-:Y:S02]  /*7a20*/  ULEA.HI.X.SX32 UR5, UR5, UR12, 0x1, UP0 ;  /* 0x0000000c05057291 */ /* 0x000fe400080f0e3f */
[----:B-1----:R-:W-:Y:S02]  /*7a30*/  ULEA UR14, UR15, UR14, 0x18 ;  /* 0x0000000e0f0e7291 */ /* 0x002fe4000f8ec03f */
[----:B------:R-:W-:Y:S02]  /*7a40*/  ULEA UR8, UP0, UR16, UR8, 0x2 ;  /* 0x0000000810087291 */ /* 0x000fe4000f80103f */
[----:B------:R-:W-:Y:S02]  /*7a50*/  UIADD3 UR14, UR14, 0xc000, URZ ;  /* 0x0000c0000e0e7890 */ /* 0x000fe4000fffe03f */
[----:B------:R-:W-:-:S03]  /*7a60*/  ULEA.HI.X UR9, UR16, UR9, UR5, 0x2, UP0 ;  /* 0x0000000910097291 */ /* 0x000fc600080f1405 */
[----:B------:R-:W-:Y:S01]  /*7a70*/  UMOV UR5, 0x400 ;  /* 0x0000040000057882 */ /* 0x000fe20000000000 */
[----:B------:R-:W-:-:S05]  /*7a80*/  UMOV UR16, 0x0 ;  /* 0x0000000000107882 */ /* 0x000fca0000000000 */
[----:B------:R1:W-:Y:S01]  /*7a90*/  UBLKRED.G.S.ADD.F32.RN [UR8], [UR14], UR5, desc[UR16] ;  /* 0x000010080e0073bb */ /* 0x0003e200080a1405 */
[----:B------:R0:W-:Y:S01]  /*7aa0*/  UTMACMDFLUSH ;  /* 0x00000000000079b7 */ /* 0x0001e20000000000 */
[----:B-1----:R-:W-:-:S04]  /*7ab0*/  DEPBAR.LE SB0, 0x1 ;  /* 0x000080400000791a */ /* 0x002fc80000000000 */
.L_x_167:
[----:B------:R-:W-:Y:S05]  /*7ac0*/  BSYNC B0 ;  /* 0x0000000000007941 */ /* 0x000fea0003800000 */
.L_x_166:
[----:B------:R-:W-:Y:S06]  /*7ad0*/  BAR.ARV 0xa, 0xa0 ;  /* 0x0282800000007b1d */ /* 0x000fec0000002000 */
[----:B------:R-:W-:Y:S04]  /*7ae0*/  BSSY B0, `(.L_x_168) ;  /* 0x0000003000007945 */ /* 0x000fe80003800000 */
[----:B------:R-:W-:Y:S05]  /*7af0*/  @!P0 BRA `(.L_x_169) ;  /* 0x0000000000048947 */ /* 0x000fea0003800000 */
[----:B------:R-:W-:-:S04]  /*7b00*/  DEPBAR.LE SB0, 0x0 ;  /* 0x000080000000791a */ /* 0x000fc80000000000 */
.L_x_169:
[----:B------:R-:W-:Y:S05]  /*7b10*/  BSYNC B0 ;  /* 0x0000000000007941 */ /* 0x000fea0003800000 */
.L_x_168:
[----:B------:R-:W-:Y:S06]  /*7b20*/  BAR.ARV 0xb, 0xa0 ;  /* 0x02c2800000007b1d */ /* 0x000fec0000002000 */
[----:B------:R-:W-:Y:S01]  /*7b30*/  NOP ;  /* 0x0000000000007918 */ /* 0x000fe20000000000 */
        /* <DEDUP_REMOVED lines=15> */
[----:B--2---:R4:W-:Y:S01]  /*7c30*/  @P0 REDG.E.ADD.S32.STRONG.GPU desc[UR26][R2.64], R5 ;  /* 0x000000050200098e */ /* 0x0049e2000c10e39a */
[----:B------:R-:W-:Y:S05]  /*7c40*/  BRA `(.L_x_107) ;  /* 0x0000001800407947 */ /* 0x000fea0003800000 */
.L_x_133:
        /* <DEDUP_REMOVED lines=55> */
.L_x_209:
[----:B------:R-:W-:Y:S01]  /*7fc0*/  IMAD.IADD R10, R7, 0x1, R3 ;  /* 0x00000001070a7824 */ /* 0x000fe200078e0203 */
[----:B------:R-:W-:Y:S01]  /*7fd0*/  MOV R9, 0x1 ;  /* 0x0000000100097802 */ /* 0x000fe20000000f00 */
[----:B------:R-:W-:Y:S01]  /*7fe0*/  IMAD.SHL.U32 R2, R2, 0x80, RZ ;  /* 0x0000008002027824 */ /* 0x000fe200078e00ff */
[----:B------:R-:W-:Y:S06]  /*7ff0*/  @P0 BRA `(.L_x_173) ;  /* 0x0000000000180947 */ /* 0x000fec0003800000 */
[----:B------:R-:W2:Y:S01]  /*8000*/  S2R R4, SR_TID.X ;  /* 0x0000000000047919 */ /* 0x000ea20000002100 */
[----:B-1----:R-:W-:-:S04]  /*8010*/  IMAD.MOV.U32 R0, RZ, RZ, 0x4200 ;  /* 0x00004200ff007424 */ /* 0x002fc800078e00ff */
[----:B------:R3:W-:Y:S01]  /*8020*/  SYNCS.ARRIVE.TRANS64 RZ, [R11+URZ+0x30c10], R0 ;  /* 0x030c10000bff79a7 */ /* 0x0007e2000800003f */
[----:B--2---:R-:W-:-:S13]  /*8030*/  LOP3.LUT P1, RZ, R4, 0x1f, RZ, 0xc0, !PT ;  /* 0x0000001f04ff7812 */ /* 0x004fda000782c0ff */
[----:B---3--:R-:W-:Y:S05]  /*8040*/  @!P1 BRA `(.L_x_173) ;  /* 0x0000000000049947 */ /* 0x008fea0003800000 */
[----:B------:R-:W-:Y:S01]  /*8050*/  BPT.TRAP 0x1 ;  /* 0x000000040000795c */ /* 0x000fe20000300000 */
.L_x_173:
        /* <DEDUP_REMOVED lines=23> */
[----:B------:R-:W-:Y:S01]  /*81d0*/  IMAD.MOV.U32 R4, RZ, RZ, 0x8000 ;  /* 0x00008000ff047424 */ /* 0x000fe200078e00ff */
        /* <DEDUP_REMOVED lines=9> */
[----:B------:R-:W-:Y:S01]  /*8270*/  R2UR UR33, R2 ;  /* 0x00000000022172ca */ /* 0x000fe200000e0000 */
[----:B------:R-:W-:-:S05]  /*8280*/  IMAD.X R2, RZ, RZ, R0, P2 ;  /* 0x000000ffff027224 */ /* 0x000fca00010e0600 */
[----:B------:R-:W-:Y:S02]  /*8290*/  R2UR UR35, R2 ;  /* 0x00000000022372ca */ /* 0x000fe400000e0000 */
[----:B------:R-:W-:-:S04]  /*82a0*/  IADD3 R2, P1, R8, 0xf0, RZ ;  /* 0x000000f008027810 */ /* 0x000fc80007f3e0ff */
[----:B------:R-:W-:Y:S02]  /*82b0*/  IADD3.X R3, RZ, R0, RZ, P1, !PT ;  /* 0x00000000ff037210 */ /* 0x000fe40000ffe4ff */
[----:B------:R-:W-:Y:S02]  /*82c0*/  R2UR UR6, R2 ;  /* 0x00000000020672ca */ /* 0x000fe400000e0000 */
[----:B------:R-:W-:Y:S02]  /*82d0*/  R2UR UR7, R3 ;  /* 0x00000000030772ca */ /* 0x000fe400000e0000 */
[----:B---3--:R-:W-:-:S11]  /*82e0*/  ISETP.GE.AND P1, PT, R12, 0x81, PT ;  /* 0x000000810c00780c */ /* 0x008fd60003f26270 */
        /* <DEDUP_REMOVED lines=13> */
[----:B------:R-:W-:Y:S01]  /*83c0*/  LEA.HI R4, R9, R4, RZ, 0x7 ;  /* 0x0000000409047211 */ /* 0x000fe200078f38ff */
[----:B------:R-:W-:-:S03]  /*83d0*/  IMAD.MOV.U32 R9, RZ, RZ, 0x1 ;  /* 0x00000001ff097424 */ /* 0x000fc600078e00ff */
        /* <DEDUP_REMOVED lines=8> */
.L_x_184:
[----:B------:R-:W-:-:S04]  /*8460*/  SHF.L.U32 R21, R9, 0x1f, RZ ;  /* 0x0000001f09157819 */ /* 0x000fc800000006ff */
[----:B-1----:R-:W1:Y:S02]  /*8470*/  SYNCS.PHASECHK.TRANS64.TRYWAIT P1, [R11+URZ+0x30c40], R21 ;  /* 0x030c40150b0075a7 */ /* 0x002e64000802017f */
[----:B-12---:R-:W-:Y:S05]  /*8480*/  @!P1 BRA `(.L_x_176) ;  /* 0x0000001000f89947 */ /* 0x006fea0003800000 */
.L_x_210:
[----:B------:R-:W-:Y:S05]  /*8490*/  @P0 BRA `(.L_x_177) ;  /* 0x0000000000140947 */ /* 0x000fea0003800000 */
[----:B------:R-:W-:Y:S01]  /*84a0*/  ISETP.NE.AND P1, PT, R14, RZ, PT ;  /* 0x000000ff0e00720c */ /* 0x000fe20003f25270 */
[----:B------:R-:W-:-:S04]  /*84b0*/  IMAD.MOV.U32 R0, RZ, RZ, 0x4200 ;  /* 0x00004200ff007424 */ /* 0x000fc800078e00ff */
[----:B------:R2:W-:Y:S08]  /*84c0*/  SYNCS.ARRIVE.TRANS64 RZ, [R11+URZ+0x30c30], R0 ;  /* 0x030c30000bff79a7 */ /* 0x0005f0000800003f */
[----:B------:R-:W-:Y:S05]  /*84d0*/  @!P1 BRA `(.L_x_177) ;  /* 0x0000000000049947 */ /* 0x000fea0003800000 */
[----:B------:R-:W-:Y:S01]  /*84e0*/  BPT.TRAP 0x1 ;  /* 0x000000040000795c */ /* 0x000fe20000300000 */
.L_x_177:
[----:B------:R-:W3:Y:S01]  /*84f0*/  LDC.64 R12, c[0x0][0x728] ;  /* 0x0001ca00ff0c7b82 */ /* 0x000ee20000000a00 */
[----:B------:R-:W-:Y:S01]  /*8500*/  SHF.L.U32 R17, R15, 0x7, RZ ;  /* 0x000000070f117819 */ /* 0x000fe200000006ff */
[----:B------:R-:W-:Y:S01]  /*8510*/  UMOV UR14, 0x0 ;  /* 0x00000000000e7882 */ /* 0x000fe20000000000 */
[----:B------:R-:W-:Y:S01]  /*8520*/  R2UR UR6, R11 ;  /* 0x000000000b0672ca */ /* 0x000fe200000e0000 */
[----:B------:R-:W-:Y:S01]  /*8530*/  UMOV UR15, 0x14f00000 ;  /* 0x14f00000000f7882 */ /* 0x000fe20000000000 */
[C---:B--2---:R-:W-:Y:S01]  /*8540*/  IADD3 R0, P1, R17.reuse, R6, RZ ;  /* 0x0000000611007210 */ /* 0x044fe20007f3e0ff */
[----:B------:R-:W-:Y:S01]  /*8550*/  UMOV UR18, URZ ;  /* 0x0000003f00127c82 */ /* 0x000fe20008000000 */
[----:B------:R-:W-:Y:S01]  /*8560*/  R2UR UR19, R17 ;  /* 0x00000000111372ca */ /* 0x000fe200000e0000 */
[----:B------:R-:W2:Y:S01]  /*8570*/  LDC.64 R4, c[0x0][0x198] ;  /* 0x00006600ff047b82 */ /* 0x000ea20000000a00 */
[----:B------:R-:W-:-:S07]  /*8580*/  UMOV UR13, 0x20 ;  /* 0x00000020000d7882 */ /* 0x000fce0000000000 */
[----:B------:R-:W-:Y:S02]  /*8590*/  UIADD3 UR16, UR6, 0x18000, URZ ;  /* 0x0001800006107890 */ /* 0x000fe4000fffe03f */
[----:B------:R-:W-:Y:S02]  /*85a0*/  UIADD3 UR17, UR6, 0x30c30, URZ ;  /* 0x00030c3006117890 */ /* 0x000fe4000fffe03f */
[----:B------:R-:W-:Y:S01]  /*85b0*/  UIADD3 UR6, UR6, 0x20400, URZ ;  /* 0x0002040006067890 */ /* 0x000fe2000fffe03f */
[----:B---3--:R-:W-:-:S04]  /*85c0*/  LEA R2, P2, R0, R12, 0x2 ;  /* 0x0000000c00027211 */ /* 0x008fc800078410ff */
[----:B------:R-:W-:Y:S01]  /*85d0*/  UMOV UR7, UR17 ;  /* 0x0000001100077c82 */ /* 0x000fe20008000000 */
[----:B------:R-:W-:Y:S02]  /*85e0*/  R2UR UR8, R2 ;  /* 0x00000000020872ca */ /* 0x000fe400000e0000 */
[----:B------:R-:W-:Y:S01]  /*85f0*/  LEA.HI.X.SX32 R2, R17, R10, 0x1, P1 ;  /* 0x0000000a11027211 */ /* 0x000fe200008f0eff */
[----:B--2---:R-:W-:-:S03]  /*8600*/  IMAD.MOV.U32 R8, RZ, RZ, R4 ;  /* 0x000000ffff087224 */ /* 0x004fc600078e0004 */
        /* <DEDUP_REMOVED lines=11> */
.L_x_211:
[----:B------:R-:W-:Y:S05]  /*86c0*/  @P0 BRA `(.L_x_179) ;  /* 0x0000000000140947 */ /* 0x000fea0003800000 */
[----:B------:R-:W-:Y:S01]  /*86d0*/  ISETP.NE.AND P1, PT, R14, RZ, PT ;  /* 0x000000ff0e00720c */ /* 0x000fe20003f25270 */
[----:B------:R-:W-:-:S04]  /*86e0*/  IMAD.MOV.U32 R2, RZ, RZ, 0x4200 ;  /* 0x00004200ff027424 */ /* 0x000fc800078e00ff */
[----:B------:R3:W-:Y:S08]  /*86f0*/  SYNCS.ARRIVE.TRANS64 RZ, [R11+URZ+0x30c18], R2 ;  /* 0x030c18020bff79a7 */ /* 0x0007f0000800003f */
[----:B------:R-:W-:Y:S05]  /*8700*/  @!P1 BRA `(.L_x_179) ;  /* 0x0000000000049947 */ /* 0x000fea0003800000 */
[----:B------:R-:W-:Y:S01]  /*8710*/  BPT.TRAP 0x1 ;  /* 0x000000040000795c */ /* 0x000fe20000300000 */
.L_x_179:
[----:B------:R-:W-:Y:S01]  /*8720*/  VIADD R17, R17, 0x80 ;  /* 0x0000008011117836 */ /* 0x000fe20000000000 */
[----:B------:R-:W-:Y:S01]  /*8730*/  R2UR UR17, R11 ;  /* 0x000000000b1172ca */ /* 0x000fe200000e0000 */
[----:B------:R-:W-:Y:S01]  /*8740*/  UMOV UR14, 0x0 ;  /* 0x00000000000e7882 */ /* 0x000fe20000000000 */
[----:B---3--:R-:W-:Y:S01]  /*8750*/  IADD3 R2, P1, R8, 0xf0, RZ ;  /* 0x000000f008027810 */ /* 0x008fe20007f3e0ff */
[----:B------:R-:W-:Y:S01]  /*8760*/  UMOV UR15, 0x14f00000 ;  /* 0x14f00000000f7882 */ /* 0x000fe20000000000 */
[----:B------:R-:W-:Y:S01]  /*8770*/  R2UR UR19, R17 ;  /* 0x00000000111372ca */ /* 0x000fe200000e0000 */
[----:B------:R-:W-:Y:S01]  /*8780*/  UMOV UR18, URZ ;  /* 0x0000003f00127c82 */ /* 0x000fe20008000000 */
[----:B------:R-:W-:Y:S01]  /*8790*/  IADD3.X R3, RZ, R0, RZ, P1, !PT ;  /* 0x00000000ff037210 */ /* 0x000fe20000ffe4ff */
[----:B------:R-:W-:Y:S01]  /*87a0*/  UMOV UR13, 0x20 ;  /* 0x00000020000d7882 */ /* 0x000fe20000000000 */
[----:B------:R-:W-:Y:S02]  /*87b0*/  R2UR UR10, R2 ;  /* 0x00000000020a72ca */ /* 0x000fe400000e0000 */
[----:B------:R-:W-:-:S03]  /*87c0*/  R2UR UR11, R3 ;  /* 0x00000000030b72ca */ /* 0x000fc600000e0000 */
        /* <DEDUP_REMOVED lines=9> */
.L_x_212:
[----:B-123--:R-:W-:Y:S01]  /*8860*/  SHF.R.S32.HI R21, RZ, 0x1f, R17 ;  /* 0x0000001fff157819 */ /* 0x00efe20000011411 */
[----:B------:R-:W-:Y:S06]  /*8870*/  @P0 BRA `(.L_x_181) ;  /* 0x00000000001c0947 */ /* 0x000fec0003800000 */
[----:B------:R-:W-:-:S04]  /*8880*/  IMAD.MOV.U32 R14, RZ, RZ, 0x4200 ;  /* 0x00004200ff0e7424 */ /* 0x000fc800078e00ff */
[----:B------:R1:W-:Y:S02]  /*8890*/  SYNCS.ARRIVE.TRANS64 RZ, [R11+URZ+0x30c38], R14 ;  /* 0x030c380e0bff79a7 */ /* 0x0003e4000800003f */
[----:B-1----:R-:W1:Y:S02]  /*88a0*/  S2R R14, SR_TID.X ;  /* 0x00000000000e7919 */ /* 0x002e640000002100 */
[----:B-1----:R-:W-:-:S04]  /*88b0*/  LOP3.LUT R14, R14, 0x1f, RZ, 0xc0, !PT ;  /* 0x0000001f0e0e7812 */ /* 0x002fc800078ec0ff */
[----:B------:R-:W-:-:S13]  /*88c0*/  ISETP.NE.AND P1, PT, R14, RZ, PT ;  /* 0x000000ff0e00720c */ /* 0x000fda0003f25270 */
[----:B------:R-:W-:Y:S05]  /*88d0*/  @!P1 BRA `(.L_x_181) ;  /* 0x0000000000049947 */ /* 0x000fea0003800000 */
[----:B------:R-:W-:Y:S01]  /*88e0*/  BPT.TRAP 0x1 ;  /* 0x000000040000795c */ /* 0x000fe20000300000 */
.L_x_181:
        /* <DEDUP_REMOVED lines=24> */
.L_x_214:
[----:B------:R-:W-:Y:S05]  /*8a70*/  @P0 BRA `(.L_x_183) ;  /* 0x0000000000140947 */ /* 0x000fea0003800000 */
[----:B------:R-:W-:Y:S02]  /*8a80*/  ISETP.NE.AND P1, PT, R14, RZ, PT ;  /* 0x000000ff0e00720c */ /* 0x000fe40003f25270 */
[----:B-1----:R-:W-:-:S04]  /*8a90*/  MOV R4, 0x4200 ;  /* 0x0000420000047802 */ /* 0x002fc80000000f00 */
[----:B------:R2:W-:Y:S07]  /*8aa0*/  SYNCS.ARRIVE.TRANS64 RZ, [R11+URZ+0x30c10], R4 ;  /* 0x030c10040bff79a7 */ /* 0x0005ee000800003f */
[----:B------:R-:W-:Y:S05]  /*8ab0*/  @!P1 BRA `(.L_x_183) ;  /* 0x0000000000049947 */ /* 0x000fea0003800000 */
[----:B------:R-:W-:Y:S01]  /*8ac0*/  BPT.TRAP 0x1 ;  /* 0x000000040000795c */ /* 0x000fe20000300000 */
.L_x_183:
        /* <DEDUP_REMOVED lines=14> */
[----:B------:R-:W-:Y:S01]  /*8bb0*/  IMAD.U32 R15, RZ, RZ, UR6 ;  /* 0x00000006ff0f7e24 */ /* 0x000fe2000f8e00ff */
[----:B------:R-:W-:Y:S02]  /*8bc0*/  UIADD3 UR17, UR17, 0x30c10, URZ ;  /* 0x00030c1011117890 */ /* 0x000fe4000fffe03f */
[----:B------:R-:W-:-:S05]  /*8bd0*/  UIMAD.WIDE UR8, UR19, 0x4, UR4 ;  /* 0x00000004130878a5 */ /* 0x000fca000f8e0204 */
[----:B------:R-:W-:Y:S02]  /*8be0*/  UMOV UR11, UR17 ;  /* 0x00000011000b7c82 */ /* 0x000fe40008000000 */
[----:B------:R3:W-:Y:S02]  /*8bf0*/  UTMALDG.4D [UR16], [UR14], desc[UR22] ;  /* 0x000016100e0075b4 */ /* 0x0007e40008019000 */
[----:B------:R3:W-:Y:S02]  /*8c00*/  UBLKCP.S.G [UR10], [UR8], UR7 ;  /* 0x0000000a080073ba */ /* 0x0007e40008000207 */
[----:B---3--:R-:W-:Y:S05]  /*8c10*/  @P1 BRA `(.L_x_184) ;  /* 0xfffffff800101947 */ /* 0x008fea000383ffff */
[----:B------:R-:W-:-:S07]  /*8c20*/  MOV R5, UR19 ;  /* 0x0000001300057c02 */ /* 0x000fce0008000f00 */
.L_x_175:
[----:B------:R-:W-:-:S13]  /*8c30*/  ISETP.NE.AND P1, PT, R19, RZ, PT ;  /* 0x000000ff1300720c */ /* 0x000fda0003f25270 */
[----:B------:R-:W-:Y:S05]  /*8c40*/  @!P1 BRA `(.L_x_174) ;  /* 0x0000000000f09947 */ /* 0x000fea0003800000 */
[----:B------:R-:W-:-:S04]  /*8c50*/  SHF.L.U32 R12, R9, 0x1f, RZ ;  /* 0x0000001f090c7819 */ /* 0x000fc800000006ff */
[----:B------:R-:W3:Y:S02]  /*8c60*/  SYNCS.PHASECHK.TRANS64.TRYWAIT P1, [R11+URZ+0x30c40], R12 ;  /* 0x030c400c0b0075a7 */ /* 0x000ee4000802017f */
[----:B---3--:R-:W-:Y:S05]  /*8c70*/  @!P1 BRA `(.L_x_185) ;  /* 0x0000000c00509947 */ /* 0x008fea0003800000 */
.L_x_215:
[----:B------:R-:W-:Y:S05]  /*8c80*/  @P0 BRA `(.L_x_186) ;  /* 0x0000000000140947 */ /* 0x000fea0003800000 */
[----:B------:R-:W-:Y:S01]  /*8c90*/  ISETP.NE.AND P1, PT, R14, RZ, PT ;  /* 0x000000ff0e00720c */ /* 0x000fe20003f25270 */
[----:B-12---:R-:W-:-:S04]  /*8ca0*/  IMAD.MOV.U32 R4, RZ, RZ, 0x4200 ;  /* 0x00004200ff047424 */ /* 0x006fc800078e00ff */
[----:B------:R4:W-:Y:S08]  /*8cb0*/  SYNCS.ARRIVE.TRANS64 RZ, [R11+URZ+0x30c30], R4 ;  /* 0x030c30040bff79a7 */ /* 0x0009f0000800003f */
[----:B------:R-:W-:Y:S05]  /*8cc0*/  @!P1 BRA `(.L_x_186) ;  /* 0x0000000000049947 */ /* 0x000fea0003800000 */
[----:B------:R-:W-:Y:S01]  /*8cd0*/  BPT.TRAP 0x1 ;  /* 0x000000040000795c */ /* 0x000fe20000300000 */
.L_x_186:
        /* <DEDUP_REMOVED lines=26> */
.L_x_216:
[----:B------:R-:W-:Y:S05]  /*8e80*/  @P0 BRA `(.L_x_188) ;  /* 0x0000000000140947 */ /* 0x000fea0003800000 */
[----:B------:R-:W-:Y:S01]  /*8e90*/  ISETP.NE.AND P0, PT, R14, RZ, PT ;  /* 0x000000ff0e00720c */ /* 0x000fe20003f05270 */
[----:B------:R-:W-:-:S04]  /*8ea0*/  IMAD.MOV.U32 R4, RZ, RZ, 0x4200 ;  /* 0x00004200ff047424 */ /* 0x000fc800078e00ff */
[----:B------:R2:W-:Y:S08]  /*8eb0*/  SYNCS.ARRIVE.TRANS64 RZ, [R11+URZ+0x30c18], R4 ;  /* 0x030c18040bff79a7 */ /* 0x0005f0000800003f */
[----:B------:R-:W-:Y:S05]  /*8ec0*/  @!P0 BRA `(.L_x_188) ;  /* 0x0000000000048947 */ /* 0x000fea0003800000 */
[----:B------:R-:W-:Y:S01]  /*8ed0*/  BPT.TRAP 0x1 ;  /* 0x000000040000795c */ /* 0x000fe20000300000 */
.L_x_188:
        /* <DEDUP_REMOVED lines=8> */
[----:B------:R-:W-:-:S05]  /*8f60*/  IMAD.MOV.U32 R20, RZ, RZ, 0x1 ;  /* 0x00000001ff147424 */ /* 0x000fca00078e00ff */
[----:B------:R-:W-:Y:S02]  /*8f70*/  UIADD3 UR19, UR19, 0x80, URZ ;  /* 0x0000008013137890 */ /* 0x000fe4000fffe03f */
[----:B------:R-:W-:Y:S02]  /*8f80*/  UIADD3 UR8, UR17, 0x20200, URZ ;  /* 0x0002020011087890 */ /* 0x000fe4000fffe03f */
[----:B------:R-:W-:Y:S02]  /*8f90*/  UIADD3 UR16, UR17, 0x14000, URZ ;  /* 0x0001400011107890 */ /* 0x000fe4000fffe03f */
[----:B------:R-:W-:Y:S01]  /*8fa0*/  UIADD3 UR17, UR17, 0x30c18, URZ ;  /* 0x00030c1811117890 */ /* 0x000fe2000fffe03f */
[----:B------:R-:W-:Y:S01]  /*8fb0*/  MOV R5, UR19 ;  /* 0x0000001300057c02 */ /* 0x000fe20008000f00 */
[----:B------:R-:W-:-:S05]  /*8fc0*/  UIMAD.WIDE UR6, UR19, 0x4, UR4 ;  /* 0x00000004130678a5 */ /* 0x000fca000f8e0204 */
[----:B------:R-:W-:Y:S02]  /*8fd0*/  UMOV UR9, UR17 ;  /* 0x0000001100097c82 */ /* 0x000fe40008000000 */
[----:B------:R4:W-:Y:S02]  /*8fe0*/  UTMALDG.4D [UR16], [UR10], desc[UR14] ;  /* 0x00000e100a0075b4 */ /* 0x0009e40008019000 */
[----:B------:R4:W-:Y:S02]  /*8ff0*/  UBLKCP.S.G [UR8], [UR6], UR13 ;  /* 0x00000008060073ba */ /* 0x0009e4000800020d */
[----:B----4-:R-:W-:Y:S01]  /*9000*/  NOP ;  /* 0x0000000000007918 */ /* 0x010fe20000000000 */
.L_x_174:
[----:B------:R-:W4:Y:S01]  /*9010*/  S2R R2, SR_TID.X ;  /* 0x0000000000027919 */ /* 0x000f220000002100 */
[----:B------:R-:W-:Y:S01]  /*9020*/  IMAD R13, R20, 0x8, R11 ;  /* 0x00000008140d7824 */ /* 0x000fe200078e020b */
[----:B----4-:R-:W-:Y:S02]  /*9030*/  LOP3.LUT R3, R2, 0x7f, RZ, 0xc0, !PT ;  /* 0x0000007f02037812 */ /* 0x010fe400078ec0ff */
[----:B------:R-:W-:Y:S02]  /*9040*/  SHF.L.U32 R2, R9, 0x1f, RZ ;  /* 0x0000001f09027819 */ /* 0x000fe400000006ff */
[----:B------:R-:W-:Y:S02]  /*9050*/  ISETP.NE.AND P1, PT, R3, RZ, PT ;  /* 0x000000ff0300720c */ /* 0x000fe40003f25270 */
[----:B------:R-:W4:Y:S02]  /*9060*/  SYNCS.PHASECHK.TRANS64.TRYWAIT P0, [R13+URZ+0x30c40], R2 ;  /* 0x030c40020d0075a7 */ /* 0x000f24000800017f */
[----:B----4-:R-:W-:Y:S09]  /*9070*/  @!P0 BRA `(.L_x_189) ;  /* 0x0000000800788947 */ /* 0x010ff20003800000 */
.L_x_217:
[----:B------:R-:W-:Y:S05]  /*9080*/  @P1 BRA `(.L_x_190) ;  /* 0x0000000000181947 */ /* 0x000fea0003800000 */
[----:B------:R-:W5:Y:S01]  /*9090*/  S2R R3, SR_TID.X ;  /* 0x0000000000037919 */ /* 0x000f620000002100 */
[----:B----4-:R-:W-:-:S04]  /*90a0*/  MOV R2, 0x4200 ;  /* 0x0000420000027802 */ /* 0x010fc80000000f00 */
[----:B------:R4:W-:Y:S01]  /*90b0*/  SYNCS.ARRIVE.TRANS64 RZ, [R13+URZ+0x30c30], R2 ;  /* 0x030c30020dff79a7 */ /* 0x0009e2000800003f */
[----:B-----5:R-:W-:-:S13]  /*90c0*/  LOP3.LUT P0, RZ, R3, 0x1f, RZ, 0xc0, !PT ;  /* 0x0000001f03ff7812 */ /* 0x020fda000780c0ff */
[----:B----4-:R-:W-:Y:S05]  /*90d0*/  @!P0 BRA `(.L_x_190) ;  /* 0x0000000000048947 */ /* 0x010fea0003800000 */
[----:B--2---:R-:W-:Y:S01]  /*90e0*/  BPT.TRAP 0x1 ;  /* 0x000000040000795c */ /* 0x004fe20000300000 */
.L_x_190:
[----:B----4-:R-:W4:Y:S01]  /*90f0*/  LDC.64 R2, c[0x0][0x728] ;  /* 0x0001ca00ff027b82 */ /* 0x010f220000000a00 */
[C---:B------:R-:W-:Y:S01]  /*9100*/  IADD3 R6, P0, R5.reuse, R6, RZ ;  /* 0x0000000605067210 */ /* 0x040fe20007f1e0ff */
[C---:B-12---:R-:W-:Y:S01]  /*9110*/  IMAD R4, R20.reuse, 0x4000, R11 ;  /* 0x0000400014047824 */ /* 0x046fe200078e020b */
[----:B---3--:R-:W-:Y:S01]  /*9120*/  LEA R11, R20, R11, 0x9 ;  /* 0x0000000b140b7211 */ /* 0x008fe200078e48ff */
[----:B------:R-:W-:Y:S01]  /*9130*/  UMOV UR8, 0x0 ;  /* 0x0000000000087882 */ /* 0x000fe20000000000 */
        /* <DEDUP_REMOVED lines=16> */
[----:B------:R-:W-:Y:S01]  /*9240*/  R2UR UR6, R8 ;  /* 0x00000000080672ca */ /* 0x000fe200000e0000 */
[----:B------:R-:W-:Y:S01]  /*9250*/  IMAD.X R0, RZ, RZ, R0, P0 ;  /* 0x000000ffff007224 */ /* 0x000fe200000e0600 */
[----:B------:R-:W-:-:S04]  /*9260*/  R2UR UR15, R3 ;  /* 0x00000000030f72ca */ /* 0x000fc800000e0000 */
[----:B------:R-:W-:Y:S02]  /*9270*/  R2UR UR7, R0 ;  /* 0x00000000000772ca */ /* 0x000fe400000e0000 */
[----:B------:R-:W-:-:S04]  /*9280*/  IADD3 R0, R20, 0x1, RZ ;  /* 0x0000000114007810 */ /* 0x000fc80007ffe0ff */
[----:B------:R-:W-:-:S04]  /*9290*/  ISETP.NE.AND P0, PT, R0, 0x2, PT ;  /* 0x000000020000780c */ /* 0x000fc80003f05270 */
[----:B------:R-:W-:Y:S02]  /*92a0*/  SEL R2, RZ, 0x1, P0 ;  /* 0x00000001ff027807 */ /* 0x000fe40000000000 */
[----:B------:R-:W-:Y:S01]  /*92b0*/  SEL R0, R0, RZ, P0 ;  /* 0x000000ff00007207 */ /* 0x000fe20000000000 */
[----:B------:R1:W-:Y:S01]  /*92c0*/  UTMALDG.4D [UR16], [UR6], desc[UR8] ;  /* 0x00000810060075b4 */ /* 0x0003e20008019000 */
[----:B------:R-:W-:Y:S01]  /*92d0*/  LOP3.LUT R9, R9, R2, RZ, 0x3c, !PT ;  /* 0x0000000209097212 */ /* 0x000fe200078e3cff */
[----:B------:R1:W-:Y:S02]  /*92e0*/  UBLKCP.S.G [UR10], [UR14], UR13 ;  /* 0x0000000a0e0073ba */ /* 0x0003e4000800020d */
[----:B-1----:R-:W-:-:S04]  /*92f0*/  NOP ;  /* 0x0000000000007918 */ /* 0x002fc80000000000 */
.L_x_171:
[----:B------:R-:W-:Y:S05]  /*9300*/  BSYNC B0 ;  /* 0x0000000000007941 */ /* 0x000fea0003800000 */
.L_x_170:
[----:B------:R-:W-:-:S03]  /*9310*/  UMOV UR6, 0xffffffff ;  /* 0xffffffff00067882 */ /* 0x000fc60000000000 */
[----:B------:R-:W-:Y:S05]  /*9320*/  BRA.DIV UR6, `(.L_x_191) ;  /* 0x0000000606e07947 */ /* 0x000fea000b800000 */
[----:B------:R-:W-:-:S13]  /*9330*/  ELECT P0, URZ, PT ;  /* 0x00000000003f782f */ /* 0x000fda0003800000 */
.L_x_220:
[----:B------:R-:W-:Y:S05]  /*9340*/  @!P0 BRA `(.L_x_107) ;  /* 0x0000000000808947 */ /* 0x000fea0003800000 */
[----:B------:R-:W-:-:S04]  /*9350*/  LOP3.LUT R16, R16, 0x2, RZ, 0xfc, !PT ;  /* 0x0000000210107812 */ /* 0x000fc800078efcff */
[----:B------:R-:W-:-:S13]  /*9360*/  ISETP.NE.AND P0, PT, R16, 0x3, PT ;  /* 0x000000031000780c */ /* 0x000fda0003f05270 */
[----:B------:R-:W-:Y:S05]  /*9370*/  @!P0 BRA `(.L_x_192) ;  /* 0x0000000000048947 */ /* 0x000fea0003800000 */
[----:B------:R-:W-:Y:S01]  /*9380*/  BPT.TRAP 0x1 ;  /* 0x000000040000795c */ /* 0x000fe20000300000 */
.L_x_192:
[----:B------:R-:W1:Y:S01]  /*9390*/  S2R R3, SR_CgaCtaId ;  /* 0x0000000000037919 */ /* 0x000e620000008800 */
[----:B------:R-:W-:Y:S02]  /*93a0*/  MOV R2, 0x400 ;  /* 0x0000040000027802 */ /* 0x000fe40000000f00 */
[----:B------:R-:W-:Y:S02]  /*93b0*/  SHF.L.U32 R5, R9, 0x1f, RZ ;  /* 0x0000001f09057819 */ /* 0x000fe400000006ff */
[----:B-1----:R-:W-:Y:S01]  /*93c0*/  LEA R7, R3, R2, 0x18 ;  /* 0x0000000203077211 */ /* 0x002fe200078ec0ff */
[----:B------:R-:W-:-:S04]  /*93d0*/  VIADD R2, R0, 0x1 ;  /* 0x0000000100027836 */ /* 0x000fc80000000000 */
[----:B------:R-:W-:Y:S01]  /*93e0*/  VIADD R3, R7, 0x30c20 ;  /* 0x00030c2007037836 */ /* 0x000fe20000000000 */
[----:B------:R-:W-:-:S04]  /*93f0*/  ISETP.NE.AND P2, PT, R2, 0x2, PT ;  /* 0x000000020200780c */ /* 0x000fc80003f45270 */
[----:B------:R-:W-:Y:S02]  /*9400*/  LEA R6, R0, R3, 0x3 ;  /* 0x0000000300067211 */ /* 0x000fe400078e18ff */
[----:B------:R-:W-:Y:S02]  /*9410*/  SEL R4, RZ, 0x1, P2 ;  /* 0x00000001ff047807 */ /* 0x000fe40001000000 */
[----:B------:R-:W1:Y:S02]  /*9420*/  SYNCS.PHASECHK.TRANS64.TRYWAIT P1, [R6+URZ], R5 ;  /* 0x00000005060075a7 */ /* 0x000e64000802017f */
[----:B------:R-:W-:Y:S02]  /*9430*/  LOP3.LUT R9, R9, R4, RZ, 0x3c, !PT ;  /* 0x0000000409097212 */ /* 0x000fe400078e3cff */
[----:B------:R-:W-:Y:S02]  /*9440*/  SEL R4, R2, RZ, P2 ;  /* 0x000000ff02047207 */ /* 0x000fe40001000000 */
[----:B------:R-:W-:-:S02]  /*9450*/  SHF.L.U32 R2, R9, 0x1f, RZ ;  /* 0x0000001f09027819 */ /* 0x000fc400000006ff */
[----:B------:R-:W-:Y:S01]  /*9460*/  LEA R3, R4, R3, 0x3 ;  /* 0x0000000304037211 */ /* 0x000fe200078e18ff */
[----:B-1----:R-:W-:Y:S06]  /*9470*/  @!P1 BRA `(.L_x_193) ;  /* 0x0000000400b09947 */ /* 0x002fec0003800000 */
.L_x_221:
[----:B------:R-:W2:Y:S02]  /*9480*/  SYNCS.PHASECHK.TRANS64.TRYWAIT P1, [R3+URZ], R2 ;  /* 0x00000002030075a7 */ /* 0x000ea4000802017f */
[----:B--2---:R-:W-:Y:S05]  /*9490*/  @!P1 BRA `(.L_x_194) ;  /* 0x0000000400bc9947 */ /* 0x004fea0003800000 */
.L_x_222:
[----:B------:R-:W-:Y:S05]  /*94a0*/  @!P0 BRA `(.L_x_195) ;  /* 0x0000000000048947 */ /* 0x000fea0003800000 */
[----:B------:R-:W-:Y:S01]  /*94b0*/  BPT.TRAP 0x1 ;  /* 0x000000040000795c */ /* 0x000fe20000300000 */
.L_x_195:
[----:B--2---:R-:W-:-:S05]  /*94c0*/  VIADD R3, R7, 0x30c40 ;  /* 0x00030c4007037836 */ /* 0x004fca0000000000 */
[----:B------:R-:W-:-:S04]  /*94d0*/  LEA R0, R0, R3, 0x3 ;  /* 0x0000000300007211 */ /* 0x000fc800078e18ff */
[----:B------:R-:W2:Y:S02]  /*94e0*/  SYNCS.PHASECHK.TRANS64.TRYWAIT P0, [R0+URZ], R5 ;  /* 0x00000005000075a7 */ /* 0x000ea4000800017f */
[----:B--2---:R-:W-:Y:S05]  /*94f0*/  @!P0 BRA `(.L_x_196) ;  /* 0x0000000400b88947 */ /* 0x004fea0003800000 */
.L_x_223:
[----:B------:R-:W-:-:S07]  /*9500*/  IMAD R3, R4, 0x8, R3 ;  /* 0x0000000804037824 */ /* 0x000fce00078e0203 */
.L_x_197:
[----:B---3--:R3:W4:Y:S02]  /*9510*/  SYNCS.PHASECHK.TRANS64.TRYWAIT P0, [R3+URZ], R2 ;  /* 0x00000002030075a7 */ /* 0x008724000800017f */
[----:B----4-:R-:W-:Y:S05]  /*9520*/  @!P0 NANOSLEEP.SYNCS 0x989680 ;  /* 0x009896800000895d */ /* 0x010fea0003900000 */
[----:B------:R-:W4:Y:S02]  /*9530*/  @!P0 SYNCS.PHASECHK.TRANS64 P0, [R3+URZ], R2 ;  /* 0x00000002030085a7 */ /* 0x000f24000800007f */
[----:B----4-:R-:W-:Y:S05]  /*9540*/  @!P0 BRA `(.L_x_197) ;  /* 0xfffffffc00f08947 */ /* 0x010fea000383ffff */
.L_x_107:
[----:B------:R-:W-:Y:S05]  /*9550*/  BSYNC B6 ;  /* 0x0000000000067941 */ /* 0x000fea0003800000 */
.L_x_104:
[----:B------:R-:W-:Y:S05]  /*9560*/  EXIT ;  /* 0x000000000000794d */ /* 0x000fea0003800000 */
.L_x_112:
[----:B------:R-:W-:Y:S01]  /*9570*/  MOV R12, RZ ;  /* 0x000000ff000c7202 */ /* 0x000fe20000000f00 */
[----:B------:R-:W-:Y:S01]  /*9580*/  IMAD.MOV.U32 R11, RZ, RZ, 0x1f ;  /* 0x0000001fff0b7424 */ /* 0x000fe200078e00ff */
[----:B------:R-:W-:-:S07]  /*9590*/  MOV R15, 0xffffffff ;  /* 0xffffffff000f7802 */ /* 0x000fce0000000f00 */
[----:B------:R-:W-:Y:S05]  /*95a0*/  WARPSYNC.COLLECTIVE R15, `(.L_x_198) ;  /* 0x000000000f087348 */ /* 0x000fea0003c00000 */
[----:B------:R1:W2:Y:S02]  /*95b0*/  SHFL.IDX P6, R14, R13, R12, R11 ;  /* 0x0000000c0d0e7389 */ /* 0x0002a400000c000b */
[----:B-12---:R-:W-:Y:S01]  /*95c0*/  ENDCOLLECTIVE ;  /* 0x000000000000791b */ /* 0x006fe20003800000 */
.L_x_198:
[----:B------:R-:W-:Y:S05]  /*95d0*/  BRA `(.L_x_199) ;  /* 0xffffff7400707947 */ /* 0x000fea000383ffff */
.L_x_114:
[----:B--2---:R2:W3:Y:S02]  /*95e0*/  SYNCS.PHASECHK.TRANS64.TRYWAIT P0, [R2+URZ+0x30c00], R7 ;  /* 0x030c0007020075a7 */ /* 0x0044e4000800017f */
[----:B---3--:R-:W-:Y:S05]  /*95f0*/  @!P0 NANOSLEEP.SYNCS 0x989680 ;  /* 0x009896800000895d */ /* 0x008fea0003900000 */
[----:B------:R-:W3:Y:S02]  /*9600*/  @!P0 SYNCS.PHASECHK.TRANS64 P0, [R2+URZ+0x30c00], R7 ;  /* 0x030c0007020085a7 */ /* 0x000ee4000800007f */
[----:B---3--:R-:W-:Y:S05]  /*9610*/  @!P0 BRA `(.L_x_114) ;  /* 0xfffffffc00f08947 */ /* 0x008fea000383ffff */
[----:B------:R-:W-:Y:S05]  /*9620*/  BRA `(.L_x_113) ;  /* 0xffffff7400907947 */ /* 0x000fea000383ffff */
.L_x_119:
[----:B-1----:R1:W3:Y:S02]  /*9630*/  SYNCS.PHASECHK.TRANS64.TRYWAIT P1, [R21+URZ+0x30c10], R20 ;  /* 0x030c1014150075a7 */ /* 0x0022e4000802017f */
[----:B---3--:R-:W-:Y:S05]  /*9640*/  @!P1 NANOSLEEP.SYNCS 0x989680 ;  /* 0x009896800000995d */ /* 0x008fea0003900000 */
[----:B------:R-:W3:Y:S02]  /*9650*/  @!P1 SYNCS.PHASECHK.TRANS64 P1, [R21+URZ+0x30c10], R20 ;  /* 0x030c1014150095a7 */ /* 0x000ee4000802007f */
[----:B---3--:R-:W-:Y:S05]  /*9660*/  @!P1 BRA `(.L_x_119) ;  /* 0xfffffffc00f09947 */ /* 0x008fea000383ffff */
[----:B------:R-:W-:Y:S05]  /*9670*/  BRA `(.L_x_118) ;  /* 0xffffff7c00cc7947 */ /* 0x000fea000383ffff */
.L_x_123:
[----:B------:R1:W1:Y:S02]  /*9680*/  SYNCS.PHASECHK.TRANS64.TRYWAIT P1, [R21+URZ+0x30c30], R20 ;  /* 0x030c3014150075a7 */ /* 0x000264000802017f */
[----:B-1----:R-:W-:Y:S05]  /*9690*/  @!P1 NANOSLEEP.SYNCS 0x989680 ;  /* 0x009896800000995d */ /* 0x002fea0003900000 */
[----:B------:R-:W1:Y:S02]  /*96a0*/  @!P1 SYNCS.PHASECHK.TRANS64 P1, [R21+URZ+0x30c30], R20 ;  /* 0x030c3014150095a7 */ /* 0x000e64000802007f */
[----:B-1----:R-:W-:Y:S05]  /*96b0*/  @!P1 BRA `(.L_x_123) ;  /* 0xfffffffc00f09947 */ /* 0x002fea000383ffff */
[----:B------:R-:W-:Y:S05]  /*96c0*/  BRA `(.L_x_122) ;  /* 0xffffff8000d07947 */ /* 0x000fea000383ffff */
.L_x_138:
[----:B------:R-:W-:Y:S01]  /*96d0*/  BSSY B0, `(.L_x_200) ;  /* 0x0000005000007945 */ /* 0x000fe20003800000 */
[----:B------:R-:W-:-:S07]  /*96e0*/  IMAD.MOV.U32 R15, RZ, RZ, -0x1 ;  /* 0xffffffffff0f7424 */ /* 0x000fce00078e00ff */
[----:B------:R-:W-:Y:S05]  /*96f0*/  WARPSYNC.COLLECTIVE R15, `(.L_x_201) ;  /* 0x000000000f087348 */ /* 0x000fea0003c00000 */
[----:B------:R-:W-:Y:S01]  /*9700*/  NOP ;  /* 0x0000000000007918 */ /* 0x000fe20000000000 */
[----:B------:R-:W-:Y:S01]  /*9710*/  ENDCOLLECTIVE ;  /* 0x000000000000791b */ /* 0x000fe20003800000 */
.L_x_201:
[----:B------:R-:W-:Y:S05]  /*9720*/  BSYNC B0 ;  /* 0x0000000000007941 */ /* 0x000fea0003800000 */
.L_x_200:
[----:B------:R-:W-:Y:S05]  /*9730*/  BRA `(.L_x_202) ;  /* 0xffffffd400c87947 */ /* 0x000fea000383ffff */
.L_x_150:
[----:B------:R-:W-:Y:S01]  /*9740*/  BSSY B0, `(.L_x_203) ;  /* 0x0000005000007945 */ /* 0x000fe20003800000 */
[----:B------:R-:W-:-:S07]  /*9750*/  MOV R15, 0xffffffff ;  /* 0xffffffff000f7802 */ /* 0x000fce0000000f00 */
[----:B------:R-:W-:Y:S05]  /*9760*/  WARPSYNC.COLLECTIVE R15, `(.L_x_204) ;  /* 0x000000000f087348 */ /* 0x000fea0003c00000 */
[----:B------:R-:W-:Y:S01]  /*9770*/  NOP ;  /* 0x0000000000007918 */ /* 0x000fe20000000000 */
[----:B------:R-:W-:Y:S01]  /*9780*/  ENDCOLLECTIVE ;  /* 0x000000000000791b */ /* 0x000fe20003800000 */
.L_x_204:
[----:B------:R-:W-:Y:S05]  /*9790*/  BSYNC B0 ;  /* 0x0000000000007941 */ /* 0x000fea0003800000 */
.L_x_203:
[----:B------:R-:W-:Y:S05]  /*97a0*/  BRA `(.L_x_205) ;  /* 0xffffffd800e07947 */ /* 0x000fea000383ffff */
.L_x_163:
[----:B------:R-:W-:Y:S01]  /*97b0*/  BSSY B0, `(.L_x_206) ;  /* 0x0000005000007945 */ /* 0x000fe20003800000 */
[----:B------:R-:W-:-:S07]  /*97c0*/  IMAD.MOV.U32 R15, RZ, RZ, -0x1 ;  /* 0xffffffffff0f7424 */ /* 0x000fce00078e00ff */
[----:B------:R-:W-:Y:S05]  /*97d0*/  WARPSYNC.COLLECTIVE R15, `(.L_x_207) ;  /* 0x000000000f087348 */ /* 0x000fea0003c00000 */
[----:B------:R-:W-:Y:S01]  /*97e0*/  NOP ;  /* 0x0000000000007918 */ /* 0x000fe20000000000 */
[----:B------:R-:W-:Y:S01]  /*97f0*/  ENDCOLLECTIVE ;  /* 0x000000000000791b */ /* 0x000fe20003800000 */
.L_x_207:
[----:B------:R-:W-:Y:S05]  /*9800*/  BSYNC B0 ;  /* 0x0000000000007941 */ /* 0x000fea0003800000 */
.L_x_206:
[----:B------:R-:W-:Y:S05]  /*9810*/  BRA `(.L_x_208) ;  /* 0xffffffdc00fc7947 */ /* 0x000fea000383ffff */
.L_x_172:
[----:B-1----:R1:W2:Y:S02]  /*9820*/  SYNCS.PHASECHK.TRANS64.TRYWAIT P1, [R11+URZ+0x30c20], R0 ;  /* 0x030c20000b0075a7 */ /* 0x0022a4000802017f */
[----:B--2---:R-:W-:Y:S05]  /*9830*/  @!P1 NANOSLEEP.SYNCS 0x989680 ;  /* 0x009896800000995d */ /* 0x004fea0003900000 */
[----:B------:R-:W2:Y:S02]  /*9840*/  @!P1 SYNCS.PHASECHK.TRANS64 P1, [R11+URZ+0x30c20], R0 ;  /* 0x030c20000b0095a7 */ /* 0x000ea4000802007f */
[----:B--2---:R-:W-:Y:S05]  /*9850*/  @!P1 BRA `(.L_x_172) ;  /* 0xfffffffc00f09947 */ /* 0x004fea000383ffff */
[----:B------:R-:W-:Y:S05]  /*9860*/  BRA `(.L_x_209) ;  /* 0xffffffe400d47947 */ /* 0x000fea000383ffff */
.L_x_176:
[----:B-1----:R1:W2:Y:S02]  /*9870*/  SYNCS.PHASECHK.TRANS64.TRYWAIT P1, [R11+URZ+0x30c40], R21 ;  /* 0x030c40150b0075a7 */ /* 0x0022a4000802017f */
[----:B--2---:R-:W-:Y:S05]  /*9880*/  @!P1 NANOSLEEP.SYNCS 0x989680 ;  /* 0x009896800000995d */ /* 0x004fea0003900000 */
[----:B------:R-:W2:Y:S02]  /*9890*/  @!P1 SYNCS.PHASECHK.TRANS64 P1, [R11+URZ+0x30c40], R21 ;  /* 0x030c40150b0095a7 */ /* 0x000ea4000802007f */
[----:B--2---:R-:W-:Y:S05]  /*98a0*/  @!P1 BRA `(.L_x_176) ;  /* 0xfffffffc00f09947 */ /* 0x004fea000383ffff */
[----:B------:R-:W-:Y:S05]  /*98b0*/  BRA `(.L_x_210) ;  /* 0xffffffe800f47947 */ /* 0x000fea000383ffff */
.L_x_178:
[----:B--2---:R2:W3:Y:S02]  /*98c0*/  SYNCS.PHASECHK.TRANS64.TRYWAIT P1, [R11+URZ+0x30c28], R21 ;  /* 0x030c28150b0075a7 */ /* 0x0044e4000802017f */
[----:B---3--:R-:W-:Y:S05]  /*98d0*/  @!P1 NANOSLEEP.SYNCS 0x989680 ;  /* 0x009896800000995d */ /* 0x008fea0003900000 */
[----:B------:R-:W3:Y:S02]  /*98e0*/  @!P1 SYNCS.PHASECHK.TRANS64 P1, [R11+URZ+0x30c28], R21 ;  /* 0x030c28150b0095a7 */ /* 0x000ee4000802007f */
[----:B---3--:R-:W-:Y:S05]  /*98f0*/  @!P1 BRA `(.L_x_178) ;  /* 0xfffffffc00f09947 */ /* 0x008fea000383ffff */
[----:B------:R-:W-:Y:S05]  /*9900*/  BRA `(.L_x_211) ;  /* 0xffffffec006c7947 */ /* 0x000fea000383ffff */
.L_x_180:
[----:B---3--:R3:W4:Y:S02]  /*9910*/  SYNCS.PHASECHK.TRANS64.TRYWAIT P1, [R11+URZ+0x30c48], R21 ;  /* 0x030c48150b0075a7 */ /* 0x008724000802017f */
[----:B----4-:R-:W-:Y:S05]  /*9920*/  @!P1 NANOSLEEP.SYNCS 0x989680 ;  /* 0x009896800000995d */ /* 0x010fea0003900000 */
[----:B------:R-:W4:Y:S02]  /*9930*/  @!P1 SYNCS.PHASECHK.TRANS64 P1, [R11+URZ+0x30c48], R21 ;  /* 0x030c48150b0095a7 */ /* 0x000f24000802007f */
[----:B----4-:R-:W-:Y:S05]  /*9940*/  @!P1 BRA `(.L_x_180) ;  /* 0xfffffffc00f09947 */ /* 0x010fea000383ffff */
[----:B------:R-:W-:Y:S05]  /*9950*/  BRA `(.L_x_212) ;  /* 0xffffffec00c07947 */ /* 0x000fea000383ffff */
.L_x_182:
[----:B------:R-:W-:-:S07]  /*9960*/  SHF.L.U32 R4, R9, 0x1f, RZ ;  /* 0x0000001f09047819 */ /* 0x000fce00000006ff */
.L_x_213:
[----:B-1----:R1:W2:Y:S02]  /*9970*/  SYNCS.PHASECHK.TRANS64.TRYWAIT P1, [R11+URZ+0x30c20], R4 ;  /* 0x030c20040b0075a7 */ /* 0x0022a4000802017f */
[----:B--2---:R-:W-:Y:S05]  /*9980*/  @!P1 NANOSLEEP.SYNCS 0x989680 ;  /* 0x009896800000995d */ /* 0x004fea0003900000 */
[----:B------:R-:W2:Y:S02]  /*9990*/  @!P1 SYNCS.PHASECHK.TRANS64 P1, [R11+URZ+0x30c20], R4 ;  /* 0x030c20040b0095a7 */ /* 0x000ea4000802007f */
[----:B--2---:R-:W-:Y:S05]  /*99a0*/  @!P1 BRA `(.L_x_213) ;  /* 0xfffffffc00f09947 */ /* 0x004fea000383ffff */
[----:B------:R-:W-:Y:S05]  /*99b0*/  BRA `(.L_x_214) ;  /* 0xfffffff0002c7947 */ /* 0x000fea000383ffff */
.L_x_185:
[----:B---3--:R3:W4:Y:S02]  /*99c0*/  SYNCS.PHASECHK.TRANS64.TRYWAIT P1, [R11+URZ+0x30c40], R12 ;  /* 0x030c400c0b0075a7 */ /* 0x008724000802017f */
[----:B----4-:R-:W-:Y:S05]  /*99d0*/  @!P1 NANOSLEEP.SYNCS 0x989680 ;  /* 0x009896800000995d */ /* 0x010fea0003900000 */
[----:B------:R-:W4:Y:S02]  /*99e0*/  @!P1 SYNCS.PHASECHK.TRANS64 P1, [R11+URZ+0x30c40], R12 ;  /* 0x030c400c0b0095a7 */ /* 0x000f24000802007f */
[----:B----4-:R-:W-:Y:S05]  /*99f0*/  @!P1 BRA `(.L_x_185) ;  /* 0xfffffffc00f09947 */ /* 0x010fea000383ffff */
[----:B------:R-:W-:Y:S05]  /*9a00*/  BRA `(.L_x_215) ;  /* 0xfffffff0009c7947 */ /* 0x000fea000383ffff */
.L_x_187:
[----:B-1----:R1:W2:Y:S02]  /*9a10*/  SYNCS.PHASECHK.TRANS64.TRYWAIT P1, [R11+URZ+0x30c28], R12 ;  /* 0x030c280c0b0075a7 */ /* 0x0022a4000802017f */
[----:B--2---:R-:W-:Y:S05]  /*9a20*/  @!P1 NANOSLEEP.SYNCS 0x989680 ;  /* 0x009896800000995d */ /* 0x004fea0003900000 */
[----:B------:R-:W2:Y:S02]  /*9a30*/  @!P1 SYNCS.PHASECHK.TRANS64 P1, [R11+URZ+0x30c28], R12 ;  /* 0x030c280c0b0095a7 */ /* 0x000ea4000802007f */
[----:B--2---:R-:W-:Y:S05]  /*9a40*/  @!P1 BRA `(.L_x_187) ;  /* 0xfffffffc00f09947 */ /* 0x004fea000383ffff */
[----:B------:R-:W-:Y:S05]  /*9a50*/  BRA `(.L_x_216) ;  /* 0xfffffff400087947 */ /* 0x000fea000383ffff */
.L_x_189:
[----:B----4-:R4:W1:Y:S02]  /*9a60*/  SYNCS.PHASECHK.TRANS64.TRYWAIT P0, [R13+URZ+0x30c40], R2 ;  /* 0x030c40020d0075a7 */ /* 0x010864000800017f */
[----:B-1----:R-:W-:Y:S05]  /*9a70*/  @!P0 NANOSLEEP.SYNCS 0x989680 ;  /* 0x009896800000895d */ /* 0x002fea0003900000 */
[----:B------:R-:W1:Y:S02]  /*9a80*/  @!P0 SYNCS.PHASECHK.TRANS64 P0, [R13+URZ+0x30c40], R2 ;  /* 0x030c40020d0085a7 */ /* 0x000e64000800007f */
[----:B-1----:R-:W-:Y:S05]  /*9a90*/  @!P0 BRA `(.L_x_189) ;  /* 0xfffffffc00f08947 */ /* 0x002fea000383ffff */
[----:B------:R-:W-:Y:S05]  /*9aa0*/  BRA `(.L_x_217) ;  /* 0xfffffff400747947 */ /* 0x000fea000383ffff */
.L_x_191:
[----:B------:R-:W-:Y:S01]  /*9ab0*/  BSSY B0, `(.L_x_218) ;  /* 0x0000006000007945 */ /* 0x000fe20003800000 */
[----:B------:R-:W-:-:S07]  /*9ac0*/  MOV R15, 0xffffffff ;  /* 0xffffffff000f7802 */ /* 0x000fce0000000f00 */
[----:B------:R-:W-:Y:S05]  /*9ad0*/  WARPSYNC.COLLECTIVE R15, `(.L_x_219) ;  /* 0x000000000f0c7348 */ /* 0x000fea0003c00000 */
[----:B------:R-:W-:Y:S02]  /*9ae0*/  ELECT P6, UR62, PT ;  /* 0x00000000003e782f */ /* 0x000fe400038c0000 */
[----:B------:R-:W-:Y:S01]  /*9af0*/  MOV R14, UR62 ;  /* 0x0000003e000e7c02 */ /* 0x000fe20008000f00 */
[----:B------:R-:W-:Y:S10]  /*9b00*/  ENDCOLLECTIVE ;  /* 0x000000000000791b */ /* 0x000ff40003800000 */
.L_x_219:
[----:B------:R-:W-:Y:S05]  /*9b10*/  BSYNC B0 ;  /* 0x0000000000007941 */ /* 0x000fea0003800000 */
.L_x_218:
[----:B------:R-:W-:Y:S01]  /*9b20*/  PLOP3.LUT P0, PT, P6, PT, PT, 0x80, 0x0 ;  /* 0x000000000000781c */ /* 0x000fe2000370f070 */
[----:B------:R-:W-:-:S12]  /*9b30*/  BRA `(.L_x_220) ;  /* 0xfffffff800007947 */ /* 0x000fd8000383ffff */
.L_x_193:
[----:B-1----:R1:W2:Y:S02]  /*9b40*/  SYNCS.PHASECHK.TRANS64.TRYWAIT P1, [R6+URZ], R5 ;  /* 0x00000005060075a7 */ /* 0x0022a4000802017f */
[----:B--2---:R-:W-:Y:S05]  /*9b50*/  @!P1 NANOSLEEP.SYNCS 0x989680 ;  /* 0x009896800000995d */ /* 0x004fea0003900000 */
[----:B------:R-:W2:Y:S02]  /*9b60*/  @!P1 SYNCS.PHASECHK.TRANS64 P1, [R6+URZ], R5 ;  /* 0x00000005060095a7 */ /* 0x000ea4000802007f */
[----:B--2---:R-:W-:Y:S05]  /*9b70*/  @!P1 BRA `(.L_x_193) ;  /* 0xfffffffc00f09947 */ /* 0x004fea000383ffff */
[----:B------:R-:W-:Y:S05]  /*9b80*/  BRA `(.L_x_221) ;  /* 0xfffffff8003c7947 */ /* 0x000fea000383ffff */
.L_x_194:
[----:B--2---:R2:W3:Y:S02]  /*9b90*/  SYNCS.PHASECHK.TRANS64.TRYWAIT P1, [R3+URZ], R2 ;  /* 0x00000002030075a7 */ /* 0x0044e4000802017f */
[----:B---3--:R-:W-:Y:S05]  /*9ba0*/  @!P1 NANOSLEEP.SYNCS 0x989680 ;  /* 0x009896800000995d */ /* 0x008fea0003900000 */
[----:B------:R-:W3:Y:S02]  /*9bb0*/  @!P1 SYNCS.PHASECHK.TRANS64 P1, [R3+URZ], R2 ;  /* 0x00000002030095a7 */ /* 0x000ee4000802007f */
[----:B---3--:R-:W-:Y:S05]  /*9bc0*/  @!P1 BRA `(.L_x_194) ;  /* 0xfffffffc00f09947 */ /* 0x008fea000383ffff */
[----:B------:R-:W-:Y:S05]  /*9bd0*/  BRA `(.L_x_222) ;  /* 0xfffffff800307947 */ /* 0x000fea000383ffff */
.L_x_196:
[----:B--2---:R2:W3:Y:S02]  /*9be0*/  SYNCS.PHASECHK.TRANS64.TRYWAIT P0, [R0+URZ], R5 ;  /* 0x00000005000075a7 */ /* 0x0044e4000800017f */
[----:B---3--:R-:W-:Y:S05]  /*9bf0*/  @!P0 NANOSLEEP.SYNCS 0x989680 ;  /* 0x009896800000895d */ /* 0x008fea0003900000 */
[----:B------:R-:W3:Y:S02]  /*9c00*/  @!P0 SYNCS.PHASECHK.TRANS64 P0, [R0+URZ], R5 ;  /* 0x00000005000085a7 */ /* 0x000ee4000800007f */
[----:B---3--:R-:W-:Y:S05]  /*9c10*/  @!P0 BRA `(.L_x_196) ;  /* 0xfffffffc00f08947 */ /* 0x008fea000383ffff */
[----:B------:R-:W-:Y:S05]  /*9c20*/  BRA `(.L_x_223) ;  /* 0xfffffff800347947 */ /* 0x000fea000383ffff */
.L_x_224:
        /* <DEDUP_REMOVED lines=13> */
.L_x_3719:


//--------------------- .text._ZN7cutlass13device_kernelIN5flash11enable_sm90INS1_16FlashAttnBwdSm90INS1_25CollectiveMainloopBwdSm90ILi2ELi2ELi2EN4cute5tupleIJNS5_1CILi1EEES8_S8_EEENS6_IJNS7_ILi128EEESA_NS7_ILi64EEEEEENS_10bfloat16_tEfNS_4arch4Sm90ELb0ELb0ELb1ELb0ELb0ELb1ELb0ELb0ELi2ELi1ELi2ELi2ELb0EEENS1_24CollectiveEpilogueBwdGQAISC_fSF_Li256ELb0ELb0EEENS1_19SingleTileSchedulerILb0ELb0ELb0ELi128EEEEEEEEEvNT_6ParamsE --------------------------
	.section	.text._ZN7cutlass13device_kernelIN5flash11enable_sm90INS1_16FlashAttnBwdSm90INS1_25CollectiveMainloopBwdSm90ILi2ELi2ELi2EN4cute5tupleIJNS5_1CILi1EEES8_S8_EEENS6_IJNS7_ILi128EEESA_NS7_ILi64EEEEEENS_10bfloat16_tEfNS_4arch4Sm90ELb0ELb0ELb1ELb0ELb0ELb1ELb0ELb0ELi2ELi1ELi2ELi2ELb0EEENS1_24CollectiveEpilogueBwdGQAISC_fSF_Li256ELb0ELb0EEENS1_19SingleTileSchedulerILb0ELb0ELb0ELi128EEEEEEEEEvNT_6ParamsE,"ax",@progbits
	.align	128
.text._ZN7cutlass13device_kernelIN5flash11enable_sm90INS1_16FlashAttnBwdSm90INS1_25CollectiveMainloopBwdSm90ILi2ELi2ELi2EN4cute5tupleIJNS5_1CILi1EEES8_S8_EEENS6_IJNS7_ILi128EEESA_NS7_ILi64EEEEEENS_10bfloat16_tEfNS_4arch4Sm90ELb0ELb0ELb1ELb0ELb0ELb1ELb0ELb0ELi2ELi1ELi2ELi2ELb0EEENS1_24CollectiveEpilogueBwdGQAISC_fSF_Li256ELb0ELb0EEENS1_19SingleTileSchedulerILb0ELb0ELb0ELi128EEEEEEEEEvNT_6ParamsE:
        .type           _ZN7cutlass13device_kernelIN5flash11enable_sm90INS1_16FlashAttnBwdSm90INS1_25CollectiveMainloopBwdSm90ILi2ELi2ELi2EN4cute5tupleIJNS5_1CILi1EEES8_S8_EEENS6_IJNS7_ILi128EEESA_NS7_ILi64EEEEEENS_10bfloat16_tEfNS_4arch4Sm90ELb0ELb0ELb1ELb0ELb0ELb1ELb0ELb0ELi2ELi1ELi2ELi2ELb0EEENS1_24CollectiveEpilogueBwdGQAISC_fSF_Li256ELb0ELb0EEENS1_19SingleTileSchedulerILb0ELb0ELb0ELi128EEEEEEEEEvNT_6ParamsE,@function
        .size           _ZN7cutlass13device_kernelIN5flash11enable_sm90INS1_16FlashAttnBwdSm90INS1_25CollectiveMainloopBwdSm90ILi2ELi2ELi2EN4cute5tupleIJNS5_1CILi1EEES8_S8_EEENS6_IJNS7_ILi128EEESA_NS7_ILi64EEEEEENS_10bfloat16_tEfNS_4arch4Sm90ELb0ELb0ELb1ELb0ELb0ELb1ELb0ELb0ELi2ELi1ELi2ELi2ELb0EEENS1_24CollectiveEpilogueBwdGQAISC_fSF_Li256ELb0ELb0EEENS1_19SingleTileSchedulerILb0ELb0ELb0ELi128EEEEEEEEEvNT_6ParamsE,(.L_x_3720 - _ZN7cutlass13device_kernelIN5flash11enable_sm90INS1_16FlashAttnBwdSm90INS1_25CollectiveMainloopBwdSm90ILi2ELi2ELi2EN4cute5tupleIJNS5_1CILi1EEES8_S8_EEENS6_IJNS7_ILi128EEESA_NS7_ILi64EEEEEENS_10bfloat16_tEfNS_4arch4Sm90ELb0ELb0ELb1ELb0ELb0ELb1ELb0ELb0ELi2ELi1ELi2ELi2ELb0EEENS1_24CollectiveEpilogueBwdGQAISC_fSF_Li256ELb0ELb0EEENS1_19SingleTileSchedulerILb0ELb0ELb0ELi128EEEEEEEEEvNT_6ParamsE)
        .other          _ZN7cutlass13device_kernelIN5flash11enable_sm90INS1_16FlashAttnBwdSm90INS1_25CollectiveMainloopBwdSm90ILi2ELi2ELi2EN4cute5tupleIJNS5_1CILi1EEES8_S8_EEENS6_IJNS7_ILi128EEESA_NS7_ILi64EEEEEENS_10bfloat16_tEfNS_4arch4Sm90ELb0ELb0ELb1ELb0ELb0ELb1ELb0ELb0ELi2ELi1ELi2ELi2ELb0EEENS1_24CollectiveEpilogueBwdGQAISC_fSF_Li256ELb0ELb0EEENS1_19SingleTileSchedulerILb0ELb0ELb0ELi128EEEEEEEEEvNT_6ParamsE,@"STO_CUDA_ENTRY STV_DEFAULT"
_ZN7cutlass13device_kernelIN5flash11enable_sm90INS1_16FlashAttnBwdSm90INS1_25CollectiveMainloopBwdSm90ILi2ELi2ELi2EN4cute5tupleIJNS5_1CILi1EEES8_S8_EEENS6_IJNS7_ILi128EEESA_NS7_ILi64EEEEEENS_10bfloat16_tEfNS_4arch4Sm90ELb0ELb0ELb1ELb0ELb0ELb1ELb0ELb0ELi2ELi1ELi2ELi2ELb0EEENS1_24CollectiveEpilogueBwdGQAISC_fSF_Li256ELb0ELb0EEENS1_19SingleTileSchedulerILb0ELb0ELb0ELi128EEEEEEEEEvNT_6ParamsE:
        /* <DEDUP_REMOVED lines=14> */
[----:B------:R-:W-:-:S02]  /*00e0*/  UIADD3.X UR7, URZ, UR5, URZ, UP0, !UPT ;  /* 0x000000053f077290 */ /* 0x000fc400087fe43f */
[----:B------:R-:W-:Y:S02]  /*00f0*/  UIADD3.X UR9, URZ, UR5, URZ, UP1, !UPT ;  /* 0x000000053f097290 */ /* 0x000fe40008ffe43f */
[----:B------:R-:W-:Y:S02]  /*0100*/  UIADD3.X UR11, URZ, UR5, URZ, UP2, !UPT ;  /* 0x000000053f0b7290 */ /* 0x000fe400097fe43f */
[----:B------:R-:W-:-:S03]  /*0110*/  UIADD3.X UR5, URZ, UR5, URZ, UP3, !UPT ;  /* 0x000000053f057290 */ /* 0x000fc60009ffe43f */
[----:B------:R1:W-:Y:S02]  /*0120*/  UTMACCTL.PF [UR6] ;  /* 0x00000000060079b9 */ /* 0x0003e40008040000 */
[----:B------:R1:W-:Y:S02]  /*0130*/  UTMACCTL.PF [UR8] ;  /* 0x00000000080079b9 */ /* 0x0003e40008040000 */
[----:B------:R1:W-:Y:S02]  /*0140*/  UTMACCTL.PF [UR10] ;  /* 0x000000000a0079b9 */ /* 0x0003e40008040000 */
[----:B------:R1:W-:Y:S02]  /*0150*/  UTMACCTL.PF [UR4] ;  /* 0x00000000040079b9 */ /* 0x0003e40008040000 */
[----:B-1----:R-:W-:Y:S01]  /*0160*/  NOP ;  /* 0x0000000000007918 */ /* 0x002fe20000000000 */
.L_x_226:
[----:B------:R-:W-:Y:S05]  /*0170*/  BSYNC B0 ;  /* 0x0000000000007941 */ /* 0x000fea0003800000 */
.L_x_225:
        /* <DEDUP_REMOVED lines=34> */
.L_x_227:
        /* <DEDUP_REMOVED lines=22> */
.L_x_228:
[----:B---3--:R-:W-:Y:S01]  /*0500*/  ISETP.NE.AND P0, PT, R2, RZ, PT ;  /* 0x000000ff0200720c */ /* 0x008fe20003f05270 */
[----:B------:R-:W-:Y:S01]  /*0510*/  IMAD.MOV.U32 R16, RZ, RZ, 0x1 ;  /* 0x00000001ff107424 */ /* 0x000fe200078e00ff */
[----:B------:R-:W-:Y:S01]  /*0520*/  NOP ;  /* 0x0000000000007918 */ /* 0x000fe20000000000 */
[----:B------:R-:W-:Y:S03]  /*0530*/  BSSY B6, `(.L_x_229) ;  /* 0x0000851000067945 */ /* 0x000fe60003800000 */
[----:B------:R-:W-:Y:S01]  /*0540*/  SEL R16, R16, 0x2, !P0 ;  /* 0x0000000210107807 */ /* 0x000fe20004000000 */
[----:B-12-4-:R-:W-:Y:S06]  /*0550*/  BAR.SYNC.DEFER_BLOCKING 0x0 ;  /* 0x0000000000007b1d */ /* 0x016fec0000010000 */
[----:B------:R-:W-:Y:S05]  /*0560*/  @!P0 BRA `(.L_x_230) ;  /* 0x0000006000288947 */ /* 0x000fea0003800000 */
.L_x_231:
        /* <DEDUP_REMOVED lines=13> */
[----:B----4-:R-:W-:Y:S05]  /*0640*/  @!P0 BRA `(.L_x_232) ;  /* 0x0000008000fc8947 */ /* 0x010fea0003800000 */
        /* <DEDUP_REMOVED lines=21> */
.L_x_234:
        /* <DEDUP_REMOVED lines=15> */
.L_x_233:
        /* <DEDUP_REMOVED lines=22> */
.L_x_236:
        /* <DEDUP_REMOVED lines=15> */
.L_x_235:
[----:B------:R-:W-:Y:S01]  /*0ae0*/  SHF.R.S32.HI R3, RZ, 0x1f, R18 ;  /* 0x0000001fff037819 */ /* 0x000fe20000011412 */
[----:B------:R-:W-:-:S03]  /*0af0*/  UMOV UR4, 0xffffffff ;  /* 0xffffffff00047882 */ /* 0x000fc60000000000 */
[----:B------:R-:W-:-:S04]  /*0b00*/  LEA.HI R0, R3, R18, RZ, 0x7 ;  /* 0x0000001203007211 */ /* 0x000fc800078f38ff */
[----:B------:R-:W-:Y:S01]  /*0b10*/  SHF.R.S32.HI R13, RZ, 0x7, R0 ;  /* 0x00000007ff0d7819 */ /* 0x000fe20000011400 */
[----:B------:R-:W-:Y:S06]  /*0b20*/  BRA.DIV UR4, `(.L_x_237) ;  /* 0x0000007e04cc7947 */ /* 0x000fec000b800000 */
[----:B------:R1:W2:Y:S02]  /*0b30*/  SHFL.IDX PT, R14, R13, RZ, 0x1f ;  /* 0x00001fff0d0e7589 */ /* 0x0002a400000e0000 */
.L_x_306:
[----:B------:R-:W-:Y:S02]  /*0b40*/  SHF.L.U32 R9, RZ, 0x1f, RZ ;  /* 0x0000001fff097819 */ /* 0x000fe400000006ff */
[----:B--2---:R-:W-:Y:S02]  /*0b50*/  LEA.HI R4, R14, R14, RZ, 0x1 ;  /* 0x0000000e0e047211 */ /* 0x004fe400078f08ff */
[----:B------:R-:W2:Y:S01]  /*0b60*/  SYNCS.PHASECHK.TRANS64.TRYWAIT P0, [R2+URZ+0x30c00], R9 ;  /* 0x030c0009020075a7 */ /* 0x000ea2000800017f */
[----:B------:R-:W-:Y:S02]  /*0b70*/  LOP3.LUT R7, R0, 0xffffff80, RZ, 0xc0, !PT ;  /* 0xffffff8000077812 */ /* 0x000fe400078ec0ff */
[----:B------:R-:W-:-:S04]  /*0b80*/  LOP3.LUT R5, R4, 0xffffe, RZ, 0xc0, !PT ;  /* 0x000ffffe04057812 */ /* 0x000fc800078ec0ff */
[----:B------:R-:W-:Y:S01]  /*0b90*/  IADD3 R12, R14, -R5, RZ ;  /* 0x800000050e0c7210 */ /* 0x000fe20007ffe0ff */
[----:B--2---:R-:W-:Y:S06]  /*0ba0*/  @P0 BRA `(.L_x_238) ;  /* 0x0000000000080947 */ /* 0x004fec0003800000 */
[----:B------:R-:W2:Y:S02]  /*0bb0*/  SYNCS.PHASECHK.TRANS64.TRYWAIT P0, [R2+URZ+0x30c00], R9 ;  /* 0x030c0009020075a7 */ /* 0x000ea4000800017f */
[----:B--2---:R-:W-:Y:S05]  /*0bc0*/  @!P0 BRA `(.L_x_239) ;  /* 0x0000007c00c08947 */ /* 0x004fea0003800000 */
.L_x_238:
[----:B------:R-:W3:Y:S01]  /*0bd0*/  LDC R14, c[0x0][0x280] ;  /* 0x0000a000ff0e7b82 */ /* 0x000ee20000000800 */
[----:B------:R-:W-:Y:S01]  /*0be0*/  IMAD.IADD R0, R18, 0x1, -R7 ;  /* 0x0000000112007824 */ /* 0x000fe200078e0a07 */
[----:B------:R-:W-:Y:S02]  /*0bf0*/  CS2R R136, SRZ ;  /* 0x0000000000887805 */ /* 0x000fe4000001ff00 */
[----:B------:R-:W-:Y:S02]  /*0c00*/  CS2R R168, SRZ ;  /* 0x0000000000a87805 */ /* 0x000fe4000001ff00 */
[----:B------:R-:W-:Y:S01]  /*0c10*/  CS2R R170, SRZ ;  /* 0x0000000000aa7805 */ /* 0x000fe2000001ff00 */
[----:B------:R-:W-:Y:S01]  /*0c20*/  IMAD R11, R13, 0x400, R0 ;  /* 0x000004000d0b7824 */ /* 0x000fe200078e0200 */
[----:B------:R-:W-:Y:S02]  /*0c30*/  CS2R R172, SRZ ;  /* 0x0000000000ac7805 */ /* 0x000fe4000001ff00 */
[----:B------:R-:W-:-:S02]  /*0c40*/  CS2R R174, SRZ ;  /* 0x0000000000ae7805 */ /* 0x000fc4000001ff00 */
[----:B------:R-:W-:Y:S02]  /*0c50*/  CS2R R176, SRZ ;  /* 0x0000000000b07805 */ /* 0x000fe4000001ff00 */
[----:B------:R-:W-:Y:S02]  /*0c60*/  CS2R R178, SRZ ;  /* 0x0000000000b27805 */ /* 0x000fe4000001ff00 */
[----:B------:R-:W-:Y:S02]  /*0c70*/  SHF.L.U32 R11, R11, 0x2, RZ ;  /* 0x000000020b0b7819 */ /* 0x000fe400000006ff */
        /* <DEDUP_REMOVED lines=13> */
[----:B---3--:R-:W-:Y:S02]  /*0d50*/  ISETP.GE.AND P0, PT, R14, 0x1, PT ;  /* 0x000000010e00780c */ /* 0x008fe40003f06270 */
        /* <DEDUP_REMOVED lines=11> */
[----:B------:R-:W-:Y:S01]  /*0e10*/  CS2R R166, SRZ ;  /* 0x0000000000a67805 */ /* 0x000fe2000001ff00 */
[----:B------:R-:W-:Y:S01]  /*0e20*/  IMAD R11, R11, 0x4, R2 ;  /* 0x000000040b0b7824 */ /* 0x000fe200078e0202 */
[----:B------:R-:W-:Y:S06]  /*0e30*/  @!P0 BRA `(.L_x_240) ;  /* 0x0000004c00ac8947 */ /* 0x000fec0003800000 */
[CC--:B------:R-:W-:Y:S01]  /*0e40*/  LEA.HI R5, R3.reuse, R18.reuse, RZ, 0x5 ;  /* 0x0000001203057211 */ /* 0x0c0fe200078f28ff */
[----:B------:R-:W-:Y:S01]  /*0e50*/  IMAD.SHL.U32 R4, R18, 0x40, RZ ;  /* 0x0000004012047824 */ /* 0x000fe200078e00ff */
[CC--:B------:R-:W-:Y:S01]  /*0e60*/  LEA.HI R8, R3.reuse, R18.reuse, RZ, 0x4 ;  /* 0x0000001203087211 */ /* 0x0c0fe200078f20ff */
[----:B------:R-:W3:Y:S01]  /*0e70*/  S2R R20, SR_CTAID.X ;  /* 0x0000000000147919 */ /* 0x000ee20000002500 */
[CC--:B------:R-:W-:Y:S01]  /*0e80*/  LEA.HI R6, R3.reuse, R18.reuse, RZ, 0x2 ;  /* 0x0000001203067211 */ /* 0x0c0fe200078f10ff */
[----:B------:R-:W3:Y:S01]  /*0e90*/  LDC R25, c[0x0][0x290] ;  /* 0x0000a400ff197b82 */ /* 0x000ee20000000800 */
[----:B------:R-:W-:Y:S02]  /*0ea0*/  LEA.HI R15, R3, R18, RZ, 0x3 ;  /* 0x00000012030f7211 */ /* 0x000fe400078f18ff */
[----:B------:R-:W-:Y:S02]  /*0eb0*/  CS2R R198, SRZ ;  /* 0x0000000000c67805 */ /* 0x000fe4000001ff00 */
[----:B------:R-:W-:-:S02]  /*0ec0*/  LOP3.LUT R3, R5, 0xffffffe0, RZ, 0xc0, !PT ;  /* 0xffffffe005037812 */ /* 0x000fc400078ec0ff */
[----:B------:R-:W-:Y:S02]  /*0ed0*/  CS2R R196, SRZ ;  /* 0x0000000000c47805 */ /* 0x000fe4000001ff00 */
[----:B------:R-:W-:Y:S02]  /*0ee0*/  SHF.R.S32.HI R5, RZ, 0x5, R5 ;  /* 0x00000005ff057819 */ /* 0x000fe40000011405 */
[----:B------:R-:W-:Y:S02]  /*0ef0*/  CS2R R194, SRZ ;  /* 0x0000000000c27805 */ /* 0x000fe4000001ff00 */
[----:B--2---:R-:W-:Y:S02]  /*0f00*/  SHF.R.S32.HI R9, RZ, 0x4, R8 ;  /* 0x00000004ff097819 */ /* 0x004fe40000011408 */
[----:B------:R-:W-:Y:S02]  /*0f10*/  CS2R R192, SRZ ;  /* 0x0000000000c07805 */ /* 0x000fe4000001ff00 */
[----:B------:R-:W-:Y:S01]  /*0f20*/  LOP3.LUT R7, R6, 0xfffffffc, RZ, 0xc0, !PT ;  /* 0xfffffffc06077812 */ /* 0x000fe200078ec0ff */
[----:B------:R-:W-:Y:S01]  /*0f30*/  IMAD.SHL.U32 R5, R5, 0x10, RZ ;  /* 0x0000001005057824 */ /* 0x000fe200078e00ff */
[----:B------:R-:W-:-:S02]  /*0f40*/  IADD3 R14, R14, 0x7f, RZ ;  /* 0x0000007f0e0e7810 */ /* 0x000fc40007ffe0ff */
[----:B------:R-:W-:Y:S02]  /*0f50*/  CS2R R190, SRZ ;  /* 0x0000000000be7805 */ /* 0x000fe4000001ff00 */
[----:B------:R-:W-:Y:S01]  /*0f60*/  LEA.HI R8, R8, R9, RZ, 0x1 ;  /* 0x0000000908087211 */ /* 0x000fe200078f08ff */
[----:B------:R-:W-:Y:S01]  /*0f70*/  IMAD.IADD R10, R18, 0x1, -R7 ;  /* 0x00000001120a7824 */ /* 0x000fe200078e0a07 */
[----:B------:R-:W-:Y:S02]  /*0f80*/  LOP3.LUT R4, R4, 0x1c0, RZ, 0xc0, !PT ;  /* 0x000001c004047812 */ /* 0x000fe400078ec0ff */
[----:B------:R-:W-:Y:S02]  /*0f90*/  CS2R R188, SRZ ;  /* 0x0000000000bc7805 */ /* 0x000fe4000001ff00 */
[----:B------:R-:W-:Y:S02]  /*0fa0*/  SHF.R.S32.HI R17, RZ, 0x1f, R14 ;  /* 0x0000001fff117819 */ /* 0x000fe4000001140e */
[----:B------:R-:W-:-:S02]  /*0fb0*/  CS2R R186, SRZ ;  /* 0x0000000000ba7805 */ /* 0x000fc4000001ff00 */
[----:B------:R-:W-:Y:S02]  /*0fc0*/  IADD3 R3, R18, -R3, RZ ;  /* 0x8000000312037210 */ /* 0x000fe40007ffe0ff */
[----:B------:R-:W-:Y:S02]  /*0fd0*/  CS2R R184, SRZ ;  /* 0x0000000000b87805 */ /* 0x000fe4000001ff00 */
[----:B------:R-:W-:Y:S02]  /*0fe0*/  LOP3.LUT R8, R8, 0x7ffffe, RZ, 0xc0, !PT ;  /* 0x007ffffe08087812 */ /* 0x000fe400078ec0ff */
[----:B------:R-:W-:Y:S02]  /*0ff0*/  CS2R R182, SRZ ;  /* 0x0000000000b67805 */ /* 0x000fe4000001ff00 */
[----:B------:R-:W-:Y:S02]  /*1000*/  LOP3.LUT R18, R4, 0x30, R5, 0xf8, !PT ;  /* 0x0000003004127812 */ /* 0x000fe400078ef805 */
[----:B------:R-:W-:-:S02]  /*1010*/  CS2R R180, SRZ ;  /* 0x0000000000b47805 */ /* 0x000fc4000001ff00 */
[----:B------:R-:W-:Y:S02]  /*1020*/  LEA.HI R5, R13, R13, RZ, 0x1 ;  /* 0x0000000d0d057211 */ /* 0x000fe400078f08ff */
[----:B------:R-:W-:Y:S02]  /*1030*/  CS2R R178, SRZ ;  /* 0x0000000000b27805 */ /* 0x000fe4000001ff00 */
[----:B------:R-:W-:Y:S01]  /*1040*/  LEA.HI R23, R17, R14, RZ, 0x7 ;  /* 0x0000000e11177211 */ /* 0x000fe200078f38ff */
[----:B------:R-:W-:Y:S01]  /*1050*/  IMAD.IADD R14, R9, 0x1, -R8 ;  /* 0x00000001090e7824 */ /* 0x000fe200078e0a08 */
[----:B------:R-:W-:Y:S01]  /*1060*/  SHF.R.S32.HI R6, RZ, 0x1f, R3 ;  /* 0x0000001fff067819 */ /* 0x000fe20000011403 */
[----:B---3--:R-:W-:Y:S01]  /*1070*/  IMAD R20, R20, -0x80, R25 ;  /* 0xffffff8014147824 */ /* 0x008fe200078e0219 */
[----:B------:R-:W-:Y:S02]  /*1080*/  LOP3.LUT R8, R5, 0xfffffffe, RZ, 0xc0, !PT ;  /* 0xfffffffe05087812 */ /* 0x000fe400078ec0ff */
[----:B------:R-:W-:-:S02]  /*1090*/  CS2R R176, SRZ ;  /* 0x0000000000b07805 */ /* 0x000fc4000001ff00 */
[CC--:B------:R-:W-:Y:S02]  /*10a0*/  LEA.HI R5, R6.reuse, R3.reuse, RZ, 0x3 ;  /* 0x0000000306057211 */ /* 0x0c0fe400078f18ff */
[----:B------:R-:W-:Y:S02]  /*10b0*/  CS2R R174, SRZ ;  /* 0x0000000000ae7805 */ /* 0x000fe4000001ff00 */
[----:B------:R-:W-:Y:S01]  /*10c0*/  LEA.HI R7, R6, R3, RZ, 0x2 ;  /* 0x0000000306077211 */ /* 0x000fe200078f10ff */
[----:B------:R-:W-:Y:S01]  /*10d0*/  IMAD.IADD R21, R13, 0x1, -R8 ;  /* 0x000000010d157824 */ /* 0x000fe200078e0a08 */
[----:B------:R-:W-:Y:S02]  /*10e0*/  SHF.R.S32.HI R3, RZ, 0x1f, R0 ;  /* 0x0000001fff037819 */ /* 0x000fe40000011400 */
[----:B------:R-:W-:Y:S02]  /*10f0*/  CS2R R172, SRZ ;  /* 0x0000000000ac7805 */ /* 0x000fe4000001ff00 */
[----:B------:R-:W-:-:S02]  /*1100*/  SHF.R.U32.HI R8, RZ, 0x3, R4 ;  /* 0x00000003ff087819 */ /* 0x000fc40000011604 */
[----:B------:R-:W-:Y:S02]  /*1110*/  CS2R R170, SRZ ;  /* 0x0000000000aa7805 */ /* 0x000fe4000001ff00 */
[----:B------:R-:W-:Y:S02]  /*1120*/  LEA.HI R4, R3, R0, RZ, 0x2 ;  /* 0x0000000003047211 */ /* 0x000fe400078f10ff */
[----:B------:R-:W-:Y:S02]  /*1130*/  CS2R R168, SRZ ;  /* 0x0000000000a87805 */ /* 0x000fe4000001ff00 */
[----:B------:R-:W-:Y:S02]  /*1140*/  LOP3.LUT R15, R18, 0x8, R15, 0xf8, !PT ;  /* 0x00000008120f7812 */ /* 0x000fe400078ef80f */
[----:B------:R-:W-:Y:S02]  /*1150*/  CS2R R166, SRZ ;  /* 0x0000000000a67805 */ /* 0x000fe4000001ff00 */
[----:B------:R-:W-:-:S02]  /*1160*/  LOP3.LUT R9, R4, 0x7ffffffc, RZ, 0xc0, !PT ;  /* 0x7ffffffc04097812 */ /* 0x000fc400078ec0ff */
[----:B------:R-:W-:Y:S02]  /*1170*/  CS2R R164, SRZ ;  /* 0x0000000000a47805 */ /* 0x000fe4000001ff00 */
[----:B------:R-:W-:Y:S02]  /*1180*/  LEA R18, R13, R14, 0x4 ;  /* 0x0000000e0d127211 */ /* 0x000fe400078e20ff */
[----:B------:R-:W-:Y:S02]  /*1190*/  CS2R R162, SRZ ;  /* 0x0000000000a27805 */ /* 0x000fe4000001ff00 */
[----:B------:R-:W-:Y:S01]  /*11a0*/  LOP3.LUT R15, R15, R8, RZ, 0x3c, !PT ;  /* 0x000000080f0f7212 */ /* 0x000fe200078e3cff */
[----:B------:R-:W-:Y:S01]  /*11b0*/  IMAD.IADD R9, R0, 0x1, -R9 ;  /* 0x0000000100097824 */ /* 0x000fe200078e0a09 */
[----:B------:R-:W-:Y:S02]  /*11c0*/  LEA.HI R14, R3, R0, RZ, 0x5 ;  /* 0x00000000030e7211 */ /* 0x000fe400078f28ff */
[----:B------:R-:W-:-:S02]  /*11d0*/  CS2R R160, SRZ ;  /* 0x0000000000a07805 */ /* 0x000fc4000001ff00 */
[----:B------:R-:W-:Y:S01]  /*11e0*/  SHF.R.S32.HI R8, RZ, 0x2, R7 ;  /* 0x00000002ff087819 */ /* 0x000fe20000011407 */
[----:B------:R-:W-:Y:S01]  /*11f0*/  IMAD.U32 R0, R18, 0x200, R15 ;  /* 0x0000020012007824 */ /* 0x000fe200078e000f */
[--C-:B------:R-:W-:Y:S02]  /*1200*/  SHF.R.S32.HI R6, RZ, 0x3, R5.reuse ;  /* 0x00000003ff067819 */ /* 0x100fe40000011405 */
[----:B------:R-:W-:Y:S02]  /*1210*/  CS2R R158, SRZ ;  /* 0x00000000009e7805 */ /* 0x000fe4000001ff00 */
[----:B------:R-:W-:Y:S01]  /*1220*/  SHF.R.S32.HI R5, RZ, 0x1f, R5 ;  /* 0x0000001fff057819 */ /* 0x000fe20000011405 */
[----:B-1----:R-:W-:Y:S01]  /*1230*/  VIADD R13, R8, 0x10 ;  /* 0x00000010080d7836 */ /* 0x002fe20000000000 */
[----:B------:R-:W-:Y:S01]  /*1240*/  LEA.HI R7, R7, R8, RZ, 0x1 ;  /* 0x0000000807077211 */ /* 0x000fe200078f08ff */
[----:B------:R1:W-:Y:S01]  /*1250*/  STL [R1+0x4], R0 ;  /* 0x0000040001007387 */ /* 0x0003e20000100800 */
[----:B------:R-:W-:-:S02]  /*1260*/  LEA.HI R5, R5, R6, RZ, 0x4 ;  /* 0x0000000605057211 */ /* 0x000fc400078f20ff */
[----:B------:R-:W-:Y:S02]  /*1270*/  CS2R R156, SRZ ;  /* 0x00000000009c7805 */ /* 0x000fe4000001ff00 */
[----:B------:R-:W-:Y:S02]  /*1280*/  LOP3.LUT R7, R7, 0xfffffffe, RZ, 0xc0, !PT ;  /* 0xfffffffe07077812 */ /* 0x000fe400078ec0ff */
[----:B------:R-:W-:Y:S02]  /*1290*/  CS2R R154, SRZ ;  /* 0x00000000009a7805 */ /* 0x000fe4000001ff00 */
[----:B------:R-:W-:Y:S02]  /*12a0*/  LOP3.LUT R5, R5, 0x1ffffff0, RZ, 0xc0, !PT ;  /* 0x1ffffff005057812 */ /* 0x000fe400078ec0ff */
[----:B------:R-:W-:Y:S02]  /*12b0*/  CS2R R152, SRZ ;  /* 0x0000000000987805 */ /* 0x000fe4000001ff00 */
[C---:B------:R-:W-:Y:S01]  /*12c0*/  IADD3 R15, R8.reuse, 0x18, RZ ;  /* 0x00000018080f7810 */ /* 0x040fe20007ffe0ff */
[----:B------:R-:W-:Y:S01]  /*12d0*/  IMAD.IADD R7, R8, 0x1, -R7 ;  /* 0x0000000108077824 */ /* 0x000fe200078e0a07 */
[----:B------:R-:W-:Y:S01]  /*12e0*/  IADD3 R6, R6, -R5, RZ ;  /* 0x8000000506067210 */ /* 0x000fe20007ffe0ff */
[----:B-1----:R-:W-:Y:S01]  /*12f0*/  VIADD R0, R8, 0x8 ;  /* 0x0000000808007836 */ /* 0x002fe20000000000 */
[----:B------:R-:W-:-:S02]  /*1300*/  LEA.HI R8, R13, R13, RZ, 0x1 ;  /* 0x0000000d0d087211 */ /* 0x000fc400078f08ff */
[----:B------:R-:W-:Y:S02]  /*1310*/  CS2R R150, SRZ ;  /* 0x0000000000967805 */ /* 0x000fe4000001ff00 */
[----:B------:R-:W-:Y:S01]  /*1320*/  LEA.HI R17, R15, R15, RZ, 0x1 ;  /* 0x0000000f0f117211 */ /* 0x000fe200078f08ff */
[----:B------:R-:W-:Y:S01]  /*1330*/  IMAD R6, R6, 0x8, R7 ;  /* 0x0000000806067824 */ /* 0x000fe200078e0207 */
[----:B------:R-:W-:Y:S02]  /*1340*/  LEA.HI R3, R0, R0, RZ, 0x1 ;  /* 0x0000000000037211 */ /* 0x000fe400078f08ff */
[----:B------:R-:W-:Y:S02]  /*1350*/  CS2R R148, SRZ ;  /* 0x0000000000947805 */ /* 0x000fe4000001ff00 */
[----:B------:R-:W-:Y:S02]  /*1360*/  SHF.R.S32.HI R19, RZ, 0x5, R14 ;  /* 0x00000005ff137819 */ /* 0x000fe4000001140e */
[----:B------:R-:W-:-:S02]  /*1370*/  CS2R R146, SRZ ;  /* 0x0000000000927805 */ /* 0x000fc4000001ff00 */
[----:B------:R-:W-:Y:S01]  /*1380*/  LOP3.LUT R5, R3, 0xfffffffe, RZ, 0xc0, !PT ;  /* 0xfffffffe03057812 */ /* 0x000fe200078ec0ff */
[----:B------:R1:W-:Y:S01]  /*1390*/  STL [R1+0x14], R6 ;  /* 0x0000140601007387 */ /* 0x0003e20000100800 */
[----:B------:R-:W-:Y:S01]  /*13a0*/  LOP3.LUT R14, R8, 0xfffffffe, RZ, 0xc0, !PT ;  /* 0xfffffffe080e7812 */ /* 0x000fe200078ec0ff */
[----:B------:R-:W-:Y:S01]  /*13b0*/  IMAD R22, R19, -0x10, R20 ;  /* 0xfffffff013167824 */ /* 0x000fe200078e0214 */
[----:B------:R-:W-:Y:S01]  /*13c0*/  LOP3.LUT R18, R17, 0xfffffffe, RZ, 0xc0, !PT ;  /* 0xfffffffe11127812 */ /* 0x000fe200078ec0ff */
[----:B------:R-:W-:Y:S01]  /*13d0*/  IMAD.IADD R5, R0, 0x1, -R5 ;  /* 0x0000000100057824 */ /* 0x000fe200078e0a05 */
[--C-:B------:R-:W-:Y:S02]  /*13e0*/  SHF.R.S32.HI R0, RZ, 0x1, R3.reuse ;  /* 0x00000001ff007819 */ /* 0x100fe40000011403 */
[----:B------:R-:W-:Y:S02]  /*13f0*/  CS2R R144, SRZ ;  /* 0x0000000000907805 */ /* 0x000fe4000001ff00 */
[----:B------:R-:W-:Y:S01]  /*1400*/  IADD3 R14, R13, -R14, RZ ;  /* 0x8000000e0d0e7210 */ /* 0x000fe20007ffe0ff */
[----:B------:R-:W-:Y:S01]  /*1410*/  IMAD.IADD R18, R15, 0x1, -R18 ;  /* 0x000000010f127824 */ /* 0x000fe200078e0a12 */
[----:B------:R-:W-:-:S02]  /*1420*/  SHF.R.S32.HI R3, RZ, 0x1f, R3 ;  /* 0x0000001fff037819 */ /* 0x000fc40000011403 */
[----:B------:R-:W-:Y:S02]  /*1430*/  CS2R R142, SRZ ;  /* 0x00000000008e7805 */ /* 0x000fe4000001ff00 */
[--C-:B------:R-:W-:Y:S02]  /*1440*/  SHF.R.S32.HI R13, RZ, 0x1, R8.reuse ;  /* 0x00000001ff0d7819 */ /* 0x100fe40000011408 */
[----:B------:R-:W-:Y:S02]  /*1450*/  CS2R R140, SRZ ;  /* 0x00000000008c7805 */ /* 0x000fe4000001ff00 */
[----:B------:R-:W-:Y:S02]  /*1460*/  SHF.R.S32.HI R8, RZ, 0x1f, R8 ;  /* 0x0000001fff087819 */ /* 0x000fe40000011408 */
[----:B------:R-:W-:Y:S02]  /*1470*/  CS2R R138, SRZ ;  /* 0x00000000008a7805 */ /* 0x000fe4000001ff00 */
[----:B------:R-:W-:-:S02]  /*1480*/  SHF.R.S32.HI R15, RZ, 0x1, R17 ;  /* 0x00000001ff0f7819 */ /* 0x000fc40000011411 */
[----:B------:R-:W-:Y:S02]  /*1490*/  CS2R R136, SRZ ;  /* 0x0000000000887805 */ /* 0x000fe4000001ff00 */
[----:B------:R-:W-:Y:S02]  /*14a0*/  SHF.R.S32.HI R20, RZ, 0x1f, R17 ;  /* 0x0000001fff147819 */ /* 0x000fe40000011411 */
[----:B------:R-:W-:Y:S02]  /*14b0*/  LEA.HI R3, R3, R0, RZ, 0x4 ;  /* 0x0000000003037211 */ /* 0x000fe400078f20ff */
[----:B------:R-:W-:Y:S02]  /*14c0*/  LEA.HI R8, R8, R13, RZ, 0x4 ;  /* 0x0000000d08087211 */ /* 0x000fe400078f20ff */
[----:B------:R-:W-:Y:S02]  /*14d0*/  LEA.HI R20, R20, R15, RZ, 0x4 ;  /* 0x0000000f14147211 */ /* 0x000fe400078f20ff */
[----:B------:R-:W-:-:S02]  /*14e0*/  LOP3.LUT R3, R3, 0x1ffffff0, RZ, 0xc0, !PT ;  /* 0x1ffffff003037812 */ /* 0x000fc400078ec0ff */
[----:B------:R-:W-:Y:S02]  /*14f0*/  LOP3.LUT R8, R8, 0x1ffffff0, RZ, 0xc0, !PT ;  /* 0x1ffffff008087812 */ /* 0x000fe400078ec0ff */
[----:B------:R-:W-:Y:S01]  /*1500*/  LOP3.LUT R20, R20, 0x1ffffff0, RZ, 0xc0, !PT ;  /* 0x1ffffff014147812 */ /* 0x000fe200078ec0ff */
[----:B------:R-:W-:Y:S01]  /*1510*/  IMAD.IADD R0, R0, 0x1, -R3 ;  /* 0x0000000100007824 */ /* 0x000fe200078e0a03 */
[----:B------:R-:W-:Y:S02]  /*1520*/  IADD3 R13, R13, -R8, RZ ;  /* 0x800000080d0d7210 */ /* 0x000fe40007ffe0ff */
[----:B------:R-:W-:Y:S01]  /*1530*/  SHF.R.S32.HI R19, RZ, 0x2, R4 ;  /* 0x00000002ff137819 */ /* 0x000fe20000011404 */
[----:B------:R-:W-:Y:S01]  /*1540*/  IMAD.IADD R15, R15, 0x1, -R20 ;  /* 0x000000010f0f7824 */ /* 0x000fe200078e0a14 */
[----:B------:R-:W-:Y:S01]  /*1550*/  LEA R5, R0, R5, 0x3 ;  /* 0x0000000500057211 */ /* 0x000fe200078e18ff */
[----:B------:R-:W-:Y:S01]  /*1560*/  IMAD R3, R13, 0x8, R14 ;  /* 0x000000080d037824 */ /* 0x000fe200078e020e */
[----:B------:R-:W-:Y:S01]  /*1570*/  SHF.R.S32.HI R4, RZ, 0x1f, R4 ;  /* 0x0000001fff047819 */ /* 0x000fe20000011404 */
[----:B------:R-:W-:Y:S01]  /*1580*/  IMAD R0, R15, 0x8, R18 ;  /* 0x000000080f007824 */ /* 0x000fe200078e0212 */
[----:B------:R-:W-:Y:S01]  /*1590*/  LOP3.LUT R7, R16, 0x1, RZ, 0xfc, !PT ;  /* 0x0000000110077812 */ /* 0x000fe200078efcff */
[----:B------:R2:W-:Y:S01]  /*15a0*/  STL [R1+0x10], R5 ;  /* 0x0000100501007387 */ /* 0x0005e20000100800 */
[----:B------:R-:W-:-:S02]  /*15b0*/  LEA.HI R4, R4, R19, RZ, 0x3 ;  /* 0x0000001304047211 */ /* 0x000fc400078f18ff */
[----:B-1----:R-:W-:Y:S01]  /*15c0*/  MOV R6, RZ ;  /* 0x000000ff00067202 */ /* 0x002fe20000000f00 */
[----:B------:R-:W-:Y:S01]  /*15d0*/  STL [R1+0xc], R3 ;  /* 0x00000c0301007387 */ /* 0x000fe20000100800 */
[----:B------:R-:W-:-:S03]  /*15e0*/  LOP3.LUT R4, R4, 0xfffffff8, RZ, 0xc0, !PT ;  /* 0xfffffff804047812 */ /* 0x000fc600078ec0ff */
[----:B------:R1:W-:Y:S01]  /*15f0*/  STL [R1+0x8], R0 ;  /* 0x0000080001007387 */ /* 0x0003e20000100800 */
[----:B------:R-:W-:-:S05]  /*1600*/  IADD3 R4, R22, R4, -R19 ;  /* 0x0000000416047210 */ /* 0x000fca0007ffe813 */
[----:B------:R-:W-:Y:S01]  /*1610*/  IMAD R8, R21, -0x40, R4 ;  /* 0xffffffc015087824 */ /* 0x000fe200078e0204 */
[----:B--2---:R-:W-:Y:S02]  /*1620*/  CS2R R4, SRZ ;  /* 0x0000000000047805 */ /* 0x004fe4000001ff00 */
[----:B-1----:R-:W-:-:S05]  /*1630*/  SHF.R.S32.HI R0, RZ, 0x7, R23 ;  /* 0x00000007ff007819 */ /* 0x002fca0000011417 */
[----:B------:R1:W-:Y:S02]  /*1640*/  STL [R1], R0 ;  /* 0x0000000001007387 */ /* 0x0003e40000100800 */
.L_x_251:
[----:B------:R-:W-:-:S13]  /*1650*/  ISETP.NE.AND P0, PT, R7, 0x3, PT ;  /* 0x000000030700780c */ /* 0x000fda0003f05270 */
[----:B------:R-:W-:Y:S05]  /*1660*/  @!P0 BRA `(.L_x_241) ;  /* 0x0000000000048947 */ /* 0x000fea0003800000 */
[----:B------:R-:W-:Y:S01]  /*1670*/  BPT.TRAP 0x1 ;  /* 0x000000040000795c */ /* 0x000fe20000300000 */
.L_x_241:
[----:B------:R-:W-:Y:S01]  /*1680*/  IMAD R3, R4, 0x8, R2 ;  /* 0x0000000804037824 */ /* 0x000fe200078e0202 */
[----:B------:R-:W-:-:S04]  /*1690*/  SHF.L.U32 R22, R5, 0x1f, RZ ;  /* 0x0000001f05167819 */ /* 0x000fc800000006ff */
[----:B------:R2:W3:Y:S01]  /*16a0*/  SYNCS.PHASECHK.TRANS64.TRYWAIT P1, [R3+URZ+0x30c10], R22 ;  /* 0x030c1016030075a7 */ /* 0x0004e2000802017f */
[----:B------:R-:W-:Y:S05]  /*16b0*/  @!P0 BRA `(.L_x_242) ;  /* 0x0000000000048947 */ /* 0x000fea0003800000 */
[----:B------:R-:W-:Y:S01]  /*16c0*/  BPT.TRAP 0x1 ;  /* 0x000000040000795c */ /* 0x000fe20000300000 */
.L_x_242:
[----:B-1----:R-:W-:-:S05]  /*16d0*/  VIADD R0, R2, 0x10000 ;  /* 0x0001000002007836 */ /* 0x002fca0000000000 */
[----:B------:R-:W-:-:S04]  /*16e0*/  SHF.R.U32.HI R0, RZ, 0x4, R0 ;  /* 0x00000004ff007819 */ /* 0x000fc80000011600 */
[----:B------:R-:W-:Y:S01]  /*16f0*/  LOP3.LUT R0, R0, 0x3fff, RZ, 0xc0, !PT ;  /* 0x00003fff00007812 */ /* 0x000fe200078ec0ff */
[----:B---3--:R-:W-:Y:S06]  /*1700*/  @P1 BRA `(.L_x_243) ;  /* 0x0000000000081947 */ /* 0x008fec0003800000 */
[----:B------:R-:W1:Y:S02]  /*1710*/  SYNCS.PHASECHK.TRANS64.TRYWAIT P1, [R3+URZ+0x30c10], R22 ;  /* 0x030c1016030075a7 */ /* 0x000e64000802017f */
[----:B-1----:R-:W-:Y:S05]  /*1720*/  @!P1 BRA `(.L_x_244) ;  /* 0x0000007000fc9947 */ /* 0x002fea0003800000 */
.L_x_243:
[----:B------:R-:W-:Y:S05]  /*1730*/  WARPSYNC.ALL ;  /* 0x0000000000007948 */ /* 0x000fea0003800000 */
[----:B------:R-:W-:Y:S02]  /*1740*/  LOP3.LUT R13, R0, 0x10000, RZ, 0xfc, !PT ;  /* 0x00010000000d7812 */ /* 0x000fe400078efcff */
[----:B------:R-:W-:Y:S01]  /*1750*/  LEA R14, R12, R2, 0xd ;  /* 0x000000020c0e7211 */ /* 0x000fe200078e68ff */
[----:B------:R-:W3:Y:S03]  /*1760*/  LDL R18, [R1+0x14] ;  /* 0x0000140001127983 */ /* 0x000ee60000100800 */
        /* <DEDUP_REMOVED lines=34> */
[C---:B-----5:R-:W-:Y:S01]  /*1990*/  LEA R16, R4.reuse, R16, 0x7 ;  /* 0x0000001004107211 */ /* 0x060fe200078e38ff */
[C---:B----4-:R-:W-:Y:S02]  /*19a0*/  IMAD R20, R4.reuse, 0x80, R15 ;  /* 0x0000008004147824 */ /* 0x050fe400078e020f */
[----:B--2---:R-:W-:Y:S01]  /*19b0*/  IMAD R18, R4, 0x80, R17 ;  /* 0x0000008004127824 */ /* 0x004fe200078e0211 */
[C---:B------:R-:W-:Y:S01]  /*19c0*/  LEA R13, R9.reuse, R14, 0x1 ;  /* 0x0000000e090d7211 */ /* 0x040fe200078e08ff */
[C---:B------:R-:W-:Y:S01]  /*19d0*/  IMAD R15, R9.reuse, 0x2, R16 ;  /* 0x00000002090f7824 */ /* 0x040fe200078e0210 */
[C---:B------:R-:W-:Y:S01]  /*19e0*/  LEA R21, R9.reuse, R20, 0x1 ;  /* 0x0000001409157211 */ /* 0x040fe200078e08ff */
[----:B------:R-:W-:-:S02]  /*19f0*/  IMAD R19, R9, 0x2, R18 ;  /* 0x0000000209137824 */ /* 0x000fc400078e0212 */
[--C-:B------:R-:W-:Y:S02]  /*1a00*/  IMAD R202, R13, 0x4, R2.reuse ;  /* 0x000000040dca7824 */ /* 0x100fe400078e0202 */
[--C-:B------:R-:W-:Y:S01]  /*1a10*/  IMAD R23, R15, 0x4, R2.reuse ;  /* 0x000000040f177824 */ /* 0x100fe200078e0202 */
[----:B------:R-:W-:Y:S01]  /*1a20*/  LEA R17, R19, R2, 0x2 ;  /* 0x0000000213117211 */ /* 0x000fe200078e10ff */
[----:B------:R-:W-:Y:S01]  /*1a30*/  IMAD R14, R21, 0x4, R2 ;  /* 0x00000004150e7824 */ /* 0x000fe200078e0202 */
[----:B------:R-:W-:Y:S02]  /*1a40*/  WARPGROUP.DEPBAR.LE gsb0, 0x0 ;  /* 0x00008000000079c5 */ /* 0x000fe40000010000 */
[----:B------:R-:W-:-:S06]  /*1a50*/  WARPGROUP.ARRIVE ;  /* 0x00000000000079c5 */ /* 0x000fcc0000000000 */
[----:B------:R-:W-:Y:S01]  /*1a60*/  HGMMA.64x128x16.F32.BF16 R72, gdesc[UR4], R72, gsb0 ;  /* 0x01e00000044879f0 */ /* 0x000fe20008001848 */
[----:B------:R-:W-:-:S05]  /*1a70*/  VIADD R18, R2, 0x20000 ;  /* 0x0002000002127836 */ /* 0x000fca0000000000 */
[-C--:B------:R-:W-:Y:S01]  /*1a80*/  LEA R200, R13, R18.reuse, 0x2 ;  /* 0x000000120dc87211 */ /* 0x080fe200078e10ff */
[--C-:B------:R-:W-:Y:S01]  /*1a90*/  IMAD R13, R15, 0x4, R18.reuse ;  /* 0x000000040f0d7824 */ /* 0x100fe200078e0212 */
[----:B------:R-:W-:Y:S01]  /*1aa0*/  LEA R15, R21, R18, 0x2 ;  /* 0x00000012150f7211 */ /* 0x000fe200078e10ff */
        /* <DEDUP_REMOVED lines=8> */
.L_x_245:
[----:B------:R1:W1:Y:S01]  /*1b30*/  SYNCS.PHASECHK.TRANS64.TRYWAIT P1, [R3+URZ+0x30c30], R22 ;  /* 0x030c3016030075a7 */ /* 0x000262000802017f */
[----:B------:R-:W-:Y:S05]  /*1b40*/  @!P0 BRA `(.L_x_246) ;  /* 0x0000000000048947 */ /* 0x000fea0003800000 */
[----:B------:R-:W-:Y:S01]  /*1b50*/  BPT.TRAP 0x1 ;  /* 0x000000040000795c */ /* 0x000fe20000300000 */
.L_x_246:
[----:B-1----:R-:W-:Y:S05]  /*1b60*/  @P1 BRA `(.L_x_247) ;  /* 0x0000000000081947 */ /* 0x002fea0003800000 */
[----:B------:R-:W1:Y:S02]  /*1b70*/  SYNCS.PHASECHK.TRANS64.TRYWAIT P1, [R3+URZ+0x30c30], R22 ;  /* 0x030c3016030075a7 */ /* 0x000e64000802017f */
[----:B-1----:R-:W-:Y:S05]  /*1b80*/  @!P1 BRA `(.L_x_248) ;  /* 0x0000006c00f89947 */ /* 0x002fea0003800000 */
.L_x_247:
        /* <DEDUP_REMOVED lines=17> */
[----:B------:R-:W-:Y:S01]  /*1ca0*/  FMUL.FTZ R201, R78, UR10 ;  /* 0x0000000a4ec97c20 */ /* 0x000fe20008410000 */
[----:B------:R-:W-:-:S02]  /*1cb0*/  IMAD R25, R4, 0x400, R25 ;  /* 0x0000040004197824 */ /* 0x000fc400078e0219 */
[----:B------:R-:W-:Y:S01]  /*1cc0*/  FMUL.FTZ R221, R79, UR10 ;  /* 0x0000000a4fdd7c20 */ /* 0x000fe20008410000 */
        /* <DEDUP_REMOVED lines=14> */
[----:B------:R-:W2:Y:S01]  /*1db0*/  MUFU.TANH R20, R20 ;  /* 0x0000001400147308 */ /* 0x000ea20000002400 */
[----:B------:R-:W-:Y:S01]  /*1dc0*/  IADD3 R218, R10, 0x4, RZ ;  /* 0x000000040ada7810 */ /* 0x000fe20007ffe0ff */
[----:B------:R-:W-:Y:S01]  /*1dd0*/  UMOV UR6, UR8 ;  /* 0x0000000800067c82 */ /* 0x000fe20008000000 */
[----:B------:R-:W-:Y:S01]  /*1de0*/  STL [R1+0xac], R198 ;  /* 0x0000acc601007387 */ /* 0x000fe20000100800 */
[----:B------:R-:W-:Y:S01]  /*1df0*/  HGMMA.64x128x16.F32.BF16 R24, gdesc[UR4], RZ, !UPT, gsb0 ;  /* 0x01e00000041879f0 */ /* 0x000fe2000c0018ff */
[----:B------:R-:W-:Y:S01]  /*1e00*/  UIADD3 UR6, UR8, 0x2, URZ ;  /* 0x0000000208067890 */ /* 0x000fe2000fffe03f */
[----:B------:R-:W-:Y:S01]  /*1e10*/  FMUL.FTZ R109, R109, UR10 ;  /* 0x0000000a6d6d7c20 */ /* 0x000fe20008410000 */
[----:B------:R-:W-:Y:S01]  /*1e20*/  UIADD3 UR4, UR9, 0x2, URZ ;  /* 0x0000000209047890 */ /* 0x000fe2000fffe03f */
[----:B------:R-:W-:Y:S01]  /*1e30*/  STL [R1+0xa8], R197 ;  /* 0x0000a8c501007387 */ /* 0x000fe20000100800 */
[----:B------:R-:W-:Y:S01]  /*1e40*/  UMOV UR7, 0x40000040 ;  /* 0x4000004000077882 */ /* 0x000fe20000000000 */
[----:B------:R-:W-:Y:S01]  /*1e50*/  UMOV UR5, 0x40000040 ;  /* 0x4000004000057882 */ /* 0x000fe20000000000 */
[----:B-1----:R1:W-:Y:S01]  /*1e60*/  MUFU.TANH R12, R92 ;  /* 0x0000005c000c7308 */ /* 0x0023e20000002400 */
[----:B------:R-:W-:Y:S01]  /*1e70*/  STL [R1+0xa4], R196 ;  /* 0x0000a4c401007387 */ /* 0x000fe20000100800 */
[----:B------:R-:W-:Y:S01]  /*1e80*/  FMUL.FTZ R236, R89, UR10 ;  /* 0x0000000a59ec7c20 */ /* 0x000fe20008410000 */
[----:B------:R-:W-:Y:S01]  /*1e90*/  FMUL.FTZ R232, R88, UR10 ;  /* 0x0000000a58e87c20 */ /* 0x000fe20008410000 */
[----:B------:R-:W-:Y:S01]  /*1ea0*/  ISETP.GT.AND P1, PT, R8, 0x8, PT ;  /* 0x000000080800780c */ /* 0x000fe20003f24270 */
[----:B------:R-:W-:Y:S01]  /*1eb0*/  STL [R1+0xa0], R195 ;  /* 0x0000a0c301007387 */ /* 0x000fe20000100800 */
[----:B------:R-:W-:Y:S01]  /*1ec0*/  FMUL.FTZ R108, R108, UR10 ;  /* 0x0000000a6c6c7c20 */ /* 0x000fe20008410000 */
[----:B------:R-:W-:Y:S01]  /*1ed0*/  ISETP.GT.AND P2, PT, R8, RZ, PT ;  /* 0x000000ff0800720c */ /* 0x000fe20003f44270 */
[----:B------:R-:W3:Y:S01]  /*1ee0*/  MUFU.TANH R18, R18 ;  /* 0x0000001200127308 */ /* 0x000ee20000002400 */
[----:B------:R-:W-:Y:S01]  /*1ef0*/  STL [R1+0x9c], R194 ;  /* 0x00009cc201007387 */ /* 0x000fe20000100800 */
[----:B------:R-:W-:Y:S01]  /*1f00*/  FMUL.FTZ R231, R91, UR10 ;  /* 0x0000000a5be77c20 */ /* 0x000fe20008410000 */
[----:B------:R-:W-:Y:S01]  /*1f10*/  FMUL.FTZ R112, R112, UR10 ;  /* 0x0000000a70707c20 */ /* 0x000fe20008410000 */
[----:B--2---:R-:W-:Y:S01]  /*1f20*/  FSEL R91, R20, -INF , P1 ;  /* 0xff800000145b7808 */ /* 0x004fe20000800000 */
[----:B------:R-:W-:Y:S01]  /*1f30*/  STL [R1+0x98], R193 ;  /* 0x000098c101007387 */ /* 0x000fe20000100800 */
[----:B------:R-:W-:Y:S01]  /*1f40*/  FMUL.FTZ R235, R90, UR10 ;  /* 0x0000000a5aeb7c20 */ /* 0x000fe20008410000 */
[----:B------:R-:W-:Y:S01]  /*1f50*/  FMUL.FTZ R102, R102, UR10 ;  /* 0x0000000a66667c20 */ /* 0x000fe20008410000 */
[----:B------:R-:W-:Y:S01]  /*1f60*/  MUFU.TANH R19, R19 ;  /* 0x0000001300137308 */ /* 0x000fe20000002400 */
[----:B------:R-:W-:Y:S01]  /*1f70*/  STL [R1+0x94], R192 ;  /* 0x000094c001007387 */ /* 0x000fe20000100800 */
[----:B------:R-:W-:Y:S01]  /*1f80*/  FMUL.FTZ R114, R114, UR10 ;  /* 0x0000000a72727c20 */ /* 0x000fe20008410000 */
[----:B------:R-:W-:Y:S01]  /*1f90*/  FMUL.FTZ R113, R113, UR10 ;  /* 0x0000000a71717c20 */ /* 0x000fe20008410000 */
[----:B------:R-:W-:Y:S01]  /*1fa0*/  FMUL.FTZ R110, R110, UR10 ;  /* 0x0000000a6e6e7c20 */ /* 0x000fe20008410000 */
[----:B-1----:R-:W1:Y:S01]  /*1fb0*/  SHFL.IDX PT, R92, R202, R10, 0x1f ;  /* 0x00001f0aca5c7589 */ /* 0x002e6200000e0000 */
[----:B------:R-:W-:Y:S01]  /*1fc0*/  ULDC UR11, c[0x0][0x744] ;  /* 0x0001d100000b7ab9 */ /* 0x000fe20000000800 */
[----:B------:R-:W-:Y:S01]  /*1fd0*/  FMUL.FTZ R105, R105, UR10 ;  /* 0x0000000a69697c20 */ /* 0x000fe20008410000 */
[----:B------:R-:W-:Y:S01]  /*1fe0*/  MUFU.TANH R21, R21 ;  /* 0x0000001500157308 */ /* 0x000fe20000002400 */
[----:B------:R-:W-:Y:S01]  /*1ff0*/  STL [R1+0x90], R191 ;  /* 0x000090bf01007387 */ /* 0x000fe20000100800 */
[----:B---3--:R-:W-:Y:S01]  /*2000*/  FSEL R90, R18, -INF , P2 ;  /* 0xff800000125a7808 */ /* 0x008fe20001000000 */
[----:B------:R-:W-:Y:S01]  /*2010*/  FMUL.FTZ R122, R122, UR10 ;  /* 0x0000000a7a7a7c20 */ /* 0x000fe20008410000 */
[----:B------:R-:W-:Y:S01]  /*2020*/  FMUL.FTZ R111, R111, UR10 ;  /* 0x0000000a6f6f7c20 */ /* 0x000fe20008410000 */
        /* <DEDUP_REMOVED lines=8> */
[----:B------:R-:W-:Y:S01]  /*20b0*/  STL [R1+0x84], R188 ;  /* 0x000084bc01007387 */ /* 0x000fe20000100800 */
[----:B------:R-:W-:Y:S01]  /*20c0*/  FMUL.FTZ R115, R115, UR10 ;  /* 0x0000000a73737c20 */ /* 0x000fe20008410000 */
[----:B------:R-:W-:Y:S01]  /*20d0*/  FMUL.FTZ R100, R100, UR10 ;  /* 0x0000000a64647c20 */ /* 0x000fe20008410000 */
[----:B------:R-:W-:Y:S01]  /*20e0*/  MUFU.TANH R201, R201 ;  /* 0x000000c900c97308 */ /* 0x000fe20000002400 */
[----:B------:R2:W-:Y:S01]  /*20f0*/  STL [R1+0x80], R187 ;  /* 0x000080bb01007387 */ /* 0x0005e20000100800 */
[----:B------:R-:W-:Y:S01]  /*2100*/  FMUL.FTZ R103, R103, UR10 ;  /* 0x0000000a67677c20 */ /* 0x000fe20008410000 */
[----:B------:R-:W-:Y:S01]  /*2110*/  FMUL.FTZ R93, R93, UR10 ;  /* 0x0000000a5d5d7c20 */ /* 0x000fe20008410000 */
[----:B------:R-:W-:Y:S01]  /*2120*/  FMUL.FTZ R131, R131, UR10 ;  /* 0x0000000a83837c20 */ /* 0x000fe20008410000 */
[----:B------:R-:W-:Y:S01]  /*2130*/  STL [R1+0x7c], R186 ;  /* 0x00007cba01007387 */ /* 0x000fe20000100800 */
[----:B-1----:R-:W-:Y:S01]  /*2140*/  FFMA.FTZ R91, R91, UR11, -R92 ;  /* 0x0000000b5b5b7c23 */ /* 0x002fe2000801085c */
[----:B------:R-:W-:Y:S01]  /*2150*/  FMUL.FTZ R219, R135, UR10 ;  /* 0x0000000a87db7c20 */ /* 0x000fe20008410000 */
[----:B------:R-:W-:Y:S01]  /*2160*/  MUFU.TANH R193, R102 ;  /* 0x0000006600c17308 */ /* 0x000fe20000002400 */
[----:B------:R1:W-:Y:S01]  /*2170*/  STL [R1+0x78], R185 ;  /* 0x000078b901007387 */ /* 0x0003e20000100800 */
[----:B------:R-:W-:Y:S01]  /*2180*/  FMUL.FTZ R129, R129, UR10 ;  /* 0x0000000a81817c20 */ /* 0x000fe20008410000 */
[----:B------:R-:W-:Y:S01]  /*2190*/  FMUL.FTZ R107, R107, UR10 ;  /* 0x0000000a6b6b7c20 */ /* 0x000fe20008410000 */
[----:B------:R-:W-:Y:S01]  /*21a0*/  FMUL.FTZ R237, R97, UR10 ;  /* 0x0000000a61ed7c20 */ /* 0x000fe20008410000 */
[----:B------:R-:W3:Y:S01]  /*21b0*/  SHFL.IDX PT, R89, R202, R218, 0x1f ;  /* 0x00001fdaca597589 */ /* 0x000ee200000e0000 */
[----:B------:R-:W-:Y:S01]  /*21c0*/  FMUL.FTZ R101, R101, UR10 ;  /* 0x0000000a65657c20 */ /* 0x000fe20008410000 */
[----:B------:R-:W-:Y:S01]  /*21d0*/  FMUL.FTZ R104, R104, UR10 ;  /* 0x0000000a68687c20 */ /* 0x000fe20008410000 */
[----:B--2---:R2:W-:Y:S01]  /*21e0*/  MUFU.TANH R187, R108 ;  /* 0x0000006c00bb7308 */ /* 0x0045e20000002400 */
[----:B------:R4:W-:Y:S01]  /*21f0*/  STL [R1+0x74], R184 ;  /* 0x000074b801007387 */ /* 0x0009e20000100800 */
[----:B------:R-:W-:Y:S01]  /*2200*/  FMUL.FTZ R106, R106, UR10 ;  /* 0x0000000a6a6a7c20 */ /* 0x000fe20008410000 */
[----:B------:R-:W-:Y:S01]  /*2210*/  FMUL.FTZ R99, R99, UR10 ;  /* 0x0000000a63637c20 */ /* 0x000fe20008410000 */
[----:B------:R-:W-:Y:S01]  /*2220*/  FMUL.FTZ R118, R118, UR10 ;  /* 0x0000000a76767c20 */ /* 0x000fe20008410000 */
[----:B------:R-:W-:Y:S01]  /*2230*/  STL [R1+0x70], R183 ;  /* 0x000070b701007387 */ /* 0x000fe20000100800 */
[----:B------:R-:W-:Y:S01]  /*2240*/  FMUL.FTZ R126, R126, UR10 ;  /* 0x0000000a7e7e7c20 */ /* 0x000fe20008410000 */
[----:B------:R-:W-:Y:S01]  /*2250*/  FMUL.FTZ R128, R128, UR10 ;  /* 0x0000000a80807c20 */ /* 0x000fe20008410000 */
[----:B-1----:R1:W-:Y:S01]  /*2260*/  MUFU.TANH R185, R109 ;  /* 0x0000006d00b97308 */ /* 0x0023e20000002400 */
[----:B------:R3:W-:Y:S01]  /*2270*/  STL [R1+0x6c], R182 ;  /* 0x00006cb601007387 */ /* 0x0007e20000100800 */
[----:B--2---:R-:W-:-:S02]  /*2280*/  VIADD R108, R10, 0xc ;  /* 0x0000000c0a6c7836 */ /* 0x004fc40000000000 */
[----:B------:R-:W-:Y:S01]  /*2290*/  FMUL.FTZ R134, R134, UR10 ;  /* 0x0000000a86867c20 */ /* 0x000fe20008410000 */
[----:B------:R-:W-:Y:S01]  /*22a0*/  FMUL.FTZ R116, R116, UR10 ;  /* 0x0000000a74747c20 */ /* 0x000fe20008410000 */
[----:B------:R2:W-:Y:S01]  /*22b0*/  STL [R1+0x68], R181 ;  /* 0x000068b501007387 */ /* 0x0005e20000100800 */
[----:B------:R-:W-:Y:S01]  /*22c0*/  FMUL.FTZ R133, R133, UR10 ;  /* 0x0000000a85857c20 */ /* 0x000fe20008410000 */
[----:B------:R-:W-:Y:S01]  /*22d0*/  FMUL.FTZ R121, R121, UR10 ;  /* 0x0000000a79797c20 */ /* 0x000fe20008410000 */
[----:B----4-:R4:W2:Y:S01]  /*22e0*/  MUFU.TANH R184, R112 ;  /* 0x0000007000b87308 */ /* 0x0108a20000002400 */
[----:B-1----:R-:W-:Y:S01]  /*22f0*/  VIADD R109, R10, 0x8 ;  /* 0x000000080a6d7836 */ /* 0x002fe20000000000 */
[----:B------:R-:W-:Y:S01]  /*2300*/  STL [R1+0x64], R180 ;  /* 0x000064b401007387 */ /* 0x000fe20000100800 */
[----:B------:R-:W-:Y:S01]  /*2310*/  FMUL.FTZ R127, R127, UR10 ;  /* 0x0000000a7f7f7c20 */ /* 0x000fe20008410000 */
[----:B------:R-:W-:Y:S01]  /*2320*/  FMUL.FTZ R119, R119, UR10 ;  /* 0x0000000a77777c20 */ /* 0x000fe20008410000 */
[----:B------:R-:W-:Y:S01]  /*2330*/  FMUL.FTZ R117, R117, UR10 ;  /* 0x0000000a75757c20 */ /* 0x000fe20008410000 */
[----:B------:R-:W-:Y:S01]  /*2340*/  SHFL.IDX PT, R88, R202, R109, 0x1f ;  /* 0x00001f6dca587589 */ /* 0x000fe200000e0000 */
[----:B------:R-:W-:Y:S01]  /*2350*/  FMUL.FTZ R130, R130, UR10 ;  /* 0x0000000a82827c20 */ /* 0x000fe20008410000 */
[----:B---3--:R1:W-:Y:S01]  /*2360*/  MUFU.TANH R182, R114 ;  /* 0x0000007200b67308 */ /* 0x0083e20000002400 */
[----:B----4-:R-:W-:Y:S01]  /*2370*/  IADD3 R112, R10, 0x10, RZ ;  /* 0x000000100a707810 */ /* 0x010fe20007ffe0ff */
[----:B------:R-:W-:Y:S01]  /*2380*/  STL [R1+0x60], R179 ;  /* 0x000060b301007387 */ /* 0x000fe20000100800 */
[----:B------:R-:W-:Y:S01]  /*2390*/  FMUL.FTZ R125, R125, UR10 ;  /* 0x0000000a7d7d7c20 */ /* 0x000fe20008410000 */
[----:B------:R-:W-:Y:S01]  /*23a0*/  LEA R204, R4, R204, 0xa ;  /* 0x000000cc04cc7211 */ /* 0x000fe200078e50ff */
[----:B------:R-:W-:Y:S01]  /*23b0*/  FMUL.FTZ R120, R120, UR10 ;  /* 0x0000000a78787c20 */ /* 0x000fe20008410000 */
[----:B------:R-:W-:Y:S01]  /*23c0*/  STL [R1+0x5c], R178 ;  /* 0x00005cb201007387 */ /* 0x000fe20000100800 */
[----:B------:R-:W-:Y:S01]  /*23d0*/  FMUL.FTZ R123, R123, UR10 ;  /* 0x0000000a7b7b7c20 */ /* 0x000fe20008410000 */
[----:B--2---:R2:W-:Y:S01]  /*23e0*/  MUFU.TANH R181, R113 ;  /* 0x0000007100b57308 */ /* 0x0045e20000002400 */
[----:B-1----:R-:W-:Y:S01]  /*23f0*/  IADD3 R114, R10, 0x1c, RZ ;  /* 0x0000001c0a727810 */ /* 0x002fe20007ffe0ff */
        /* <DEDUP_REMOVED lines=24> */
[----:B------:R-:W-:Y:S04]  /*2580*/  SHFL.IDX PT, R102, R202, R108, 0x1f ;  /* 0x00001f6cca667589 */ /* 0x000fe800000e0000 */
[----:B------:R-:W-:Y:S01]  /*2590*/  STL [R1+0x38], R169 ;  /* 0x000038a901007387 */ /* 0x000fe20000100800 */
[----:B------:R-:W-:-:S02]  /*25a0*/  WARPGROUP.DEPBAR.LE gsb0, 0x0 ;  /* 0x00008000000079c5 */ /* 0x000fc40000010000 */
[----:B------:R-:W-:Y:S01]  /*25b0*/  WARPGROUP.ARRIVE ;  /* 0x00000000000079c5 */ /* 0x000fe20000000000 */
[----:B------:R-:W-:Y:S01]  /*25c0*/  STL [R1+0x34], R168 ;  /* 0x000034a801007387 */ /* 0x000fe20000100800 */
[----:B------:R-:W-:Y:S03]  /*25d0*/  MUFU.TANH R221, R221 ;  /* 0x000000dd00dd7308 */ /* 0x000fe60000002400 */
[----:B------:R-:W-:Y:S01]  /*25e0*/  STL [R1+0x30], R11 ;  /* 0x0000300b01007387 */ /* 0x000fe20000100800 */
[----:B------:R-:W-:Y:S01]  /*25f0*/  HGMMA.64x128x16.F32.BF16 R24, gdesc[UR4], R24, gsb0 ;  /* 0x01e00000041879f0 */ /* 0x000fe20008001818 */
[----:B------:R-:W-:Y:S02]  /*2600*/  UIADD3 UR6, UR8, 0x4, URZ ;  /* 0x0000000408067890 */ /* 0x000fe4000fffe03f */
[----:B------:R-:W-:Y:S01]  /*2610*/  UIADD3 UR4, UR9, 0x4, URZ ;  /* 0x0000000409047890 */ /* 0x000fe2000fffe03f */
[----:B------:R2:W-:Y:S01]  /*2620*/  MUFU.TANH R183, R111 ;  /* 0x0000006f00b77308 */ /* 0x0005e20000002400 */
[----:B------:R-:W-:Y:S01]  /*2630*/  UMOV UR7, 0x40000040 ;  /* 0x4000004000077882 */ /* 0x000fe20000000000 */
[----:B------:R-:W-:Y:S01]  /*2640*/  UMOV UR5, 0x40000040 ;  /* 0x4000004000057882 */ /* 0x000fe20000000000 */
[----:B-1----:R-:W1:Y:S04]  /*2650*/  SHFL.IDX PT, R122, R23, R112, 0x1f ;  /* 0x00001f70177a7589 */ /* 0x002e6800000e0000 */
[----:B------:R-:W-:Y:S01]  /*2660*/  STL [R1+0x2c], R9 ;  /* 0x00002c0901007387 */ /* 0x000fe20000100800 */
[----:B------:R3:W-:Y:S01]  /*2670*/  MUFU.EX2 R105, R91 ;  /* 0x0000005b00697308 */ /* 0x0007e20000000800 */
[----:B--2---:R-:W-:-:S02]  /*2680*/  VIADD R111, R10, 0x18 ;  /* 0x000000180a6f7836 */ /* 0x004fc40000000000 */
[----:B------:R-:W-:Y:S04]  /*2690*/  STL [R1+0x28], R7 ;  /* 0x0000280701007387 */ /* 0x000fe80000100800 */
[----:B------:R-:W2:Y:S01]  /*26a0*/  SHFL.IDX PT, R94, R202, R112, 0x1f ;  /* 0x00001f70ca5e7589 */ /* 0x000ea200000e0000 */
[----:B------:R4:W-:Y:S03]  /*26b0*/  MUFU.TANH R197, R95 ;  /* 0x0000005f00c57308 */ /* 0x0009e60000002400 */
[----:B---3--:R-:W-:Y:S04]  /*26c0*/  SHFL.IDX PT, R91, R202, R114, 0x1f ;  /* 0x00001f72ca5b7589 */ /* 0x008fe800000e0000 */
[----:B------:R-:W-:Y:S01]  /*26d0*/  STL [R1+0x24], R6 ;  /* 0x0000240601007387 */ /* 0x000fe20000100800 */
[----:B------:R-:W3:Y:S03]  /*26e0*/  MUFU.TANH R198, R96 ;  /* 0x0000006000c67308 */ /* 0x000ee60000002400 */
[----:B----4-:R-:W-:Y:S04]  /*26f0*/  SHFL.IDX PT, R95, R202, R110, 0x1f ;  /* 0x00001f6eca5f7589 */ /* 0x010fe800000e0000 */
[----:B------:R-:W-:Y:S01]  /*2700*/  STL [R1+0x20], R5 ;  /* 0x0000200501007387 */ /* 0x000fe20000100800 */
[----:B------:R-:W-:Y:S03]  /*2710*/  MUFU.TANH R230, R230 ;  /* 0x000000e600e67308 */ /* 0x000fe60000002400 */
[----:B------:R-:W-:Y:S04]  /*2720*/  SHFL.IDX PT, R135, R23, R108, 0x1f ;  /* 0x00001f6c17877589 */ /* 0x000fe800000e0000 */
[----:B------:R-:W-:Y:S01]  /*2730*/  SHFL.IDX PT, R205, R23, R114, 0x1f ;  /* 0x00001f7217cd7589 */ /* 0x000fe200000e0000 */
[----:B------:R-:W-:Y:S01]  /*2740*/  MUFU.TANH R233, R233 ;  /* 0x000000e900e97308 */ /* 0x000fe20000002400 */
[----:B---3--:R-:W-:-:S02]  /*2750*/  FSEL R211, R198, -INF , P2 ;  /* 0xff800000c6d37808 */ /* 0x008fc40001000000 */
[----:B------:R-:W-:Y:S03]  /*2760*/  STL [R1+0x1c], R3 ;  /* 0x00001c0301007387 */ /* 0x000fe60000100800 */
[----:B-1----:R-:W-:Y:S01]  /*2770*/  FFMA.FTZ R211, R211, UR11, -R122 ;  /* 0x0000000bd3d37c23 */ /* 0x002fe2000801087a */
[----:B------:R-:W-:Y:S01]  /*2780*/  STL [R1+0x18], R0 ;  /* 0x0000180001007387 */ /* 0x000fe20000100800 */
[----:B------:R-:W1:Y:S03]  /*2790*/  MUFU.TANH R220, R220 ;  /* 0x000000dc00dc7308 */ /* 0x000e660000002400 */
[----:B------:R-:W-:Y:S04]  /*27a0*/  SHFL.IDX PT, R215, R17, R108, 0x1f ;  /* 0x00001f6c11d77589 */ /* 0x000fe800000e0000 */
[----:B------:R-:W3:Y:S01]  /*27b0*/  SHFL.IDX PT, R213, R17, R112, 0x1f ;  /* 0x00001f7011d57589 */ /* 0x000ee200000e0000 */
[----:B------:R-:W4:Y:S03]  /*27c0*/  MUFU.TANH R227, R227 ;  /* 0x000000e300e37308 */ /* 0x000f260000002400 */
[----:B------:R-:W-:Y:S05]  /*27d0*/  SHFL.IDX PT, R224, R14, R109, 0x1f ;  /* 0x00001f6d0ee07589 */ /* 0x000fea00000e0000 */
        /* <DEDUP_REMOVED lines=21> */
[----:B-1----:R-:W1:Y:S07]  /*2930*/  SHFL.IDX PT, R115, R23, R10, 0x1f ;  /* 0x00001f0a17737589 */ /* 0x002e6e00000e0000 */
[----:B------:R-:W4:Y:S01]  /*2940*/  MUFU.TANH R232, R232 ;  /* 0x000000e800e87308 */ /* 0x000f220000002400 */
[----:B--2---:R-:W-:Y:S01]  /*2950*/  FSEL R93, R230, -INF , P2 ;  /* 0xff800000e65d7808 */ /* 0x004fe20001000000 */
[----:B------:R-:W-:-:S02]  /*2960*/  WARPGROUP.DEPBAR.LE gsb0, 0x0 ;  /* 0x00008000000079c5 */ /* 0x000fc40000010000 */
[----:B------:R-:W-:Y:S02]  /*2970*/  WARPGROUP.ARRIVE ;  /* 0x00000000000079c5 */ /* 0x000fe40000000000 */
[--C-:B------:R-:W-:Y:S01]  /*2980*/  FFMA.FTZ R93, R93, UR11, -R91.reuse ;  /* 0x0000000b5d5d7c23 */ /* 0x100fe2000801085b */
[----:B------:R-:W-:Y:S01]  /*2990*/  FFMA.FTZ R91, R98, UR11, -R91 ;  /* 0x0000000b625b7c23 */ /* 0x000fe2000801085b */
[----:B------:R2:W-:Y:S01]  /*29a0*/  MUFU.TANH R6, R131 ;  /* 0x0000008300067308 */ /* 0x0005e20000002400 */
[----:B---3--:R-:W-:Y:S01]  /*29b0*/  FSEL R98, R199, -INF , P2 ;  /* 0xff800000c7627808 */ /* 0x008fe20001000000 */
[----:B------:R-:W-:Y:S01]  /*29c0*/  HGMMA.64x128x16.F32.BF16 R24, gdesc[UR4], R24, gsb0 ;  /* 0x01e00000041879f0 */ /* 0x000fe20008001818 */
[----:B------:R-:W-:Y:S02]  /*29d0*/  UIADD3 UR6, UR8, 0x6, URZ ;  /* 0x0000000608067890 */ /* 0x000fe4000fffe03f */
[----:B------:R-:W-:Y:S01]  /*29e0*/  UIADD3 UR4, UR9, 0x6, URZ ;  /* 0x0000000609047890 */ /* 0x000fe2000fffe03f */
[----:B------:R-:W-:Y:S01]  /*29f0*/  FFMA.FTZ R98, R98, UR11, -R135 ;  /* 0x0000000b62627c23 */ /* 0x000fe20008010887 */
[----:B------:R-:W-:Y:S01]  /*2a00*/  UMOV UR7, 0x40000040 ;  /* 0x4000004000077882 */ /* 0x000fe20000000000 */
[----:B------:R-:W-:Y:S01]  /*2a10*/  UMOV UR5, 0x40000040 ;  /* 0x4000004000057882 */ /* 0x000fe20000000000 */
[----:B------:R-:W3:Y:S01]  /*2a20*/  MUFU.TANH R235, R235 ;  /* 0x000000eb00eb7308 */ /* 0x000ee20000002400 */
[----:B--2---:R-:W2:Y:S07]  /*2a30*/  SHFL.IDX PT, R131, R17, R10, 0x1f ;  /* 0x00001f0a11837589 */ /* 0x004eae00000e0000 */
[----:B------:R1:W-:Y:S08]  /*2a40*/  MUFU.TANH R9, R129 ;  /* 0x0000008100097308 */ /* 0x0003f00000002400 */
[----:B------:R4:W2:Y:S01]  /*2a50*/  MUFU.TANH R194, R101 ;  /* 0x0000006500c27308 */ /* 0x0008a20000002400 */
[----:B-1----:R-:W1:Y:S07]  /*2a60*/  SHFL.IDX PT, R129, R23, R110, 0x1f ;  /* 0x00001f6e17817589 */ /* 0x002e6e00000e0000 */
[----:B------:R3:W-:Y:S01]  /*2a70*/  MUFU.TANH R191, R104 ;  /* 0x0000006800bf7308 */ /* 0x0007e20000002400 */
[----:B----4-:R-:W-:Y:S01]  /*2a80*/  FFMA.FTZ R101, R89, UR11, -R88 ;  /* 0x0000000b59657c23 */ /* 0x010fe20008010858 */
        /* <DEDUP_REMOVED lines=19> */
[----:B---3--:R2:W3:Y:S07]  /*2bc0*/  SHFL.IDX PT, R90, R202, R111, 0x1f ;  /* 0x00001f6fca5a7589 */ /* 0x0084ee00000e0000 */
[----:B------:R-:W-:Y:S01]  /*2bd0*/  MUFU.TANH R196, R99 ;  /* 0x0000006300c47308 */ /* 0x000fe20000002400 */
[----:B--2---:R-:W-:-:S07]  /*2be0*/  FSEL R202, R194, -INF , P2 ;  /* 0xff800000c2ca7808 */ /* 0x004fce0001000000 */
[----:B------:R-:W-:Y:S01]  /*2bf0*/  MUFU.TANH R222, R222 ;  /* 0x000000de00de7308 */ /* 0x000fe20000002400 */
[----:B------:R-:W-:-:S07]  /*2c00*/  FFMA.FTZ R202, R202, UR11, -R205 ;  /* 0x0000000bcaca7c23 */ /* 0x000fce00080108cd */
[----:B------:R2:W4:Y:S08]  /*2c10*/  MUFU.TANH R177, R118 ;  /* 0x0000007600b17308 */ /* 0x0005300000002400 */
[----:B------:R1:W-:Y:S01]  /*2c20*/  MUFU.TANH R169, R126 ;  /* 0x0000007e00a97308 */ /* 0x0003e20000002400 */
[----:B--2---:R2:W-:Y:S07]  /*2c30*/  SHFL.IDX PT, R118, R23, R109, 0x1f ;  /* 0x00001f6d17767589 */ /* 0x0045ee00000e0000 */
[----:B------:R-:W3:Y:S01]  /*2c40*/  MUFU.TANH R229, R229 ;  /* 0x000000e500e57308 */ /* 0x000ee20000002400 */
[----:B-1----:R-:W1:Y:S01]  /*2c50*/  SHFL.IDX PT, R126, R17, R109, 0x1f ;  /* 0x00001f6d117e7589 */ /* 0x002e6200000e0000 */
[----:B----4-:R-:W-:-:S02]  /*2c60*/  FSEL R207, R177, -INF , P1 ;  /* 0xff800000b1cf7808 */ /* 0x010fc40000800000 */
[----:B--2---:R-:W-:-:S04]  /*2c70*/  FSEL R23, R233, -INF , P1 ;  /* 0xff800000e9177808 */ /* 0x004fc80000800000 */
[----:B------:R-:W2:Y:S01]  /*2c80*/  MUFU.TANH R236, R236 ;  /* 0x000000ec00ec7308 */ /* 0x000ea20000002400 */
[----:B------:R-:W-:Y:S01]  /*2c90*/  FFMA.FTZ R122, R23, UR11, -R122 ;  /* 0x0000000b177a7c23 */ /* 0x000fe2000801087a */
[----:B------:R-:W-:-:S06]  /*2ca0*/  FSEL R23, R193, -INF , P1 ;  /* 0xff800000c1177808 */ /* 0x000fcc0000800000 */
[----:B------:R-:W-:Y:S01]  /*2cb0*/  MUFU.TANH R231, R231 ;  /* 0x000000e700e77308 */ /* 0x000fe20000002400 */
[----:B---3--:R-:W-:-:S07]  /*2cc0*/  FSEL R99, R229, -INF , P1 ;  /* 0xff800000e5637808 */ /* 0x008fce0000800000 */
[----:B------:R3:W-:Y:S01]  /*2cd0*/  MUFU.TANH R0, R134 ;  /* 0x0000008600007308 */ /* 0x0007e20000002400 */
[----:B--2---:R-:W-:-:S05]  /*2ce0*/  FSEL R88, R236, -INF , P2 ;  /* 0xff800000ec587808 */ /* 0x004fca0001000000 */
[----:B------:R-:W-:Y:S01]  /*2cf0*/  FFMA.FTZ R88, R88, UR11, -R100 ;  /* 0x0000000b58587c23 */ /* 0x000fe20008010864 */
[----:B------:R-:W-:Y:S02]  /*2d00*/  WARPGROUP.DEPBAR.LE gsb0, 0x0 ;  /* 0x00008000000079c5 */ /* 0x000fe40000010000 */
[----:B------:R-:W-:Y:S01]  /*2d10*/  WARPGROUP.ARRIVE ;  /* 0x00000000000079c5 */ /* 0x000fe20000000000 */
[----:B------:R2:W-:Y:S01]  /*2d20*/  MUFU.TANH R11, R128 ;  /* 0x00000080000b7308 */ /* 0x0005e20000002400 */
[----:B---3--:R-:W-:-:S04]  /*2d30*/  FSEL R134, R195, -INF , P2 ;  /* 0xff800000c3867808 */ /* 0x008fc80001000000 */
[----:B------:R-:W-:Y:S01]  /*2d40*/  HGMMA.64x128x16.F32.BF16 R24, gdesc[UR4], R24, gsb0 ;  /* 0x01e00000041879f0 */ /* 0x000fe20008001818 */
[--C-:B------:R-:W-:Y:S01]  /*2d50*/  FFMA.FTZ R134, R134, UR11, -R132.reuse ;  /* 0x0000000b86867c23 */ /* 0x100fe20008010884 */
[----:B------:R-:W-:Y:S01]  /*2d60*/  FFMA.FTZ R132, R23, UR11, -R132 ;  /* 0x0000000b17847c23 */ /* 0x000fe20008010884 */
[----:B------:R-:W-:Y:S01]  /*2d70*/  MUFU.TANH R234, R234 ;  /* 0x000000ea00ea7308 */ /* 0x000fe20000002400 */
[----:B--2---:R-:W2:Y:S01]  /*2d80*/  SHFL.IDX PT, R128, R17, R218, 0x1f ;  /* 0x00001fda11807589 */ /* 0x004ea200000e0000 */
[----:B------:R-:W-:-:S06]  /*2d90*/  FSEL R23, R189, -INF , P1 ;  /* 0xff800000bd177808 */ /* 0x000fcc0000800000 */
[----:B------:R3:W4:Y:S08]  /*2da0*/  MUFU.TANH R179, R116 ;  /* 0x0000007400b37308 */ /* 0x0007300000002400 */
[----:B------:R1:W-:Y:S01]  /*2db0*/  MUFU.TANH R3, R133 ;  /* 0x0000008500037308 */ /* 0x0003e20000002400 */
[----:B---3--:R-:W-:-:S05]  /*2dc0*/  FSEL R116, R197, -INF , P1 ;  /* 0xff800000c5747808 */ /* 0x008fca0000800000 */
[----:B------:R-:W-:Y:S01]  /*2dd0*/  FFMA.FTZ R135, R116, UR11, -R135 ;  /* 0x0000000b74877c23 */ /* 0x000fe20008010887 */
[----:B------:R-:W-:Y:S01]  /*2de0*/  FSEL R116, R196, -INF , P1 ;  /* 0xff800000c4747808 */ /* 0x000fe20000800000 */
[----:B------:R3:W-:Y:S01]  /*2df0*/  MUFU.TANH R174, R121 ;  /* 0x0000007900ae7308 */ /* 0x0007e20000002400 */
[----:B-1----:R-:W-:Y:S02]  /*2e00*/  FSEL R133, R191, -INF , P2 ;  /* 0xff800000bf857808 */ /* 0x002fe40001000000 */
[----:B----4-:R-:W-:-:S03]  /*2e10*/  FSEL R209, R179, -INF , P2 ;  /* 0xff800000b3d17808 */ /* 0x010fc60001000000 */
[--C-:B------:R-:W-:Y:S01]  /*2e20*/  FFMA.FTZ R133, R133, UR11, -R131.reuse ;  /* 0x0000000b85857c23 */ /* 0x100fe20008010883 */
[----:B------:R-:W-:Y:S01]  /*2e30*/  FFMA.FTZ R131, R23, UR11, -R131 ;  /* 0x0000000b17837c23 */ /* 0x000fe20008010883 */
[----:B------:R1:W-:Y:S01]  /*2e40*/  MUFU.EX2 R106, R92 ;  /* 0x0000005c006a7308 */ /* 0x0003e20000000800 */
[----:B---3--:R-:W-:-:S05]  /*2e50*/  FSEL R121, R237, -INF , P2 ;  /* 0xff800000ed797808 */ /* 0x008fca0001000000 */
[--C-:B------:R-:W-:Y:S01]  /*2e60*/  FFMA.FTZ R121, R121, UR11, -R129.reuse ;  /* 0x0000000b79797c23 */ /* 0x100fe20008010881 */
[----:B------:R-:W-:Y:S01]  /*2e70*/  FFMA.FTZ R129, R116, UR11, -R129 ;  /* 0x0000000b74817c23 */ /* 0x000fe20008010881 */
[----:B------:R3:W-:Y:S01]  /*2e80*/  MUFU.TANH R168, R127 ;  /* 0x0000007f00a87308 */ /* 0x0007e20000002400 */
[----:B-1----:R-:W-:Y:S02]  /*2e90*/  FSEL R92, R222, -INF , P2 ;  /* 0xff800000de5c7808 */ /* 0x002fe40001000000 */
[----:B------:R-:W-:-:S03]  /*2ea0*/  FSEL R116, R192, -INF , P1 ;  /* 0xff800000c0747808 */ /* 0x000fc60000800000 */
[--C-:B------:R-:W-:Y:S01]  /*2eb0*/  FFMA.FTZ R92, R92, UR11, -R90.reuse ;  /* 0x0000000b5c5c7c23 */ /* 0x100fe2000801085a */
[----:B------:R-:W-:Y:S01]  /*2ec0*/  FFMA.FTZ R90, R99, UR11, -R90 ;  /* 0x0000000b635a7c23 */ /* 0x000fe2000801085a */
[----:B------:R1:W-:Y:S01]  /*2ed0*/  MUFU.EX2 R23, R115 ;  /* 0x0000007300177308 */ /* 0x0003e20000000800 */
[----:B---3--:R-:W-:Y:S01]  /*2ee0*/  FSEL R127, R187, -INF , P2 ;  /* 0xff800000bb7f7808 */ /* 0x008fe20001000000 */
[----:B------:R-:W-:Y:S01]  /*2ef0*/  FFMA.FTZ R205, R116, UR11, -R205 ;  /* 0x0000000b74cd7c23 */ /* 0x000fe200080108cd */
[----:B------:R-:W-:Y:S02]  /*2f00*/  FSEL R99, R12, -INF , P2 ;  /* 0xff8000000c637808 */ /* 0x000fe40001000000 */
[----:B------:R-:W-:Y:S01]  /*2f10*/  FSEL R116, R188, -INF , P1 ;  /* 0xff800000bc747808 */ /* 0x000fe20000800000 */
[----:B------:R-:W-:Y:S02]  /*2f20*/  FFMA.FTZ R127, R127, UR11, -R126 ;  /* 0x0000000b7f7f7c23 */ /* 0x000fe4000801087e */
[----:B------:R3:W-:Y:S01]  /*2f30*/  MUFU.TANH R176, R119 ;  /* 0x0000007700b07308 */ /* 0x0007e20000002400 */
[----:B-1----:R-:W-:Y:S01]  /*2f40*/  FSEL R115, R186, -INF , P1 ;  /* 0xff800000ba737808 */ /* 0x002fe20000800000 */
[----:B------:R-:W-:-:S04]  /*2f50*/  FFMA.FTZ R99, R99, UR11, -R118 ;  /* 0x0000000b63637c23 */ /* 0x000fc80008010876 */
[----:B------:R-:W-:Y:S02]  /*2f60*/  FFMA.FTZ R126, R115, UR11, -R126 ;  /* 0x0000000b737e7c23 */ /* 0x000fe4000801087e */
[----:B------:R1:W4:Y:S01]  /*2f70*/  MUFU.TANH R178, R117 ;  /* 0x0000007500b27308 */ /* 0x0003220000002400 */
[C---:B---3--:R-:W-:Y:S01]  /*2f80*/  FSEL R119, R231.reuse, -INF , P1 ;  /* 0xff800000e7777808 */ /* 0x048fe20000800000 */
[----:B------:R-:W-:Y:S01]  /*2f90*/  SHFL.IDX PT, R115, R17, R114, 0x1f ;  /* 0x00001f7211737589 */ /* 0x000fe200000e0000 */
[----:B------:R-:W-:-:S03]  /*2fa0*/  FFMA.FTZ R231, -R231, R231, 1 ;  /* 0x3f800000e7e77423 */ /* 0x000fc600000101e7 */
[----:B------:R-:W-:Y:S02]  /*2fb0*/  FFMA.FTZ R100, R119, UR11, -R100 ;  /* 0x0000000b77647c23 */ /* 0x000fe40008010864 */
[----:B------:R3:W-:Y:S01]  /*2fc0*/  MUFU.TANH R7, R130 ;  /* 0x0000008200077308 */ /* 0x0007e20000002400 */
[----:B-1----:R-:W-:Y:S01]  /*2fd0*/  FSEL R117, R234, -INF , P1 ;  /* 0xff800000ea757808 */ /* 0x002fe20000800000 */
[----:B------:R-:W1:Y:S04]  /*2fe0*/  SHFL.IDX PT, R119, R17, R110, 0x1f ;  /* 0x00001f6e11777589 */ /* 0x000e6800000e0000 */
[----:B------:R-:W-:Y:S02]  /*2ff0*/  FFMA.FTZ R118, R117, UR11, -R118 ;  /* 0x0000000b75767c23 */ /* 0x000fe40008010876 */
[----:B------:R4:W1:Y:S01]  /*3000*/  SHFL.IDX PT, R117, R17, R111, 0x1f ;  /* 0x00001f6f11757589 */ /* 0x00086200000e0000 */
[----:B---3--:R-:W-:Y:S01]  /*3010*/  FSEL R130, R190, -INF , P2 ;  /* 0xff800000be827808 */ /* 0x008fe20001000000 */
[----:B------:R3:W-:Y:S04]  /*3020*/  MUFU.TANH R170, R125 ;  /* 0x0000007d00aa7308 */ /* 0x0007e80000002400 */
[--C-:B--2---:R-:W-:Y:S01]  /*3030*/  FFMA.FTZ R130, R130, UR11, -R128.reuse ;  /* 0x0000000b82827c23 */ /* 0x104fe20008010880 */
[----:B------:R-:W-:Y:S01]  /*3040*/  FFMA.FTZ R128, R116, UR11, -R128 ;  /* 0x0000000b74807c23 */ /* 0x000fe20008010880 */
[----:B------:R-:W-:-:S02]  /*3050*/  FSEL R116, R183, -INF , P1 ;  /* 0xff800000b7747808 */ /* 0x000fc40000800000 */
[----:B------:R2:W-:Y:S01]  /*3060*/  MUFU.TANH R175, R120 ;  /* 0x0000007800af7308 */ /* 0x0005e20000002400 */
[----:B---3--:R-:W-:Y:S02]  /*3070*/  FSEL R125, R185, -INF , P2 ;  /* 0xff800000b97d7808 */ /* 0x008fe40001000000 */
[----:B----4-:R-:W-:-:S03]  /*3080*/  FSEL R17, R180, -INF , P1 ;  /* 0xff800000b4117808 */ /* 0x010fc60000800000 */
[--C-:B------:R-:W-:Y:S01]  /*3090*/  FFMA.FTZ R125, R125, UR11, -R215.reuse ;  /* 0x0000000b7d7d7c23 */ /* 0x100fe200080108d7 */
[----:B------:R-:W-:Y:S01]  /*30a0*/  FFMA.FTZ R215, R116, UR11, -R215 ;  /* 0x0000000b74d77c23 */ /* 0x000fe200080108d7 */
[----:B------:R-:W-:Y:S01]  /*30b0*/  FSEL R116, R182, -INF , P1 ;  /* 0xff800000b6747808 */ /* 0x000fe20000800000 */
[----:B------:R3:W-:Y:S01]  /*30c0*/  MUFU.TANH R172, R123 ;  /* 0x0000007b00ac7308 */ /* 0x0007e20000002400 */
[----:B--2---:R-:W-:-:S03]  /*30d0*/  FSEL R120, R181, -INF , P2 ;  /* 0xff800000b5787808 */ /* 0x004fc60001000000 */
[----:B------:R-:W-:Y:S01]  /*30e0*/  FFMA.FTZ R213, R116, UR11, -R213 ;  /* 0x0000000b74d57c23 */ /* 0x000fe200080108d5 */
[----:B------:R-:W-:Y:S01]  /*30f0*/  FSEL R116, R178, -INF , P2 ;  /* 0xff800000b2747808 */ /* 0x000fe20001000000 */
[--C-:B-1----:R-:W-:Y:S01]  /*3100*/  FFMA.FTZ R120, R120, UR11, -R119.reuse ;  /* 0x0000000b78787c23 */ /* 0x102fe20008010877 */
[----:B------:R-:W-:Y:S01]  /*3110*/  FFMA.FTZ R119, R17, UR11, -R119 ;  /* 0x0000000b11777c23 */ /* 0x000fe20008010877 */
[----:B------:R1:W-:Y:S01]  /*3120*/  MUFU.TANH R171, R124 ;  /* 0x0000007c00ab7308 */ /* 0x0003e20000002400 */
[----:B---3--:R-:W-:Y:S01]  /*3130*/  FSEL R123, R176, -INF , P1 ;  /* 0xff800000b07b7808 */ /* 0x008fe20000800000 */
        /* <DEDUP_REMOVED lines=470> */
[----:B------:R-:W-:Y:S01]  /*4ea0*/  F2FP.BF16.F32.PACK_AB R89, R100, R23 ;  /* 0x000000176459723e */ /* 0x000fe200000010ff */
[----:B---3--:R-:W-:-:S05]  /*4eb0*/  IMAD R25, R4, 0x4000, R222 ;  /* 0x0000400004197824 */ /* 0x008fca00078e02de */
[----:B------:R-:W-:-:S05]  /*4ec0*/  LEA R50, R25, R2, 0x1 ;  /* 0x0000000219327211 */ /* 0x000fca00078e08ff */
[----:B------:R-:W-:Y:S01]  /*4ed0*/  STSM.16.MT88.4 [R50+0x20c00], R84 ;  /* 0x020c005432007844 */ /* 0x000fe20000004200 */
[----:B------:R-:W-:-:S03]  /*4ee0*/  F2FP.BF16.F32.PACK_AB R25, R106, R105 ;  /* 0x000000696a19723e */ /* 0x000fc600000010ff */
        /* <DEDUP_REMOVED lines=144> */
.L_x_249:
[----:B-----5:R-:W-:Y:S01]  /*57f0*/  LEA R0, R4, R0, 0xa ;  /* 0x0000000004007211 */ /* 0x020fe200078e50ff */
        /* <DEDUP_REMOVED lines=12> */
[C---:B------:R-:W-:Y:S01]  /*58c0*/  IADD3 R13, R14.reuse, 0x9, RZ ;  /* 0x000000090e0d7810 */ /* 0x040fe20007ffe0ff */
        /* <DEDUP_REMOVED lines=54> */
.L_x_250:
[----:B-1----:R-:W2:Y:S01]  /*5c30*/  LDL R0, [R1] ;  /* 0x0000000001007983 */ /* 0x002ea20000100800 */
[----:B------:R-:W-:Y:S01]  /*5c40*/  IADD3 R6, R6, 0x1, RZ ;  /* 0x0000000106067810 */ /* 0x000fe20007ffe0ff */
[----:B------:R-:W-:Y:S01]  /*5c50*/  VIADD R4, R4, 0x1 ;  /* 0x0000000104047836 */ /* 0x000fe20000000000 */
[----:B------:R-:W-:-:S04]  /*5c60*/  IADD3 R3, R3, 0x30c20, RZ ;  /* 0x00030c2003037810 */ /* 0x000fc80007ffe0ff */
[C---:B------:R-:W-:Y:S02]  /*5c70*/  ISETP.NE.AND P0, PT, R4.reuse, 0x2, PT ;  /* 0x000000020400780c */ /* 0x040fe40003f05270 */
[----:B------:R-:W-:Y:S02]  /*5c80*/  PRMT R3, RZ, 0x654, R3 ;  /* 0x00000654ff037816 */ /* 0x000fe40000000003 */
[----:B------:R-:W-:Y:S02]  /*5c90*/  SEL R4, R4, RZ, P0 ;  /* 0x000000ff04047207 */ /* 0x000fe40000000000 */
[----:B------:R3:W-:Y:S01]  /*5ca0*/  SYNCS.ARRIVE.TRANS64.RED.A1T0 RZ, [R3+URZ], RZ ;  /* 0x000000ff03ff79a7 */ /* 0x0007e2000810043f */
[----:B--2---:R-:W-:Y:S02]  /*5cb0*/  ISETP.GE.AND P1, PT, R6, R0, PT ;  /* 0x000000000600720c */ /* 0x004fe40003f26270 */
[----:B------:R-:W-:-:S04]  /*5cc0*/  SEL R0, RZ, 0x1, P0 ;  /* 0x00000001ff007807 */ /* 0x000fc80000000000 */
[----:B------:R-:W-:-:S07]  /*5cd0*/  LOP3.LUT R5, R5, R0, RZ, 0x3c, !PT ;  /* 0x0000000005057212 */ /* 0x000fce00078e3cff */
[----:B---3--:R-:W-:Y:S05]  /*5ce0*/  @!P1 BRA `(.L_x_251) ;  /* 0xffffffb800589947 */ /* 0x008fea000383ffff */
.L_x_240:
[----:B------:R-:W3:Y:S01]  /*5cf0*/  S2UR UR8, SR_CTAID.Y ;  /* 0x00000000000879c3 */ /* 0x000ee20000002600 */
[----:B------:R-:W-:Y:S01]  /*5d00*/  ULDC UR5, c[0x0][0x850] ;  /* 0x0002140000057ab9 */ /* 0x000fe20000000800 */
[----:B------:R-:W-:Y:S01]  /*5d10*/  ULDC.64 UR10, c[0x0][0x818] ;  /* 0x00020600000a7ab9 */ /* 0x000fe20000000a00 */
[----:B------:R-:W-:Y:S01]  /*5d20*/  UISETP.NE.AND UP0, UPT, UR5, 0x1, UPT ;  /* 0x000000010500788c */ /* 0x000fe2000bf05270 */
[----:B------:R-:W4:Y:S01]  /*5d30*/  S2R R10, SR_TID.X ;  /* 0x00000000000a7919 */ /* 0x000f220000002100 */
[----:B------:R-:W-:-:S03]  /*5d40*/  ULDC.64 UR12, c[0x0][0x840] ;  /* 0x00021000000c7ab9 */ /* 0x000fc60000000a00 */
[----:B------:R-:W5:Y:S06]  /*5d50*/  S2UR UR4, SR_CTAID.X ;  /* 0x00000000000479c3 */ /* 0x000f6c0000002500 */
[----:B------:R-:W-:Y:S01]  /*5d60*/  @UP0 ULDC UR6, c[0x0][0x854] ;  /* 0x0002150000060ab9 */ /* 0x000fe20000000800 */
[----:B------:R-:W-:Y:S01]  /*5d70*/  @UP0 ULDC UR9, c[0x0][0x858] ;  /* 0x0002160000090ab9 */ /* 0x000fe20000000800 */
[----:B------:R-:W2:Y:S01]  /*5d80*/  S2UR UR16, SR_CTAID.Z ;  /* 0x00000000001079c3 */ /* 0x000ea20000002700 */
[----:B---3--:R-:W-:-:S07]  /*5d90*/  UIMAD.WIDE.U32 UR6, UR8, UR6, URZ ;  /* 0x00000006080672a5 */ /* 0x008fce000f8e003f */
[----:B------:R-:W3:Y:S01]  /*5da0*/  LDC.64 R14, c[0x0][0x848] ;  /* 0x00021200ff0e7b82 */ /* 0x000ee20000000a00 */
[----:B------:R-:W-:Y:S02]  /*5db0*/  @UP0 USHF.R.U32.HI UR8, URZ, UR9, UR7 ;  /* 0x000000093f080299 */ /* 0x000fe40008011607 */
[----:B-----5:R-:W-:-:S05]  /*5dc0*/  USHF.L.U32 UR4, UR4, 0xd, URZ ;  /* 0x0000000d04047899 */ /* 0x020fca000800063f */
[----:B-1----:R-:W1:Y:S01]  /*5dd0*/  LDC.64 R12, c[0x0][0x820] ;  /* 0x00020800ff0c7b82 */ /* 0x002e620000000a00 */
[----:B------:R-:W-:Y:S02]  /*5de0*/  USHF.R.S32.HI UR6, URZ, 0x1f, UR8 ;  /* 0x0000001f3f067899 */ /* 0x000fe40008011408 */
[----:B------:R-:W-:Y:S02]  /*5df0*/  USHF.R.S32.HI UR5, URZ, 0x1f, UR4 ;  /* 0x0000001f3f057899 */ /* 0x000fe40008011404 */
[----:B------:R-:W-:Y:S02]  /*5e00*/  UIMAD UR7, UR6, UR10, URZ ;  /* 0x0000000a060772a4 */ /* 0x000fe4000f8e023f */
[----:B------:R-:W-:Y:S02]  /*5e10*/  UIMAD UR6, UR6, UR12, URZ ;  /* 0x0000000c060672a4 */ /* 0x000fe4000f8e023f */
[----:B------:R-:W-:Y:S02]  /*5e20*/  UIMAD.WIDE.U32 UR14, UR8, UR10, UR4 ;  /* 0x0000000a080e72a5 */ /* 0x000fe4000f8e0004 */
[----:B------:R-:W-:-:S02]  /*5e30*/  UIMAD.WIDE.U32 UR4, UR8, UR12, UR4 ;  /* 0x0000000c080472a5 */ /* 0x000fc4000f8e0004 */
[----:B------:R-:W-:Y:S02]  /*5e40*/  UIMAD UR6, UR8, UR13, UR6 ;  /* 0x0000000d080672a4 */ /* 0x000fe4000f8e0206 */
[----:B------:R-:W-:Y:S01]  /*5e50*/  UIMAD UR7, UR8, UR11, UR7 ;  /* 0x0000000b080772a4 */ /* 0x000fe2000f8e0207 */
[----:B------:R-:W-:Y:S01]  /*5e60*/  MOV R5, UR15 ;  /* 0x0000000f00057c02 */ /* 0x000fe20008000f00 */
[----:B------:R-:W-:Y:S02]  /*5e70*/  UIADD3 UR6, UR5, UR6, URZ ;  /* 0x0000000605067290 */ /* 0x000fe4000fffe03f */
[----:B------:R-:W-:Y:S01]  /*5e80*/  IMAD.U32 R7, RZ, RZ, UR5 ;  /* 0x00000005ff077e24 */ /* 0x000fe2000f8e00ff */
[----:B--2---:R-:W-:Y:S01]  /*5e90*/  USHF.R.S32.HI UR8, URZ, 0x1f, UR16 ;  /* 0x0000001f3f087899 */ /* 0x004fe20008011410 */
[----:B------:R-:W-:Y:S01]  /*5ea0*/  MOV R6, UR4 ;  /* 0x0000000400067c02 */ /* 0x000fe20008000f00 */
[----:B------:R-:W-:Y:S01]  /*5eb0*/  UIADD3 UR7, UR15, UR7, URZ ;  /* 0x000000070f077290 */ /* 0x000fe2000fffe03f */
[----:B------:R-:W-:Y:S01]  /*5ec0*/  IMAD.U32 R4, RZ, RZ, UR14 ;  /* 0x0000000eff047e24 */ /* 0x000fe2000f8e00ff */
[----:B------:R-:W-:Y:S01]  /*5ed0*/  MOV R7, UR6 ;  /* 0x0000000600077c02 */ /* 0x000fe20008000f00 */
[----:B------:R-:W-:Y:S01]  /*5ee0*/  ULDC UR4, c[0x0][0x740] ;  /* 0x0001d00000047ab9 */ /* 0x000fe20000000800 */
[----:B---3--:R-:W-:-:S02]  /*5ef0*/  IMAD R8, R14, UR8, RZ ;  /* 0x000000080e087c24 */ /* 0x008fc4000f8e02ff */
[----:B------:R-:W-:Y:S01]  /*5f00*/  FMUL.FTZ R168, R168, UR4 ;  /* 0x00000004a8a87c20 */ /* 0x000fe20008410000 */
[----:B------:R-:W-:Y:S02]  /*5f10*/  IMAD.U32 R5, RZ, RZ, UR7 ;  /* 0x00000007ff057e24 */ /* 0x000fe4000f8e00ff */
[----:B------:R-:W-:Y:S01]  /*5f20*/  FMUL.FTZ R169, R169, UR4 ;  /* 0x00000004a9a97c20 */ /* 0x000fe20008410000 */
[----:B-1----:R-:W-:Y:S02]  /*5f30*/  IMAD R0, R12, UR8, RZ ;  /* 0x000000080c007c24 */ /* 0x002fe4000f8e02ff */
[----:B------:R-:W-:Y:S01]  /*5f40*/  FMUL.FTZ R170, R170, UR4 ;  /* 0x00000004aaaa7c20 */ /* 0x000fe20008410000 */
[----:B------:R-:W-:Y:S02]  /*5f50*/  IMAD R9, R15, UR16, R8 ;  /* 0x000000100f097c24 */ /* 0x000fe4000f8e0208 */
[----:B------:R-:W-:Y:S01]  /*5f60*/  FMUL.FTZ R171, R171, UR4 ;  /* 0x00000004abab7c20 */ /* 0x000fe20008410000 */
[----:B------:R-:W-:-:S04]  /*5f70*/  IMAD.WIDE.U32 R6, R14, UR16, R6 ;  /* 0x000000100e067c25 */ /* 0x000fc8000f8e0006 */
[----:B------:R-:W-:Y:S01]  /*5f80*/  FMUL.FTZ R172, R172, UR4 ;  /* 0x00000004acac7c20 */ /* 0x000fe20008410000 */
[----:B------:R-:W-:Y:S01]  /*5f90*/  FMUL.FTZ R173, R173, UR4 ;  /* 0x00000004adad7c20 */ /* 0x000fe20008410000 */
[----:B------:R-:W-:Y:S01]  /*5fa0*/  FMUL.FTZ R174, R174, UR4 ;  /* 0x00000004aeae7c20 */ /* 0x000fe20008410000 */
[----:B------:R-:W-:Y:S02]  /*5fb0*/  IMAD R3, R13, UR16, R0 ;  /* 0x000000100d037c24 */ /* 0x000fe4000f8e0200 */
[----:B------:R-:W-:Y:S01]  /*5fc0*/  FMUL.FTZ R175, R175, UR4 ;  /* 0x00000004afaf7c20 */ /* 0x000fe20008410000 */
[----:B------:R-:W-:-:S04]  /*5fd0*/  IMAD.WIDE.U32 R4, R12, UR16, R4 ;  /* 0x000000100c047c25 */ /* 0x000fc8000f8e0004 */
        /* <DEDUP_REMOVED lines=24> */
[----:B------:R-:W-:Y:S05]  /*6160*/  WARPSYNC.ALL ;  /* 0x0000000000007948 */ /* 0x000fea0003800000 */
[----:B------:R-:W-:Y:S01]  /*6170*/  IMAD.IADD R3, R5, 0x1, R3 ;  /* 0x0000000105037824 */ /* 0x000fe200078e0203 */
[----:B------:R-:W-:Y:S01]  /*6180*/  IADD3 R0, R7, R9, RZ ;  /* 0x0000000907007210 */ /* 0x000fe20007ffe0ff */
[----:B------:R-:W-:Y:S01]  /*6190*/  BAR.SYNC.DEFER_BLOCKING 0x1, 0x100 ;  /* 0x0044000000007b1d */ /* 0x000fe20000010000 */
[----:B----4-:R-:W-:-:S07]  /*61a0*/  ISETP.NE.AND P1, PT, R10, 0x80, PT ;  /* 0x000000800a00780c */ /* 0x010fce0003f25270 */
[----:B------:R-:W1:Y:S01]  /*61b0*/  LDC.64 R8, c[0x0][0x800] ;  /* 0x00020000ff087b82 */ /* 0x000e620000000a00 */
[----:B------:R-:W-:Y:S07]  /*61c0*/  BSSY B0, `(.L_x_252) ;  /* 0x0000024000007945 */ /* 0x000fee0003800000 */
[----:B------:R-:W2:Y:S01]  /*61d0*/  LDC.64 R12, c[0x0][0x828] ;  /* 0x00020a00ff0c7b82 */ /* 0x000ea20000000a00 */
[----:B------:R3:W-:Y:S04]  /*61e0*/  STS.128 [R11], R136 ;  /* 0x000000880b007388 */ /* 0x0007e80000000c00 */
[----:B------:R3:W-:Y:S01]  /*61f0*/  STS.128 [R11+0x800], R140 ;  /* 0x0008008c0b007388 */ /* 0x0007e20000000c00 */
[----:B-1----:R-:W-:-:S03]  /*6200*/  LEA R8, P0, R4, R8, 0x2 ;  /* 0x0000000804087211 */ /* 0x002fc600078010ff */
[----:B------:R3:W-:Y:S01]  /*6210*/  STS.128 [R11+0x1000], R144 ;  /* 0x001000900b007388 */ /* 0x0007e20000000c00 */
[----:B------:R-:W-:-:S03]  /*6220*/  LEA.HI.X R3, R4, R9, R3, 0x2, P0 ;  /* 0x0000000904037211 */ /* 0x000fc600000f1403 */
[----:B------:R3:W-:Y:S01]  /*6230*/  STS.128 [R11+0x1800], R148 ;  /* 0x001800940b007388 */ /* 0x0007e20000000c00 */
[----:B--2---:R-:W-:-:S03]  /*6240*/  LEA R12, P2, R6, R12, 0x2 ;  /* 0x0000000c060c7211 */ /* 0x004fc600078410ff */
[----:B------:R3:W-:Y:S01]  /*6250*/  STS.128 [R11+0x2000], R152 ;  /* 0x002000980b007388 */ /* 0x0007e20000000c00 */
[----:B------:R-:W-:-:S03]  /*6260*/  LEA.HI.X R0, R6, R13, R0, 0x2, P2 ;  /* 0x0000000d06007211 */ /* 0x000fc600010f1400 */
        /* <DEDUP_REMOVED lines=8> */
[----:B-1----:R-:W1:Y:S02]  /*62f0*/  FENCE.VIEW.ASYNC.S ;  /* 0x00000000000073c6 */ /* 0x002e640000000000 */
[----:B-1----:R-:W-:Y:S06]  /*6300*/  BAR.SYNC.DEFER_BLOCKING 0x1, 0x100 ;  /* 0x0044000000007b1d */ /* 0x002fec0000010000 */
[----:B------:R-:W-:Y:S05]  /*6310*/  @P1 BRA `(.L_x_253) ;  /* 0x0000000000381947 */ /* 0x000fea0003800000 */
[----:B------:R-:W-:Y:S01]  /*6320*/  R2UR UR4, R12 ;  /* 0x000000000c0472ca */ /* 0x000fe200000e0000 */
[----:B------:R-:W-:Y:S01]  /*6330*/  UMOV UR7, 0x800 ;  /* 0x0000080000077882 */ /* 0x000fe20000000000 */
[----:B------:R-:W-:Y:S01]  /*6340*/  R2UR UR5, R0 ;  /* 0x00000000000572ca */ /* 0x000fe200000e0000 */
[----:B------:R-:W-:Y:S01]  /*6350*/  UMOV UR8, 0x0 ;  /* 0x0000000000087882 */ /* 0x000fe20000000000 */
[----:B------:R-:W-:Y:S01]  /*6360*/  R2UR UR6, R2 ;  /* 0x00000000020672ca */ /* 0x000fe200000e0000 */
[----:B------:R-:W-:Y:S01]  /*6370*/  UMOV UR9, 0x14f00000 ;  /* 0x14f0000000097882 */ /* 0x000fe20000000000 */
[----:B------:R-:W-:-:S13]  /*6380*/  PLOP3.LUT P0, PT, PT, PT, PT, 0x80, 0x0 ;  /* 0x000000000000781c */ /* 0x000fda0003f0f070 */
.L_x_254:
[----:B------:R-:W-:Y:S01]  /*6390*/  @P0 ELECT P2, URZ, PT ;  /* 0x00000000003f082f */ /* 0x000fe20003840000 */
[----:B------:R1:W-:-:S12]  /*63a0*/  UBLKRED.G.S.ADD.F32.RN [UR4], [UR6], UR7, desc[UR8] ;  /* 0x00000804060073bb */ /* 0x0003d800080a1407 */
[----:B------:R-:W-:Y:S02]  /*63b0*/  @P2 PLOP3.LUT P0, PT, P2, PT, PT, 0x8, 0x0 ;  /* 0x000000000000281c */ /* 0x000fe4000170e170 */
[----:B------:R-:W-:-:S11]  /*63c0*/  PLOP3.LUT P2, PT, PT, PT, PT, 0x8, 0x0 ;  /* 0x000000000000781c */ /* 0x000fd60003f4e170 */
[----:B-1----:R-:W-:Y:S05]  /*63d0*/  @P0 BRA.U.ANY `(.L_x_254) ;  /* 0xfffffffd00ec0947 */ /* 0x002fea000393ffff */
[----:B------:R0:W-:Y:S01]  /*63e0*/  UTMACMDFLUSH ;  /* 0x00000000000079b7 */ /* 0x0001e20000000000 */
[----:B------:R-:W-:-:S04]  /*63f0*/  DEPBAR.LE SB0, 0x0 ;  /* 0x000080000000791a */ /* 0x000fc80000000000 */
.L_x_253:
[----:B------:R-:W-:Y:S05]  /*6400*/  BSYNC B0 ;  /* 0x0000000000007941 */ /* 0x000fea0003800000 */
.L_x_252:
[----:B------:R-:W-:Y:S06]  /*6410*/  BAR.SYNC.DEFER_BLOCKING 0x1, 0x100 ;  /* 0x0044000000007b1d */ /* 0x000fec0000010000 */
[----:B------:R4:W-:Y:S04]  /*6420*/  STS.128 [R11], R168 ;  /* 0x000000a80b007388 */ /* 0x0009e80000000c00 */
        /* <DEDUP_REMOVED lines=22> */
.L_x_255:
[----:B------:R-:W-:Y:S01]  /*6590*/  @P0 ELECT P1, URZ, PT ;  /* 0x00000000003f082f */ /* 0x000fe20003820000 */
[----:B------:R1:W-:-:S12]  /*65a0*/  UBLKRED.G.S.ADD.F32.RN [UR4], [UR6], UR7, desc[UR8] ;  /* 0x00000804060073bb */ /* 0x0003d800080a1407 */
[----:B------:R-:W-:Y:S02]  /*65b0*/  @P1 PLOP3.LUT P0, PT, P1, PT, PT, 0x8, 0x0 ;  /* 0x000000000000181c */ /* 0x000fe40000f0e170 */
[----:B------:R-:W-:-:S11]  /*65c0*/  PLOP3.LUT P1, PT, PT, PT, PT, 0x8, 0x0 ;  /* 0x000000000000781c */ /* 0x000fd60003f2e170 */
[----:B-1----:R-:W-:Y:S05]  /*65d0*/  @P0 BRA.U.ANY `(.L_x_255) ;  /* 0xfffffffd00ec0947 */ /* 0x002fea000393ffff */
[----:B------:R0:W-:Y:S01]  /*65e0*/  UTMACMDFLUSH ;  /* 0x00000000000079b7 */ /* 0x0001e20000000000 */
[----:B------:R-:W-:-:S04]  /*65f0*/  DEPBAR.LE SB0, 0x0 ;  /* 0x000080000000791a */ /* 0x000fc80000000000 */
[----:B------:R-:W-:Y:S05]  /*6600*/  BRA `(.L_x_232) ;  /* 0x00000024000c7947 */ /* 0x000fea0003800000 */
.L_x_230:
        /* <DEDUP_REMOVED lines=28> */
[C---:B------:R-:W-:Y:S01]  /*67d0*/  IADD3 R0, R2.reuse, 0x7f, RZ ;  /* 0x0000007f02007810 */ /* 0x040fe20007ffe0ff */
[----:B------:R-:W-:Y:S01]  /*67e0*/  UIADD3 UR10, UR7, UR10, URZ ;  /* 0x0000000a070a7290 */ /* 0x000fe2000fffe03f */
[----:B------:R-:W-:Y:S01]  /*67f0*/  ISETP.GE.AND P1, PT, R2, 0x81, PT ;  /* 0x000000810200780c */ /* 0x000fe20003f26270 */
[----:B------:R-:W-:Y:S01]  /*6800*/  UMOV UR5, URZ ;  /* 0x0000003f00057c82 */ /* 0x000fe20008000000 */
        /* <DEDUP_REMOVED lines=19> */
.L_x_270:
        /* <DEDUP_REMOVED lines=21> */
.L_x_259:
[----:B------:R-:W-:Y:S05]  /*6a90*/  BSYNC B0 ;  /* 0x0000000000007941 */ /* 0x000fea0003800000 */
.L_x_258:
        /* <DEDUP_REMOVED lines=13> */
.L_x_261:
[----:B------:R-:W-:Y:S05]  /*6b70*/  BSYNC B0 ;  /* 0x0000000000007941 */ /* 0x000fea0003800000 */
.L_x_260:
[----:B------:R-:W-:Y:S06]  /*6b80*/  BAR.ARV 0xa, 0xa0 ;  /* 0x0282800000007b1d */ /* 0x000fec0000002000 */
[----:B------:R-:W-:Y:S04]  /*6b90*/  BSSY B0, `(.L_x_262) ;  /* 0x0000003000007945 */ /* 0x000fe80003800000 */
[----:B------:R-:W-:Y:S05]  /*6ba0*/  @!P0 BRA `(.L_x_263) ;  /* 0x0000000000048947 */ /* 0x000fea0003800000 */
[----:B------:R-:W-:-:S04]  /*6bb0*/  DEPBAR.LE SB0, 0x0 ;  /* 0x000080000000791a */ /* 0x000fc80000000000 */
.L_x_263:
[----:B------:R-:W-:Y:S05]  /*6bc0*/  BSYNC B0 ;  /* 0x0000000000007941 */ /* 0x000fea0003800000 */
.L_x_262:
        /* <DEDUP_REMOVED lines=13> */
.L_x_265:
[----:B------:R-:W-:Y:S05]  /*6ca0*/  BSYNC B0 ;  /* 0x0000000000007941 */ /* 0x000fea0003800000 */
.L_x_264:
        /* <DEDUP_REMOVED lines=13> */
.L_x_267:
[----:B------:R-:W-:Y:S05]  /*6d80*/  BSYNC B0 ;  /* 0x0000000000007941 */ /* 0x000fea0003800000 */
.L_x_266:
[----:B------:R-:W-:Y:S01]  /*6d90*/  IADD3 R0, R0, -0x2, RZ ;  /* 0xfffffffe00007810 */ /* 0x000fe20007ffe0ff */
[----:B------:R-:W-:Y:S06]  /*6da0*/  BAR.ARV 0xa, 0xa0 ;  /* 0x0282800000007b1d */ /* 0x000fec0000002000 */
[----:B------:R-:W-:Y:S01]  /*6db0*/  BSSY B0, `(.L_x_268) ;  /* 0x0000004000007945 */ /* 0x000fe20003800000 */
[----:B------:R-:W-:-:S03]  /*6dc0*/  ISETP.NE.AND P1, PT, R0, RZ, PT ;  /* 0x000000ff0000720c */ /* 0x000fc60003f25270 */
[----:B------:R-:W-:Y:S10]  /*6dd0*/  @!P0 BRA `(.L_x_269) ;  /* 0x0000000000048947 */ /* 0x000ff40003800000 */
[----:B------:R-:W-:-:S04]  /*6de0*/  DEPBAR.LE SB0, 0x0 ;  /* 0x000080000000791a */ /* 0x000fc80000000000 */
.L_x_269:
[----:B------:R-:W-:Y:S05]  /*6df0*/  BSYNC B0 ;  /* 0x0000000000007941 */ /* 0x000fea0003800000 */
.L_x_268:
[----:B------:R-:W-:Y:S06]  /*6e00*/  BAR.ARV 0xb, 0xa0 ;  /* 0x02c2800000007b1d */ /* 0x000fec0000002000 */
[----:B------:R-:W-:Y:S02]  /*6e10*/  UIADD3 UR5, UR5, 0x2, URZ ;  /* 0x0000000205057890 */ /* 0x000fe4000fffe03f */
[----:B------:R-:W-:Y:S01]  /*6e20*/  UIADD3 UR4, UR4, 0x1, URZ ;  /* 0x0000000104047890 */ /* 0x000fe2000fffe03f */
[----:B------:R-:W-:Y:S11]  /*6e30*/  @P1 BRA `(.L_x_270) ;  /* 0xfffffff800c01947 */ /* 0x000ff6000383ffff */
[----:B------:R-:W-:-:S12]  /*6e40*/  USHF.L.U32 UR5, UR5, 0xd, URZ ;  /* 0x0000000d05057899 */ /* 0x000fd8000800063f */
.L_x_257:
        /* <DEDUP_REMOVED lines=19> */
.L_x_272:
[----:B------:R-:W-:Y:S05]  /*6f80*/  BSYNC B0 ;  /* 0x0000000000007941 */ /* 0x000fea0003800000 */
.L_x_271:
        /* <DEDUP_REMOVED lines=19> */
.L_x_274:
[----:B------:R-:W-:Y:S05]  /*70c0*/  BSYNC B0 ;  /* 0x0000000000007941 */ /* 0x000fea0003800000 */
.L_x_273:
[----:B------:R-:W-:Y:S06]  /*70d0*/  BAR.ARV 0xa, 0xa0 ;  /* 0x0282800000007b1d */ /* 0x000fec0000002000 */
[----:B------:R-:W-:Y:S04]  /*70e0*/  BSSY B0, `(.L_x_275) ;  /* 0x0000003000007945 */ /* 0x000fe80003800000 */
[----:B------:R-:W-:Y:S05]  /*70f0*/  @!P0 BRA `(.L_x_276) ;  /* 0x0000000000048947 */ /* 0x000fea0003800000 */
[----:B------:R-:W-:-:S04]  /*7100*/  DEPBAR.LE SB0, 0x0 ;  /* 0x000080000000791a */ /* 0x000fc80000000000 */
.L_x_276:
[----:B------:R-:W-:Y:S05]  /*7110*/  BSYNC B0 ;  /* 0x0000000000007941 */ /* 0x000fea0003800000 */
.L_x_275:
[----:B------:R-:W-:Y:S06]  /*7120*/  BAR.ARV 0xb, 0xa0 ;  /* 0x02c2800000007b1d */ /* 0x000fec0000002000 */
[----:B------:R-:W-:Y:S05]  /*7130*/  BRA `(.L_x_232) ;  /* 0x0000001800407947 */ /* 0x000fea0003800000 */
.L_x_256:
        /* <DEDUP_REMOVED lines=23> */
[----:B-----5:R-:W-:Y:S01]  /*72b0*/  IMAD R0, R13, R10, RZ ;  /* 0x0000000a0d007224 */ /* 0x020fe200078e02ff */
[----:B------:R-:W-:Y:S02]  /*72c0*/  IADD3 R3, R3, R7, RZ ;  /* 0x0000000703037210 */ /* 0x000fe40007ffe0ff */
[----:B------:R-:W1:Y:S01]  /*72d0*/  LDC.64 R6, c[0x0][0x730] ;  /* 0x0001cc00ff067b82 */ /* 0x000e620000000a00 */
[----:B------:R-:W-:Y:S02]  /*72e0*/  IMAD R11, R11, UR21, R0 ;  /* 0x000000150b0b7c24 */ /* 0x000fe4000f8e0200 */
[----:B------:R-:W-:-:S04]  /*72f0*/  IMAD.WIDE.U32 R2, R10, UR21, R2 ;  /* 0x000000150a027c25 */ /* 0x000fc8000f8e0002 */
[----:B------:R-:W-:Y:S01]  /*7300*/  IMAD.IADD R0, R3, 0x1, R11 ;  /* 0x0000000103007824 */ /* 0x000fe200078e020b */
[----:B------:R-:W-:-:S04]  /*7310*/  LEA R4, P0, R2, R4, 0x2 ;  /* 0x0000000402047211 */ /* 0x000fc800078010ff */
[----:B------:R-:W-:Y:S02]  /*7320*/  LEA.HI.X R0, R2, R5, R0, 0x2, P0 ;  /* 0x0000000502007211 */ /* 0x000fe400000f1400 */
[----:B------:R-:W-:Y:S02]  /*7330*/  ELECT P0, URZ, PT ;  /* 0x00000000003f782f */ /* 0x000fe40003800000 */
[----:B------:R-:W-:Y:S02]  /*7340*/  R2UR UR4, R4 ;  /* 0x00000000040472ca */ /* 0x000fe400000e0000 */
[----:B------:R-:W-:Y:S01]  /*7350*/  R2UR UR5, R0 ;  /* 0x00000000000572ca */ /* 0x000fe200000e0000 */
[----:B-1----:R-:W-:-:S04]  /*7360*/  IMAD R2, R15, R6, RZ ;  /* 0x000000060f027224 */ /* 0x002fc800078e02ff */
[----:B------:R-:W-:Y:S02]  /*7370*/  IMAD R5, R7, UR20, R2 ;  /* 0x0000001407057c24 */ /* 0x000fe4000f8e0202 */
[----:B------:R-:W1:Y:S01]  /*7380*/  LDC.64 R2, c[0x0][0x738] ;  /* 0x0001ce00ff027b82 */ /* 0x000e620000000a00 */
[----:B------:R-:W-:-:S05]  /*7390*/  IMAD.WIDE.U32 R6, R6, UR20, RZ ;  /* 0x0000001406067c25 */ /* 0x000fca000f8e00ff */
[----:B------:R-:W-:Y:S01]  /*73a0*/  IADD3 R7, R7, R5, RZ ;  /* 0x0000000507077210 */ /* 0x000fe20007ffe0ff */
        /* <DEDUP_REMOVED lines=16> */
.L_x_307:
[----:B------:R-:W-:Y:S01]  /*74b0*/  IMAD.IADD R10, R7, 0x1, R3 ;  /* 0x00000001070a7824 */ /* 0x000fe200078e0203 */
[----:B-1----:R-:W-:Y:S01]  /*74c0*/  SHF.L.U32 R0, R2, 0x7, RZ ;  /* 0x0000000702007819 */ /* 0x002fe200000006ff */
[----:B------:R-:W-:Y:S01]  /*74d0*/  IMAD.MOV.U32 R9, RZ, RZ, 0x1 ;  /* 0x00000001ff097424 */ /* 0x000fe200078e00ff */
[----:B------:R-:W-:Y:S06]  /*74e0*/  @P0 BRA `(.L_x_280) ;  /* 0x0000000000180947 */ /* 0x000fec0003800000 */
[----:B------:R-:W1:Y:S01]  /*74f0*/  S2R R4, SR_TID.X ;  /* 0x0000000000047919 */ /* 0x000e620000002100 */
[----:B------:R-:W-:-:S04]  /*7500*/  MOV R2, 0x4200 ;  /* 0x0000420000027802 */ /* 0x000fc80000000f00 */
[----:B------:R2:W-:Y:S01]  /*7510*/  SYNCS.ARRIVE.TRANS64 RZ, [R11+URZ+0x30c10], R2 ;  /* 0x030c10020bff79a7 */ /* 0x0005e2000800003f */
[----:B-1----:R-:W-:-:S13]  /*7520*/  LOP3.LUT P1, RZ, R4, 0x1f, RZ, 0xc0, !PT ;  /* 0x0000001f04ff7812 */ /* 0x002fda000782c0ff */
[----:B--2---:R-:W-:Y:S05]  /*7530*/  @!P1 BRA `(.L_x_280) ;  /* 0x0000000000049947 */ /* 0x004fea0003800000 */
[----:B------:R-:W-:Y:S01]  /*7540*/  BPT.TRAP 0x1 ;  /* 0x000000040000795c */ /* 0x000fe20000300000 */
.L_x_280:
[----:B------:R-:W1:Y:S01]  /*7550*/  LDC.64 R2, c[0x0][0x198] ;  /* 0x00006600ff027b82 */ /* 0x000e620000000a00 */
[----:B------:R-:W-:Y:S01]  /*7560*/  R2UR UR11, R0 ;  /* 0x00000000000b72ca */ /* 0x000fe200000e0000 */
[----:B------:R-:W-:Y:S01]  /*7570*/  UMOV UR14, 0x0 ;  /* 0x00000000000e7882 */ /* 0x000fe20000000000 */
[----:B------:R-:W-:Y:S01]  /*7580*/  R2UR UR8, R11 ;  /* 0x000000000b0872ca */ /* 0x000fe200000e0000 */
[----:B------:R-:W-:Y:S01]  /*7590*/  UMOV UR15, 0x14f00000 ;  /* 0x14f00000000f7882 */ /* 0x000fe20000000000 */
[----:B------:R-:W-:Y:S01]  /*75a0*/  UMOV UR19, URZ ;  /* 0x0000003f00137c82 */ /* 0x000fe20008000000 */
[----:B------:R-:W-:Y:S01]  /*75b0*/  UMOV UR18, URZ ;  /* 0x0000003f00127c82 */ /* 0x000fe20008000000 */
[----:B------:R-:W-:Y:S01]  /*75c0*/  MOV R4, 0x8000 ;  /* 0x0000800000047802 */ /* 0x000fe20000000f00 */
[----:B------:R-:W2:Y:S01]  /*75d0*/  LDC R12, c[0x0][0x280] ;  /* 0x0000a000ff0c7b82 */ /* 0x000ea20000000800 */
[----:B------:R-:W-:Y:S01]  /*75e0*/  UMOV UR25, 0x20 ;  /* 0x0000002000197882 */ /* 0x000fe20000000000 */
[----:B------:R-:W-:Y:S01]  /*75f0*/  UMOV UR22, 0x0 ;  /* 0x0000000000167882 */ /* 0x000fe20000000000 */
[----:B------:R-:W-:Y:S01]  /*7600*/  UMOV UR23, 0x10000000 ;  /* 0x1000000000177882 */ /* 0x000fe20000000000 */
[----:B------:R-:W-:Y:S01]  /*7610*/  UMOV UR13, UR21 ;  /* 0x00000015000d7c82 */ /* 0x000fe20008000000 */
[----:B------:R-:W-:Y:S01]  /*7620*/  UMOV UR10, UR18 ;  /* 0x00000012000a7c82 */ /* 0x000fe20008000000 */
[----:B------:R-:W-:Y:S01]  /*7630*/  UMOV UR28, UR12 ;  /* 0x0000000c001c7c82 */ /* 0x000fe20008000000 */
[----:B------:R-:W-:Y:S01]  /*7640*/  UMOV UR29, UR21 ;  /* 0x00000015001d7c82 */ /* 0x000fe20008000000 */
[----:B------:R-:W-:Y:S01]  /*7650*/  UIADD3 UR16, UR8, 0x10000, URZ ;  /* 0x0001000008107890 */ /* 0x000fe2000fffe03f */
[----:B------:R-:W-:Y:S01]  /*7660*/  IMAD.MOV.U32 R20, RZ, RZ, RZ ;  /* 0x000000ffff147224 */ /* 0x000fe200078e00ff */
[----:B------:R-:W-:Y:S01]  /*7670*/  UIADD3 UR17, UR8, 0x30c10, URZ ;  /* 0x00030c1008117890 */ /* 0x000fe2000fffe03f */
[----:B------:R-:W-:Y:S01]  /*7680*/  MOV R5, RZ ;  /* 0x000000ff00057202 */ /* 0x000fe20000000f00 */
[----:B------:R-:W-:-:S02]  /*7690*/  UIADD3 UR30, UR8, 0x20000, URZ ;  /* 0x00020000081e7890 */ /* 0x000fc4000fffe03f */
[----:B------:R-:W-:Y:S01]  /*76a0*/  UIADD3 UR9, UR8, 0x30c00, URZ ;  /* 0x00030c0008097890 */ /* 0x000fe2000fffe03f */
[----:B-1----:R-:W-:Y:S01]  /*76b0*/  IMAD.MOV.U32 R8, RZ, RZ, R2 ;  /* 0x000000ffff087224 */ /* 0x002fe200078e0002 */
[----:B------:R-:W-:Y:S01]  /*76c0*/  UIADD3 UR24, UR8, 0x4000, URZ ;  /* 0x0000400008187890 */ /* 0x000fe2000fffe03f */
[----:B------:R-:W-:Y:S01]  /*76d0*/  UMOV UR31, UR17 ;  /* 0x00000011001f7c82 */ /* 0x000fe20008000000 */
[----:B------:R-:W-:Y:S02]  /*76e0*/  UMOV UR26, UR18 ;  /* 0x00000012001a7c82 */ /* 0x000fe40008000000 */
[----:B------:R-:W-:Y:S01]  /*76f0*/  IADD3 R0, P1, R8, 0x2f0, RZ ;  /* 0x000002f008007810 */ /* 0x000fe20007f3e0ff */
[----:B------:R-:W-:-:S03]  /*7700*/  UMOV UR27, UR11 ;  /* 0x0000000b001b7c82 */ /* 0x000fc60008000000 */
[----:B------:R-:W-:Y:S02]  /*7710*/  R2UR UR32, R0 ;  /* 0x00000000002072ca */ /* 0x000fe400000e0000 */
[----:B------:R-:W-:-:S04]  /*7720*/  IADD3 R0, P2, R8, 0x3f0, RZ ;  /* 0x000003f008007810 */ /* 0x000fc80007f5e0ff */
[----:B------:R-:W-:Y:S02]  /*7730*/  R2UR UR34, R0 ;  /* 0x00000000002272ca */ /* 0x000fe400000e0000 */
[----:B------:R-:W-:-:S05]  /*7740*/  MOV R0, R3 ;  /* 0x0000000300007202 */ /* 0x000fca0000000f00 */
[----:B------:R-:W-:-:S05]  /*7750*/  IMAD.X R2, RZ, RZ, R0, P1 ;  /* 0x000000ffff027224 */ /* 0x000fca00008e0600 */
[----:B------:R-:W-:Y:S02]  /*7760*/  R2UR UR33, R2 ;  /* 0x00000000022172ca */ /* 0x000fe400000e0000 */
[----:B------:R-:W-:-:S04]  /*7770*/  IADD3.X R2, RZ, R0, RZ, P2, !PT ;  /* 0x00000000ff027210 */ /* 0x000fc800017fe4ff */
[----:B------:R-:W-:Y:S02]  /*7780*/  R2UR UR35, R2 ;  /* 0x00000000022372ca */ /* 0x000fe400000e0000 */
[----:B------:R-:W-:-:S04]  /*7790*/  IADD3 R2, P1, R8, 0xf0, RZ ;  /* 0x000000f008027810 */ /* 0x000fc80007f3e0ff */
[----:B------:R-:W-:Y:S01]  /*77a0*/  R2UR UR6, R2 ;  /* 0x00000000020672ca */ /* 0x000fe200000e0000 */
[----:B------:R-:W-:Y:S01]  /*77b0*/  IMAD.X R3, RZ, RZ, R0, P1 ;  /* 0x000000ffff037224 */ /* 0x000fe200008e0600 */
[----:B--2---:R-:W-:-:S04]  /*77c0*/  ISETP.GE.AND P1, PT, R12, 0x81, PT ;  /* 0x000000810c00780c */ /* 0x004fc80003f26270 */
        /* <DEDUP_REMOVED lines=24> */
.L_x_291:
[----:B------:R-:W-:-:S04]  /*7950*/  SHF.L.U32 R21, R9, 0x1f, RZ ;  /* 0x0000001f09157819 */ /* 0x000fc800000006ff */
[----:B-1----:R-:W1:Y:S02]  /*7960*/  SYNCS.PHASECHK.TRANS64.TRYWAIT P1, [R11+URZ+0x30c40], R21 ;  /* 0x030c40150b0075a7 */ /* 0x002e64000802017f */
[----:B-12---:R-:W-:Y:S05]  /*7970*/  @!P1 BRA `(.L_x_283) ;  /* 0x0000001000a49947 */ /* 0x006fea0003800000 */
.L_x_308:
[----:B------:R-:W-:Y:S05]  /*7980*/  @P0 BRA `(.L_x_284) ;  /* 0x0000000000140947 */ /* 0x000fea0003800000 */
[----:B------:R-:W-:Y:S02]  /*7990*/  ISETP.NE.AND P1, PT, R14, RZ, PT ;  /* 0x000000ff0e00720c */ /* 0x000fe40003f25270 */
[----:B------:R-:W-:-:S04]  /*79a0*/  MOV R0, 0x4200 ;  /* 0x0000420000007802 */ /* 0x000fc80000000f00 */
[----:B------:R2:W-:Y:S07]  /*79b0*/  SYNCS.ARRIVE.TRANS64 RZ, [R11+URZ+0x30c30], R0 ;  /* 0x030c30000bff79a7 */ /* 0x0005ee000800003f */
[----:B------:R-:W-:Y:S05]  /*79c0*/  @!P1 BRA `(.L_x_284) ;  /* 0x0000000000049947 */ /* 0x000fea0003800000 */
[----:B------:R-:W-:Y:S01]  /*79d0*/  BPT.TRAP 0x1 ;  /* 0x000000040000795c */ /* 0x000fe20000300000 */
.L_x_284:
        /* <DEDUP_REMOVED lines=29> */
.L_x_309:
[----:B------:R-:W-:Y:S05]  /*7bb0*/  @P0 BRA `(.L_x_286) ;  /* 0x0000000000140947 */ /* 0x000fea0003800000 */
[----:B------:R-:W-:Y:S01]  /*7bc0*/  ISETP.NE.AND P1, PT, R14, RZ, PT ;  /* 0x000000ff0e00720c */ /* 0x000fe20003f25270 */
[----:B------:R-:W-:-:S04]  /*7bd0*/  IMAD.MOV.U32 R2, RZ, RZ, 0x4200 ;  /* 0x00004200ff027424 */ /* 0x000fc800078e00ff */
[----:B------:R3:W-:Y:S08]  /*7be0*/  SYNCS.ARRIVE.TRANS64 RZ, [R11+URZ+0x30c18], R2 ;  /* 0x030c18020bff79a7 */ /* 0x0007f0000800003f */
[----:B------:R-:W-:Y:S05]  /*7bf0*/  @!P1 BRA `(.L_x_286) ;  /* 0x0000000000049947 */ /* 0x000fea0003800000 */
[----:B------:R-:W-:Y:S01]  /*7c00*/  BPT.TRAP 0x1 ;  /* 0x000000040000795c */ /* 0x000fe20000300000 */
.L_x_286:
        /* <DEDUP_REMOVED lines=20> */
.L_x_310:
        /* <DEDUP_REMOVED lines=9> */
.L_x_288:
        /* <DEDUP_REMOVED lines=24> */
.L_x_312:
[----:B------:R-:W-:Y:S05]  /*7f60*/  @P0 BRA `(.L_x_290) ;  /* 0x0000000000140947 */ /* 0x000fea0003800000 */
[----:B------:R-:W-:Y:S02]  /*7f70*/  ISETP.NE.AND P1, PT, R14, RZ, PT ;  /* 0x000000ff0e00720c */ /* 0x000fe40003f25270 */
[----:B-1----:R-:W-:-:S04]  /*7f80*/  MOV R4, 0x4200 ;  /* 0x0000420000047802 */ /* 0x002fc80000000f00 */
[----:B------:R2:W-:Y:S07]  /*7f90*/  SYNCS.ARRIVE.TRANS64 RZ, [R11+URZ+0x30c10], R4 ;  /* 0x030c10040bff79a7 */ /* 0x0005ee000800003f */
[----:B------:R-:W-:Y:S05]  /*7fa0*/  @!P1 BRA `(.L_x_290) ;  /* 0x0000000000049947 */ /* 0x000fea0003800000 */
[----:B------:R-:W-:Y:S01]  /*7fb0*/  BPT.TRAP 0x1 ;  /* 0x000000040000795c */ /* 0x000fe20000300000 */
.L_x_290:
        /* <DEDUP_REMOVED lines=22> */
.L_x_282:
[----:B------:R-:W-:-:S13]  /*8120*/  ISETP.NE.AND P1, PT, R19, RZ, PT ;  /* 0x000000ff1300720c */ /* 0x000fda0003f25270 */
[----:B------:R-:W-:Y:S05]  /*8130*/  @!P1 BRA `(.L_x_281) ;  /* 0x0000000000f09947 */ /* 0x000fea0003800000 */
[----:B------:R-:W-:-:S04]  /*8140*/  SHF.L.U32 R12, R9, 0x1f, RZ ;  /* 0x0000001f090c7819 */ /* 0x000fc800000006ff */
[----:B------:R-:W3:Y:S02]  /*8150*/  SYNCS.PHASECHK.TRANS64.TRYWAIT P1, [R11+URZ+0x30c40], R12 ;  /* 0x030c400c0b0075a7 */ /* 0x000ee4000802017f */
[----:B---3--:R-:W-:Y:S05]  /*8160*/  @!P1 BRA `(.L_x_292) ;  /* 0x0000000800fc9947 */ /* 0x008fea0003800000 */
.L_x_313:
[----:B------:R-:W-:Y:S05]  /*8170*/  @P0 BRA `(.L_x_293) ;  /* 0x0000000000140947 */ /* 0x000fea0003800000 */
[----:B------:R-:W-:Y:S02]  /*8180*/  ISETP.NE.AND P1, PT, R14, RZ, PT ;  /* 0x000000ff0e00720c */ /* 0x000fe40003f25270 */
[----:B-12---:R-:W-:-:S04]  /*8190*/  MOV R4, 0x4200 ;  /* 0x0000420000047802 */ /* 0x006fc80000000f00 */
[----:B------:R4:W-:Y:S07]  /*81a0*/  SYNCS.ARRIVE.TRANS64 RZ, [R11+URZ+0x30c30], R4 ;  /* 0x030c30040bff79a7 */ /* 0x0009ee000800003f */
[----:B------:R-:W-:Y:S05]  /*81b0*/  @!P1 BRA `(.L_x_293) ;  /* 0x0000000000049947 */ /* 0x000fea0003800000 */
[----:B------:R-:W-:Y:S01]  /*81c0*/  BPT.TRAP 0x1 ;  /* 0x000000040000795c */ /* 0x000fe20000300000 */
.L_x_293:
        /* <DEDUP_REMOVED lines=26> */
.L_x_314:
[----:B------:R-:W-:Y:S05]  /*8370*/  @P0 BRA `(.L_x_295) ;  /* 0x0000000000140947 */ /* 0x000fea0003800000 */
[----:B------:R-:W-:Y:S01]  /*8380*/  ISETP.NE.AND P0, PT, R14, RZ, PT ;  /* 0x000000ff0e00720c */ /* 0x000fe20003f05270 */
[----:B------:R-:W-:-:S04]  /*8390*/  IMAD.MOV.U32 R4, RZ, RZ, 0x4200 ;  /* 0x00004200ff047424 */ /* 0x000fc800078e00ff */
[----:B------:R2:W-:Y:S08]  /*83a0*/  SYNCS.ARRIVE.TRANS64 RZ, [R11+URZ+0x30c18], R4 ;  /* 0x030c18040bff79a7 */ /* 0x0005f0000800003f */
[----:B------:R-:W-:Y:S05]  /*83b0*/  @!P0 BRA `(.L_x_295) ;  /* 0x0000000000048947 */ /* 0x000fea0003800000 */
[----:B------:R-:W-:Y:S01]  /*83c0*/  BPT.TRAP 0x1 ;  /* 0x000000040000795c */ /* 0x000fe20000300000 */
.L_x_295:
        /* <DEDUP_REMOVED lines=19> */
.L_x_281:
[----:B------:R-:W4:Y:S01]  /*8500*/  S2R R2, SR_TID.X ;  /* 0x0000000000027919 */ /* 0x000f220000002100 */
[----:B------:R-:W-:Y:S02]  /*8510*/  LEA R13, R20, R11, 0x3 ;  /* 0x0000000b140d7211 */ /* 0x000fe400078e18ff */
[----:B----4-:R-:W-:Y:S02]  /*8520*/  LOP3.LUT R3, R2, 0x7f, RZ, 0xc0, !PT ;  /* 0x0000007f02037812 */ /* 0x010fe400078ec0ff */
[----:B------:R-:W-:Y:S02]  /*8530*/  SHF.L.U32 R2, R9, 0x1f, RZ ;  /* 0x0000001f09027819 */ /* 0x000fe400000006ff */
[----:B------:R-:W-:Y:S02]  /*8540*/  ISETP.NE.AND P1, PT, R3, RZ, PT ;  /* 0x000000ff0300720c */ /* 0x000fe40003f25270 */
[----:B------:R-:W4:Y:S02]  /*8550*/  SYNCS.PHASECHK.TRANS64.TRYWAIT P0, [R13+URZ+0x30c40], R2 ;  /* 0x030c40020d0075a7 */ /* 0x000f24000800017f */
[----:B----4-:R-:W-:Y:S09]  /*8560*/  @!P0 BRA `(.L_x_296) ;  /* 0x0000000800248947 */ /* 0x010ff20003800000 */
.L_x_315:
[----:B------:R-:W-:Y:S05]  /*8570*/  @P1 BRA `(.L_x_297) ;  /* 0x0000000000181947 */ /* 0x000fea0003800000 */
[----:B------:R-:W5:Y:S01]  /*8580*/  S2R R3, SR_TID.X ;  /* 0x0000000000037919 */ /* 0x000f620000002100 */
[----:B----4-:R-:W-:-:S04]  /*8590*/  IMAD.MOV.U32 R2, RZ, RZ, 0x4200 ;  /* 0x00004200ff027424 */ /* 0x010fc800078e00ff */
[----:B------:R4:W-:Y:S01]  /*85a0*/  SYNCS.ARRIVE.TRANS64 RZ, [R13+URZ+0x30c30], R2 ;  /* 0x030c30020dff79a7 */ /* 0x0009e2000800003f */
[----:B-----5:R-:W-:-:S13]  /*85b0*/  LOP3.LUT P0, RZ, R3, 0x1f, RZ, 0xc0, !PT ;  /* 0x0000001f03ff7812 */ /* 0x020fda000780c0ff */
[----:B----4-:R-:W-:Y:S05]  /*85c0*/  @!P0 BRA `(.L_x_297) ;  /* 0x0000000000048947 */ /* 0x010fea0003800000 */
[----:B--2---:R-:W-:Y:S01]  /*85d0*/  BPT.TRAP 0x1 ;  /* 0x000000040000795c */ /* 0x004fe20000300000 */
.L_x_297:
        /* <DEDUP_REMOVED lines=33> */
.L_x_278:
[----:B------:R-:W-:Y:S05]  /*87f0*/  BSYNC B0 ;  /* 0x0000000000007941 */ /* 0x000fea0003800000 */
.L_x_277:
[----:B------:R-:W-:-:S03]  /*8800*/  UMOV UR6, 0xffffffff ;  /* 0xffffffff00067882 */ /* 0x000fc60000000000 */
[----:B------:R-:W-:Y:S05]  /*8810*/  BRA.DIV UR6, `(.L_x_298) ;  /* 0x00000006068c7947 */ /* 0x000fea000b800000 */
[----:B------:R-:W-:-:S13]  /*8820*/  ELECT P0, URZ, PT ;  /* 0x00000000003f782f */ /* 0x000fda0003800000 */
.L_x_318:
[----:B------:R-:W-:Y:S05]  /*8830*/  @!P0 BRA `(.L_x_232) ;  /* 0x0000000000808947 */ /* 0x000fea0003800000 */
[----:B------:R-:W-:-:S04]  /*8840*/  LOP3.LUT R16, R16, 0x2, RZ, 0xfc, !PT ;  /* 0x0000000210107812 */ /* 0x000fc800078efcff */
[----:B------:R-:W-:-:S13]  /*8850*/  ISETP.NE.AND P0, PT, R16, 0x3, PT ;  /* 0x000000031000780c */ /* 0x000fda0003f05270 */
[----:B------:R-:W-:Y:S05]  /*8860*/  @!P0 BRA `(.L_x_299) ;  /* 0x0000000000048947 */ /* 0x000fea0003800000 */
[----:B------:R-:W-:Y:S01]  /*8870*/  BPT.TRAP 0x1 ;  /* 0x000000040000795c */ /* 0x000fe20000300000 */
.L_x_299:
        /* <DEDUP_REMOVED lines=15> */
.L_x_319:
[----:B------:R-:W2:Y:S02]  /*8970*/  SYNCS.PHASECHK.TRANS64.TRYWAIT P1, [R3+URZ], R2 ;  /* 0x00000002030075a7 */ /* 0x000ea4000802017f */
[----:B--2---:R-:W-:Y:S05]  /*8980*/  @!P1 BRA `(.L_x_301) ;  /* 0x0000000400689947 */ /* 0x004fea0003800000 */
.L_x_320:
[----:B------:R-:W-:Y:S05]  /*8990*/  @!P0 BRA `(.L_x_302) ;  /* 0x0000000000048947 */ /* 0x000fea0003800000 */
[----:B------:R-:W-:Y:S01]  /*89a0*/  BPT.TRAP 0x1 ;  /* 0x000000040000795c */ /* 0x000fe20000300000 */
.L_x_302:
[----:B--2---:R-:W-:-:S05]  /*89b0*/  IADD3 R3, R7, 0x30c40, RZ ;  /* 0x00030c4007037810 */ /* 0x004fca0007ffe0ff */
[----:B------:R-:W-:-:S04]  /*89c0*/  IMAD R0, R0, 0x8, R3 ;  /* 0x0000000800007824 */ /* 0x000fc800078e0203 */
[----:B------:R-:W2:Y:S02]  /*89d0*/  SYNCS.PHASECHK.TRANS64.TRYWAIT P0, [R0+URZ], R5 ;  /* 0x00000005000075a7 */ /* 0x000ea4000800017f */
[----:B--2---:R-:W-:Y:S05]  /*89e0*/  @!P0 BRA `(.L_x_303) ;  /* 0x0000000400648947 */ /* 0x004fea0003800000 */
.L_x_321:
[----:B------:R-:W-:-:S07]  /*89f0*/  LEA R3, R4, R3, 0x3 ;  /* 0x0000000304037211 */ /* 0x000fce00078e18ff */
.L_x_304:
[----:B---3--:R3:W4:Y:S02]  /*8a00*/  SYNCS.PHASECHK.TRANS64.TRYWAIT P0, [R3+URZ], R2 ;  /* 0x00000002030075a7 */ /* 0x008724000800017f */
[----:B----4-:R-:W-:Y:S05]  /*8a10*/  @!P0 NANOSLEEP.SYNCS 0x989680 ;  /* 0x009896800000895d */ /* 0x010fea0003900000 */
[----:B------:R-:W4:Y:S02]  /*8a20*/  @!P0 SYNCS.PHASECHK.TRANS64 P0, [R3+URZ], R2 ;  /* 0x00000002030085a7 */ /* 0x000f24000800007f */
[----:B----4-:R-:W-:Y:S05]  /*8a30*/  @!P0 BRA `(.L_x_304) ;  /* 0xfffffffc00f08947 */ /* 0x010fea000383ffff */
.L_x_232:
[----:B------:R-:W-:Y:S05]  /*8a40*/  BSYNC B6 ;  /* 0x0000000000067941 */ /* 0x000fea0003800000 */
.L_x_229:
[----:B------:R-:W-:Y:S05]  /*8a50*/  EXIT ;  /* 0x000000000000794d */ /* 0x000fea0003800000 */
.L_x_237:
[----:B------:R-:W-:Y:S01]  /*8a60*/  IMAD.MOV.U32 R12, RZ, RZ, RZ ;  /* 0x000000ffff0c7224 */ /* 0x000fe200078e00ff */
[----:B------:R-:W-:Y:S01]  /*8a70*/  MOV R11, 0x1f ;  /* 0x0000001f000b7802 */ /* 0x000fe20000000f00 */
[----:B------:R-:W-:-:S07]  /*8a80*/  IMAD.MOV.U32 R15, RZ, RZ, -0x1 ;  /* 0xffffffffff0f7424 */ /* 0x000fce00078e00ff */
[----:B------:R-:W-:Y:S05]  /*8a90*/  WARPSYNC.COLLECTIVE R15, `(.L_x_305) ;  /* 0x000000000f087348 */ /* 0x000fea0003c00000 */
[----:B------:R1:W2:Y:S02]  /*8aa0*/  SHFL.IDX P6, R14, R13, R12, R11 ;  /* 0x0000000c0d0e7389 */ /* 0x0002a400000c000b */
[----:B-12---:R-:W-:Y:S01]  /*8ab0*/  ENDCOLLECTIVE ;  /* 0x000000000000791b */ /* 0x006fe20003800000 */
.L_x_305:
[----:B------:R-:W-:Y:S05]  /*8ac0*/  BRA `(.L_x_306) ;  /* 0xffffff80001c7947 */ /* 0x000fea000383ffff */
.L_x_239:
[----:B--2---:R2:W3:Y:S02]  /*8ad0*/  SYNCS.PHASECHK.TRANS64.TRYWAIT P0, [R2+URZ+0x30c00], R9 ;  /* 0x030c0009020075a7 */ /* 0x0044e4000800017f */
[----:B---3--:R-:W-:Y:S05]  /*8ae0*/  @!P0 NANOSLEEP.SYNCS 0x989680 ;  /* 0x009896800000895d */ /* 0x008fea0003900000 */
[----:B------:R-:W3:Y:S02]  /*8af0*/  @!P0 SYNCS.PHASECHK.TRANS64 P0, [R2+URZ+0x30c00], R9 ;  /* 0x030c0009020085a7 */ /* 0x000ee4000800007f */
[----:B---3--:R-:W-:Y:S05]  /*8b00*/  @!P0 BRA `(.L_x_239) ;  /* 0xfffffffc00f08947 */ /* 0x008fea000383ffff */
[----:B------:R-:W-:Y:S05]  /*8b10*/  BRA `(.L_x_238) ;  /* 0xffffff80002c7947 */ /* 0x000fea000383ffff */
.L_x_244:
[----:B-1----:R1:W3:Y:S02]  /*8b20*/  SYNCS.PHASECHK.TRANS64.TRYWAIT P1, [R3+URZ+0x30c10], R22 ;  /* 0x030c1016030075a7 */ /* 0x0022e4000802017f */
[----:B---3--:R-:W-:Y:S05]  /*8b30*/  @!P1 NANOSLEEP.SYNCS 0x989680 ;  /* 0x009896800000995d */ /* 0x008fea0003900000 */
[----:B------:R-:W3:Y:S02]  /*8b40*/  @!P1 SYNCS.PHASECHK.TRANS64 P1, [R3+URZ+0x30c10], R22 ;  /* 0x030c1016030095a7 */ /* 0x000ee4000802007f */
[----:B---3--:R-:W-:Y:S05]  /*8b50*/  @!P1 BRA `(.L_x_244) ;  /* 0xfffffffc00f09947 */ /* 0x008fea000383ffff */
[----:B------:R-:W-:Y:S05]  /*8b60*/  BRA `(.L_x_243) ;  /* 0xffffff8800f07947 */ /* 0x000fea000383ffff */
.L_x_248:
[----:B------:R1:W1:Y:S02]  /*8b70*/  SYNCS.PHASECHK.TRANS64.TRYWAIT P1, [R3+URZ+0x30c30], R22 ;  /* 0x030c3016030075a7 */ /* 0x000264000802017f */
[----:B-1----:R-:W-:Y:S05]  /*8b80*/  @!P1 NANOSLEEP.SYNCS 0x989680 ;  /* 0x009896800000995d */ /* 0x002fea0003900000 */
[----:B------:R-:W1:Y:S02]  /*8b90*/  @!P1 SYNCS.PHASECHK.TRANS64 P1, [R3+URZ+0x30c30], R22 ;  /* 0x030c3016030095a7 */ /* 0x000e64000802007f */
[----:B-1----:R-:W-:Y:S05]  /*8ba0*/  @!P1 BRA `(.L_x_248) ;  /* 0xfffffffc00f09947 */ /* 0x002fea000383ffff */
[----:B------:R-:W-:Y:S05]  /*8bb0*/  BRA `(.L_x_247) ;  /* 0xffffff8c00f47947 */ /* 0x000fea000383ffff */
.L_x_279:
[----:B-1----:R1:W2:Y:S02]  /*8bc0*/  SYNCS.PHASECHK.TRANS64.TRYWAIT P1, [R11+URZ+0x30c20], R0 ;  /* 0x030c20000b0075a7 */ /* 0x0022a4000802017f */
[----:B--2---:R-:W-:Y:S05]  /*8bd0*/  @!P1 NANOSLEEP.SYNCS 0x989680 ;  /* 0x009896800000995d */ /* 0x004fea0003900000 */
[----:B------:R-:W2:Y:S02]  /*8be0*/  @!P1 SYNCS.PHASECHK.TRANS64 P1, [R11+URZ+0x30c20], R0 ;  /* 0x030c20000b0095a7 */ /* 0x000ea4000802007f */
[----:B--2---:R-:W-:Y:S05]  /*8bf0*/  @!P1 BRA `(.L_x_279) ;  /* 0xfffffffc00f09947 */ /* 0x004fea000383ffff */
[----:B------:R-:W-:Y:S05]  /*8c00*/  BRA `(.L_x_307) ;  /* 0xffffffe800287947 */ /* 0x000fea000383ffff */
.L_x_283:
[----:B-1----:R1:W2:Y:S02]  /*8c10*/  SYNCS.PHASECHK.TRANS64.TRYWAIT P1, [R11+URZ+0x30c40], R21 ;  /* 0x030c40150b0075a7 */ /* 0x0022a4000802017f */
[----:B--2---:R-:W-:Y:S05]  /*8c20*/  @!P1 NANOSLEEP.SYNCS 0x989680 ;  /* 0x009896800000995d */ /* 0x004fea0003900000 */
[----:B------:R-:W2:Y:S02]  /*8c30*/  @!P1 SYNCS.PHASECHK.TRANS64 P1, [R11+URZ+0x30c40], R21 ;  /* 0x030c40150b0095a7 */ /* 0x000ea4000802007f */
[----:B--2---:R-:W-:Y:S05]  /*8c40*/  @!P1 BRA `(.L_x_283) ;  /* 0xfffffffc00f09947 */ /* 0x004fea000383ffff */
[----:B------:R-:W-:Y:S05]  /*8c50*/  BRA `(.L_x_308) ;  /* 0xffffffec00487947 */ /* 0x000fea000383ffff */
.L_x_285:
[----:B--2---:R2:W3:Y:S02]  /*8c60*/  SYNCS.PHASECHK.TRANS64.TRYWAIT P1, [R11+URZ+0x30c28], R21 ;  /* 0x030c28150b0075a7 */ /* 0x0044e4000802017f */
[----:B---3--:R-:W-:Y:S05]  /*8c70*/  @!P1 NANOSLEEP.SYNCS 0x989680 ;  /* 0x009896800000995d */ /* 0x008fea0003900000 */
[----:B------:R-:W3:Y:S02]  /*8c80*/  @!P1 SYNCS.PHASECHK.TRANS64 P1, [R11+URZ+0x30c28], R21 ;  /* 0x030c28150b0095a7 */ /* 0x000ee4000802007f */
[----:B---3--:R-:W-:Y:S05]  /*8c90*/  @!P1 BRA `(.L_x_285) ;  /* 0xfffffffc00f09947 */ /* 0x008fea000383ffff */
[----:B------:R-:W-:Y:S05]  /*8ca0*/  BRA `(.L_x_309) ;  /* 0xffffffec00c07947 */ /* 0x000fea000383ffff */
.L_x_287:
[----:B---3--:R3:W4:Y:S02]  /*8cb0*/  SYNCS.PHASECHK.TRANS64.TRYWAIT P1, [R11+URZ+0x30c48], R21 ;  /* 0x030c48150b0075a7 */ /* 0x008724000802017f */
[----:B----4-:R-:W-:Y:S05]  /*8cc0*/  @!P1 NANOSLEEP.SYNCS 0x989680 ;  /* 0x009896800000995d */ /* 0x010fea0003900000 */
[----:B------:R-:W4:Y:S02]  /*8cd0*/  @!P1 SYNCS.PHASECHK.TRANS64 P1, [R11+URZ+0x30c48], R21 ;  /* 0x030c48150b0095a7 */ /* 0x000f24000802007f */
[----:B----4-:R-:W-:Y:S05]  /*8ce0*/  @!P1 BRA `(.L_x_287) ;  /* 0xfffffffc00f09947 */ /* 0x010fea000383ffff */
[----:B------:R-:W-:Y:S05]  /*8cf0*/  BRA `(.L_x_310) ;  /* 0xfffffff000147947 */ /* 0x000fea000383ffff */
.L_x_289:
[----:B------:R-:W-:-:S07]  /*8d00*/  SHF.L.U32 R4, R9, 0x1f, RZ ;  /* 0x0000001f09047819 */ /* 0x000fce00000006ff */
.L_x_311:
[----:B-1----:R1:W2:Y:S02]  /*8d10*/  SYNCS.PHASECHK.TRANS64.TRYWAIT P1, [R11+URZ+0x30c20], R4 ;  /* 0x030c20040b0075a7 */ /* 0x0022a4000802017f */
[----:B--2---:R-:W-:Y:S05]  /*8d20*/  @!P1 NANOSLEEP.SYNCS 0x989680 ;  /* 0x009896800000995d */ /* 0x004fea0003900000 */
[----:B------:R-:W2:Y:S02]  /*8d30*/  @!P1 SYNCS.PHASECHK.TRANS64 P1, [R11+URZ+0x30c20], R4 ;  /* 0x030c20040b0095a7 */ /* 0x000ea4000802007f */
[----:B--2---:R-:W-:Y:S05]  /*8d40*/  @!P1 BRA `(.L_x_311) ;  /* 0xfffffffc00f09947 */ /* 0x004fea000383ffff */
[----:B------:R-:W-:Y:S05]  /*8d50*/  BRA `(.L_x_312) ;  /* 0xfffffff000807947 */ /* 0x000fea000383ffff */
.L_x_292:
[----:B---3--:R3:W4:Y:S02]  /*8d60*/  SYNCS.PHASECHK.TRANS64.TRYWAIT P1, [R11+URZ+0x30c40], R12 ;  /* 0x030c400c0b0075a7 */ /* 0x008724000802017f */
[----:B----4-:R-:W-:Y:S05]  /*8d70*/  @!P1 NANOSLEEP.SYNCS 0x989680 ;  /* 0x009896800000995d */ /* 0x010fea0003900000 */
[----:B------:R-:W4:Y:S02]  /*8d80*/  @!P1 SYNCS.PHASECHK.TRANS64 P1, [R11+URZ+0x30c40], R12 ;  /* 0x030c400c0b0095a7 */ /* 0x000f24000802007f */
[----:B----4-:R-:W-:Y:S05]  /*8d90*/  @!P1 BRA `(.L_x_292) ;  /* 0xfffffffc00f09947 */ /* 0x010fea000383ffff */
[----:B------:R-:W-:Y:S05]  /*8da0*/  BRA `(.L_x_313) ;  /* 0xfffffff000f07947 */ /* 0x000fea000383ffff */
.L_x_294:
[----:B-1----:R1:W2:Y:S02]  /*8db0*/  SYNCS.PHASECHK.TRANS64.TRYWAIT P1, [R11+URZ+0x30c28], R12 ;  /* 0x030c280c0b0075a7 */ /* 0x0022a4000802017f */
[----:B--2---:R-:W-:Y:S05]  /*8dc0*/  @!P1 NANOSLEEP.SYNCS 0x989680 ;  /* 0x009896800000995d */ /* 0x004fea0003900000 */
[----:B------:R-:W2:Y:S02]  /*8dd0*/  @!P1 SYNCS.PHASECHK.TRANS64 P1, [R11+URZ+0x30c28], R12 ;  /* 0x030c280c0b0095a7 */ /* 0x000ea4000802007f */
[----:B--2---:R-:W-:Y:S05]  /*8de0*/  @!P1 BRA `(.L_x_294) ;  /* 0xfffffffc00f09947 */ /* 0x004fea000383ffff */
[----:B------:R-:W-:Y:S05]  /*8df0*/  BRA `(.L_x_314) ;  /* 0xfffffff4005c7947 */ /* 0x000fea000383ffff */
.L_x_296:
[----:B----4-:R4:W1:Y:S02]  /*8e00*/  SYNCS.PHASECHK.TRANS64.TRYWAIT P0, [R13+URZ+0x30c40], R2 ;  /* 0x030c40020d0075a7 */ /* 0x010864000800017f */
[----:B-1----:R-:W-:Y:S05]  /*8e10*/  @!P0 NANOSLEEP.SYNCS 0x989680 ;  /* 0x009896800000895d */ /* 0x002fea0003900000 */
[----:B------:R-:W1:Y:S02]  /*8e20*/  @!P0 SYNCS.PHASECHK.TRANS64 P0, [R13+URZ+0x30c40], R2 ;  /* 0x030c40020d0085a7 */ /* 0x000e64000800007f */
[----:B-1----:R-:W-:Y:S05]  /*8e30*/  @!P0 BRA `(.L_x_296) ;  /* 0xfffffffc00f08947 */ /* 0x002fea000383ffff */
[----:B------:R-:W-:Y:S05]  /*8e40*/  BRA `(.L_x_315) ;  /* 0xfffffff400c87947 */ /* 0x000fea000383ffff */
.L_x_298:
[----:B------:R-:W-:Y:S01]  /*8e50*/  BSSY B0, `(.L_x_316) ;  /* 0x0000006000007945 */ /* 0x000fe20003800000 */
[----:B------:R-:W-:-:S07]  /*8e60*/  MOV R15, 0xffffffff ;  /* 0xffffffff000f7802 */ /* 0x000fce0000000f00 */
[----:B------:R-:W-:Y:S05]  /*8e70*/  WARPSYNC.COLLECTIVE R15, `(.L_x_317) ;  /* 0x000000000f0c7348 */ /* 0x000fea0003c00000 */
[----:B------:R-:W-:Y:S02]  /*8e80*/  ELECT P6, UR62, PT ;  /* 0x00000000003e782f */ /* 0x000fe400038c0000 */
[----:B------:R-:W-:Y:S01]  /*8e90*/  MOV R14, UR62 ;  /* 0x0000003e000e7c02 */ /* 0x000fe20008000f00 */
[----:B------:R-:W-:Y:S10]  /*8ea0*/  ENDCOLLECTIVE ;  /* 0x000000000000791b */ /* 0x000ff40003800000 */
.L_x_317:
[----:B------:R-:W-:Y:S05]  /*8eb0*/  BSYNC B0 ;  /* 0x0000000000007941 */ /* 0x000fea0003800000 */
.L_x_316:
[----:B------:R-:W-:Y:S01]  /*8ec0*/  PLOP3.LUT P0, PT, P6, PT, PT, 0x80, 0x0 ;  /* 0x000000000000781c */ /* 0x000fe2000370f070 */
[----:B------:R-:W-:-:S12]  /*8ed0*/  BRA `(.L_x_318) ;  /* 0xfffffff800547947 */ /* 0x000fd8000383ffff */
.L_x_300:
[----:B-1----:R1:W2:Y:S02]  /*8ee0*/  SYNCS.PHASECHK.TRANS64.TRYWAIT P1, [R6+URZ], R5 ;  /* 0x00000005060075a7 */ /* 0x0022a4000802017f */
[----:B--2---:R-:W-:Y:S05]  /*8ef0*/  @!P1 NANOSLEEP.SYNCS 0x989680 ;  /* 0x009896800000995d */ /* 0x004fea0003900000 */
[----:B------:R-:W2:Y:S02]  /*8f00*/  @!P1 SYNCS.PHASECHK.TRANS64 P1, [R6+URZ], R5 ;  /* 0x00000005060095a7 */ /* 0x000ea4000802007f */
[----:B--2---:R-:W-:Y:S05]  /*8f10*/  @!P1 BRA `(.L_x_300) ;  /* 0xfffffffc00f09947 */ /* 0x004fea000383ffff */
[----:B------:R-:W-:Y:S05]  /*8f20*/  BRA `(.L_x_319) ;  /* 0xfffffff800907947 */ /* 0x000fea000383ffff */
.L_x_301:
[----:B--2---:R2:W3:Y:S02]  /*8f30*/  SYNCS.PHASECHK.TRANS64.TRYWAIT P1, [R3+URZ], R2 ;  /* 0x00000002030075a7 */ /* 0x0044e4000802017f */
[----:B---3--:R-:W-:Y:S05]  /*8f40*/  @!P1 NANOSLEEP.SYNCS 0x989680 ;  /* 0x009896800000995d */ /* 0x008fea0003900000 */
[----:B------:R-:W3:Y:S02]  /*8f50*/  @!P1 SYNCS.PHASECHK.TRANS64 P1, [R3+URZ], R2 ;  /* 0x00000002030095a7 */ /* 0x000ee4000802007f */
[----:B---3--:R-:W-:Y:S05]  /*8f60*/  @!P1 BRA `(.L_x_301) ;  /* 0xfffffffc00f09947 */ /* 0x008fea000383ffff */
[----:B------:R-:W-:Y:S05]  /*8f70*/  BRA `(.L_x_320) ;  /* 0xfffffff800847947 */ /* 0x000fea000383ffff */
.L_x_303:
[----:B--2---:R2:W3:Y:S02]  /*8f80*/  SYNCS.PHASECHK.TRANS64.TRYWAIT P0, [R0+URZ], R5 ;  /* 0x00000005000075a7 */ /* 0x0044e4000800017f */
[----:B---3--:R-:W-:Y:S05]  /*8f90*/  @!P0 NANOSLEEP.SYNCS 0x989680 ;  /* 0x009896800000895d */ /* 0x008fea0003900000 */
[----:B------:R-:W3:Y:S02]  /*8fa0*/  @!P0 SYNCS.PHASECHK.TRANS64 P0, [R0+URZ], R5 ;  /* 0x00000005000085a7 */ /* 0x000ee4000800007f */
[----:B---3--:R-:W-:Y:S05]  /*8fb0*/  @!P0 BRA `(.L_x_303) ;  /* 0xfffffffc00f08947 */ /* 0x008fea000383ffff */
[----:B------:R-:W-:Y:S05]  /*8fc0*/  BRA `(.L_x_321) ;  /* 0xfffffff800887947 */ /* 0x000fea000383ffff */
.L_x_322:
        /* <DEDUP_REMOVED lines=11> */
.L_x_3720:


//--------------------- .text._ZN7cutlass13device_kernelIN5flash11enable_sm90INS1_16FlashAttnBwdSm90INS1_25CollectiveMainloopBwdSm90ILi2ELi2ELi2EN4cute5tupleIJNS5_1CILi1EEES8_S8_EEENS6_IJNS7_ILi128EEESA_NS7_ILi64EEEEEENS_10bfloat16_tEfNS_4arch4Sm90ELb0ELb0ELb1ELb0ELb1ELb1ELb0ELb0ELi2ELi1ELi2ELi2ELb0EEENS1_24CollectiveEpilogueBwdGQAISC_fSF_Li256ELb0ELb1EEENS1_19SingleTileSchedulerILb0ELb0ELb0ELi128EEEEEEEEEvNT_6ParamsE --------------------------
	.section	.text._ZN7cutlass13device_kernelIN5flash11enable_sm90INS1_16FlashAttnBwdSm90INS1_25CollectiveMainloopBwdSm90ILi2ELi2ELi2EN4cute5tupleIJNS5_1CILi1EEES8_S8_EEENS6_IJNS7_ILi128EEESA_NS7_ILi64EEEEEENS_10bfloat16_tEfNS_4arch4Sm90ELb0ELb0ELb1ELb0ELb1ELb1ELb0ELb0ELi2ELi1ELi2ELi2ELb0EEENS1_24CollectiveEpilogueBwdGQAISC_fSF_Li256ELb0ELb1EEENS1_19SingleTileSchedulerILb0ELb0ELb0ELi128EEEEEEEEEvNT_6ParamsE,"ax",@progbits
	.align	128
.text._ZN7cutlass13device_kernelIN5flash11enable_sm90INS1_16FlashAttnBwdSm90INS1_25CollectiveMainloopBwdSm90ILi2ELi2ELi2EN4cute5tupleIJNS5_1CILi1EEES8_S8_EEENS6_IJNS7_ILi128EEESA_NS7_ILi64EEEEEENS_10bfloat16_tEfNS_4arch4Sm90ELb0ELb0ELb1ELb0ELb1ELb1ELb0ELb0ELi2ELi1ELi2ELi2ELb0EEENS1_24CollectiveEpilogueBwdGQAISC_fSF_Li256ELb0ELb1EEENS1_19SingleTileSchedulerILb0ELb0ELb0ELi128EEEEEEEEEvNT_6ParamsE:
        .type           _ZN7cutlass13device_kernelIN5flash11enable_sm90INS1_16FlashAttnBwdSm90INS1_25CollectiveMainloopBwdSm90ILi2ELi2ELi2EN4cute5tupleIJNS5_1CILi1EEES8_S8_EEENS6_IJNS7_ILi128EEESA_NS7_ILi64EEEEEENS_10bfloat16_tEfNS_4arch4Sm90ELb0ELb0ELb1ELb0ELb1ELb1ELb0ELb0ELi2ELi1ELi2ELi2ELb0EEENS1_24CollectiveEpilogueBwdGQAISC_fSF_Li256ELb0ELb1EEENS1_19SingleTileSchedulerILb0ELb0ELb0ELi128EEEEEEEEEvNT_6ParamsE,@function
        .size           _ZN7cutlass13device_kernelIN5flash11enable_sm90INS1_16FlashAttnBwdSm90INS1_25CollectiveMainloopBwdSm90ILi2ELi2ELi2EN4cute5tupleIJNS5_1CILi1EEES8_S8_EEENS6_IJNS7_ILi128EEESA_NS7_ILi64EEEEEENS_10bfloat16_tEfNS_4arch4Sm90ELb0ELb0ELb1ELb0ELb1ELb1ELb0ELb0ELi2ELi1ELi2ELi2ELb0EEENS1_24CollectiveEpilogueBwdGQAISC_fSF_Li256ELb0ELb1EEENS1_19SingleTileSchedulerILb0ELb0ELb0ELi128EEEEEEEEEvNT_6ParamsE,(.L_x_3721 - _ZN7cutlass13device_kernelIN5flash11enable_sm90INS1_16FlashAttnBwdSm90INS1_25CollectiveMainloopBwdSm90ILi2ELi2ELi2EN4cute5tupleIJNS5_1CILi1EEES8_S8_EEENS6_IJNS7_ILi128EEESA_NS7_ILi64EEEEEENS_10bfloat16_tEfNS_4arch4Sm90ELb0ELb0ELb1ELb0ELb1ELb1ELb0ELb0ELi2ELi1ELi2ELi2ELb0EEENS1_24CollectiveEpilogueBwdGQAISC_fSF_Li256ELb0ELb1EEENS1_19SingleTileSchedulerILb0ELb0ELb0ELi128EEEEEEEEEvNT_6ParamsE)
        .other          _ZN7cutlass13device_kernelIN5flash11enable_sm90INS1_16FlashAttnBwdSm90INS1_25CollectiveMainloopBwdSm90ILi2ELi2ELi2EN4cute5tupleIJNS5_1CILi1EEES8_S8_EEENS6_IJNS7_ILi128EEESA_NS7_ILi64EEEEEENS_10bfloat16_tEfNS_4arch4Sm90ELb0ELb0ELb1ELb0ELb1ELb1ELb0ELb0ELi2ELi1ELi2ELi2ELb0EEENS1_24CollectiveEpilogueBwdGQAISC_fSF_Li256ELb0ELb1EEENS1_19SingleTileSchedulerILb0ELb0ELb0ELi128EEEEEEEEEvNT_6ParamsE,@"STO_CUDA_ENTRY STV_DEFAULT"
_ZN7cutlass13device_kernelIN5flash11enable_sm90INS1_16FlashAttnBwdSm90INS1_25CollectiveMainloopBwdSm90ILi2ELi2ELi2EN4cute5tupleIJNS5_1CILi1EEES8_S8_EEENS6_IJNS7_ILi128EEESA_NS7_ILi64EEEEEENS_10bfloat16_tEfNS_4arch4Sm90ELb0ELb0ELb1ELb0ELb1ELb1ELb0ELb0ELi2ELi1ELi2ELi2ELb0EEENS1_24CollectiveEpilogueBwdGQAISC_fSF_Li256ELb0ELb1EEENS1_19SingleTileSchedulerILb0ELb0ELb0ELi128EEEEEEEEEvNT_6ParamsE:
        /* <DEDUP_REMOVED lines=23> */
.L_x_324:
[----:B------:R-:W-:Y:S05]  /*0170*/  BSYNC B0 ;  /* 0x0000000000007941 */ /* 0x000fea0003800000 */
.L_x_323:
        /* <DEDUP_REMOVED lines=34> */
.L_x_325:
        /* <DEDUP_REMOVED lines=22> */
.L_x_326:
[----:B---3--:R-:W-:Y:S01]  /*0500*/  ISETP.NE.AND P0, PT, R2, RZ, PT ;  /* 0x000000ff0200720c */ /* 0x008fe20003f05270 */
[----:B------:R-:W-:Y:S01]  /*0510*/  IMAD.MOV.U32 R16, RZ, RZ, 0x1 ;  /* 0x00000001ff107424 */ /* 0x000fe200078e00ff */
[----:B------:R-:W-:Y:S01]  /*0520*/  NOP ;  /* 0x0000000000007918 */ /* 0x000fe20000000000 */
[----:B------:R-:W-:Y:S01]  /*0530*/  ULDC.64 UR36, c[0x0][0x208] ;  /* 0x0000820000247ab9 */ /* 0x000fe20000000a00 */
[----:B------:R-:W-:Y:S02]  /*0540*/  BSSY B6, `(.L_x_327) ;  /* 0x0000915000067945 */ /* 0x000fe40003800000 */
[----:B------:R-:W-:Y:S01]  /*0550*/  SEL R16, R16, 0x2, !P0 ;  /* 0x0000000210107807 */ /* 0x000fe20004000000 */
[----:B-12-4-:R-:W-:Y:S06]  /*0560*/  BAR.SYNC.DEFER_BLOCKING 0x0 ;  /* 0x0000000000007b1d */ /* 0x016fec0000010000 */
[----:B------:R-:W-:Y:S05]  /*0570*/  @!P0 BRA `(.L_x_328) ;  /* 0x0000006400348947 */ /* 0x000fea0003800000 */
.L_x_329:
        /* <DEDUP_REMOVED lines=35> */
.L_x_332:
        /* <DEDUP_REMOVED lines=15> */
.L_x_331:
        /* <DEDUP_REMOVED lines=22> */
.L_x_334:
        /* <DEDUP_REMOVED lines=15> */
.L_x_333:
[----:B------:R-:W-:Y:S01]  /*0af0*/  SHF.R.S32.HI R3, RZ, 0x1f, R18 ;  /* 0x0000001fff037819 */ /* 0x000fe20000011412 */
[----:B------:R-:W-:-:S03]  /*0b00*/  UMOV UR4, 0xffffffff ;  /* 0xffffffff00047882 */ /* 0x000fc60000000000 */
[----:B------:R-:W-:-:S04]  /*0b10*/  LEA.HI R0, R3, R18, RZ, 0x7 ;  /* 0x0000001203007211 */ /* 0x000fc800078f38ff */
[----:B------:R-:W-:Y:S01]  /*0b20*/  SHF.R.S32.HI R13, RZ, 0x7, R0 ;  /* 0x00000007ff0d7819 */ /* 0x000fe20000011400 */
[----:B------:R-:W-:Y:S06]  /*0b30*/  BRA.DIV UR4, `(.L_x_335) ;  /* 0x0000008a04dc7947 */ /* 0x000fec000b800000 */
[----:B------:R1:W2:Y:S02]  /*0b40*/  SHFL.IDX PT, R14, R13, RZ, 0x1f ;  /* 0x00001fff0d0e7589 */ /* 0x0002a400000e0000 */
.L_x_432:
        /* <DEDUP_REMOVED lines=9> */
.L_x_336:
        /* <DEDUP_REMOVED lines=43> */
[CC--:B--2---:R-:W-:Y:S01]  /*0e90*/  LEA.HI R7, R3.reuse, R18.reuse, RZ, 0x2 ;  /* 0x0000001203077211 */ /* 0x0c4fe200078f10ff */
[----:B------:R-:W3:Y:S01]  /*0ea0*/  LDC R25, c[0x0][0x290] ;  /* 0x0000a400ff197b82 */ /* 0x000ee20000000800 */
[----:B------:R-:W-:Y:S02]  /*0eb0*/  LEA.HI R12, R3, R18, RZ, 0x3 ;  /* 0x00000012030c7211 */ /* 0x000fe400078f18ff */
[----:B------:R-:W-:Y:S02]  /*0ec0*/  CS2R R198, SRZ ;  /* 0x0000000000c67805 */ /* 0x000fe4000001ff00 */
[----:B------:R-:W-:-:S02]  /*0ed0*/  LOP3.LUT R3, R6, 0xffffffe0, RZ, 0xc0, !PT ;  /* 0xffffffe006037812 */ /* 0x000fc400078ec0ff */
[----:B------:R-:W-:Y:S02]  /*0ee0*/  CS2R R196, SRZ ;  /* 0x0000000000c47805 */ /* 0x000fe4000001ff00 */
[----:B------:R-:W-:Y:S02]  /*0ef0*/  SHF.R.S32.HI R6, RZ, 0x5, R6 ;  /* 0x00000005ff067819 */ /* 0x000fe40000011406 */
[----:B------:R-:W-:Y:S02]  /*0f00*/  CS2R R194, SRZ ;  /* 0x0000000000c27805 */ /* 0x000fe4000001ff00 */
[----:B------:R-:W-:Y:S02]  /*0f10*/  IADD3 R14, R14, 0x7f, RZ ;  /* 0x0000007f0e0e7810 */ /* 0x000fe40007ffe0ff */
[----:B------:R-:W-:Y:S02]  /*0f20*/  CS2R R192, SRZ ;  /* 0x0000000000c07805 */ /* 0x000fe4000001ff00 */
[----:B------:R-:W-:Y:S01]  /*0f30*/  SHF.R.S32.HI R9, RZ, 0x4, R8 ;  /* 0x00000004ff097819 */ /* 0x000fe20000011408 */
[----:B------:R-:W-:Y:S01]  /*0f40*/  IMAD.SHL.U32 R6, R6, 0x10, RZ ;  /* 0x0000001006067824 */ /* 0x000fe200078e00ff */
[----:B------:R-:W-:-:S02]  /*0f50*/  LOP3.LUT R7, R7, 0xfffffffc, RZ, 0xc0, !PT ;  /* 0xfffffffc07077812 */ /* 0x000fc400078ec0ff */
[----:B------:R-:W-:Y:S02]  /*0f60*/  CS2R R190, SRZ ;  /* 0x0000000000be7805 */ /* 0x000fe4000001ff00 */
[----:B------:R-:W-:Y:S02]  /*0f70*/  SHF.R.S32.HI R15, RZ, 0x1f, R14 ;  /* 0x0000001fff0f7819 */ /* 0x000fe4000001140e */
[----:B------:R-:W-:Y:S02]  /*0f80*/  CS2R R188, SRZ ;  /* 0x0000000000bc7805 */ /* 0x000fe4000001ff00 */
[----:B------:R-:W-:Y:S01]  /*0f90*/  LOP3.LUT R5, R5, 0x1c0, RZ, 0xc0, !PT ;  /* 0x000001c005057812 */ /* 0x000fe200078ec0ff */
[----:B------:R-:W-:Y:S01]  /*0fa0*/  IMAD.IADD R10, R18, 0x1, -R7 ;  /* 0x00000001120a7824 */ /* 0x000fe200078e0a07 */
[----:B------:R-:W-:Y:S02]  /*0fb0*/  LEA.HI R8, R8, R9, RZ, 0x1 ;  /* 0x0000000908087211 */ /* 0x000fe400078f08ff */
[----:B------:R-:W-:-:S02]  /*0fc0*/  CS2R R186, SRZ ;  /* 0x0000000000ba7805 */ /* 0x000fc4000001ff00 */
[----:B------:R-:W-:Y:S02]  /*0fd0*/  IADD3 R3, R18, -R3, RZ ;  /* 0x8000000312037210 */ /* 0x000fe40007ffe0ff */
[----:B------:R-:W-:Y:S02]  /*0fe0*/  CS2R R184, SRZ ;  /* 0x0000000000b87805 */ /* 0x000fe4000001ff00 */
[----:B------:R-:W-:Y:S02]  /*0ff0*/  LEA.HI R23, R15, R14, RZ, 0x7 ;  /* 0x0000000e0f177211 */ /* 0x000fe400078f38ff */
[----:B------:R-:W-:Y:S02]  /*1000*/  CS2R R182, SRZ ;  /* 0x0000000000b67805 */ /* 0x000fe4000001ff00 */
[----:B------:R-:W-:Y:S02]  /*1010*/  LOP3.LUT R15, R5, 0x30, R6, 0xf8, !PT ;  /* 0x00000030050f7812 */ /* 0x000fe400078ef806 */
[----:B------:R-:W-:-:S02]  /*1020*/  CS2R R180, SRZ ;  /* 0x0000000000b47805 */ /* 0x000fc4000001ff00 */
[----:B------:R-:W-:Y:S02]  /*1030*/  LOP3.LUT R8, R8, 0x7ffffe, RZ, 0xc0, !PT ;  /* 0x007ffffe08087812 */ /* 0x000fe400078ec0ff */
[----:B------:R-:W-:Y:S02]  /*1040*/  CS2R R178, SRZ ;  /* 0x0000000000b27805 */ /* 0x000fe4000001ff00 */
[----:B------:R-:W-:Y:S02]  /*1050*/  LEA.HI R7, R13, R13, RZ, 0x1 ;  /* 0x0000000d0d077211 */ /* 0x000fe400078f08ff */
[----:B------:R-:W-:Y:S02]  /*1060*/  CS2R R176, SRZ ;  /* 0x0000000000b07805 */ /* 0x000fe4000001ff00 */
[----:B------:R-:W-:Y:S01]  /*1070*/  SHF.R.S32.HI R6, RZ, 0x1f, R3 ;  /* 0x0000001fff067819 */ /* 0x000fe20000011403 */
[----:B------:R-:W-:Y:S01]  /*1080*/  IMAD.IADD R14, R9, 0x1, -R8 ;  /* 0x00000001090e7824 */ /* 0x000fe200078e0a08 */
[----:B------:R-:W-:Y:S01]  /*1090*/  LOP3.LUT R15, R15, 0x8, R12, 0xf8, !PT ;  /* 0x000000080f0f7812 */ /* 0x000fe200078ef80c */
[----:B---3--:R-:W-:Y:S01]  /*10a0*/  IMAD R20, R20, -0x80, R25 ;  /* 0xffffff8014147824 */ /* 0x008fe200078e0219 */
[----:B------:R-:W-:-:S02]  /*10b0*/  LOP3.LUT R12, R7, 0xfffffffe, RZ, 0xc0, !PT ;  /* 0xfffffffe070c7812 */ /* 0x000fc400078ec0ff */
[----:B------:R-:W-:Y:S02]  /*10c0*/  CS2R R174, SRZ ;  /* 0x0000000000ae7805 */ /* 0x000fe4000001ff00 */
[CC--:B------:R-:W-:Y:S02]  /*10d0*/  LEA.HI R7, R6.reuse, R3.reuse, RZ, 0x3 ;  /* 0x0000000306077211 */ /* 0x0c0fe400078f18ff */
[----:B------:R-:W-:Y:S02]  /*10e0*/  CS2R R172, SRZ ;  /* 0x0000000000ac7805 */ /* 0x000fe4000001ff00 */
[----:B------:R-:W-:Y:S01]  /*10f0*/  LEA.HI R8, R6, R3, RZ, 0x2 ;  /* 0x0000000306087211 */ /* 0x000fe200078f10ff */
[----:B------:R-:W-:Y:S01]  /*1100*/  IMAD.IADD R21, R13, 0x1, -R12 ;  /* 0x000000010d157824 */ /* 0x000fe200078e0a0c */
[----:B------:R-:W-:Y:S02]  /*1110*/  SHF.R.S32.HI R3, RZ, 0x1f, R4 ;  /* 0x0000001fff037819 */ /* 0x000fe40000011404 */
[----:B------:R-:W-:-:S02]  /*1120*/  CS2R R170, SRZ ;  /* 0x0000000000aa7805 */ /* 0x000fc4000001ff00 */
[----:B------:R-:W-:Y:S02]  /*1130*/  SHF.R.U32.HI R12, RZ, 0x3, R5 ;  /* 0x00000003ff0c7819 */ /* 0x000fe40000011605 */
[----:B------:R-:W-:Y:S02]  /*1140*/  CS2R R168, SRZ ;  /* 0x0000000000a87805 */ /* 0x000fe4000001ff00 */
[----:B------:R-:W-:Y:S02]  /*1150*/  LEA.HI R5, R3, R4, RZ, 0x2 ;  /* 0x0000000403057211 */ /* 0x000fe400078f10ff */
[----:B------:R-:W-:Y:S02]  /*1160*/  CS2R R166, SRZ ;  /* 0x0000000000a67805 */ /* 0x000fe4000001ff00 */
[----:B------:R-:W-:Y:S02]  /*1170*/  LEA R14, R13, R14, 0x4 ;  /* 0x0000000e0d0e7211 */ /* 0x000fe400078e20ff */
[----:B------:R-:W-:-:S02]  /*1180*/  CS2R R164, SRZ ;  /* 0x0000000000a47805 */ /* 0x000fc4000001ff00 */
[----:B------:R-:W-:Y:S02]  /*1190*/  LOP3.LUT R9, R5, 0x7ffffffc, RZ, 0xc0, !PT ;  /* 0x7ffffffc05097812 */ /* 0x000fe400078ec0ff */
[----:B------:R-:W-:Y:S02]  /*11a0*/  CS2R R162, SRZ ;  /* 0x0000000000a27805 */ /* 0x000fe4000001ff00 */
[----:B------:R-:W-:Y:S02]  /*11b0*/  SHF.R.S32.HI R6, RZ, 0x3, R7 ;  /* 0x00000003ff067819 */ /* 0x000fe40000011407 */
[----:B------:R-:W-:Y:S02]  /*11c0*/  CS2R R160, SRZ ;  /* 0x0000000000a07805 */ /* 0x000fe4000001ff00 */
[----:B------:R-:W-:Y:S01]  /*11d0*/  LOP3.LUT R15, R15, R12, RZ, 0x3c, !PT ;  /* 0x0000000c0f0f7212 */ /* 0x000fe200078e3cff */
[----:B------:R-:W-:Y:S01]  /*11e0*/  IMAD.IADD R9, R4, 0x1, -R9 ;  /* 0x0000000104097824 */ /* 0x000fe200078e0a09 */
[----:B------:R-:W-:-:S02]  /*11f0*/  SHF.R.S32.HI R7, RZ, 0x1f, R7 ;  /* 0x0000001fff077819 */ /* 0x000fc40000011407 */
[----:B------:R-:W-:Y:S02]  /*1200*/  CS2R R158, SRZ ;  /* 0x00000000009e7805 */ /* 0x000fe4000001ff00 */
[----:B-1----:R-:W-:Y:S01]  /*1210*/  LEA.HI R13, R3, R4, RZ, 0x5 ;  /* 0x00000004030d7211 */ /* 0x002fe200078f28ff */
[----:B------:R-:W-:Y:S01]  /*1220*/  IMAD.U32 R4, R14, 0x200, R15 ;  /* 0x000002000e047824 */ /* 0x000fe200078e000f */
[----:B------:R-:W-:Y:S02]  /*1230*/  LEA.HI R12, R7, R6, RZ, 0x4 ;  /* 0x00000006070c7211 */ /* 0x000fe400078f20ff */
[----:B------:R-:W-:Y:S02]  /*1240*/  CS2R R156, SRZ ;  /* 0x00000000009c7805 */ /* 0x000fe4000001ff00 */
[----:B------:R-:W-:Y:S02]  /*1250*/  SHF.R.S32.HI R7, RZ, 0x2, R8 ;  /* 0x00000002ff077819 */ /* 0x000fe40000011408 */
[----:B------:R-:W-:Y:S01]  /*1260*/  CS2R R154, SRZ ;  /* 0x00000000009a7805 */ /* 0x000fe2000001ff00 */
[----:B------:R1:W-:Y:S01]  /*1270*/  STL [R1+0x4], R4 ;  /* 0x0000040401007387 */ /* 0x0003e20000100800 */
[----:B------:R-:W-:-:S02]  /*1280*/  LOP3.LUT R3, R12, 0x1ffffff0, RZ, 0xc0, !PT ;  /* 0x1ffffff00c037812 */ /* 0x000fc400078ec0ff */
[----:B------:R-:W-:Y:S02]  /*1290*/  CS2R R152, SRZ ;  /* 0x0000000000987805 */ /* 0x000fe4000001ff00 */
[----:B------:R-:W-:Y:S01]  /*12a0*/  LEA.HI R8, R8, R7, RZ, 0x1 ;  /* 0x0000000708087211 */ /* 0x000fe200078f08ff */
[C---:B------:R-:W-:Y:S01]  /*12b0*/  VIADD R12, R7.reuse, 0x10 ;  /* 0x00000010070c7836 */ /* 0x040fe20000000000 */
[----:B------:R-:W-:Y:S02]  /*12c0*/  IADD3 R15, R7, 0x18, RZ ;  /* 0x00000018070f7810 */ /* 0x000fe40007ffe0ff */
[----:B------:R-:W-:Y:S02]  /*12d0*/  CS2R R150, SRZ ;  /* 0x0000000000967805 */ /* 0x000fe4000001ff00 */
[----:B------:R-:W-:Y:S02]  /*12e0*/  LOP3.LUT R8, R8, 0xfffffffe, RZ, 0xc0, !PT ;  /* 0xfffffffe08087812 */ /* 0x000fe400078ec0ff */
[----:B------:R-:W-:-:S02]  /*12f0*/  CS2R R148, SRZ ;  /* 0x0000000000947805 */ /* 0x000fc4000001ff00 */
[----:B------:R-:W-:Y:S01]  /*1300*/  IADD3 R3, R6, -R3, RZ ;  /* 0x8000000306037210 */ /* 0x000fe20007ffe0ff */
[C---:B-1----:R-:W-:Y:S01]  /*1310*/  VIADD R4, R7.reuse, 0x8 ;  /* 0x0000000807047836 */ /* 0x042fe20000000000 */
[----:B------:R-:W-:Y:S01]  /*1320*/  LEA.HI R14, R12, R12, RZ, 0x1 ;  /* 0x0000000c0c0e7211 */ /* 0x000fe200078f08ff */
[----:B------:R-:W-:Y:S01]  /*1330*/  IMAD.IADD R8, R7, 0x1, -R8 ;  /* 0x0000000107087824 */ /* 0x000fe200078e0a08 */
[----:B------:R-:W-:Y:S02]  /*1340*/  LEA.HI R17, R15, R15, RZ, 0x1 ;  /* 0x0000000f0f117211 */ /* 0x000fe400078f08ff */
[----:B------:R-:W-:Y:S02]  /*1350*/  CS2R R146, SRZ ;  /* 0x0000000000927805 */ /* 0x000fe4000001ff00 */
[----:B------:R-:W-:Y:S01]  /*1360*/  LEA.HI R6, R4, R4, RZ, 0x1 ;  /* 0x0000000404067211 */ /* 0x000fe200078f08ff */
[----:B------:R-:W-:Y:S01]  /*1370*/  IMAD R3, R3, 0x8, R8 ;  /* 0x0000000803037824 */ /* 0x000fe200078e0208 */
[----:B------:R-:W-:-:S02]  /*1380*/  SHF.R.S32.HI R19, RZ, 0x5, R13 ;  /* 0x00000005ff137819 */ /* 0x000fc4000001140d */
[----:B------:R-:W-:Y:S02]  /*1390*/  CS2R R144, SRZ ;  /* 0x0000000000907805 */ /* 0x000fe4000001ff00 */
[----:B------:R-:W-:Y:S02]  /*13a0*/  LOP3.LUT R7, R6, 0xfffffffe, RZ, 0xc0, !PT ;  /* 0xfffffffe06077812 */ /* 0x000fe400078ec0ff */
[----:B------:R-:W-:Y:S02]  /*13b0*/  CS2R R142, SRZ ;  /* 0x00000000008e7805 */ /* 0x000fe4000001ff00 */
[----:B------:R-:W-:Y:S01]  /*13c0*/  LOP3.LUT R13, R14, 0xfffffffe, RZ, 0xc0, !PT ;  /* 0xfffffffe0e0d7812 */ /* 0x000fe200078ec0ff */
[----:B------:R-:W-:Y:S01]  /*13d0*/  IMAD R22, R19, -0x10, R20 ;  /* 0xfffffff013167824 */ /* 0x000fe200078e0214 */
[----:B------:R-:W-:Y:S01]  /*13e0*/  LOP3.LUT R18, R17, 0xfffffffe, RZ, 0xc0, !PT ;  /* 0xfffffffe11127812 */ /* 0x000fe200078ec0ff */
[----:B------:R-:W-:Y:S01]  /*13f0*/  IMAD.IADD R7, R4, 0x1, -R7 ;  /* 0x0000000104077824 */ /* 0x000fe200078e0a07 */
[----:B------:R-:W-:Y:S01]  /*1400*/  IADD3 R12, R12, -R13, RZ ;  /* 0x8000000d0c0c7210 */ /* 0x000fe20007ffe0ff */
[----:B------:R1:W-:Y:S01]  /*1410*/  STL [R1+0x14], R3 ;  /* 0x0000140301007387 */ /* 0x0003e20000100800 */
[----:B------:R-:W-:Y:S01]  /*1420*/  SHF.R.S32.HI R4, RZ, 0x1, R6 ;  /* 0x00000001ff047819 */ /* 0x000fe20000011406 */
        /* <DEDUP_REMOVED lines=8> */
[----:B------:R-:W-:Y:S02]  /*14b0*/  SHF.R.S32.HI R17, RZ, 0x1f, R17 ;  /* 0x0000001fff117819 */ /* 0x000fe40000011411 */
[----:B------:R-:W-:Y:S02]  /*14c0*/  LEA.HI R13, R13, R4, RZ, 0x4 ;  /* 0x000000040d0d7211 */ /* 0x000fe400078f20ff */
[----:B------:R-:W-:Y:S02]  /*14d0*/  LEA.HI R15, R15, R6, RZ, 0x4 ;  /* 0x000000060f0f7211 */ /* 0x000fe400078f20ff */
[----:B------:R-:W-:Y:S02]  /*14e0*/  LEA.HI R17, R17, R14, RZ, 0x4 ;  /* 0x0000000e11117211 */ /* 0x000fe400078f20ff */
[----:B------:R-:W-:Y:S02]  /*14f0*/  LOP3.LUT R13, R13, 0x1ffffff0, RZ, 0xc0, !PT ;  /* 0x1ffffff00d0d7812 */ /* 0x000fe400078ec0ff */
[----:B------:R-:W-:-:S02]  /*1500*/  LOP3.LUT R15, R15, 0x1ffffff0, RZ, 0xc0, !PT ;  /* 0x1ffffff00f0f7812 */ /* 0x000fc400078ec0ff */
[----:B------:R-:W-:Y:S01]  /*1510*/  LOP3.LUT R17, R17, 0x1ffffff0, RZ, 0xc0, !PT ;  /* 0x1ffffff011117812 */ /* 0x000fe200078ec0ff */
[----:B------:R-:W-:Y:S01]  /*1520*/  IMAD.IADD R4, R4, 0x1, -R13 ;  /* 0x0000000104047824 */ /* 0x000fe200078e0a0d */
[----:B------:R-:W-:Y:S02]  /*1530*/  IADD3 R15, R6, -R15, RZ ;  /* 0x8000000f060f7210 */ /* 0x000fe40007ffe0ff */
[----:B------:R-:W-:Y:S01]  /*1540*/  SHF.R.S32.HI R19, RZ, 0x2, R5 ;  /* 0x00000002ff137819 */ /* 0x000fe20000011405 */
[----:B------:R-:W-:Y:S01]  /*1550*/  IMAD.IADD R17, R14, 0x1, -R17 ;  /* 0x000000010e117824 */ /* 0x000fe200078e0a11 */
[----:B------:R-:W-:Y:S02]  /*1560*/  SHF.R.S32.HI R20, RZ, 0x1f, R5 ;  /* 0x0000001fff147819 */ /* 0x000fe40000011405 */
[----:B------:R-:W-:Y:S01]  /*1570*/  LEA R5, R4, R7, 0x3 ;  /* 0x0000000704057211 */ /* 0x000fe200078e18ff */
[----:B------:R-:W-:Y:S01]  /*1580*/  IMAD R4, R15, 0x8, R12 ;  /* 0x000000080f047824 */ /* 0x000fe200078e020c */
[----:B------:R-:W-:Y:S01]  /*1590*/  LEA.HI R20, R20, R19, RZ, 0x3 ;  /* 0x0000001314147211 */ /* 0x000fe200078f18ff */
[----:B-1----:R-:W-:Y:S01]  /*15a0*/  IMAD R3, R17, 0x8, R18 ;  /* 0x0000000811037824 */ /* 0x002fe200078e0212 */
[----:B------:R-:W-:Y:S01]  /*15b0*/  LOP3.LUT R7, R16, 0x1, RZ, 0xfc, !PT ;  /* 0x0000000110077812 */ /* 0x000fe200078efcff */
[----:B------:R-:W-:Y:S01]  /*15c0*/  STL [R1+0x10], R5 ;  /* 0x0000100501007387 */ /* 0x000fe20000100800 */
[----:B------:R-:W-:-:S02]  /*15d0*/  LOP3.LUT R20, R20, 0xfffffff8, RZ, 0xc0, !PT ;  /* 0xfffffff814147812 */ /* 0x000fc400078ec0ff */
[----:B------:R-:W-:Y:S01]  /*15e0*/  MOV R6, RZ ;  /* 0x000000ff00067202 */ /* 0x000fe20000000f00 */
[----:B------:R1:W-:Y:S01]  /*15f0*/  STL [R1+0xc], R4 ;  /* 0x00000c0401007387 */ /* 0x0003e20000100800 */
[----:B------:R-:W-:-:S03]  /*1600*/  IADD3 R20, R22, R20, -R19 ;  /* 0x0000001416147210 */ /* 0x000fc60007ffe813 */
[----:B------:R2:W-:Y:S02]  /*1610*/  STL [R1+0x8], R3 ;  /* 0x0000080301007387 */ /* 0x0005e40000100800 */
[----:B------:R-:W-:Y:S01]  /*1620*/  IMAD R8, R21, -0x40, R20 ;  /* 0xffffffc015087824 */ /* 0x000fe200078e0214 */
[----:B-1----:R-:W-:Y:S02]  /*1630*/  CS2R R4, SRZ ;  /* 0x0000000000047805 */ /* 0x002fe4000001ff00 */
[----:B--2---:R-:W-:-:S05]  /*1640*/  SHF.R.S32.HI R3, RZ, 0x7, R23 ;  /* 0x00000007ff037819 */ /* 0x004fca0000011417 */
[----:B------:R1:W-:Y:S02]  /*1650*/  STL [R1], R3 ;  /* 0x0000000301007387 */ /* 0x0003e40000100800 */
.L_x_349:
[----:B------:R-:W-:-:S13]  /*1660*/  ISETP.NE.AND P0, PT, R7, 0x3, PT ;  /* 0x000000030700780c */ /* 0x000fda0003f05270 */
[----:B------:R-:W-:Y:S05]  /*1670*/  @!P0 BRA `(.L_x_339) ;  /* 0x0000000000048947 */ /* 0x000fea0003800000 */
[----:B------:R-:W-:Y:S01]  /*1680*/  BPT.TRAP 0x1 ;  /* 0x000000040000795c */ /* 0x000fe20000300000 */
.L_x_339:
[----:B------:R-:W-:Y:S01]  /*1690*/  IMAD R21, R4, 0x8, R2 ;  /* 0x0000000804157824 */ /* 0x000fe200078e0202 */
[----:B------:R-:W-:-:S04]  /*16a0*/  SHF.L.U32 R20, R5, 0x1f, RZ ;  /* 0x0000001f05147819 */ /* 0x000fc800000006ff */
[----:B------:R2:W3:Y:S01]  /*16b0*/  SYNCS.PHASECHK.TRANS64.TRYWAIT P1, [R21+URZ+0x30c10], R20 ;  /* 0x030c1014150075a7 */ /* 0x0004e2000802017f */
[----:B------:R-:W-:Y:S05]  /*16c0*/  @!P0 BRA `(.L_x_340) ;  /* 0x0000000000048947 */ /* 0x000fea0003800000 */
[----:B------:R-:W-:Y:S01]  /*16d0*/  BPT.TRAP 0x1 ;  /* 0x000000040000795c */ /* 0x000fe20000300000 */
.L_x_340:
[----:B-1----:R-:W-:-:S05]  /*16e0*/  VIADD R3, R2, 0x10000 ;  /* 0x0001000002037836 */ /* 0x002fca0000000000 */
[----:B------:R-:W-:-:S04]  /*16f0*/  SHF.R.U32.HI R3, RZ, 0x4, R3 ;  /* 0x00000004ff037819 */ /* 0x000fc80000011603 */
[----:B------:R-:W-:Y:S01]  /*1700*/  LOP3.LUT R3, R3, 0x3fff, RZ, 0xc0, !PT ;  /* 0x00003fff03037812 */ /* 0x000fe200078ec0ff */
[----:B---3--:R-:W-:Y:S06]  /*1710*/  @P1 BRA `(.L_x_341) ;  /* 0x0000000000081947 */ /* 0x008fec0003800000 */
[----:B------:R-:W1:Y:S02]  /*1720*/  SYNCS.PHASECHK.TRANS64.TRYWAIT P1, [R21+URZ+0x30c10], R20 ;  /* 0x030c1014150075a7 */ /* 0x000e64000802017f */
[----:B-1----:R-:W-:Y:S05]  /*1730*/  @!P1 BRA `(.L_x_342) ;  /* 0x00000080000c9947 */ /* 0x002fea0003800000 */
.L_x_341:
        /* <DEDUP_REMOVED lines=52> */
[----:B------:R-:W-:-:S04]  /*1a80*/  VIADD R14, R2, 0x20000 ;  /* 0x00020000020e7836 */ /* 0x000fc80000000000 */
[--C-:B------:R-:W-:Y:S01]  /*1a90*/  IMAD R12, R15, 0x4, R14.reuse ;  /* 0x000000040f0c7824 */ /* 0x100fe200078e020e */
[-C--:B------:R-:W-:Y:S01]  /*1aa0*/  LEA R23, R23, R14.reuse, 0x2 ;  /* 0x0000000e17177211 */ /* 0x080fe200078e10ff */
[----:B------:R-:W-:Y:S01]  /*1ab0*/  IMAD R15, R17, 0x4, R14 ;  /* 0x00000004110f7824 */ /* 0x000fe200078e020e */
[----:B------:R-:W-:Y:S01]  /*1ac0*/  LEA R14, R19, R14, 0x2 ;  /* 0x0000000e130e7211 */ /* 0x000fe200078e10ff */
[----:B------:R-:W-:Y:S02]  /*1ad0*/  WARPGROUP.DEPBAR.LE gsb0, 0x0 ;  /* 0x00008000000079c5 */ /* 0x000fe40000010000 */
[----:B------:R-:W2:Y:S04]  /*1ae0*/  LDS R202, [R202+0x20000] ;  /* 0x02000000caca7984 */ /* 0x000ea80000000800 */
[----:B------:R-:W3:Y:S04]  /*1af0*/  LDS R22, [R22+0x20000] ;  /* 0x0200000016167984 */ /* 0x000ee80000000800 */
[----:B------:R-:W4:Y:S04]  /*1b00*/  LDS R16, [R16+0x20000] ;  /* 0x0200000010107984 */ /* 0x000f280000000800 */
[----:B------:R-:W1:Y:S01]  /*1b10*/  LDS R13, [R13+0x20000] ;  /* 0x020000000d0d7984 */ /* 0x000e620000000800 */
[----:B------:R-:W-:Y:S05]  /*1b20*/  @!P0 BRA `(.L_x_343) ;  /* 0x0000000000048947 */ /* 0x000fea0003800000 */
[----:B------:R-:W-:Y:S01]  /*1b30*/  BPT.TRAP 0x1 ;  /* 0x000000040000795c */ /* 0x000fe20000300000 */
.L_x_343:
[----:B------:R1:W1:Y:S01]  /*1b40*/  SYNCS.PHASECHK.TRANS64.TRYWAIT P1, [R21+URZ+0x30c30], R20 ;  /* 0x030c3014150075a7 */ /* 0x000262000802017f */
[----:B------:R-:W-:Y:S05]  /*1b50*/  @!P0 BRA `(.L_x_344) ;  /* 0x0000000000048947 */ /* 0x000fea0003800000 */
[----:B------:R-:W-:Y:S01]  /*1b60*/  BPT.TRAP 0x1 ;  /* 0x000000040000795c */ /* 0x000fe20000300000 */
.L_x_344:
[----:B-1----:R-:W-:Y:S05]  /*1b70*/  @P1 BRA `(.L_x_345) ;  /* 0x0000000000081947 */ /* 0x002fea0003800000 */
[----:B------:R-:W1:Y:S02]  /*1b80*/  SYNCS.PHASECHK.TRANS64.TRYWAIT P1, [R21+URZ+0x30c30], R20 ;  /* 0x030c3014150075a7 */ /* 0x000e64000802017f */
[----:B-1----:R-:W-:Y:S05]  /*1b90*/  @!P1 BRA `(.L_x_346) ;  /* 0x0000007c00089947 */ /* 0x002fea0003800000 */
.L_x_345:
        /* <DEDUP_REMOVED lines=34> */
[----:B------:R-:W-:Y:S01]  /*1dc0*/  FMUL.FTZ R106, R106, UR10 ;  /* 0x0000000a6a6a7c20 */ /* 0x000fe20008410000 */
[----:B------:R-:W2:Y:S01]  /*1dd0*/  MUFU.TANH R17, R17 ;  /* 0x0000001100117308 */ /* 0x000ea20000002400 */
        /* <DEDUP_REMOVED lines=9> */
[----:B-1----:R-:W-:Y:S01]  /*1e70*/  MUFU.TANH R11, R92 ;  /* 0x0000005c000b7308 */ /* 0x002fe20000002400 */
[----:B------:R-:W-:Y:S01]  /*1e80*/  STL [R1+0xa0], R196 ;  /* 0x0000a0c401007387 */ /* 0x000fe20000100800 */
[----:B------:R-:W-:Y:S01]  /*1e90*/  FMUL.FTZ R236, R89, UR10 ;  /* 0x0000000a59ec7c20 */ /* 0x000fe20008410000 */
[----:B------:R-:W-:Y:S01]  /*1ea0*/  FMUL.FTZ R232, R88, UR10 ;  /* 0x0000000a58e87c20 */ /* 0x000fe20008410000 */
[----:B------:R-:W-:Y:S01]  /*1eb0*/  FMUL.FTZ R108, R108, UR10 ;  /* 0x0000000a6c6c7c20 */ /* 0x000fe20008410000 */
[----:B------:R-:W-:Y:S01]  /*1ec0*/  STL [R1+0x9c], R195 ;  /* 0x00009cc301007387 */ /* 0x000fe20000100800 */
[----:B------:R-:W-:Y:S01]  /*1ed0*/  ISETP.GT.AND P2, PT, R8, RZ, PT ;  /* 0x000000ff0800720c */ /* 0x000fe20003f44270 */
[----:B------:R-:W-:Y:S01]  /*1ee0*/  FMUL.FTZ R235, R90, UR10 ;  /* 0x0000000a5aeb7c20 */ /* 0x000fe20008410000 */
[----:B------:R-:W1:Y:S01]  /*1ef0*/  MUFU.TANH R19, R19 ;  /* 0x0000001300137308 */ /* 0x000e620000002400 */
[----:B------:R-:W-:Y:S01]  /*1f00*/  STL [R1+0x98], R194 ;  /* 0x000098c201007387 */ /* 0x000fe20000100800 */
[----:B------:R-:W-:Y:S01]  /*1f10*/  ISETP.GT.AND P1, PT, R8, 0x8, PT ;  /* 0x000000080800780c */ /* 0x000fe20003f24270 */
[----:B------:R-:W-:Y:S01]  /*1f20*/  FMUL.FTZ R231, R91, UR10 ;  /* 0x0000000a5be77c20 */ /* 0x000fe20008410000 */
[----:B------:R-:W-:Y:S01]  /*1f30*/  FMUL.FTZ R101, R101, UR10 ;  /* 0x0000000a65657c20 */ /* 0x000fe20008410000 */
[----:B------:R-:W-:Y:S01]  /*1f40*/  STL [R1+0x94], R193 ;  /* 0x000094c101007387 */ /* 0x000fe20000100800 */
[----:B------:R-:W-:Y:S01]  /*1f50*/  FMUL.FTZ R113, R113, UR10 ;  /* 0x0000000a71717c20 */ /* 0x000fe20008410000 */
[----:B--2---:R-:W-:Y:S01]  /*1f60*/  FSEL R90, R17, -INF , P2 ;  /* 0xff800000115a7808 */ /* 0x004fe20001000000 */
[----:B------:R-:W2:Y:S01]  /*1f70*/  MUFU.TANH R18, R18 ;  /* 0x0000001200127308 */ /* 0x000ea20000002400 */
[----:B------:R-:W-:Y:S01]  /*1f80*/  STL [R1+0x90], R192 ;  /* 0x000090c001007387 */ /* 0x000fe20000100800 */
[----:B------:R-:W-:Y:S01]  /*1f90*/  ULDC UR11, c[0x0][0x744] ;  /* 0x0001d100000b7ab9 */ /* 0x000fe20000000800 */
[----:B------:R-:W-:Y:S01]  /*1fa0*/  FMUL.FTZ R110, R110, UR10 ;  /* 0x0000000a6e6e7c20 */ /* 0x000fe20008410000 */
[----:B------:R-:W-:Y:S01]  /*1fb0*/  FMUL.FTZ R114, R114, UR10 ;  /* 0x0000000a72727c20 */ /* 0x000fe20008410000 */
[----:B------:R-:W-:Y:S01]  /*1fc0*/  STL [R1+0x8c], R191 ;  /* 0x00008cbf01007387 */ /* 0x000fe20000100800 */
[----:B------:R-:W-:Y:S01]  /*1fd0*/  FMUL.FTZ R102, R102, UR10 ;  /* 0x0000000a66667c20 */ /* 0x000fe20008410000 */
[----:B------:R-:W-:Y:S01]  /*1fe0*/  FMUL.FTZ R107, R107, UR10 ;  /* 0x0000000a6b6b7c20 */ /* 0x000fe20008410000 */
[----:B------:R-:W3:Y:S01]  /*1ff0*/  MUFU.TANH R20, R20 ;  /* 0x0000001400147308 */ /* 0x000ee20000002400 */
[----:B------:R-:W-:Y:S01]  /*2000*/  STL [R1+0x88], R190 ;  /* 0x000088be01007387 */ /* 0x000fe20000100800 */
[----:B-1----:R-:W-:Y:S01]  /*2010*/  FSEL R91, R19, -INF , P1 ;  /* 0xff800000135b7808 */ /* 0x002fe20000800000 */
[----:B------:R-:W-:Y:S01]  /*2020*/  FMUL.FTZ R234, R94, UR10 ;  /* 0x0000000a5eea7c20 */ /* 0x000fe20008410000 */
[----:B------:R-:W-:Y:S01]  /*2030*/  FMUL.FTZ R112, R112, UR10 ;  /* 0x0000000a70707c20 */ /* 0x000fe20008410000 */
[----:B------:R1:W-:Y:S01]  /*2040*/  STL [R1+0x84], R189 ;  /* 0x000084bd01007387 */ /* 0x0003e20000100800 */
[----:B------:R-:W-:Y:S01]  /*2050*/  FMUL.FTZ R116, R116, UR10 ;  /* 0x0000000a74747c20 */ /* 0x000fe20008410000 */
[----:B------:R-:W-:Y:S01]  /*2060*/  FMUL.FTZ R93, R93, UR10 ;  /* 0x0000000a5d5d7c20 */ /* 0x000fe20008410000 */
[----:B------:R-:W4:Y:S01]  /*2070*/  MUFU.TANH R21, R21 ;  /* 0x0000001500157308 */ /* 0x000f220000002400 */
[----:B------:R-:W2:Y:S01]  /*2080*/  SHFL.IDX PT, R92, R202, R10, 0x1f ;  /* 0x00001f0aca5c7589 */ /* 0x000ea200000e0000 */
        /* <DEDUP_REMOVED lines=8> */
[----:B------:R-:W-:Y:S01]  /*2110*/  FMUL.FTZ R129, R129, UR10 ;  /* 0x0000000a81817c20 */ /* 0x000fe20008410000 */
[----:B------:R-:W-:Y:S01]  /*2120*/  FMUL.FTZ R217, R135, UR10 ;  /* 0x0000000a87d97c20 */ /* 0x000fe20008410000 */
[----:B------:R-:W-:Y:S01]  /*2130*/  FMUL.FTZ R126, R126, UR10 ;  /* 0x0000000a7e7e7c20 */ /* 0x000fe20008410000 */
[----:B------:R-:W-:Y:S01]  /*2140*/  STL [R1+0x78], R186 ;  /* 0x000078ba01007387 */ /* 0x000fe20000100800 */
[----:B------:R-:W-:Y:S01]  /*2150*/  FMUL.FTZ R96, R96, UR10 ;  /* 0x0000000a60607c20 */ /* 0x000fe20008410000 */
[----:B------:R-:W-:Y:S01]  /*2160*/  FMUL.FTZ R99, R99, UR10 ;  /* 0x0000000a63637c20 */ /* 0x000fe20008410000 */
[----:B------:R-:W4:Y:S01]  /*2170*/  MUFU.TANH R200, R200 ;  /* 0x000000c800c87308 */ /* 0x000f220000002400 */
[----:B-1----:R-:W-:Y:S01]  /*2180*/  IADD3 R106, R10, 0x4, RZ ;  /* 0x000000040a6a7810 */ /* 0x002fe20007ffe0ff */
[----:B------:R1:W-:Y:S01]  /*2190*/  STL [R1+0x74], R185 ;  /* 0x000074b901007387 */ /* 0x0003e20000100800 */
[----:B------:R-:W-:Y:S01]  /*21a0*/  FMUL.FTZ R105, R105, UR10 ;  /* 0x0000000a69697c20 */ /* 0x000fe20008410000 */
[----:B------:R-:W-:Y:S01]  /*21b0*/  FMUL.FTZ R122, R122, UR10 ;  /* 0x0000000a7a7a7c20 */ /* 0x000fe20008410000 */
[----:B------:R-:W-:Y:S01]  /*21c0*/  FMUL.FTZ R100, R100, UR10 ;  /* 0x0000000a64647c20 */ /* 0x000fe20008410000 */
[----:B------:R-:W4:Y:S01]  /*21d0*/  SHFL.IDX PT, R89, R202, R106, 0x1f ;  /* 0x00001f6aca597589 */ /* 0x000f2200000e0000 */
[----:B------:R-:W-:Y:S01]  /*21e0*/  FMUL.FTZ R233, R98, UR10 ;  /* 0x0000000a62e97c20 */ /* 0x000fe20008410000 */
[----:B---3--:R3:W-:Y:S01]  /*21f0*/  MUFU.TANH R187, R108 ;  /* 0x0000006c00bb7308 */ /* 0x0087e20000002400 */
[----:B--2---:R-:W-:Y:S01]  /*2200*/  FFMA.FTZ R91, R91, UR11, -R92 ;  /* 0x0000000b5b5b7c23 */ /* 0x004fe2000801085c */
[----:B------:R-:W-:Y:S01]  /*2210*/  STL [R1+0x70], R184 ;  /* 0x000070b801007387 */ /* 0x000fe20000100800 */
[----:B------:R-:W-:Y:S01]  /*2220*/  FMUL.FTZ R128, R128, UR10 ;  /* 0x0000000a80807c20 */ /* 0x000fe20008410000 */
[----:B------:R-:W-:Y:S01]  /*2230*/  FMUL.FTZ R132, R132, UR10 ;  /* 0x0000000a84847c20 */ /* 0x000fe20008410000 */
[----:B------:R-:W-:Y:S01]  /*2240*/  FMUL.FTZ R104, R104, UR10 ;  /* 0x0000000a68687c20 */ /* 0x000fe20008410000 */
[----:B------:R-:W-:Y:S01]  /*2250*/  STL [R1+0x6c], R183 ;  /* 0x00006cb701007387 */ /* 0x000fe20000100800 */
[----:B------:R-:W-:Y:S01]  /*2260*/  FMUL.FTZ R117, R117, UR10 ;  /* 0x0000000a75757c20 */ /* 0x000fe20008410000 */
[----:B-1----:R1:W-:Y:S01]  /*2270*/  MUFU.TANH R185, R109 ;  /* 0x0000006d00b97308 */ /* 0x0023e20000002400 */
[C---:B---3--:R-:W-:Y:S01]  /*2280*/  VIADD R108, R10.reuse, 0xc ;  /* 0x0000000c0a6c7836 */ /* 0x048fe20000000000 */
[----:B------:R-:W-:Y:S01]  /*2290*/  STL [R1+0x68], R182 ;  /* 0x000068b601007387 */ /* 0x000fe20000100800 */
[----:B------:R-:W-:Y:S01]  /*22a0*/  FMUL.FTZ R119, R119, UR10 ;  /* 0x0000000a77777c20 */ /* 0x000fe20008410000 */
[----:B------:R-:W-:Y:S01]  /*22b0*/  FMUL.FTZ R131, R131, UR10 ;  /* 0x0000000a83837c20 */ /* 0x000fe20008410000 */
[----:B------:R-:W-:Y:S01]  /*22c0*/  FMUL.FTZ R121, R121, UR10 ;  /* 0x0000000a79797c20 */ /* 0x000fe20008410000 */
[----:B------:R2:W-:Y:S01]  /*22d0*/  STL [R1+0x64], R181 ;  /* 0x000064b501007387 */ /* 0x0005e20000100800 */
[----:B------:R-:W-:Y:S01]  /*22e0*/  FMUL.FTZ R127, R127, UR10 ;  /* 0x0000000a7f7f7c20 */ /* 0x000fe20008410000 */
[----:B------:R3:W-:Y:S01]  /*22f0*/  MUFU.TANH R194, R101 ;  /* 0x0000006500c27308 */ /* 0x0007e20000002400 */
[----:B-1----:R-:W-:Y:S01]  /*2300*/  VIADD R109, R10, 0x8 ;  /* 0x000000080a6d7836 */ /* 0x002fe20000000000 */
[----:B------:R-:W-:Y:S01]  /*2310*/  STL [R1+0x60], R180 ;  /* 0x000060b401007387 */ /* 0x000fe20000100800 */
[----:B------:R-:W-:Y:S01]  /*2320*/  FMUL.FTZ R115, R115, UR10 ;  /* 0x0000000a73737c20 */ /* 0x000fe20008410000 */
[----:B------:R-:W-:-:S02]  /*2330*/  IMAD R203, R4, 0x400, R203 ;  /* 0x0000040004cb7824 */ /* 0x000fc400078e02cb */
[----:B------:R-:W-:Y:S01]  /*2340*/  FMUL.FTZ R130, R130, UR10 ;  /* 0x0000000a82827c20 */ /* 0x000fe20008410000 */
[----:B------:R-:W1:Y:S01]  /*2350*/  SHFL.IDX PT, R88, R202, R109, 0x1f ;  /* 0x00001f6dca587589 */ /* 0x000e6200000e0000 */
[----:B------:R-:W-:Y:S01]  /*2360*/  FMUL.FTZ R120, R120, UR10 ;  /* 0x0000000a78787c20 */ /* 0x000fe20008410000 */
[----:B--2---:R2:W-:Y:S01]  /*2370*/  MUFU.TANH R181, R113 ;  /* 0x0000007100b57308 */ /* 0x0045e20000002400 */
[----:B------:R-:W-:Y:S01]  /*2380*/  FMUL.FTZ R123, R123, UR10 ;  /* 0x0000000a7b7b7c20 */ /* 0x000fe20008410000 */
[----:B---3--:R-:W-:Y:S01]  /*2390*/  SHFL.IDX PT, R101, R202, R108, 0x1f ;  /* 0x00001f6cca657589 */ /* 0x008fe200000e0000 */
[----:B------:R-:W-:Y:S01]  /*23a0*/  FMUL.FTZ R124, R124, UR10 ;  /* 0x0000000a7c7c7c20 */ /* 0x000fe20008410000 */
[----:B------:R-:W-:Y:S01]  /*23b0*/  FMUL.FTZ R125, R125, UR10 ;  /* 0x0000000a7d7d7c20 */ /* 0x000fe20008410000 */
[----:B------:R-:W-:Y:S01]  /*23c0*/  FMUL.FTZ R133, R133, UR10 ;  /* 0x0000000a85857c20 */ /* 0x000fe20008410000 */
[----:B------:R3:W-:Y:S01]  /*23d0*/  STL [R1+0x5c], R179 ;  /* 0x00005cb301007387 */ /* 0x0007e20000100800 */
[----:B------:R-:W-:Y:S01]  /*23e0*/  FMUL.FTZ R218, R134, UR10 ;  /* 0x0000000a86da7c20 */ /* 0x000fe20008410000 */
[----:B------:R-:W3:Y:S01]  /*23f0*/  MUFU.TANH R201, R201 ;  /* 0x000000c900c97308 */ /* 0x000ee20000002400 */
[----:B--2---:R-:W-:Y:S01]  /*2400*/  FFMA.FTZ R113, R90, UR11, -R92 ;  /* 0x0000000b5a717c23 */ /* 0x004fe2000801085c */
[----:B------:R-:W-:Y:S01]  /*2410*/  FSEL R90, R18, -INF , P2 ;  /* 0xff800000125a7808 */ /* 0x000fe20001000000 */
[----:B------:R-:W-:Y:S01]  /*2420*/  STL [R1+0x58], R178 ;  /* 0x000058b201007387 */ /* 0x000fe20000100800 */
[----:B------:R-:W-:Y:S01]  /*2430*/  FSEL R92, R20, -INF , P1 ;  /* 0xff800000145c7808 */ /* 0x000fe20000800000 */
[----:B------:R-:W-:Y:S01]  /*2440*/  FFMA.FTZ R19, -R19, R19, 1 ;  /* 0x3f80000013137423 */ /* 0x000fe20000010113 */
[----:B------:R-:W-:Y:S01]  /*2450*/  R2UR UR10, R203 ;  /* 0x00000000cb0a72ca */ /* 0x000fe200000e0000 */
[--C-:B----4-:R-:W-:Y:S01]  /*2460*/  FFMA.FTZ R90, R90, UR11, -R89.reuse ;  /* 0x0000000b5a5a7c23 */ /* 0x110fe20008010859 */
[----:B------:R2:W-:Y:S01]  /*2470*/  MUFU.TANH R186, R110 ;  /* 0x0000006e00ba7308 */ /* 0x0005e20000002400 */
[----:B------:R-:W-:Y:S01]  /*2480*/  FFMA.FTZ R92, R92, UR11, -R89 ;  /* 0x0000000b5c5c7c23 */ /* 0x000fe20008010859 */
[----:B------:R-:W-:Y:S01]  /*2490*/  FSEL R89, R21, -INF , P2 ;  /* 0xff80000015597808 */ /* 0x000fe20001000000 */
[----:B------:R-:W-:Y:S01]  /*24a0*/  STL [R1+0x54], R177 ;  /* 0x000054b101007387 */ /* 0x000fe20000100800 */
[----:B------:R-:W-:-:S03]  /*24b0*/  FFMA.FTZ R20, -R20, R20, 1 ;  /* 0x3f80000014147423 */ /* 0x000fc60000010114 */
[----:B------:R-:W-:Y:S01]  /*24c0*/  STL [R1+0x50], R176 ;  /* 0x000050b001007387 */ /* 0x000fe20000100800 */
[----:B------:R-:W-:Y:S01]  /*24d0*/  MUFU.TANH R221, R221 ;  /* 0x000000dd00dd7308 */ /* 0x000fe20000002400 */
[C---:B--2---:R-:W-:Y:S02]  /*24e0*/  VIADD R110, R10.reuse, 0x14 ;  /* 0x000000140a6e7836 */ /* 0x044fe40000000000 */
[----:B------:R-:W-:Y:S04]  /*24f0*/  STL [R1+0x4c], R175 ;  /* 0x00004caf01007387 */ /* 0x000fe80000100800 */
[----:B------:R-:W-:Y:S01]  /*2500*/  SHFL.IDX PT, R94, R202, R110, 0x1f ;  /* 0x00001f6eca5e7589 */ /* 0x000fe200000e0000 */
[----:B------:R2:W-:Y:S03]  /*2510*/  MUFU.TANH R182, R114 ;  /* 0x0000007200b67308 */ /* 0x0005e60000002400 */
[----:B------:R-:W-:Y:S04]  /*2520*/  STL [R1+0x48], R174 ;  /* 0x000048ae01007387 */ /* 0x000fe80000100800 */
[----:B------:R-:W-:Y:S01]  /*2530*/  STL [R1+0x44], R173 ;  /* 0x000044ad01007387 */ /* 0x000fe20000100800 */
[----:B------:R1:W-:Y:S01]  /*2540*/  MUFU.TANH R193, R102 ;  /* 0x0000006600c17308 */ /* 0x0003e20000002400 */
[----:B--2---:R-:W-:-:S02]  /*2550*/  VIADD R114, R10, 0x1c ;  /* 0x0000001c0a727836 */ /* 0x004fc40000000000 */
[----:B------:R-:W-:Y:S01]  /*2560*/  STL [R1+0x40], R172 ;  /* 0x000040ac01007387 */ /* 0x000fe20000100800 */
[----:B------:R-:W-:Y:S02]  /*2570*/  WARPGROUP.DEPBAR.LE gsb0, 0x0 ;  /* 0x00008000000079c5 */ /* 0x000fe40000010000 */
[----:B------:R-:W-:Y:S01]  /*2580*/  WARPGROUP.ARRIVE ;  /* 0x00000000000079c5 */ /* 0x000fe20000000000 */
[--C-:B-1----:R-:W-:Y:S01]  /*2590*/  FFMA.FTZ R102, R89, UR11, -R88.reuse ;  /* 0x0000000b59667c23 */ /* 0x102fe20008010858 */
[----:B------:R-:W-:Y:S01]  /*25a0*/  MUFU.TANH R219, R219 ;  /* 0x000000db00db7308 */ /* 0x000fe20000002400 */
[----:B------:R-:W-:Y:S01]  /*25b0*/  FSEL R89, R200, -INF , P1 ;  /* 0xff800000c8597808 */ /* 0x000fe20000800000 */
[----:B------:R-:W-:Y:S02]  /*25c0*/  STL [R1+0x3c], R171 ;  /* 0x00003cab01007387 */ /* 0x000fe40000100800 */
[----:B------:R-:W-:Y:S01]  /*25d0*/  HGMMA.64x128x16.F32.BF16 R24, gdesc[UR4], R24, gsb0 ;  /* 0x01e00000041879f0 */ /* 0x000fe20008001818 */
[----:B------:R-:W-:Y:S01]  /*25e0*/  UIADD3 UR6, UR8, 0x4, URZ ;  /* 0x0000000408067890 */ /* 0x000fe2000fffe03f */
[----:B------:R-:W-:Y:S01]  /*25f0*/  FFMA.FTZ R97, R89, UR11, -R88 ;  /* 0x0000000b59617c23 */ /* 0x000fe20008010858 */
[----:B------:R-:W-:Y:S01]  /*2600*/  UIADD3 UR4, UR9, 0x4, URZ ;  /* 0x0000000409047890 */ /* 0x000fe2000fffe03f */
[----:B------:R-:W-:Y:S01]  /*2610*/  MUFU.TANH R188, R107 ;  /* 0x0000006b00bc7308 */ /* 0x000fe20000002400 */
[----:B------:R-:W-:Y:S01]  /*2620*/  UMOV UR7, 0x40000040 ;  /* 0x4000004000077882 */ /* 0x000fe20000000000 */
[----:B------:R-:W-:Y:S01]  /*2630*/  UMOV UR5, 0x40000040 ;  /* 0x4000004000057882 */ /* 0x000fe20000000000 */
[----:B---3--:R-:W-:Y:S01]  /*2640*/  FSEL R88, R201, -INF , P2 ;  /* 0xff800000c9587808 */ /* 0x008fe20001000000 */
[----:B------:R-:W-:Y:S04]  /*2650*/  STL [R1+0x38], R170 ;  /* 0x000038aa01007387 */ /* 0x000fe80000100800 */
[----:B------:R-:W-:Y:S01]  /*2660*/  MUFU.TANH R228, R228 ;  /* 0x000000e400e47308 */ /* 0x000fe20000002400 */
[----:B------:R-:W-:Y:S04]  /*2670*/  STL [R1+0x34], R169 ;  /* 0x000034a901007387 */ /* 0x000fe80000100800 */
[----:B------:R-:W-:Y:S03]  /*2680*/  SHFL.IDX PT, R135, R22, R108, 0x1f ;  /* 0x00001f6c16877589 */ /* 0x000fe600000e0000 */
[----:B------:R1:W-:Y:S01]  /*2690*/  MUFU.EX2 R107, R90 ;  /* 0x0000005a006b7308 */ /* 0x0003e20000000800 */
[----:B------:R-:W-:Y:S04]  /*26a0*/  STL [R1+0x30], R168 ;  /* 0x000030a801007387 */ /* 0x000fe80000100800 */
[----:B------:R-:W-:Y:S03]  /*26b0*/  STL [R1+0x2c], R9 ;  /* 0x00002c0901007387 */ /* 0x000fe60000100800 */
[----:B------:R2:W3:Y:S01]  /*26c0*/  MUFU.TANH R184, R112 ;  /* 0x0000007000b87308 */ /* 0x0004e20000002400 */
[----:B-1----:R-:W-:Y:S04]  /*26d0*/  SHFL.IDX PT, R90, R202, R114, 0x1f ;  /* 0x00001f72ca5a7589 */ /* 0x002fe800000e0000 */
[----:B------:R-:W-:Y:S03]  /*26e0*/  STL [R1+0x28], R7 ;  /* 0x0000280701007387 */ /* 0x000fe60000100800 */
[----:B------:R-:W-:Y:S01]  /*26f0*/  MUFU.TANH R230, R230 ;  /* 0x000000e600e67308 */ /* 0x000fe20000002400 */
[----:B--2---:R-:W-:Y:S01]  /*2700*/  IADD3 R112, R10, 0x10, RZ ;  /* 0x000000100a707810 */ /* 0x004fe20007ffe0ff */
[----:B------:R-:W-:Y:S04]  /*2710*/  SHFL.IDX PT, R205, R22, R114, 0x1f ;  /* 0x00001f7216cd7589 */ /* 0x000fe800000e0000 */
[----:B------:R-:W-:Y:S02]  /*2720*/  STL [R1+0x24], R6 ;  /* 0x0000240601007387 */ /* 0x000fe40000100800 */
[----:B------:R1:W2:Y:S01]  /*2730*/  MUFU.TANH R179, R116 ;  /* 0x0000007400b37308 */ /* 0x0002a20000002400 */
[----:B---3--:R-:W-:Y:S01]  /*2740*/  FSEL R214, R184, -INF , P2 ;  /* 0xff800000b8d67808 */ /* 0x008fe20001000000 */
[----:B------:R-:W-:Y:S04]  /*2750*/  STL [R1+0x20], R5 ;  /* 0x0000200501007387 */ /* 0x000fe80000100800 */
[----:B------:R-:W-:Y:S02]  /*2760*/  STL [R1+0x1c], R3 ;  /* 0x00001c0301007387 */ /* 0x000fe40000100800 */
[----:B------:R-:W-:Y:S02]  /*2770*/  MUFU.TANH R227, R227 ;  /* 0x000000e300e37308 */ /* 0x000fe40000002400 */
[----:B-1----:R-:W-:Y:S04]  /*2780*/  SHFL.IDX PT, R116, R22, R10, 0x1f ;  /* 0x00001f0a16747589 */ /* 0x002fe800000e0000 */
[----:B------:R-:W-:Y:S02]  /*2790*/  SHFL.IDX PT, R215, R16, R108, 0x1f ;  /* 0x00001f6c10d77589 */ /* 0x000fe400000e0000 */
[----:B------:R-:W-:Y:S01]  /*27a0*/  MUFU.TANH R232, R232 ;  /* 0x000000e800e87308 */ /* 0x000fe20000002400 */
[----:B--2---:R-:W-:Y:S01]  /*27b0*/  FSEL R208, R179, -INF , P2 ;  /* 0xff800000b3d07808 */ /* 0x004fe20001000000 */
[----:B------:R-:W1:Y:S04]  /*27c0*/  SHFL.IDX PT, R213, R16, R112, 0x1f ;  /* 0x00001f7010d57589 */ /* 0x000e6800000e0000 */
[----:B------:R-:W-:Y:S02]  /*27d0*/  STL [R1+0x18], R0 ;  /* 0x0000180001007387 */ /* 0x000fe40000100800 */
[----:B------:R-:W2:Y:S02]  /*27e0*/  MUFU.TANH R235, R235 ;  /* 0x000000eb00eb7308 */ /* 0x000ea40000002400 */
[----:B------:R-:W-:Y:S06]  /*27f0*/  SHFL.IDX PT, R225, R13, R109, 0x1f ;  /* 0x00001f6d0de17589 */ /* 0x000fec00000e0000 */
[----:B------:R3:W-:Y:S08]  /*2800*/  MUFU.TANH R199, R93 ;  /* 0x0000005d00c77308 */ /* 0x0007f00000002400 */
[----:B------:R4:W-:Y:S01]  /*2810*/  MUFU.TANH R192, R103 ;  /* 0x0000006700c07308 */ /* 0x0009e20000002400 */
[----:B---3--:R-:W3:Y:S01]  /*2820*/  SHFL.IDX PT, R93, R202, R112, 0x1f ;  /* 0x00001f70ca5d7589 */ /* 0x008ee200000e0000 */
[----:B--2---:R-:W-:Y:S01]  /*2830*/  FSEL R98, R235, -INF , P1 ;  /* 0xff800000eb627808 */ /* 0x004fe20000800000 */
[----:B-1----:R-:W-:-:S05]  /*2840*/  FFMA.FTZ R214, R214, UR11, -R213 ;  /* 0x0000000bd6d67c23 */ /* 0x002fca00080108d5 */
[----:B------:R1:W-:Y:S01]  /*2850*/  MUFU.TANH R183, R111 ;  /* 0x0000006f00b77308 */ /* 0x0003e20000002400 */
[----:B----4-:R-:W-:Y:S01]  /*2860*/  FFMA.FTZ R103, R88, UR11, -R101 ;  /* 0x0000000b58677c23 */ /* 0x010fe20008010865 */
[----:B------:R-:W-:-:S05]  /*2870*/  FSEL R88, R221, -INF , P1 ;  /* 0xff800000dd587808 */ /* 0x000fca0000800000 */
[----:B------:R-:W-:Y:S01]  /*2880*/  FFMA.FTZ R101, R88, UR11, -R101 ;  /* 0x0000000b58657c23 */ /* 0x000fe20008010865 */
[----:B------:R-:W-:Y:S01]  /*2890*/  MUFU.TANH R220, R220 ;  /* 0x000000dc00dc7308 */ /* 0x000fe20000002400 */
[----:B-1----:R-:W-:Y:S02]  /*28a0*/  IADD3 R111, R10, 0x18, RZ ;  /* 0x000000180a6f7810 */ /* 0x002fe40007ffe0ff */
[----:B------:R-:W-:-:S03]  /*28b0*/  FSEL R88, R228, -INF , P1 ;  /* 0xff800000e4587808 */ /* 0x000fc60000800000 */
[----:B------:R1:W-:Y:S02]  /*28c0*/  SHFL.IDX PT, R89, R202, R111, 0x1f ;  /* 0x00001f6fca597589 */ /* 0x0003e400000e0000 */
[----:B------:R2:W4:Y:S08]  /*28d0*/  MUFU.TANH R177, R118 ;  /* 0x0000007600b17308 */ /* 0x0005300000002400 */
[----:B------:R-:W-:Y:S01]  /*28e0*/  MUFU.TANH R216, R216 ;  /* 0x000000d800d87308 */ /* 0x000fe20000002400 */
[----:B--2---:R-:W2:Y:S01]  /*28f0*/  SHFL.IDX PT, R118, R22, R109, 0x1f ;  /* 0x00001f6d16767589 */ /* 0x004ea200000e0000 */
[----:B-1----:R-:W-:-:S05]  /*2900*/  FSEL R202, R194, -INF , P2 ;  /* 0xff800000c2ca7808 */ /* 0x002fca0001000000 */
[----:B------:R-:W-:Y:S01]  /*2910*/  FFMA.FTZ R202, R202, UR11, -R205 ;  /* 0x0000000bcaca7c23 */ /* 0x000fe200080108cd */
[----:B------:R1:W-:Y:S01]  /*2920*/  MUFU.TANH R197, R95 ;  /* 0x0000005f00c57308 */ /* 0x0003e20000002400 */
[----:B----4-:R-:W-:-:S07]  /*2930*/  FSEL R207, R177, -INF , P1 ;  /* 0xff800000b1cf7808 */ /* 0x010fce0000800000 */
[----:B------:R4:W-:Y:S01]  /*2940*/  MUFU.TANH R7, R129 ;  /* 0x0000008100077308 */ /* 0x0009e20000002400 */
[C---:B-1----:R-:W-:Y:S01]  /*2950*/  FSEL R95, R220.reuse, -INF , P2 ;  /* 0xff800000dc5f7808 */ /* 0x042fe20001000000 */
[----:B------:R-:W-:Y:S02]  /*2960*/  WARPGROUP.DEPBAR.LE gsb0, 0x0 ;  /* 0x00008000000079c5 */ /* 0x000fe40000010000 */
[----:B------:R-:W-:Y:S01]  /*2970*/  WARPGROUP.ARRIVE ;  /* 0x00000000000079c5 */ /* 0x000fe20000000000 */
[----:B------:R-:W-:Y:S01]  /*2980*/  FFMA.FTZ R220, -R220, R220, 1 ;  /* 0x3f800000dcdc7423 */ /* 0x000fe200000101dc */
[----:B---3--:R-:W-:Y:S02]  /*2990*/  FFMA.FTZ R95, R95, UR11, -R93 ;  /* 0x0000000b5f5f7c23 */ /* 0x008fe4000801085d */
[----:B------:R1:W-:Y:S01]  /*29a0*/  MUFU.TANH R169, R126 ;  /* 0x0000007e00a97308 */ /* 0x0003e20000002400 */
[----:B----4-:R-:W-:Y:S01]  /*29b0*/  SHFL.IDX PT, R129, R22, R110, 0x1f ;  /* 0x00001f6e16817589 */ /* 0x010fe200000e0000 */
[----:B------:R-:W-:Y:S01]  /*29c0*/  HGMMA.64x128x16.F32.BF16 R24, gdesc[UR4], R24, gsb0 ;  /* 0x01e00000041879f0 */ /* 0x000fe20008001818 */
[----:B------:R-:W-:-:S02]  /*29d0*/  UIADD3 UR6, UR8, 0x6, URZ ;  /* 0x0000000608067890 */ /* 0x000fc4000fffe03f */
[----:B------:R-:W-:Y:S01]  /*29e0*/  UIADD3 UR4, UR9, 0x6, URZ ;  /* 0x0000000609047890 */ /* 0x000fe2000fffe03f */
[----:B------:R-:W-:Y:S01]  /*29f0*/  UMOV UR7, 0x40000040 ;  /* 0x4000004000077882 */ /* 0x000fe20000000000 */
[----:B------:R-:W-:Y:S01]  /*2a00*/  UMOV UR5, 0x40000040 ;  /* 0x4000004000057882 */ /* 0x000fe20000000000 */
[----:B------:R-:W-:Y:S01]  /*2a10*/  MUFU.TANH R234, R234 ;  /* 0x000000ea00ea7308 */ /* 0x000fe20000002400 */
[----:B-1----:R-:W-:Y:S07]  /*2a20*/  SHFL.IDX PT, R126, R16, R109, 0x1f ;  /* 0x00001f6d107e7589 */ /* 0x002fee00000e0000 */
[----:B------:R1:W3:Y:S08]  /*2a30*/  MUFU.TANH R198, R96 ;  /* 0x0000006000c67308 */ /* 0x0002f00000002400 */
[----:B------:R-:W-:Y:S01]  /*2a40*/  MUFU.TANH R237, R237 ;  /* 0x000000ed00ed7308 */ /* 0x000fe20000002400 */
[----:B-1----:R-:W-:-:S05]  /*2a50*/  FSEL R96, R219, -INF , P2 ;  /* 0xff800000db607808 */ /* 0x002fca0001000000 */
[--C-:B------:R-:W-:Y:S01]  /*2a60*/  FFMA.FTZ R96, R96, UR11, -R94.reuse ;  /* 0x0000000b60607c23 */ /* 0x100fe2000801085e */
[----:B------:R-:W-:Y:S01]  /*2a70*/  FFMA.FTZ R94, R88, UR11, -R94 ;  /* 0x0000000b585e7c23 */ /* 0x000fe2000801085e */
[----:B------:R1:W-:Y:S01]  /*2a80*/  MUFU.TANH R196, R99 ;  /* 0x0000006300c47308 */ /* 0x0003e20000002400 */
[C---:B------:R-:W-:Y:S01]  /*2a90*/  FSEL R88, R232.reuse, -INF , P2 ;  /* 0xff800000e8587808 */ /* 0x040fe20001000000 */
[----:B------:R-:W-:Y:S01]  /*2aa0*/  FFMA.FTZ R232, -R232, R232, 1 ;  /* 0x3f800000e8e87423 */ /* 0x000fe200000101e8 */
[----:B---3--:R-:W-:-:S03]  /*2ab0*/  FSEL R224, R198, -INF , P2 ;  /* 0xff800000c6e07808 */ /* 0x008fc60001000000 */
[--C-:B------:R-:W-:Y:S01]  /*2ac0*/  FFMA.FTZ R88, R88, UR11, -R116.reuse ;  /* 0x0000000b58587c23 */ /* 0x100fe20008010874 */
[----:B------:R-:W-:Y:S01]  /*2ad0*/  FFMA.FTZ R116, R98, UR11, -R116 ;  /* 0x0000000b62747c23 */ /* 0x000fe20008010874 */
[----:B------:R-:W-:Y:S01]  /*2ae0*/  MUFU.TANH R222, R222 ;  /* 0x000000de00de7308 */ /* 0x000fe20000002400 */
[C---:B-1----:R-:W-:Y:S01]  /*2af0*/  FSEL R99, R227.reuse, -INF , P1 ;  /* 0xff800000e3637808 */ /* 0x042fe20000800000 */
[----:B------:R-:W-:Y:S01]  /*2b00*/  FFMA.FTZ R227, -R227, R227, 1 ;  /* 0x3f800000e3e37423 */ /* 0x000fe200000101e3 */
[----:B------:R-:W-:-:S05]  /*2b10*/  FSEL R98, R11, -INF , P2 ;  /* 0xff8000000b627808 */ /* 0x000fca0001000000 */
[----:B------:R-:W-:Y:S01]  /*2b20*/  MUFU.TANH R229, R229 ;  /* 0x000000e500e57308 */ /* 0x000fe20000002400 */
[----:B--2---:R-:W-:-:S07]  /*2b30*/  FFMA.FTZ R98, R98, UR11, -R118 ;  /* 0x0000000b62627c23 */ /* 0x004fce0008010876 */
        /* <DEDUP_REMOVED lines=21> */
[----:B--2---:R-:W-:Y:S01]  /*2c90*/  FSEL R22, R233, -INF , P1 ;  /* 0xff800000e9167808 */ /* 0x004fe20000800000 */
[----:B------:R-:W-:-:S02]  /*2ca0*/  WARPGROUP.DEPBAR.LE gsb0, 0x0 ;  /* 0x00008000000079c5 */ /* 0x000fc40000010000 */
[----:B------:R-:W-:-:S04]  /*2cb0*/  WARPGROUP.ARRIVE ;  /* 0x00000000000079c5 */ /* 0x000fc80000000000 */
[----:B------:R2:W-:Y:S01]  /*2cc0*/  MUFU.EX2 R104, R91 ;  /* 0x0000005b00687308 */ /* 0x0005e20000000800 */
[----:B----4-:R-:W-:Y:S01]  /*2cd0*/  FSEL R117, R197, -INF , P1 ;  /* 0xff800000c5757808 */ /* 0x010fe20000800000 */
[----:B------:R-:W-:Y:S01]  /*2ce0*/  FFMA.FTZ R122, R22, UR11, -R122 ;  /* 0x0000000b167a7c23 */ /* 0x000fe2000801087a */
[----:B------:R-:W-:Y:S01]  /*2cf0*/  FSEL R22, R193, -INF , P1 ;  /* 0xff800000c1167808 */ /* 0x000fe20000800000 */
[----:B------:R-:W-:Y:S02]  /*2d00*/  HGMMA.64x128x16.F32.BF16 R24, gdesc[UR4], R24, gsb0 ;  /* 0x01e00000041879f0 */ /* 0x000fe40008001818 */
        /* <DEDUP_REMOVED lines=29> */
[----:B------:R3:W-:Y:S01]  /*2ee0*/  MUFU.TANH R175, R120 ;  /* 0x0000007800af7308 */ /* 0x0007e20000002400 */
        /* <DEDUP_REMOVED lines=22> */
[----:B------:R-:W-:Y:S01]  /*3050*/  MUFU.EX2 R113, R113 ;  /* 0x0000007100717308 */ /* 0x000fe20000000800 */
[----:B-1----:R-:W-:Y:S03]  /*3060*/  SHFL.IDX PT, R124, R13, R10, 0x1f ;  /* 0x00001f0a0d7c7589 */ /* 0x002fe600000e0000 */
[----:B------:R-:W-:Y:S01]  /*3070*/  FFMA.FTZ R213, R116, UR11, -R213 ;  /* 0x0000000b74d57c23 */ /* 0x000fe200080108d5 */
[----:B------:R-:W-:-:S03]  /*3080*/  FSEL R116, R178, -INF , P2 ;  /* 0xff800000b2747808 */ /* 0x000fc60001000000 */
[----:B------:R-:W-:Y:S08]  /*3090*/  MUFU.EX2 R97, R97 ;  /* 0x0000006100617308 */ /* 0x000ff00000000800 */
[----:B------:R-:W-:Y:S08]  /*30a0*/  MUFU.EX2 R103, R103 ;  /* 0x0000006700677308 */ /* 0x000ff00000000800 */
[----:B------:R-:W-:Y:S01]  /*30b0*/  MUFU.EX2 R91, R91 ;  /* 0x0000005b005b7308 */ /* 0x000fe20000000800 */
[----:B------:R-:W-:-:S02]  /*30c0*/  WARPGROUP.DEPBAR.LE gsb0, 0x0 ;  /* 0x00008000000079c5 */ /* 0x000fc40000010000 */
[----:B------:R1:W2:Y:S05]  /*30d0*/  LDS R211, [R23+0x400] ;  /* 0x0004000017d37984 */ /* 0x0002aa0000000800 */
[----:B------:R-:W3:Y:S01]  /*30e0*/  MUFU.EX2 R102, R102 ;  /* 0x0000006600667308 */ /* 0x000ee20000000800 */
[----:B------:R-:W-:Y:S01]  /*30f0*/  LDS R12, [R12+0x400] ;  /* 0x000400000c0c7984 */ /* 0x000fe20000000800 */
[----:B-1----:R-:W-:-:S06]  /*3100*/  FSEL R23, R196, -INF , P1 ;  /* 0xff800000c4177808 */ /* 0x002fcc0000800000 */
[----:B------:R-:W-:Y:S01]  /*3110*/  MUFU.TANH R218, R218 ;  /* 0x000000da00da7308 */ /* 0x000fe20000002400 */
[----:B------:R-:W-:Y:S01]  /*3120*/  FFMA.FTZ R129, R23, UR11, -R129 ;  /* 0x0000000b17817c23 */ /* 0x000fe20008010881 */
[----:B------:R-:W-:-:S05]  /*3130*/  FSEL R23, R192, -INF , P1 ;  /* 0xff800000c0177808 */ /* 0x000fca0000800000 */
[----:B------:R-:W-:Y:S01]  /*3140*/  FFMA.FTZ R205, R23, UR11, -R205 ;  /* 0x0000000b17cd7c23 */ /* 0x000fe200080108cd */
[----:B------:R-:W-:Y:S01]  /*3150*/  FSEL R23, R188, -INF , P1 ;  /* 0xff800000bc177808 */ /* 0x000fe20000800000 */
[----:B------:R-:W-:Y:S04]  /*3160*/  MUFU.TANH R217, R217 ;  /* 0x000000d900d97308 */ /* 0x000fe80000002400 */
[----:B------:R-:W-:-:S04]  /*3170*/  FFMA.FTZ R128, R23, UR11, -R128 ;  /* 0x0000000b17807c23 */ /* 0x000fc80008010880 */
[----:B------:R1:W-:Y:S08]  /*3180*/  MUFU.EX2 R23, R115 ;  /* 0x0000007300177308 */ /* 0x0003f00000000800 */
[----:B------:R-:W4:Y:S01]  /*3190*/  MUFU.EX2 R94, R94 ;  /* 0x0000005e005e7308 */ /* 0x000f220000000800 */
[----:B-1----:R1:W3:Y:S04]  /*31a0*/  SHFL.IDX PT, R115, R16, R114, 0x1f ;  /* 0x00001f7210737589 */ /* 0x0022e800000e0000 */
[----:B--2---:R-:W2:Y:S03]  /*31b0*/  SHFL.IDX PT, R203, R211, R109, 0x1f ;  /* 0x00001f6dd3cb7589 */ /* 0x004ea600000e0000 */
[----:B------:R-:W4:Y:S01]  /*31c0*/  MUFU.EX2 R101, R101 ;  /* 0x0000006500657308 */ /* 0x000f220000000800 */
[----:B------:R-:W4:Y:S01]  /*31d0*/  SHFL.IDX PT, R212, R211, R108, 0x1f ;  /* 0x00001f6cd3d47589 */ /* 0x000f2200000e0000 */
[----:B-1----:R-:W-:-:S03]  /*31e0*/  FSEL R16, R180, -INF , P1 ;  /* 0xff800000b4107808 */ /* 0x002fc60000800000 */
[----:B------:R-:W1:Y:S02]  /*31f0*/  SHFL.IDX PT, R206, R211, R10, 0x1f ;  /* 0x00001f0ad3ce7589 */ /* 0x000e6400000e0000 */
[----:B------:R-:W-:Y:S02]  /*3200*/  FFMA.FTZ R119, R16, UR11, -R119 ;  /* 0x0000000b10777c23 */ /* 0x000fe40008010877 */
[----:B------:R-:W1:Y:S01]  /*3210*/  SHFL.IDX PT, R204, R211, R106, 0x1f ;  /* 0x00001f6ad3cc7589 */ /* 0x000e6200000e0000 */
[----:B------:R2:W-:Y:S03]  /*3220*/  MUFU.EX2 R16, R118 ;  /* 0x0000007600107308 */ /* 0x0005e60000000800 */
[----:B------:R-:W1:Y:S04]  /*3230*/  SHFL.IDX PT, R226, R211, R112, 0x1f ;  /* 0x00001f70d3e27589 */ /* 0x000e6800000e0000 */
[----:B------:R-:W-:Y:S01]  /*3240*/  SHFL.IDX PT, R223, R211, R110, 0x1f ;  /* 0x00001f6ed3df7589 */ /* 0x000fe200000e0000 */
[----:B---3--:R-:W-:Y:S01]  /*3250*/  FFMA.FTZ R116, R116, UR11, -R115 ;  /* 0x0000000b74747c23 */ /* 0x008fe20008010873 */
[--C-:B--2---:R-:W-:Y:S01]  /*3260*/  FFMA.FTZ R118, R208, UR11, -R117.reuse ;  /* 0x0000000bd0767c23 */ /* 0x104fe20008010875 */
[----:B------:R-:W-:Y:S01]  /*3270*/  FFMA.FTZ R117, R207, UR11, -R117 ;  /* 0x0000000bcf757c23 */ /* 0x000fe20008010875 */
[----:B------:R-:W-:Y:S01]  /*3280*/  FADD.FTZ R207, R28, -R203 ;  /* 0x800000cb1ccf7221 */ /* 0x000fe20000010000 */
[----:B------:R-:W-:Y:S01]  /*3290*/  FFMA.FTZ R115, R123, UR11, -R115 ;  /* 0x0000000b7b737c23 */ /* 0x000fe20008010873 */
[----:B------:R2:W-:Y:S01]  /*32a0*/  MUFU.EX2 R28, R135 ;  /* 0x00000087001c7308 */ /* 0x0005e20000000800 */
[----:B------:R-:W3:Y:S01]  /*32b0*/  SHFL.IDX PT, R123, R13, R106, 0x1f ;  /* 0x00001f6a0d7b7589 */ /* 0x000ee200000e0000 */
[----:B----4-:R-:W-:Y:S01]  /*32c0*/  FADD.FTZ R208, R29, -R212 ;  /* 0x800000d41dd07221 */ /* 0x010fe20000010000 */
[----:B------:R-:W-:Y:S01]  /*32d0*/  FADD.FTZ R203, R30, -R203 ;  /* 0x800000cb1ecb7221 */ /* 0x000fe20000010000 */
[----:B------:R-:W-:Y:S01]  /*32e0*/  FMUL.FTZ R207, R102, R207 ;  /* 0x000000cf66cf7220 */ /* 0x000fe20000410000 */
[--C-:B-1----:R-:W-:Y:S01]  /*32f0*/  FADD.FTZ R210, R24, -R206.reuse ;  /* 0x800000ce18d27221 */ /* 0x102fe20000010000 */
[----:B------:R-:W-:-:S02]  /*3300*/  FADD.FTZ R206, R26, -R206 ;  /* 0x800000ce1ace7221 */ /* 0x000fc40000010000 */
[----:B------:R1:W-:Y:S01]  /*3310*/  MUFU.EX2 R30, R224 ;  /* 0x000000e0001e7308 */ /* 0x0003e20000000800 */
[----:B--2---:R-:W-:Y:S01]  /*3320*/  FADD.FTZ R135, R31, -R212 ;  /* 0x800000d41f877221 */ /* 0x004fe20000010000 */
[--C-:B------:R-:W-:Y:S01]  /*3330*/  FADD.FTZ R209, R25, -R204.reuse ;  /* 0x800000cc19d17221 */ /* 0x100fe20000010000 */
[----:B------:R-:W-:Y:S01]  /*3340*/  SHFL.IDX PT, R212, R211, R111, 0x1f ;  /* 0x00001f6fd3d47589 */ /* 0x000fe200000e0000 */
[----:B------:R-:W-:Y:S01]  /*3350*/  FADD.FTZ R204, R27, -R204 ;  /* 0x800000cc1bcc7221 */ /* 0x000fe20000010000 */
[----:B------:R-:W-:Y:S01]  /*3360*/  FSEL R27, R175, -INF , P2 ;  /* 0xff800000af1b7808 */ /* 0x000fe20001000000 */
[----:B------:R-:W-:Y:S01]  /*3370*/  FMUL.FTZ R206, R104, R206 ;  /* 0x000000ce68ce7220 */ /* 0x000fe20000410000 */
[----:B------:R-:W2:Y:S01]  /*3380*/  SHFL.IDX PT, R211, R211, R114, 0x1f ;  /* 0x00001f72d3d37589 */ /* 0x000ea200000e0000 */
[----:B------:R-:W-:Y:S01]  /*3390*/  FSEL R26, R173, -INF , P1 ;  /* 0xff800000ad1a7808 */ /* 0x000fe20000800000 */
[--C-:B-1----:R-:W-:Y:S01]  /*33a0*/  FADD.FTZ R224, R32, -R226.reuse ;  /* 0x800000e220e07221 */ /* 0x102fe20000010000 */
[----:B------:R-:W-:Y:S01]  /*33b0*/  FADD.FTZ R226, R34, -R226 ;  /* 0x800000e222e27221 */ /* 0x000fe20000010000 */
[----:B------:R-:W1:Y:S01]  /*33c0*/  SHFL.IDX PT, R31, R13, R108, 0x1f ;  /* 0x00001f6c0d1f7589 */ /* 0x000e6200000e0000 */
[----:B------:R-:W-:Y:S01]  /*33d0*/  FSEL R25, R174, -INF , P2 ;  /* 0xff800000ae197808 */ /* 0x000fe20001000000 */
[----:B------:R4:W-:Y:S01]  /*33e0*/  MUFU.EX2 R29, R122 ;  /* 0x0000007a001d7308 */ /* 0x0009e20000000800 */
[----:B------:R-:W-:Y:S01]  /*33f0*/  FSEL R24, R172, -INF , P1 ;  /* 0xff800000ac187808 */ /* 0x000fe20000800000 */
[----:B------:R-:W-:Y:S01]  /*3400*/  SHFL.IDX PT, R34, R13, R110, 0x1f ;  /* 0x00001f6e0d227589 */ /* 0x000fe200000e0000 */
[--C-:B------:R-:W-:Y:S01]  /*3410*/  FFMA.FTZ R27, R27, UR11, -R124.reuse ;  /* 0x0000000b1b1b7c23 */ /* 0x100fe2000801087c */
[----:B------:R-:W-:Y:S01]  /*3420*/  FFMA.FTZ R26, R26, UR11, -R124 ;  /* 0x0000000b1a1a7c23 */ /* 0x000fe2000801087c */
[--C-:B---3--:R-:W-:Y:S01]  /*3430*/  FFMA.FTZ R25, R25, UR11, -R123.reuse ;  /* 0x0000000b19197c23 */ /* 0x108fe2000801087b */
[----:B------:R-:W-:Y:S01]  /*3440*/  FFMA.FTZ R24, R24, UR11, -R123 ;  /* 0x0000000b18187c23 */ /* 0x000fe2000801087b */
[----:B------:R-:W-:Y:S01]  /*3450*/  FSEL R124, R171, -INF , P2 ;  /* 0xff800000ab7c7808 */ /* 0x000fe20001000000 */
[----:B------:R3:W-:Y:S01]  /*3460*/  MUFU.EX2 R32, R121 ;  /* 0x0000007900207308 */ /* 0x0007e20000000800 */
[----:B----4-:R-:W-:Y:S01]  /*3470*/  FSEL R122, R170, -INF , P2 ;  /* 0xff800000aa7a7808 */ /* 0x010fe20001000000 */
[----:B------:R-:W-:Y:S01]  /*3480*/  FADD.FTZ R33, R33, -R223 ;  /* 0x800000df21217221 */ /* 0x000fe20000010000 */
[----:B------:R-:W-:Y:S01]  /*3490*/  FSEL R123, R169, -INF , P1 ;  /* 0xff800000a97b7808 */ /* 0x000fe20000800000 */
[----:B------:R-:W-:Y:S01]  /*34a0*/  FFMA.FTZ R124, R124, UR11, -R225 ;  /* 0x0000000b7c7c7c23 */ /* 0x000fe200080108e1 */
[----:B------:R-:W-:Y:S01]  /*34b0*/  FADD.FTZ R223, R35, -R223 ;  /* 0x800000df23df7221 */ /* 0x000fe20000010000 */
[----:B------:R-:W-:Y:S01]  /*34c0*/  FMUL.FTZ R210, R113, R210 ;  /* 0x000000d271d27220 */ /* 0x000fe20000410000 */
[----:B------:R-:W4:Y:S01]  /*34d0*/  SHFL.IDX PT, R35, R13, R111, 0x1f ;  /* 0x00001f6f0d237589 */ /* 0x000f2200000e0000 */
[----:B------:R-:W-:Y:S01]  /*34e0*/  FFMA.FTZ R123, R123, UR11, -R225 ;  /* 0x0000000b7b7b7c23 */ /* 0x000fe200080108e1 */
[----:B---3--:R-:W-:Y:S01]  /*34f0*/  FSEL R121, R168, -INF , P1 ;  /* 0xff800000a8797808 */ /* 0x008fe20000800000 */
[--C-:B--2---:R-:W-:Y:S01]  /*3500*/  FADD.FTZ R37, R37, -R211.reuse ;  /* 0x800000d325257221 */ /* 0x104fe20000010000 */
[----:B------:R-:W-:Y:S01]  /*3510*/  FADD.FTZ R39, R39, -R211 ;  /* 0x800000d327277221 */ /* 0x000fe20000010000 */
[--C-:B------:R-:W-:Y:S01]  /*3520*/  FADD.FTZ R225, R36, -R212.reuse ;  /* 0x800000d424e17221 */ /* 0x100fe20000010000 */
[----:B------:R-:W2:Y:S01]  /*3530*/  SHFL.IDX PT, R211, R13, R112, 0x1f ;  /* 0x00001f700dd37589 */ /* 0x000ea200000e0000 */
[--C-:B-1----:R-:W-:Y:S01]  /*3540*/  FFMA.FTZ R122, R122, UR11, -R31.reuse ;  /* 0x0000000b7a7a7c23 */ /* 0x102fe2000801081f */
[----:B------:R-:W-:Y:S01]  /*3550*/  FFMA.FTZ R121, R121, UR11, -R31 ;  /* 0x0000000b79797c23 */ /* 0x000fe2000801081f */
[----:B------:R-:W-:Y:S01]  /*3560*/  FMUL.FTZ R36, R105, R204 ;  /* 0x000000cc69247220 */ /* 0x000fe20000410000 */
[----:B------:R1:W-:Y:S01]  /*3570*/  MUFU.EX2 R31, R129 ;  /* 0x00000081001f7308 */ /* 0x0003e20000000800 */
[----:B------:R-:W-:Y:S01]  /*3580*/  FADD.FTZ R38, R38, -R212 ;  /* 0x800000d426267221 */ /* 0x000fe20000010000 */
[----:B------:R-:W-:Y:S01]  /*3590*/  FSEL R212, R9, -INF , P2 ;  /* 0xff80000009d47808 */ /* 0x000fe20001000000 */
[----:B------:R-:W-:Y:S01]  /*35a0*/  FMUL.FTZ R203, R97, R203 ;  /* 0x000000cb61cb7220 */ /* 0x000fe20000410000 */
[----:B------:R-:W-:Y:S01]  /*35b0*/  FFMA.FTZ R204, -R21, R21, 1 ;  /* 0x3f80000015cc7423 */ /* 0x000fe20000010115 */
[----:B------:R-:W-:Y:S01]  /*35c0*/  FMUL.FTZ R223, R94, R223 ;  /* 0x000000df5edf7220 */ /* 0x000fe20000410000 */
[----:B------:R-:W-:Y:S01]  /*35d0*/  FMUL.FTZ R135, R101, R135 ;  /* 0x0000008765877220 */ /* 0x000fe20000410000 */
[----:B------:R-:W-:Y:S01]  /*35e0*/  FMUL.FTZ R209, R107, R209 ;  /* 0x000000d16bd17220 */ /* 0x000fe20000410000 */
[----:B------:R3:W-:Y:S01]  /*35f0*/  MUFU.EX2 R21, R131 ;  /* 0x0000008300157308 */ /* 0x0007e20000000800 */
[----:B-1----:R-:W-:Y:S01]  /*3600*/  FFMA.FTZ R129, -R17, R17, 1 ;  /* 0x3f80000011817423 */ /* 0x002fe20000010111 */
[----:B------:R-:W-:Y:S01]  /*3610*/  FMUL.FTZ R204, R204, R207 ;  /* 0x000000cfcccc7220 */ /* 0x000fe20000410000 */
[----:B------:R-:W-:-:S02]  /*3620*/  FSEL R207, R3, -INF , P2 ;  /* 0xff80000003cf7808 */ /* 0x000fc40001000000 */
[----:B------:R-:W-:Y:S01]  /*3630*/  FMUL.FTZ R129, R129, R210 ;  /* 0x000000d281817220 */ /* 0x000fe20000410000 */
[----:B------:R-:W-:Y:S02]  /*3640*/  FSEL R210, R7, -INF , P2 ;  /* 0xff80000007d27808 */ /* 0x000fe40001000000 */
[----:B------:R1:W-:Y:S01]  /*3650*/  MUFU.EX2 R17, R134 ;  /* 0x0000008600117308 */ /* 0x0003e20000000800 */
[----:B---3--:R-:W-:Y:S01]  /*3660*/  FFMA.FTZ R131, -R216, R216, 1 ;  /* 0x3f800000d8837423 */ /* 0x008fe200000101d8 */
[----:B----4-:R-:W-:Y:S01]  /*3670*/  FFMA.FTZ R207, R207, UR11, -R35 ;  /* 0x0000000bcfcf7c23 */ /* 0x010fe20008010823 */
[----:B------:R-:W-:Y:S01]  /*3680*/  FFMA.FTZ R210, R210, UR11, -R34 ;  /* 0x0000000bd2d27c23 */ /* 0x000fe20008010822 */
[----:B--2---:R-:W-:Y:S01]  /*3690*/  FFMA.FTZ R212, R212, UR11, -R211 ;  /* 0x0000000bd4d47c23 */ /* 0x004fe200080108d3 */
        /* <DEDUP_REMOVED lines=21> */
[----:B--2---:R-:W-:Y:S01]  /*37f0*/  FMUL.FTZ R38, R89, R38 ;  /* 0x0000002659267220 */ /* 0x004fe20000410000 */
[----:B------:R-:W-:-:S03]  /*3800*/  FFMA.FTZ R209, R209, UR11, -R19 ;  /* 0x0000000bd1d17c23 */ /* 0x000fc60008010813 */
        /* <DEDUP_REMOVED lines=20> */
[----:B------:R-:W1:Y:S01]  /*3950*/  MUFU.EX2 R90, R90 ;  /* 0x0000005a005a7308 */ /* 0x000e620000000800 */
        /* <DEDUP_REMOVED lines=10> */
[----:B------:R-:W-:Y:S01]  /*3a00*/  FMUL.FTZ R39, R90, R39 ;  /* 0x000000275a277220 */ /* 0x000fe20000410000 */
[----:B------:R-:W-:Y:S01]  /*3a10*/  FMUL.FTZ R130, R130, R223 ;  /* 0x000000df82827220 */ /* 0x000fe20000410000 */
[----:B------:R-:W-:Y:S01]  /*3a20*/  FADD.FTZ R41, R41, -R219 ;  /* 0x800000db29297221 */ /* 0x000fe20000010000 */
[----:B------:R-:W1:Y:S01]  /*3a30*/  SHFL.IDX PT, R223, R12, R112, 0x1f ;  /* 0x00001f700cdf7589 */ /* 0x000e6200000e0000 */
[----:B------:R-:W3:Y:S01]  /*3a40*/  MUFU.EX2 R100, R100 ;  /* 0x0000006400647308 */ /* 0x000ee20000000800 */
[----:B----4-:R-:W-:Y:S01]  /*3a50*/  FADD.FTZ R44, R44, -R220 ;  /* 0x800000dc2c2c7221 */ /* 0x010fe20000010000 */
[----:B------:R-:W-:Y:S01]  /*3a60*/  FADD.FTZ R49, R49, -R224 ;  /* 0x800000e031317221 */ /* 0x000fe20000010000 */
[----:B------:R-:W-:-:S05]  /*3a70*/  FMUL.FTZ R41, R23, R41 ;  /* 0x0000002917297220 */ /* 0x000fca0000410000 */
[----:B------:R-:W4:Y:S01]  /*3a80*/  MUFU.EX2 R98, R98 ;  /* 0x0000006200627308 */ /* 0x000f220000000800 */
[----:B--2---:R-:W-:-:S07]  /*3a90*/  FMUL.FTZ R40, R88, R40 ;  /* 0x0000002858287220 */ /* 0x004fce0000410000 */
[----:B------:R-:W2:Y:S01]  /*3aa0*/  MUFU.EX2 R99, R99 ;  /* 0x0000006300637308 */ /* 0x000ea20000000800 */
[----:B---3--:R-:W-:Y:S01]  /*3ab0*/  FMUL.FTZ R43, R100, R43 ;  /* 0x0000002b642b7220 */ /* 0x008fe20000410000 */
[----:B------:R-:W-:Y:S01]  /*3ac0*/  FFMA.FTZ R233, -R233, R233, 1 ;  /* 0x3f800000e9e97423 */ /* 0x000fe200000101e9 */
[----:B------:R-:W-:Y:S01]  /*3ad0*/  FFMA.FTZ R237, -R237, R237, 1 ;  /* 0x3f800000eded7423 */ /* 0x000fe200000101ed */
[----:B------:R-:W-:Y:S01]  /*3ae0*/  FADD.FTZ R46, R46, -R220 ;  /* 0x800000dc2e2e7221 */ /* 0x000fe20000010000 */
[----:B------:R-:W-:Y:S01]  /*3af0*/  FADD.FTZ R47, R47, -R225 ;  /* 0x800000e12f2f7221 */ /* 0x000fe20000010000 */
[----:B------:R-:W-:Y:S01]  /*3b00*/  FADD.FTZ R51, R51, -R224 ;  /* 0x800000e033337221 */ /* 0x000fe20000010000 */
[--C-:B-1----:R-:W-:Y:S01]  /*3b10*/  FADD.FTZ R50, R50, -R223.reuse ;  /* 0x800000df32327221 */ /* 0x102fe20000010000 */
[----:B------:R1:W-:Y:S01]  /*3b20*/  MUFU.EX2 R33, R128 ;  /* 0x0000008000217308 */ /* 0x0003e20000000800 */
[----:B------:R-:W-:Y:S01]  /*3b30*/  FADD.FTZ R48, R48, -R223 ;  /* 0x800000df30307221 */ /* 0x000fe20000010000 */
[----:B------:R-:W-:-:S06]  /*3b40*/  FADD.FTZ R52, R52, -R221 ;  /* 0x800000dd34347221 */ /* 0x000fcc0000010000 */
[----:B------:R3:W-:Y:S01]  /*3b50*/  MUFU.EX2 R19, R127 ;  /* 0x0000007f00137308 */ /* 0x0007e20000000800 */
[----:B-1----:R-:W-:Y:S01]  /*3b60*/  FFMA.FTZ R128, -R222, R222, 1 ;  /* 0x3f800000de807423 */ /* 0x002fe200000101de */
[----:B------:R-:W-:Y:S01]  /*3b70*/  FMUL.FTZ R50, R29, R50 ;  /* 0x000000321d327220 */ /* 0x000fe20000410000 */
[----:B------:R1:W1:Y:S01]  /*3b80*/  SHFL.IDX PT, R222, R12, R114, 0x1f ;  /* 0x00001f720cde7589 */ /* 0x00026200000e0000 */
[----:B----4-:R-:W-:Y:S01]  /*3b90*/  FMUL.FTZ R44, R98, R44 ;  /* 0x0000002c622c7220 */ /* 0x010fe20000410000 */
[----:B------:R-:W-:-:S03]  /*3ba0*/  FMUL.FTZ R128, R128, R20 ;  /* 0x0000001480807220 */ /* 0x000fc60000410000 */
[----:B------:R4:W4:Y:S01]  /*3bb0*/  MUFU.EX2 R15, R214 ;  /* 0x000000d6000f7308 */ /* 0x0009220000000800 */
[----:B---3--:R-:W-:Y:S01]  /*3bc0*/  FFMA.FTZ R127, -R230, R230, 1 ;  /* 0x3f800000e67f7423 */ /* 0x008fe200000101e6 */
[----:B--2---:R-:W-:Y:S01]  /*3bd0*/  FMUL.FTZ R216, R99, R216 ;  /* 0x000000d863d87220 */ /* 0x004fe20000410000 */
[----:B------:R-:W-:Y:S02]  /*3be0*/  FADD.FTZ R221, R54, -R221 ;  /* 0x800000dd36dd7221 */ /* 0x000fe40000010000 */
[----:B------:R-:W-:-:S03]  /*3bf0*/  FMUL.FTZ R127, R127, R37 ;  /* 0x000000257f7f7220 */ /* 0x000fc60000410000 */
[----:B-1----:R1:W-:Y:S01]  /*3c00*/  MUFU.EX2 R12, R126 ;  /* 0x0000007e000c7308 */ /* 0x0023e20000000800 */
[----:B----4-:R-:W-:-:S07]  /*3c10*/  FMUL.FTZ R214, R232, R40 ;  /* 0x00000028e8d67220 */ /* 0x010fce0000410000 */
[----:B------:R2:W-:Y:S01]  /*3c20*/  MUFU.EX2 R20, R125 ;  /* 0x0000007d00147308 */ /* 0x0005e20000000800 */
[----:B-1----:R-:W-:Y:S01]  /*3c30*/  FFMA.FTZ R126, -R229, R229, 1 ;  /* 0x3f800000e57e7423 */ /* 0x002fe200000101e5 */
[----:B------:R-:W-:Y:S01]  /*3c40*/  FMUL.FTZ R46, R16, R46 ;  /* 0x0000002e102e7220 */ /* 0x000fe20000410000 */
[--C-:B------:R-:W-:Y:S01]  /*3c50*/  FADD.FTZ R219, R53, -R222.reuse ;  /* 0x800000de35db7221 */ /* 0x100fe20000010000 */
[----:B------:R-:W-:Y:S01]  /*3c60*/  FADD.FTZ R222, R55, -R222 ;  /* 0x800000de37de7221 */ /* 0x000fe20000010000 */
[----:B------:R-:W-:-:S03]  /*3c70*/  FMUL.FTZ R126, R126, R38 ;  /* 0x000000267e7e7220 */ /* 0x000fc60000410000 */
[----:B------:R1:W-:Y:S01]  /*3c80*/  MUFU.EX2 R38, R213 ;  /* 0x000000d500267308 */ /* 0x0003e20000000800 */
[----:B--2---:R-:W-:-:S07]  /*3c90*/  FMUL.FTZ R125, R227, R39 ;  /* 0x00000027e37d7220 */ /* 0x004fce0000410000 */
[----:B------:R2:W-:Y:S01]  /*3ca0*/  MUFU.EX2 R37, R215 ;  /* 0x000000d700257308 */ /* 0x0005e20000000800 */
[----:B-1----:R-:W-:-:S04]  /*3cb0*/  FFMA.FTZ R213, -R235, R235, 1 ;  /* 0x3f800000ebd57423 */ /* 0x002fc800000101eb */
[----:B------:R-:W-:Y:S01]  /*3cc0*/  FMUL.FTZ R213, R213, R42 ;  /* 0x0000002ad5d57220 */ /* 0x000fe20000410000 */
[----:B------:R-:W-:Y:S02]  /*3cd0*/  FFMA.FTZ R42, -R11, R11, 1 ;  /* 0x3f8000000b2a7423 */ /* 0x000fe4000001010b */
[----:B------:R1:W-:Y:S01]  /*3ce0*/  MUFU.EX2 R39, R120 ;  /* 0x0000007800277308 */ /* 0x0003e20000000800 */
[----:B--2---:R-:W-:Y:S01]  /*3cf0*/  FFMA.FTZ R215, -R236, R236, 1 ;  /* 0x3f800000ecd77423 */ /* 0x004fe200000101ec */
[----:B------:R-:W-:Y:S01]  /*3d00*/  FMUL.FTZ R47, R28, R47 ;  /* 0x0000002f1c2f7220 */ /* 0x000fe20000410000 */
[----:B------:R-:W-:Y:S01]  /*3d10*/  FMUL.FTZ R48, R30, R48 ;  /* 0x000000301e307220 */ /* 0x000fe20000410000 */
[----:B------:R-:W-:Y:S01]  /*3d20*/  FMUL.FTZ R51, R31, R51 ;  /* 0x000000331f337220 */ /* 0x000fe20000410000 */
[----:B------:R-:W-:-:S03]  /*3d30*/  FMUL.FTZ R215, R215, R41 ;  /* 0x00000029d7d77220 */ /* 0x000fc60000410000 */
[----:B------:R2:W-:Y:S01]  /*3d40*/  MUFU.EX2 R40, R119 ;  /* 0x0000007700287308 */ /* 0x0005e20000000800 */
[----:B-1----:R-:W-:Y:S01]  /*3d50*/  FMUL.FTZ R120, R231, R43 ;  /* 0x0000002be7787220 */ /* 0x002fe20000410000 */
[----:B------:R-:W-:Y:S01]  /*3d60*/  FMUL.FTZ R43, R32, R49 ;  /* 0x00000031202b7220 */ /* 0x000fe20000410000 */
[----:B------:R-:W-:Y:S01]  /*3d70*/  FFMA.FTZ R41, -R199, R199, 1 ;  /* 0x3f800000c7297423 */ /* 0x000fe200000101c7 */
[----:B------:R-:W-:Y:S01]  /*3d80*/  FMUL.FTZ R49, R233, R50 ;  /* 0x00000032e9317220 */ /* 0x000fe20000410000 */
[----:B------:R-:W-:Y:S01]  /*3d90*/  FFMA.FTZ R55, -R234, R234, 1 ;  /* 0x3f800000ea377423 */ /* 0x000fe200000101ea */
[----:B------:R-:W-:Y:S01]  /*3da0*/  FMUL.FTZ R50, R237, R43 ;  /* 0x0000002bed327220 */ /* 0x000fe20000410000 */
[----:B------:R-:W-:Y:S01]  /*3db0*/  FFMA.FTZ R43, -R196, R196, 1 ;  /* 0x3f800000c42b7423 */ /* 0x000fe200000101c4 */
[----:B------:R-:W-:Y:S01]  /*3dc0*/  FFMA.FTZ R54, -R198, R198, 1 ;  /* 0x3f800000c6367423 */ /* 0x000fe200000101c6 */
[----:B--2---:R-:W-:Y:S01]  /*3dd0*/  FMUL.FTZ R119, R42, R44 ;  /* 0x0000002c2a777220 */ /* 0x004fe20000410000 */
[----:B------:R-:W-:Y:S01]  /*3de0*/  FFMA.FTZ R42, -R197, R197, 1 ;  /* 0x3f800000c52a7423 */ /* 0x000fe200000101c5 */
[----:B------:R-:W-:Y:S01]  /*3df0*/  FMUL.FTZ R216, R41, R216 ;  /* 0x000000d829d87220 */ /* 0x000fe20000410000 */
[----:B------:R-:W-:Y:S01]  /*3e00*/  FMUL.FTZ R51, R43, R51 ;  /* 0x000000332b337220 */ /* 0x000fe20000410000 */
[----:B------:R1:W-:Y:S01]  /*3e10*/  MUFU.EX2 R41, R118 ;  /* 0x0000007600297308 */ /* 0x0003e20000000800 */
[----:B------:R-:W-:Y:S01]  /*3e20*/  FMUL.FTZ R55, R55, R46 ;  /* 0x0000002e37377220 */ /* 0x000fe20000410000 */
[----:B------:R-:W-:Y:S01]  /*3e30*/  FMUL.FTZ R54, R54, R48 ;  /* 0x0000003036367220 */ /* 0x000fe20000410000 */
[----:B------:R-:W2:Y:S04]  /*3e40*/  SHFL.IDX PT, R46, R45, R10, 0x1f ;  /* 0x00001f0a2d2e7589 */ /* 0x000ea800000e0000 */
[----:B------:R-:W3:Y:S01]  /*3e50*/  SHFL.IDX PT, R48, R45, R109, 0x1f ;  /* 0x00001f6d2d307589 */ /* 0x000ee200000e0000 */
[----:B------:R4:W-:Y:S01]  /*3e60*/  MUFU.EX2 R43, R116 ;  /* 0x00000074002b7308 */ /* 0x0009e20000000800 */
[----:B-1----:R-:W-:-:S02]  /*3e70*/  FMUL.FTZ R118, R42, R47 ;  /* 0x0000002f2a767220 */ /* 0x002fc40000410000 */
[----:B------:R-:W1:Y:S04]  /*3e80*/  SHFL.IDX PT, R47, R45, R106, 0x1f ;  /* 0x00001f6a2d2f7589 */ /* 0x000e6800000e0000 */
[----:B------:R-:W-:Y:S01]  /*3e90*/  SHFL.IDX PT, R224, R45, R108, 0x1f ;  /* 0x00001f6c2de07589 */ /* 0x000fe200000e0000 */
[----:B------:R2:W-:Y:S03]  /*3ea0*/  MUFU.EX2 R42, R117 ;  /* 0x00000075002a7308 */ /* 0x0005e60000000800 */
[----:B------:R-:W-:Y:S04]  /*3eb0*/  SHFL.IDX PT, R223, R45, R110, 0x1f ;  /* 0x00001f6e2ddf7589 */ /* 0x000fe800000e0000 */
[----:B----4-:R-:W-:Y:S01]  /*3ec0*/  SHFL.IDX PT, R116, R45, R111, 0x1f ;  /* 0x00001f6f2d747589 */ /* 0x010fe200000e0000 */
[----:B------:R4:W-:Y:S03]  /*3ed0*/  MUFU.EX2 R44, R115 ;  /* 0x00000073002c7308 */ /* 0x0009e60000000800 */
[----:B--2---:R-:W2:Y:S04]  /*3ee0*/  SHFL.IDX PT, R117, R45, R112, 0x1f ;  /* 0x00001f702d757589 */ /* 0x004ea800000e0000 */
[----:B------:R1:W-:Y:S01]  /*3ef0*/  SHFL.IDX PT, R220, R45, R114, 0x1f ;  /* 0x00001f722ddc7589 */ /* 0x0003e200000e0000 */
[----:B------:R-:W2:Y:S01]  /*3f00*/  MUFU.EX2 R93, R93 ;  /* 0x0000005d005d7308 */ /* 0x000ea20000000800 */
[----:B----4-:R-:W-:Y:S01]  /*3f10*/  FMUL.FTZ R115, R13, R219 ;  /* 0x000000db0d737220 */ /* 0x010fe20000410000 */
[----:B------:R-:W-:Y:S01]  /*3f20*/  FFMA.FTZ R219, -R192, R192, 1 ;  /* 0x3f800000c0db7423 */ /* 0x000fe200000101c0 */
[----:B------:R-:W-:Y:S01]  /*3f30*/  FMUL.FTZ R222, R36, R222 ;  /* 0x000000de24de7220 */ /* 0x000fe20000410000 */
[----:B------:R-:W4:Y:S01]  /*3f40*/  LDL.LU R11, [R1+0xb0] ;  /* 0x0000b000010b7983 */ /* 0x000f220000300800 */
[----:B------:R-:W-:Y:S01]  /*3f50*/  FADD.FTZ R56, R56, -R46 ;  /* 0x8000002e38387221 */ /* 0x000fe20000010000 */
[----:B---3--:R-:W-:Y:S01]  /*3f60*/  FADD.FTZ R60, R60, -R48 ;  /* 0x800000303c3c7221 */ /* 0x008fe20000010000 */
[----:B-1----:R-:W-:Y:S01]  /*3f70*/  FFMA.FTZ R45, -R194, R194, 1 ;  /* 0x3f800000c22d7423 */ /* 0x002fe200000101c2 */
[----:B------:R-:W-:Y:S01]  /*3f80*/  FADD.FTZ R57, R57, -R47 ;  /* 0x8000002f39397221 */ /* 0x000fe20000010000 */
[----:B------:R1:W5:Y:S02]  /*3f90*/  LDL.LU R199, [R1+0xac] ;  /* 0x0000ac0001c77983 */ /* 0x0003640000300800 */
[----:B------:R-:W-:-:S02]  /*3fa0*/  FMUL.FTZ R115, R45, R115 ;  /* 0x000000732d737220 */ /* 0x000fc40000410000 */
[----:B------:R3:W1:Y:S01]  /*3fb0*/  MUFU.EX2 R45, R27 ;  /* 0x0000001b002d7308 */ /* 0x0006620000000800 */
[----:B--2---:R-:W-:Y:S01]  /*3fc0*/  FADD.FTZ R64, R64, -R117 ;  /* 0x8000007540407221 */ /* 0x004fe20000010000 */
[----:B------:R-:W-:Y:S01]  /*3fd0*/  FADD.FTZ R48, R62, -R48 ;  /* 0x800000303e307221 */ /* 0x000fe20000010000 */
[----:B------:R-:W-:Y:S01]  /*3fe0*/  FFMA.FTZ R53, -R195, R195, 1 ;  /* 0x3f800000c3357423 */ /* 0x000fe200000101c3 */
[----:B------:R-:W-:Y:S01]  /*3ff0*/  FMUL.FTZ R52, R17, R52 ;  /* 0x0000003411347220 */ /* 0x000fe20000410000 */
[----:B------:R-:W-:Y:S01]  /*4000*/  FADD.FTZ R58, R58, -R46 ;  /* 0x8000002e3a3a7221 */ /* 0x000fe20000010000 */
[----:B---3--:R-:W-:Y:S01]  /*4010*/  FMUL.FTZ R27, R219, R222 ;  /* 0x000000dedb1b7220 */ /* 0x008fe20000410000 */
[----:B------:R2:W5:Y:S01]  /*4020*/  LDL.LU R198, [R1+0xa8] ;  /* 0x0000a80001c67983 */ /* 0x0005620000300800 */
[----:B------:R-:W-:Y:S01]  /*4030*/  FADD.FTZ R59, R59, -R47 ;  /* 0x8000002f3b3b7221 */ /* 0x000fe20000010000 */
[--C-:B------:R-:W-:Y:S01]  /*4040*/  FADD.FTZ R63, R63, -R224.reuse ;  /* 0x800000e03f3f7221 */ /* 0x100fe20000010000 */
[----:B------:R-:W-:Y:S01]  /*4050*/  FADD.FTZ R67, R67, -R223 ;  /* 0x800000df43437221 */ /* 0x000fe20000010000 */
[----:B------:R3:W1:Y:S01]  /*4060*/  LDS R219, [R14+0x400] ;  /* 0x000400000edb7984 */ /* 0x0006620000000800 */
[----:B------:R-:W-:Y:S01]  /*4070*/  FMUL.FTZ R64, R15, R64 ;  /* 0x000000400f407220 */ /* 0x000fe20000410000 */
[----:B------:R-:W-:Y:S01]  /*4080*/  FADD.FTZ R62, R61, -R224 ;  /* 0x800000e03d3e7221 */ /* 0x000fe20000010000 */
[----:B------:R2:W-:Y:S01]  /*4090*/  MUFU.EX2 R46, R26 ;  /* 0x0000001a002e7308 */ /* 0x0005e20000000800 */
[----:B------:R1:W5:Y:S01]  /*40a0*/  LDL.LU R197, [R1+0xa4] ;  /* 0x0000a40001c57983 */ /* 0x0003620000300800 */
[----:B------:R-:W-:Y:S01]  /*40b0*/  FMUL.FTZ R221, R18, R221 ;  /* 0x000000dd12dd7220 */ /* 0x000fe20000410000 */
[----:B------:R-:W-:-:S05]  /*40c0*/  FMUL.FTZ R226, R93, R226 ;  /* 0x000000e25de27220 */ /* 0x000fca0000410000 */
[----:B---3--:R3:W-:Y:S01]  /*40d0*/  MUFU.EX2 R14, R24 ;  /* 0x00000018000e7308 */ /* 0x0087e20000000800 */
[----:B------:R-:W-:Y:S01]  /*40e0*/  FADD.FTZ R61, R68, -R116 ;  /* 0x80000074443d7221 */ /* 0x000fe20000010000 */
[----:B--2---:R-:W-:Y:S01]  /*40f0*/  FADD.FTZ R26, R65, -R223 ;  /* 0x800000df411a7221 */ /* 0x004fe20000010000 */
[----:B------:R-:W-:Y:S01]  /*4100*/  FMUL.FTZ R56, R34, R56 ;  /* 0x0000003822387220 */ /* 0x000fe20000410000 */
[----:B------:R2:W5:Y:S01]  /*4110*/  LDL.LU R196, [R1+0xa0] ;  /* 0x0000a00001c47983 */ /* 0x0005620000300800 */
[----:B------:R-:W-:Y:S01]  /*4120*/  FMUL.FTZ R57, R35, R57 ;  /* 0x0000003923397220 */ /* 0x000fe20000410000 */
[----:B------:R-:W-:Y:S01]  /*4130*/  FMUL.FTZ R53, R53, R52 ;  /* 0x0000003435357220 */ /* 0x000fe20000410000 */
[----:B------:R-:W-:Y:S01]  /*4140*/  FADD.FTZ R117, R66, -R117 ;  /* 0x8000007542757221 */ /* 0x000fe20000010000 */
[----:B------:R2:W1:Y:S01]  /*4150*/  MUFU.EX2 R47, R25 ;  /* 0x00000019002f7308 */ /* 0x0004620000000800 */
[----:B---3--:R-:W-:Y:S01]  /*4160*/  FFMA.FTZ R24, -R184, R184, 1 ;  /* 0x3f800000b8187423 */ /* 0x008fe200000101b8 */
[----:B------:R-:W-:Y:S01]  /*4170*/  FFMA.FTZ R68, -R191, R191, 1 ;  /* 0x3f800000bf447423 */ /* 0x000fe200000101bf */
[----:B------:R-:W-:Y:S01]  /*4180*/  FFMA.FTZ R65, -R190, R190, 1 ;  /* 0x3f800000be417423 */ /* 0x000fe200000101be */
[----:B------:R3:W5:Y:S01]  /*4190*/  LDL.LU R195, [R1+0x9c] ;  /* 0x00009c0001c37983 */ /* 0x0007620000300800 */
[----:B------:R-:W-:Y:S01]  /*41a0*/  FMUL.FTZ R64, R24, R64 ;  /* 0x0000004018407220 */ /* 0x000fe20000410000 */
[----:B------:R-:W-:Y:S01]  /*41b0*/  FFMA.FTZ R52, -R193, R193, 1 ;  /* 0x3f800000c1347423 */ /* 0x000fe200000101c1 */
[----:B------:R-:W-:Y:S01]  /*41c0*/  FMUL.FTZ R58, R21, R58 ;  /* 0x0000003a153a7220 */ /* 0x000fe20000410000 */
[----:B------:R3:W5:Y:S01]  /*41d0*/  LDL.LU R194, [R1+0x98] ;  /* 0x0000980001c27983 */ /* 0x0007620000300800 */
[----:B--2---:R-:W-:Y:S01]  /*41e0*/  FFMA.FTZ R25, -R189, R189, 1 ;  /* 0x3f800000bd197423 */ /* 0x004fe200000101bd */
[----:B------:R-:W-:Y:S01]  /*41f0*/  FMUL.FTZ R68, R68, R56 ;  /* 0x0000003844447220 */ /* 0x000fe20000410000 */
[----:B------:R-:W-:Y:S01]  /*4200*/  FMUL.FTZ R62, R20, R62 ;  /* 0x0000003e143e7220 */ /* 0x000fe20000410000 */
[----:B------:R3:W5:Y:S01]  /*4210*/  LDL.LU R193, [R1+0x94] ;  /* 0x0000940001c17983 */ /* 0x0007620000300800 */
[----:B------:R-:W-:Y:S01]  /*4220*/  FMUL.FTZ R60, R19, R60 ;  /* 0x0000003c133c7220 */ /* 0x000fe20000410000 */
[----:B------:R-:W-:Y:S01]  /*4230*/  FMUL.FTZ R59, R33, R59 ;  /* 0x0000003b213b7220 */ /* 0x000fe20000410000 */
[----:B------:R-:W-:Y:S01]  /*4240*/  FMUL.FTZ R63, R37, R63 ;  /* 0x0000003f253f7220 */ /* 0x000fe20000410000 */
[----:B------:R3:W5:Y:S01]  /*4250*/  LDL.LU R192, [R1+0x90] ;  /* 0x0000900001c07983 */ /* 0x0007620000300800 */
[----:B------:R-:W-:Y:S01]  /*4260*/  FMUL.FTZ R48, R12, R48 ;  /* 0x000000300c307220 */ /* 0x000fe20000410000 */
[----:B------:R-:W-:Y:S01]  /*4270*/  FMUL.FTZ R67, R40, R67 ;  /* 0x0000004328437220 */ /* 0x000fe20000410000 */
[----:B------:R-:W2:Y:S08]  /*4280*/  MUFU.EX2 R211, R211 ;  /* 0x000000d300d37308 */ /* 0x000eb00000000800 */
[----:B------:R-:W-:Y:S01]  /*4290*/  MUFU.EX2 R207, R207 ;  /* 0x000000cf00cf7308 */ /* 0x000fe20000000800 */
[----:B-1----:R-:W1:Y:S04]  /*42a0*/  SHFL.IDX PT, R24, R219, R10, 0x1f ;  /* 0x00001f0adb187589 */ /* 0x002e6800000e0000 */
[----:B------:R-:W3:Y:S04]  /*42b0*/  SHFL.IDX PT, R108, R219, R108, 0x1f ;  /* 0x00001f6cdb6c7589 */ /* 0x000ee800000e0000 */
[----:B------:R-:W2:Y:S04]  /*42c0*/  SHFL.IDX PT, R106, R219, R106, 0x1f ;  /* 0x00001f6adb6a7589 */ /* 0x000ea800000e0000 */
[----:B------:R-:W2:Y:S04]  /*42d0*/  SHFL.IDX PT, R111, R219, R111, 0x1f ;  /* 0x00001f6fdb6f7589 */ /* 0x000ea800000e0000 */
[----:B------:R-:W2:Y:S01]  /*42e0*/  SHFL.IDX PT, R112, R219, R112, 0x1f ;  /* 0x00001f70db707589 */ /* 0x000ea200000e0000 */
[----:B------:R-:W-:-:S03]  /*42f0*/  FMUL.FTZ R56, R65, R57 ;  /* 0x0000003941387220 */ /* 0x000fc60000410000 */
[----:B------:R-:W2:Y:S01]  /*4300*/  SHFL.IDX PT, R109, R219, R109, 0x1f ;  /* 0x00001f6ddb6d7589 */ /* 0x000ea200000e0000 */
[----:B------:R-:W-:-:S03]  /*4310*/  FADD.FTZ R116, R70, -R116 ;  /* 0x8000007446747221 */ /* 0x000fc60000010000 */
[----:B------:R-:W2:Y:S01]  /*4320*/  SHFL.IDX PT, R110, R219, R110, 0x1f ;  /* 0x00001f6edb6e7589 */ /* 0x000ea200000e0000 */
[----:B------:R-:W-:Y:S01]  /*4330*/  FFMA.FTZ R57, -R185, R185, 1 ;  /* 0x3f800000b9397423 */ /* 0x000fe200000101b9 */
[--C-:B------:R-:W-:Y:S01]  /*4340*/  FADD.FTZ R66, R69, -R220.reuse ;  /* 0x800000dc45427221 */ /* 0x100fe20000010000 */
[----:B------:R-:W-:Y:S01]  /*4350*/  FMUL.FTZ R25, R25, R58 ;  /* 0x0000003a19197220 */ /* 0x000fe20000410000 */
[----:B------:R1:W5:Y:S01]  /*4360*/  LDL.LU R191, [R1+0x8c] ;  /* 0x00008c0001bf7983 */ /* 0x0003620000300800 */
[----:B------:R-:W-:Y:S01]  /*4370*/  FFMA.FTZ R70, -R187, R187, 1 ;  /* 0x3f800000bb467423 */ /* 0x000fe200000101bb */
[----:B------:R-:W-:Y:S01]  /*4380*/  FFMA.FTZ R65, -R182, R182, 1 ;  /* 0x3f800000b6417423 */ /* 0x000fe200000101b6 */
[----:B------:R-:W-:Y:S01]  /*4390*/  FMUL.FTZ R117, R38, R117 ;  /* 0x0000007526757220 */ /* 0x000fe20000410000 */
[----:B------:R-:W2:Y:S01]  /*43a0*/  SHFL.IDX PT, R114, R219, R114, 0x1f ;  /* 0x00001f72db727589 */ /* 0x000ea200000e0000 */
[----:B------:R-:W-:Y:S01]  /*43b0*/  FADD.FTZ R220, R71, -R220 ;  /* 0x800000dc47dc7221 */ /* 0x000fe20000010000 */
[----:B------:R-:W-:Y:S01]  /*43c0*/  FFMA.FTZ R69, -R188, R188, 1 ;  /* 0x3f800000bc457423 */ /* 0x000fe200000101bc */
[----:B------:R-:W-:Y:S01]  /*43d0*/  FFMA.FTZ R58, -R183, R183, 1 ;  /* 0x3f800000b73a7423 */ /* 0x000fe200000101b7 */
[----:B------:R1:W5:Y:S01]  /*43e0*/  LDL.LU R190, [R1+0x88] ;  /* 0x0000880001be7983 */ /* 0x0003620000300800 */
[----:B------:R-:W-:Y:S01]  /*43f0*/  FFMA.FTZ R71, -R186, R186, 1 ;  /* 0x3f800000ba477423 */ /* 0x000fe200000101ba */
[----:B------:R-:W-:Y:S01]  /*4400*/  FMUL.FTZ R57, R57, R62 ;  /* 0x0000003e39397220 */ /* 0x000fe20000410000 */
[----:B------:R-:W2:Y:S01]  /*4410*/  MUFU.EX2 R205, R205 ;  /* 0x000000cd00cd7308 */ /* 0x000ea20000000800 */
[----:B------:R1:W5:Y:S01]  /*4420*/  LDL.LU R189, [R1+0x84] ;  /* 0x0000840001bd7983 */ /* 0x0003620000300800 */
[----:B------:R-:W-:Y:S01]  /*4430*/  FMUL.FTZ R70, R70, R60 ;  /* 0x0000003c46467220 */ /* 0x000fe20000410000 */
[----:B------:R-:W-:-:S05]  /*4440*/  FMUL.FTZ R65, R65, R117 ;  /* 0x0000007541417220 */ /* 0x000fca0000410000 */
[----:B------:R-:W2:Y:S01]  /*4450*/  MUFU.EX2 R209, R209 ;  /* 0x000000d100d17308 */ /* 0x000ea20000000800 */
[----:B------:R1:W5:Y:S01]  /*4460*/  LDL.LU R188, [R1+0x80] ;  /* 0x0000800001bc7983 */ /* 0x0003620000300800 */
[----:B------:R-:W-:Y:S01]  /*4470*/  FFMA.FTZ R62, -R179, R179, 1 ;  /* 0x3f800000b33e7423 */ /* 0x000fe200000101b3 */
[----:B------:R-:W-:-:S05]  /*4480*/  FMUL.FTZ R61, R41, R61 ;  /* 0x0000003d293d7220 */ /* 0x000fca0000410000 */
[----:B------:R-:W-:Y:S01]  /*4490*/  MUFU.EX2 R210, R210 ;  /* 0x000000d200d27308 */ /* 0x000fe20000000800 */
        /* <DEDUP_REMOVED lines=14> */
[----:B-1----:R-:W-:Y:S01]  /*4580*/  FADD.FTZ R72, R72, -R24 ;  /* 0x8000001848487221 */ /* 0x002fe20000010000 */
[----:B------:R-:W-:Y:S01]  /*4590*/  FMUL.FTZ R66, R62, R61 ;  /* 0x0000003d3e427220 */ /* 0x000fe20000410000 */
[----:B------:R1:W5:Y:S01]  /*45a0*/  LDL.LU R183, [R1+0x6c] ;  /* 0x00006c0001b77983 */ /* 0x0003620000300800 */
[----:B------:R-:W-:Y:S01]  /*45b0*/  FMUL.FTZ R61, R60, R117 ;  /* 0x000000753c3d7220 */ /* 0x000fe20000410000 */
[----:B------:R-:W-:Y:S01]  /*45c0*/  FMUL.FTZ R59, R59, R26 ;  /* 0x0000001a3b3b7220 */ /* 0x000fe20000410000 */
[----:B------:R-:W1:Y:S01]  /*45d0*/  MUFU.EX2 R208, R208 ;  /* 0x000000d000d07308 */ /* 0x000e620000000800 */
[----:B------:R1:W5:Y:S01]  /*45e0*/  LDL.LU R182, [R1+0x68] ;  /* 0x0000680001b67983 */ /* 0x0003620000300800 */
[----:B------:R-:W-:Y:S01]  /*45f0*/  FMUL.FTZ R60, R63, R220 ;  /* 0x000000dc3f3c7220 */ /* 0x000fe20000410000 */
[----:B------:R-:W-:-:S05]  /*4600*/  FMUL.FTZ R26, R48, R67 ;  /* 0x00000043301a7220 */ /* 0x000fca0000410000 */
[----:B------:R-:W-:Y:S01]  /*4610*/  MUFU.EX2 R206, R206 ;  /* 0x000000ce00ce7308 */ /* 0x000fe20000000800 */
[----:B------:R1:W5:Y:S01]  /*4620*/  LDL.LU R181, [R1+0x64] ;  /* 0x0000640001b57983 */ /* 0x0003620000300800 */
[----:B------:R-:W-:Y:S01]  /*4630*/  FFMA.FTZ R62, -R175, R175, 1 ;  /* 0x3f800000af3e7423 */ /* 0x000fe200000101af */
[----:B------:R-:W-:-:S05]  /*4640*/  FMUL.FTZ R63, R45, R72 ;  /* 0x000000482d3f7220 */ /* 0x000fca0000410000 */
[----:B------:R-:W-:Y:S01]  /*4650*/  MUFU.EX2 R124, R124 ;  /* 0x0000007c007c7308 */ /* 0x000fe20000000800 */
[----:B------:R1:W5:Y:S01]  /*4660*/  LDL.LU R180, [R1+0x60] ;  /* 0x0000600001b47983 */ /* 0x0003620000300800 */
[----:B------:R-:W-:-:S06]  /*4670*/  FFMA.FTZ R67, -R177, R177, 1 ;  /* 0x3f800000b1437423 */ /* 0x000fcc00000101b1 */
[----:B------:R-:W-:Y:S01]  /*4680*/  MUFU.EX2 R123, R123 ;  /* 0x0000007b007b7308 */ /* 0x000fe20000000800 */
[----:B------:R1:W5:Y:S01]  /*4690*/  LDL.LU R179, [R1+0x5c] ;  /* 0x00005c0001b37983 */ /* 0x0003620000300800 */
[--C-:B---3--:R-:W-:Y:S01]  /*46a0*/  FADD.FTZ R77, R77, -R108.reuse ;  /* 0x8000006c4d4d7221 */ /* 0x108fe20000010000 */
[----:B------:R-:W-:-:S05]  /*46b0*/  FADD.FTZ R79, R79, -R108 ;  /* 0x8000006c4f4f7221 */ /* 0x000fca0000010000 */
[----:B------:R-:W-:Y:S01]  /*46c0*/  MUFU.EX2 R122, R122 ;  /* 0x0000007a007a7308 */ /* 0x000fe20000000800 */
[----:B------:R3:W5:Y:S01]  /*46d0*/  LDL.LU R178, [R1+0x58] ;  /* 0x0000580001b27983 */ /* 0x0007620000300800 */
[----:B------:R-:W-:Y:S01]  /*46e0*/  FMUL.FTZ R62, R62, R63 ;  /* 0x0000003f3e3e7220 */ /* 0x000fe20000410000 */
[----:B------:R-:W-:-:S05]  /*46f0*/  FFMA.FTZ R108, -R174, R174, 1 ;  /* 0x3f800000ae6c7423 */ /* 0x000fca00000101ae */
[----:B------:R-:W-:Y:S01]  /*4700*/  MUFU.EX2 R121, R121 ;  /* 0x0000007900797308 */ /* 0x000fe20000000800 */
[----:B------:R3:W5:Y:S01]  /*4710*/  LDL.LU R177, [R1+0x54] ;  /* 0x0000540001b17983 */ /* 0x0007620000300800 */
[--C-:B--2---:R-:W-:Y:S01]  /*4720*/  FADD.FTZ R73, R73, -R106.reuse ;  /* 0x8000006a49497221 */ /* 0x104fe20000010000 */
[----:B------:R-:W-:Y:S01]  /*4730*/  FADD.FTZ R75, R75, -R106 ;  /* 0x8000006a4b4b7221 */ /* 0x000fe20000010000 */
[----:B------:R-:W-:Y:S01]  /*4740*/  FFMA.FTZ R218, -R218, R218, 1 ;  /* 0x3f800000dada7423 */ /* 0x000fe200000101da */
[----:B------:R3:W5:Y:S01]  /*4750*/  LDL.LU R176, [R1+0x50] ;  /* 0x0000500001b07983 */ /* 0x0007620000300800 */
[----:B------:R-:W-:Y:S01]  /*4760*/  FFMA.FTZ R63, -R173, R173, 1 ;  /* 0x3f800000ad3f7423 */ /* 0x000fe200000101ad */
[--C-:B------:R-:W-:Y:S01]  /*4770*/  FADD.FTZ R84, R84, -R111.reuse ;  /* 0x8000006f54547221 */ /* 0x100fe20000010000 */
[----:B------:R-:W-:Y:S01]  /*4780*/  FMUL.FTZ R131, R131, R226 ;  /* 0x000000e283837220 */ /* 0x000fe20000410000 */
        /* <DEDUP_REMOVED lines=17> */
[----:B------:R-:W-:-:S02]  /*48a0*/  FFMA.FTZ R110, -R168, R168, 1 ;  /* 0x3f800000a86e7423 */ /* 0x000fc400000101a8 */
[----:B------:R3:W5:Y:S01]  /*48b0*/  LDL.LU R170, [R1+0x38] ;  /* 0x0000380001aa7983 */ /* 0x0007620000300800 */
[----:B------:R2:W3:Y:S01]  /*48c0*/  MUFU.EX2 R48, R212 ;  /* 0x000000d400307308 */ /* 0x0004e20000000800 */
[----:B------:R-:W-:Y:S02]  /*48d0*/  FFMA.FTZ R117, -R9, R9, 1 ;  /* 0x3f80000009757423 */ /* 0x000fe40000010109 */
[----:B------:R1:W5:Y:S01]  /*48e0*/  LDL.LU R169, [R1+0x34] ;  /* 0x0000340001a97983 */ /* 0x0003620000300800 */
[--C-:B------:R-:W-:Y:S01]  /*48f0*/  FADD.FTZ R85, R85, -R114.reuse ;  /* 0x8000007255557221 */ /* 0x100fe20000010000 */
[----:B------:R-:W-:Y:S02]  /*4900*/  FADD.FTZ R87, R87, -R114 ;  /* 0x8000007257577221 */ /* 0x000fe40000010000 */
[----:B------:R1:W5:Y:S01]  /*4910*/  LDL.LU R168, [R1+0x30] ;  /* 0x0000300001a87983 */ /* 0x0003620000300800 */
[----:B------:R-:W-:Y:S01]  /*4920*/  FMUL.FTZ R67, R67, R116 ;  /* 0x0000007443437220 */ /* 0x000fe20000410000 */
[----:B--2---:R-:W-:Y:S01]  /*4930*/  FFMA.FTZ R212, -R7, R7, 1 ;  /* 0x3f80000007d47423 */ /* 0x004fe20000010107 */
[----:B------:R-:W-:Y:S01]  /*4940*/  FFMA.FTZ R114, -R6, R6, 1 ;  /* 0x3f80000006727423 */ /* 0x000fe20000010106 */
[----:B------:R2:W5:Y:S01]  /*4950*/  LDL.LU R9, [R1+0x2c] ;  /* 0x00002c0001097983 */ /* 0x0005620000300800 */
[----:B------:R-:W-:Y:S01]  /*4960*/  FFMA.FTZ R116, -R5, R5, 1 ;  /* 0x3f80000005747423 */ /* 0x000fe20000010105 */
[----:B------:R-:W-:-:S02]  /*4970*/  FFMA.FTZ R219, -R3, R3, 1 ;  /* 0x3f80000003db7423 */ /* 0x000fc40000010103 */
[----:B------:R2:W5:Y:S01]  /*4980*/  LDL.LU R7, [R1+0x28] ;  /* 0x0000280001077983 */ /* 0x0005620000300800 */
[----:B------:R-:W-:-:S03]  /*4990*/  FFMA.FTZ R220, -R0, R0, 1 ;  /* 0x3f80000000dc7423 */ /* 0x000fc60000010100 */
        /* <DEDUP_REMOVED lines=10> */
[----:B------:R-:W-:Y:S02]  /*4a40*/  FMUL.FTZ R73, R211, R82 ;  /* 0x00000052d3497220 */ /* 0x000fe40000410000 */
[----:B------:R-:W-:Y:S01]  /*4a50*/  FMUL.FTZ R63, R63, R24 ;  /* 0x000000183f3f7220 */ /* 0x000fe20000410000 */
[----:B------:R-:W-:Y:S01]  /*4a60*/  FFMA.FTZ R24, -R217, R217, 1 ;  /* 0x3f800000d9187423 */ /* 0x000fe200000101d9 */
[----:B------:R-:W-:Y:S01]  /*4a70*/  FMUL.FTZ R217, R205, R86 ;  /* 0x00000056cdd97220 */ /* 0x000fe20000410000 */
[----:B------:R-:W-:Y:S01]  /*4a80*/  F2FP.BF16.F32.PACK_AB R69, R69, R25 ;  /* 0x000000194545723e */ /* 0x000fe200000010ff */
[----:B------:R-:W-:Y:S01]  /*4a90*/  FMUL.FTZ R84, R207, R84 ;  /* 0x00000054cf547220 */ /* 0x000fe20000410000 */
[----:B------:R-:W-:Y:S01]  /*4aa0*/  FMUL.FTZ R85, R209, R85 ;  /* 0x00000055d1557220 */ /* 0x000fe20000410000 */
[----:B-1----:R-:W-:Y:S01]  /*4ab0*/  FMUL.FTZ R87, R208, R87 ;  /* 0x00000057d0577220 */ /* 0x002fe20000410000 */
[----:B------:R-:W-:Y:S01]  /*4ac0*/  FMUL.FTZ R75, R14, R75 ;  /* 0x0000004b0e4b7220 */ /* 0x000fe20000410000 */
[----:B---3--:R-:W-:Y:S01]  /*4ad0*/  FMUL.FTZ R80, R48, R80 ;  /* 0x0000005030507220 */ /* 0x008fe20000410000 */
        /* <DEDUP_REMOVED lines=59> */
[----:B--2---:R-:W-:-:S05]  /*4e90*/  IMAD R25, R4, 0x4000, R221 ;  /* 0x0000400004197824 */ /* 0x004fca00078e02dd */
        /* <DEDUP_REMOVED lines=68> */
[----:B----4-:R-:W-:Y:S01]  /*52e0*/  IMAD R12, R11, 0x2000, R50 ;  /* 0x000020000b0c7824 */ /* 0x010fe200078e0232 */
[----:B------:R-:W-:Y:S01]  /*52f0*/  F2FP.BF16.F32.PACK_AB R48, R210, R48 ;  /* 0x00000030d230723e */ /* 0x000fe200000010ff */
[----:B------:R-:W-:Y:S01]  /*5300*/  UIADD3 UR10, UR10, 0x380, URZ ;  /* 0x000003800a0a7890 */ /* 0x000fe2000fffe03f */
[----:B-1----:R-:W-:Y:S02]  /*5310*/  F2FP.BF16.F32.PACK_AB R49, R206, R211 ;  /* 0x000000d3ce31723e */ /* 0x002fe400000010ff */
[----:B------:R-:W-:Y:S02]  /*5320*/  F2FP.BF16.F32.PACK_AB R50, R209, R207 ;  /* 0x000000cfd132723e */ /* 0x000fe400000010ff */
[----:B------:R-:W-:Y:S01]  /*5330*/  F2FP.BF16.F32.PACK_AB R51, R208, R205 ;  /* 0x000000cdd033723e */ /* 0x000fe200000010ff */
[----:B------:R-:W-:Y:S01]  /*5340*/  UMOV UR11, 0x40000040 ;  /* 0x40000040000b7882 */ /* 0x000fe20000000000 */
[----:B------:R-:W-:-:S02]  /*5350*/  WARPGROUP.DEPBAR.LE gsb0, 0x0 ;  /* 0x00008000000079c5 */ /* 0x000fc40000010000 */
[----:B------:R-:W-:-:S06]  /*5360*/  WARPGROUP.ARRIVE ;  /* 0x00000000000079c5 */ /* 0x000fcc0000000000 */
[----:B------:R-:W-:Y:S01]  /*5370*/  HGMMA.64x64x16.F32.BF16 R136, R48, gdesc[UR8].tnspB, R136, gsb0 ;  /* 0x40e0000830887df0 */ /* 0x000fe20008001888 */
[----:B------:R-:W-:Y:S02]  /*5380*/  SHF.R.U32.HI R12, RZ, 0x4, R12 ;  /* 0x00000004ff0c7819 */ /* 0x000fe4000001160c */
[----:B------:R-:W-:Y:S02]  /*5390*/  R2UR UR4, R2 ;  /* 0x00000000020472ca */ /* 0x000fe400000e0000 */
[----:B------:R-:W-:-:S04]  /*53a0*/  LOP3.LUT R12, R12, 0x3fff, RZ, 0xc0, !PT ;  /* 0x00003fff0c0c7812 */ /* 0x000fc800078ec0ff */
[----:B------:R-:W-:-:S04]  /*53b0*/  LOP3.LUT R13, R12, 0x10000, RZ, 0xfc, !PT ;  /* 0x000100000c0d7812 */ /* 0x000fc800078efcff */
[----:B------:R-:W-:-:S04]  /*53c0*/  LEA R13, R4, R13, 0xb ;  /* 0x0000000d040d7211 */ /* 0x000fc800078e58ff */
[----:B------:R-:W-:Y:S01]  /*53d0*/  R2UR UR8, R13 ;  /* 0x000000000d0872ca */ /* 0x000fe200000e0000 */
[----:B------:R-:W-:-:S04]  /*53e0*/  USHF.R.U32.HI UR4, URZ, 0x4, UR4 ;  /* 0x000000043f047899 */ /* 0x000fc80008011604 */
[----:B------:R-:W-:Y:S01]  /*53f0*/  ULOP3.LUT UR9, UR4, 0x3fff, URZ, 0xc0, !UPT ;  /* 0x00003fff04097892 */ /* 0x000fe2000f8ec03f */
[----:B------:R-:W-:Y:S01]  /*5400*/  UMOV UR5, 0x40000040 ;  /* 0x4000004000057882 */ /* 0x000fe20000000000 */
[----:B------:R-:W-:Y:S01]  /*5410*/  UMOV UR7, 0x40000040 ;  /* 0x4000004000077882 */ /* 0x000fe20000000000 */
[----:B------:R-:W-:Y:S02]  /*5420*/  WARPGROUP.DEPBAR.LE gsb0, 0x0 ;  /* 0x00008000000079c5 */ /* 0x000fe40000010000 */
[----:B------:R1:W-:Y:S06]  /*5430*/  MEMBAR.ALL.CTA ;  /* 0x0000000000007992 */ /* 0x0003ec0000008000 */
[----:B-1----:R-:W1:Y:S02]  /*5440*/  FENCE.VIEW.ASYNC.S ;  /* 0x00000000000073c6 */ /* 0x002e640000000000 */
[----:B-1----:R-:W-:Y:S06]  /*5450*/  BAR.SYNC.DEFER_BLOCKING 0x9, 0x100 ;  /* 0x0244000000007b1d */ /* 0x002fec0000010000 */
[----:B------:R-:W-:Y:S01]  /*5460*/  UMOV UR4, UR8 ;  /* 0x0000000800047c82 */ /* 0x000fe20008000000 */
[----:B------:R-:W-:Y:S01]  /*5470*/  UMOV UR6, UR9 ;  /* 0x0000000900067c82 */ /* 0x000fe20008000000 */
        /* <DEDUP_REMOVED lines=52> */
[----:B------:R-:W-:Y:S05]  /*57c0*/  @!P0 BRA `(.L_x_347) ;  /* 0x0000000000048947 */ /* 0x000fea0003800000 */
[----:B------:R-:W-:Y:S01]  /*57d0*/  BPT.TRAP 0x1 ;  /* 0x000000040000795c */ /* 0x000fe20000300000 */
.L_x_347:
[C---:B-----5:R-:W-:Y:S01]  /*57e0*/  IMAD R3, R4.reuse, 0x400, R3 ;  /* 0x0000040004037824 */ /* 0x060fe200078e0203 */
[----:B------:R-:W-:Y:S01]  /*57f0*/  UMOV UR7, 0x40000040 ;  /* 0x4000004000077882 */ /* 0x000fe20000000000 */
[----:B------:R-:W-:Y:S01]  /*5800*/  IMAD R13, R4, 0x8, R2 ;  /* 0x00000008040d7824 */ /* 0x000fe200078e0202 */
[----:B------:R-:W1:Y:S02]  /*5810*/  S2R R12, SR_TID.X ;  /* 0x00000000000c7919 */ /* 0x000e640000002100 */
        /* <DEDUP_REMOVED lines=65> */
.L_x_348:
        /* <DEDUP_REMOVED lines=8> */
[----:B--2---:R-:W-:Y:S02]  /*5cb0*/  ISETP.GE.AND P1, PT, R6, R12, PT ;  /* 0x0000000c0600720c */ /* 0x004fe40003f26270 */
[----:B------:R-:W-:-:S04]  /*5cc0*/  SEL R12, RZ, 0x1, P0 ;  /* 0x00000001ff0c7807 */ /* 0x000fc80000000000 */
[----:B------:R-:W-:-:S07]  /*5cd0*/  LOP3.LUT R5, R5, R12, RZ, 0x3c, !PT ;  /* 0x0000000c05057212 */ /* 0x000fce00078e3cff */
[----:B---3--:R-:W-:Y:S05]  /*5ce0*/  @!P1 BRA `(.L_x_349) ;  /* 0xffffffb8005c9947 */ /* 0x008fea000383ffff */
.L_x_338:
[----:B------:R-:W3:Y:S01]  /*5cf0*/  LDC R15, c[0x0][0x850] ;  /* 0x00021400ff0f7b82 */ /* 0x000ee20000000800 */
[----:B------:R-:W4:Y:S01]  /*5d00*/  S2R R10, SR_CTAID.Y ;  /* 0x00000000000a7919 */ /* 0x000f220000002600 */
[----:B------:R-:W-:Y:S01]  /*5d10*/  ULDC.64 UR4, c[0x0][0x818] ;  /* 0x0002060000047ab9 */ /* 0x000fe20000000a00 */
[----:B------:R-:W-:Y:S01]  /*5d20*/  ULDC.64 UR6, c[0x0][0x840] ;  /* 0x0002100000067ab9 */ /* 0x000fe20000000a00 */
[----:B------:R-:W5:Y:S01]  /*5d30*/  S2R R20, SR_CTAID.X ;  /* 0x0000000000147919 */ /* 0x000f620000002500 */
[----:B------:R-:W1:Y:S01]  /*5d40*/  S2R R21, SR_CTAID.Z ;  /* 0x0000000000157919 */ /* 0x000e620000002700 */
[----:B---3--:R-:W-:-:S13]  /*5d50*/  ISETP.NE.AND P0, PT, R15, 0x1, PT ;  /* 0x000000010f00780c */ /* 0x008fda0003f05270 */
[----:B------:R-:W4:Y:S01]  /*5d60*/  @P0 LDC R3, c[0x0][0x854] ;  /* 0x00021500ff030b82 */ /* 0x000f220000000800 */
[----:B-----5:R-:W-:-:S05]  /*5d70*/  IMAD.SHL.U32 R6, R20, 0x2000, RZ ;  /* 0x0000200014067824 */ /* 0x020fca00078e00ff */
[----:B--2---:R-:W-:Y:S02]  /*5d80*/  SHF.R.S32.HI R7, RZ, 0x1f, R6 ;  /* 0x0000001fff077819 */ /* 0x004fe40000011406 */
[----:B------:R-:W2:Y:S01]  /*5d90*/  @P0 LDC R5, c[0x0][0x858] ;  /* 0x00021600ff050b82 */ /* 0x000ea20000000800 */
[----:B----4-:R-:W-:Y:S01]  /*5da0*/  @P0 IMAD.HI.U32 R4, R10, R3, RZ ;  /* 0x000000030a040227 */ /* 0x010fe200078e00ff */
[----:B------:R-:W-:-:S04]  /*5db0*/  MOV R3, R10 ;  /* 0x0000000a00037202 */ /* 0x000fc80000000f00 */
[----:B--2---:R-:W-:-:S04]  /*5dc0*/  @P0 SHF.R.U32.HI R3, RZ, R5, R4 ;  /* 0x00000005ff030219 */ /* 0x004fc80000011604 */
[----:B------:R-:W-:Y:S01]  /*5dd0*/  SHF.R.S32.HI R11, RZ, 0x1f, R3 ;  /* 0x0000001fff0b7819 */ /* 0x000fe20000011403 */
[----:B------:R-:W-:-:S04]  /*5de0*/  IMAD.WIDE.U32 R4, R3, UR4, R6 ;  /* 0x0000000403047c25 */ /* 0x000fc8000f8e0006 */
[C---:B------:R-:W-:Y:S02]  /*5df0*/  IMAD R8, R11.reuse, UR4, RZ ;  /* 0x000000040b087c24 */ /* 0x040fe4000f8e02ff */
[----:B------:R-:W-:Y:S02]  /*5e00*/  IMAD R12, R11, UR6, RZ ;  /* 0x000000060b0c7c24 */ /* 0x000fe4000f8e02ff */
[C---:B------:R-:W-:Y:S01]  /*5e10*/  IMAD R9, R3.reuse, UR5, R8 ;  /* 0x0000000503097c24 */ /* 0x040fe2000f8e0208 */
[----:B-1----:R-:W-:Y:S01]  /*5e20*/  SHF.R.S32.HI R8, RZ, 0x1f, R21 ;  /* 0x0000001fff087819 */ /* 0x002fe20000011415 */
[----:B------:R-:W-:Y:S01]  /*5e30*/  IMAD.WIDE.U32 R6, R3, UR6, R6 ;  /* 0x0000000603067c25 */ /* 0x000fe2000f8e0006 */
[----:B------:R-:W-:-:S03]  /*5e40*/  ULDC.64 UR4, c[0x0][0x820] ;  /* 0x0002080000047ab9 */ /* 0x000fc60000000a00 */
[----:B------:R-:W-:Y:S01]  /*5e50*/  IMAD R13, R3, UR7, R12 ;  /* 0x00000007030d7c24 */ /* 0x000fe2000f8e020c */
[----:B------:R-:W-:Y:S01]  /*5e60*/  ULDC.64 UR6, c[0x0][0x848] ;  /* 0x0002120000067ab9 */ /* 0x000fe20000000a00 */
[----:B------:R-:W-:Y:S02]  /*5e70*/  IMAD.IADD R5, R5, 0x1, R9 ;  /* 0x0000000105057824 */ /* 0x000fe400078e0209 */
[C---:B------:R-:W-:Y:S01]  /*5e80*/  IMAD R9, R8.reuse, UR4, RZ ;  /* 0x0000000408097c24 */ /* 0x040fe2000f8e02ff */
[----:B------:R-:W-:Y:S01]  /*5e90*/  IADD3 R7, R7, R13, RZ ;  /* 0x0000000d07077210 */ /* 0x000fe20007ffe0ff */
[----:B------:R-:W-:Y:S02]  /*5ea0*/  IMAD R8, R8, UR6, RZ ;  /* 0x0000000608087c24 */ /* 0x000fe4000f8e02ff */
[----:B------:R-:W-:Y:S01]  /*5eb0*/  IMAD.WIDE.U32 R4, R21, UR4, R4 ;  /* 0x0000000415047c25 */ /* 0x000fe2000f8e0004 */
[----:B------:R-:W-:-:S03]  /*5ec0*/  ULDC UR4, c[0x0][0x740] ;  /* 0x0001d00000047ab9 */ /* 0x000fc60000000800 */
[----:B------:R-:W-:Y:S01]  /*5ed0*/  FMUL.FTZ R168, R168, UR4 ;  /* 0x00000004a8a87c20 */ /* 0x000fe20008410000 */
[----:B------:R-:W-:Y:S02]  /*5ee0*/  IMAD R13, R21, UR7, R8 ;  /* 0x00000007150d7c24 */ /* 0x000fe4000f8e0208 */
[----:B------:R-:W-:Y:S01]  /*5ef0*/  FMUL.FTZ R169, R169, UR4 ;  /* 0x00000004a9a97c20 */ /* 0x000fe20008410000 */
[----:B------:R-:W1:Y:S01]  /*5f00*/  S2R R8, SR_TID.X ;  /* 0x0000000000087919 */ /* 0x000e620000002100 */
[C---:B------:R-:W-:Y:S02]  /*5f10*/  IMAD R9, R21.reuse, UR5, R9 ;  /* 0x0000000515097c24 */ /* 0x040fe4000f8e0209 */
        /* <DEDUP_REMOVED lines=32> */
[----:B------:R-:W-:-:S02]  /*6120*/  IMAD.IADD R14, R5, 0x1, R9 ;  /* 0x00000001050e7824 */ /* 0x000fc400078e0209 */
[----:B------:R-:W-:Y:S01]  /*6130*/  IMAD.IADD R13, R7, 0x1, R13 ;  /* 0x00000001070d7824 */ /* 0x000fe200078e020d */
[----:B------:R-:W-:Y:S01]  /*6140*/  BAR.SYNC.DEFER_BLOCKING 0x1, 0x100 ;  /* 0x0044000000007b1d */ /* 0x000fe20000010000 */
[----:B-1----:R-:W-:-:S05]  /*6150*/  ISETP.NE.AND P1, PT, R8, 0x80, PT ;  /* 0x000000800800780c */ /* 0x002fca0003f25270 */
[----:B------:R-:W-:Y:S02]  /*6160*/  ULDC UR4, c[0x0][0x870] ;  /* 0x00021c0000047ab9 */ /* 0x000fe40000000800 */
[----:B------:R-:W1:Y:S01]  /*6170*/  LDC.64 R16, c[0x0][0x800] ;  /* 0x00020000ff107b82 */ /* 0x000e620000000a00 */
[----:B------:R-:W-:Y:S01]  /*6180*/  IMAD R9, R20, UR4, RZ ;  /* 0x0000000414097c24 */ /* 0x000fe2000f8e02ff */
[----:B------:R-:W-:Y:S01]  /*6190*/  ULDC UR4, c[0x0][0x80c] ;  /* 0x0002030000047ab9 */ /* 0x000fe20000000800 */
[----:B------:R-:W-:Y:S01]  /*61a0*/  BSSY B0, `(.L_x_350) ;  /* 0x000001f000007945 */ /* 0x000fe20003800000 */
[----:B------:R-:W-:Y:S02]  /*61b0*/  IMAD R8, R21, UR4, RZ ;  /* 0x0000000415087c24 */ /* 0x000fe4000f8e02ff */
[----:B------:R-:W-:Y:S01]  /*61c0*/  IMAD R9, R9, UR4, RZ ;  /* 0x0000000409097c24 */ /* 0x000fe2000f8e02ff */
[----:B------:R-:W-:Y:S01]  /*61d0*/  ULDC.64 UR4, c[0x0][0x868] ;  /* 0x00021a0000047ab9 */ /* 0x000fe20000000a00 */
[----:B------:R-:W2:Y:S01]  /*61e0*/  LDC.64 R18, c[0x0][0x828] ;  /* 0x00020a00ff127b82 */ /* 0x000ea20000000a00 */
[----:B------:R-:W-:-:S02]  /*61f0*/  SHF.R.S32.HI R12, RZ, 0x1f, R8 ;  /* 0x0000001fff0c7819 */ /* 0x000fc40000011408 */
[--C-:B------:R-:W-:Y:S01]  /*6200*/  IADD3 R8, P0, P2, R9, R8, R3.reuse ;  /* 0x0000000809087210 */ /* 0x100fe20007a1e003 */
[----:B------:R-:W-:Y:S01]  /*6210*/  IMAD.MOV R3, RZ, RZ, -R3 ;  /* 0x000000ffff037224 */ /* 0x000fe200078e0a03 */
[----:B------:R-:W-:-:S03]  /*6220*/  SHF.R.S32.HI R9, RZ, 0x1f, R9 ;  /* 0x0000001fff097819 */ /* 0x000fc60000011409 */
[----:B------:R-:W-:Y:S01]  /*6230*/  IMAD R10, R15, R3, R10 ;  /* 0x000000030f0a7224 */ /* 0x000fe200078e020a */
[----:B------:R3:W-:Y:S01]  /*6240*/  STS.128 [R0], R136 ;  /* 0x0000008800007388 */ /* 0x0007e20000000c00 */
[----:B------:R-:W-:Y:S02]  /*6250*/  IADD3.X R9, R9, R12, R11, P0, P2 ;  /* 0x0000000c09097210 */ /* 0x000fe400007e440b */
[C---:B------:R-:W-:Y:S01]  /*6260*/  SHF.L.U32 R12, R8.reuse, 0x2, RZ ;  /* 0x00000002080c7819 */ /* 0x040fe200000006ff */
[----:B------:R3:W-:Y:S01]  /*6270*/  STS.128 [R0+0x800], R140 ;  /* 0x0008008c00007388 */ /* 0x0007e20000000c00 */
[----:B------:R-:W-:Y:S02]  /*6280*/  SHF.L.U64.HI R11, R8, 0x2, R9 ;  /* 0x00000002080b7819 */ /* 0x000fe40000010209 */
[----:B------:R-:W-:Y:S01]  /*6290*/  IADD3 R8, P3, R12, UR4, RZ ;  /* 0x000000040c087c10 */ /* 0x000fe2000ff7e0ff */
[----:B------:R3:W-:Y:S01]  /*62a0*/  STS.128 [R0+0x1000], R144 ;  /* 0x0010009000007388 */ /* 0x0007e20000000c00 */
[----:B-1----:R-:W-:-:S02]  /*62b0*/  LEA R16, P2, R4, R16, 0x2 ;  /* 0x0000001004107211 */ /* 0x002fc400078410ff */
[----:B------:R-:W-:Y:S01]  /*62c0*/  IADD3.X R9, R11, UR5, RZ, P3, !PT ;  /* 0x000000050b097c10 */ /* 0x000fe20009ffe4ff */
[----:B------:R3:W-:Y:S01]  /*62d0*/  STS.128 [R0+0x1800], R148 ;  /* 0x0018009400007388 */ /* 0x0007e20000000c00 */
[----:B--2---:R-:W-:-:S03]  /*62e0*/  LEA R18, P0, R6, R18, 0x2 ;  /* 0x0000001206127211 */ /* 0x004fc600078010ff */
[----:B------:R3:W-:Y:S04]  /*62f0*/  STS.128 [R0+0x2000], R152 ;  /* 0x0020009800007388 */ /* 0x0007e80000000c00 */
[----:B------:R3:W-:Y:S04]  /*6300*/  STS.128 [R0+0x2800], R156 ;  /* 0x0028009c00007388 */ /* 0x0007e80000000c00 */
[----:B------:R3:W-:Y:S04]  /*6310*/  STS.128 [R0+0x3000], R160 ;  /* 0x003000a000007388 */ /* 0x0007e80000000c00 */
[----:B------:R3:W-:Y:S01]  /*6320*/  STS.128 [R0+0x3800], R164 ;  /* 0x003800a400007388 */ /* 0x0007e20000000c00 */
[----:B------:R-:W-:Y:S05]  /*6330*/  @P1 BRA `(.L_x_351) ;  /* 0x0000000000141947 */ /* 0x000fea0003800000 */
.L_x_352:
[----:B------:R-:W2:Y:S04]  /*6340*/  LDG.E.STRONG.GPU R3, desc[UR36][R8.64] ;  /* 0x0000002408037981 */ /* 0x000ea8000c1ef900 */
[----:B--2---:R-:W-:Y:S01]  /*6350*/  CCTL.IVALL ;  /* 0x00000000ff00798f */ /* 0x004fe20002000000 */
[----:B------:R-:W-:Y:S05]  /*6360*/  YIELD ;  /* 0x0000000000007946 */ /* 0x000fea0003800000 */
[----:B------:R-:W-:-:S13]  /*6370*/  ISETP.NE.AND P3, PT, R3, R10, PT ;  /* 0x0000000a0300720c */ /* 0x000fda0003f65270 */
[----:B------:R-:W-:Y:S05]  /*6380*/  @P3 BRA `(.L_x_352) ;  /* 0xfffffffc00ec3947 */ /* 0x000fea000383ffff */
.L_x_351:
[----:B------:R-:W-:Y:S05]  /*6390*/  BSYNC B0 ;  /* 0x0000000000007941 */ /* 0x000fea0003800000 */
.L_x_350:
[----:B------:R-:W-:Y:S01]  /*63a0*/  UMOV UR4, 0xffffffff ;  /* 0xffffffff00047882 */ /* 0x000fe20000000000 */
[----:B------:R-:W-:Y:S02]  /*63b0*/  LEA.HI.X R14, R4, R17, R14, 0x2, P2 ;  /* 0x00000011040e7211 */ /* 0x000fe400010f140e */
[----:B------:R-:W-:Y:S01]  /*63c0*/  LEA.HI.X R13, R6, R19, R13, 0x2, P0 ;  /* 0x00000013060d7211 */ /* 0x000fe200000f140d */
[----:B------:R-:W-:Y:S06]  /*63d0*/  BRA.DIV UR4, `(.L_x_353) ;  /* 0x00000036040c7947 */ /* 0x000fec000b800000 */
[----:B------:R-:W-:Y:S01]  /*63e0*/  NOP ;  /* 0x0000000000007918 */ /* 0x000fe20000000000 */
.L_x_435:
[----:B------:R-:W-:Y:S01]  /*63f0*/  @!PT LDS RZ, [RZ] ;  /* 0x00000000fffff984 */ /* 0x000fe20000000800 */
[----:B------:R-:W-:Y:S01]  /*6400*/  @!PT LDS RZ, [RZ] ;  /* 0x00000000fffff984 */ /* 0x000fe20000000800 */
[----:B------:R-:W-:Y:S01]  /*6410*/  @!PT LDS RZ, [RZ] ;  /* 0x00000000fffff984 */ /* 0x000fe20000000800 */
[----:B------:R-:W-:Y:S01]  /*6420*/  @!PT LDS RZ, [RZ] ;  /* 0x00000000fffff984 */ /* 0x000fe20000000800 */
[----:B------:R1:W-:Y:S06]  /*6430*/  MEMBAR.ALL.CTA ;  /* 0x0000000000007992 */ /* 0x0003ec0000008000 */
[----:B-1----:R-:W1:Y:S01]  /*6440*/  FENCE.VIEW.ASYNC.S ;  /* 0x00000000000073c6 */ /* 0x002e620000000000 */
[----:B------:R-:W-:Y:S05]  /*6450*/  WARPSYNC.ALL ;  /* 0x0000000000007948 */ /* 0x000fea0003800000 */
[----:B------:R-:W-:Y:S01]  /*6460*/  BSSY B0, `(.L_x_354) ;  /* 0x0000011000007945 */ /* 0x000fe20003800000 */
        /* <DEDUP_REMOVED lines=9> */
.L_x_356:
[----:B------:R-:W-:Y:S01]  /*6500*/  @P0 ELECT P2, URZ, PT ;  /* 0x00000000003f082f */ /* 0x000fe20003840000 */
[----:B------:R1:W-:-:S12]  /*6510*/  UBLKRED.G.S.ADD.F32.RN [UR4], [UR6], UR7, desc[UR8] ;  /* 0x00000804060073bb */ /* 0x0003d800080a1407 */
[----:B------:R-:W-:Y:S02]  /*6520*/  @P2 PLOP3.LUT P0, PT, P2, PT, PT, 0x8, 0x0 ;  /* 0x000000000000281c */ /* 0x000fe4000170e170 */
[----:B------:R-:W-:-:S11]  /*6530*/  PLOP3.LUT P2, PT, PT, PT, PT, 0x8, 0x0 ;  /* 0x000000000000781c */ /* 0x000fd60003f4e170 */
[----:B-1----:R-:W-:Y:S05]  /*6540*/  @P0 BRA.U.ANY `(.L_x_356) ;  /* 0xfffffffd00ec0947 */ /* 0x002fea000393ffff */
[----:B------:R0:W-:Y:S01]  /*6550*/  UTMACMDFLUSH ;  /* 0x00000000000079b7 */ /* 0x0001e20000000000 */
[----:B------:R-:W-:-:S04]  /*6560*/  DEPBAR.LE SB0, 0x0 ;  /* 0x000080000000791a */ /* 0x000fc80000000000 */
.L_x_355:
[----:B------:R-:W-:Y:S05]  /*6570*/  BSYNC B0 ;  /* 0x0000000000007941 */ /* 0x000fea0003800000 */
.L_x_354:
        /* <DEDUP_REMOVED lines=12> */
[----:B------:R-:W-:-:S05]  /*6640*/  IMAD.MOV.U32 R3, RZ, RZ, 0x1 ;  /* 0x00000001ff037424 */ /* 0x000fca00078e00ff */
[----:B------:R1:W-:Y:S02]  /*6650*/  REDG.E.ADD.S32.STRONG.GPU desc[UR36][R8.64], R3 ;  /* 0x000000030800798e */ /* 0x0003e4000c10e3a4 */
.L_x_358:
[----:B------:R-:W-:Y:S05]  /*6660*/  BSYNC B0 ;  /* 0x0000000000007941 */ /* 0x000fea0003800000 */
.L_x_357:
[----:B------:R-:W-:Y:S06]  /*6670*/  BAR.SYNC.DEFER_BLOCKING 0x1, 0x100 ;  /* 0x0044000000007b1d */ /* 0x000fec0000010000 */
[----:B------:R-:W-:Y:S01]  /*6680*/  ULDC.64 UR4, c[0x0][0x860] ;  /* 0x0002180000047ab9 */ /* 0x000fe20000000a00 */
[----:B------:R-:W-:Y:S01]  /*6690*/  BSSY B0, `(.L_x_359) ;  /* 0x0000011000007945 */ /* 0x000fe20003800000 */
[----:B------:R-:W-:-:S04]  /*66a0*/  IADD3 R4, P0, R12, UR4, RZ ;  /* 0x000000040c047c10 */ /* 0x000fc8000ff1e0ff */
[----:B------:R-:W-:Y:S01]  /*66b0*/  IADD3.X R5, R11, UR5, RZ, P0, !PT ;  /* 0x000000050b057c10 */ /* 0x000fe200087fe4ff */
        /* <DEDUP_REMOVED lines=8> */
[----:B------:R-:W-:Y:S05]  /*6740*/  @P1 BRA `(.L_x_360) ;  /* 0x0000000000141947 */ /* 0x000fea0003800000 */
.L_x_361:
[----:B--23--:R-:W2:Y:S04]  /*6750*/  LDG.E.STRONG.GPU R0, desc[UR36][R4.64] ;  /* 0x0000002404007981 */ /* 0x00cea8000c1ef900 */
[----:B--2---:R-:W-:Y:S01]  /*6760*/  CCTL.IVALL ;  /* 0x00000000ff00798f */ /* 0x004fe20002000000 */
[----:B------:R-:W-:Y:S05]  /*6770*/  YIELD ;  /* 0x0000000000007946 */ /* 0x000fea0003800000 */
[----:B------:R-:W-:-:S13]  /*6780*/  ISETP.NE.AND P0, PT, R0, R10, PT ;  /* 0x0000000a0000720c */ /* 0x000fda0003f05270 */
[----:B------:R-:W-:Y:S05]  /*6790*/  @P0 BRA `(.L_x_361) ;  /* 0xfffffffc00ec0947 */ /* 0x000fea000383ffff */
.L_x_360:
[----:B------:R-:W-:Y:S05]  /*67a0*/  BSYNC B0 ;  /* 0x0000000000007941 */ /* 0x000fea0003800000 */
.L_x_359:
[----:B------:R-:W-:-:S03]  /*67b0*/  UMOV UR4, 0xffffffff ;  /* 0xffffffff00047882 */ /* 0x000fc60000000000 */
[----:B------:R-:W-:Y:S05]  /*67c0*/  BRA.DIV UR4, `(.L_x_362) ;  /* 0x00000032042c7947 */ /* 0x000fea000b800000 */
[----:B------:R-:W-:Y:S01]  /*67d0*/  NOP ;  /* 0x0000000000007918 */ /* 0x000fe20000000000 */
.L_x_438:
[----:B------:R-:W-:Y:S01]  /*67e0*/  @!PT LDS RZ, [RZ] ;  /* 0x00000000fffff984 */ /* 0x000fe20000000800 */
[----:B------:R-:W-:Y:S01]  /*67f0*/  @!PT LDS RZ, [RZ] ;  /* 0x00000000fffff984 */ /* 0x000fe20000000800 */
[----:B------:R-:W-:Y:S01]  /*6800*/  @!PT LDS RZ, [RZ] ;  /* 0x00000000fffff984 */ /* 0x000fe20000000800 */
[----:B------:R-:W-:Y:S01]  /*6810*/  @!PT LDS RZ, [RZ] ;  /* 0x00000000fffff984 */ /* 0x000fe20000000800 */
[----:B------:R4:W-:Y:S06]  /*6820*/  MEMBAR.ALL.CTA ;  /* 0x0000000000007992 */ /* 0x0009ec0000008000 */
[----:B----4-:R-:W4:Y:S01]  /*6830*/  FENCE.VIEW.ASYNC.S ;  /* 0x00000000000073c6 */ /* 0x010f220000000000 */
[----:B------:R-:W-:Y:S05]  /*6840*/  WARPSYNC.ALL ;  /* 0x0000000000007948 */ /* 0x000fea0003800000 */
[----:B------:R-:W-:Y:S01]  /*6850*/  BSSY B0, `(.L_x_363) ;  /* 0x0000011000007945 */ /* 0x000fe20003800000 */
[----:B----4-:R-:W-:Y:S06]  /*6860*/  BAR.SYNC.DEFER_BLOCKING 0x1, 0x100 ;  /* 0x0044000000007b1d */ /* 0x010fec0000010000 */
        /* <DEDUP_REMOVED lines=8> */
.L_x_365:
[----:B------:R-:W-:Y:S01]  /*68f0*/  @P0 ELECT P2, URZ, PT ;  /* 0x00000000003f082f */ /* 0x000fe20003840000 */
[----:B------:R4:W-:-:S12]  /*6900*/  UBLKRED.G.S.ADD.F32.RN [UR4], [UR6], UR7, desc[UR8] ;  /* 0x00000804060073bb */ /* 0x0009d800080a1407 */
[----:B------:R-:W-:Y:S02]  /*6910*/  @P2 PLOP3.LUT P0, PT, P2, PT, PT, 0x8, 0x0 ;  /* 0x000000000000281c */ /* 0x000fe4000170e170 */
[----:B------:R-:W-:-:S11]  /*6920*/  PLOP3.LUT P2, PT, PT, PT, PT, 0x8, 0x0 ;  /* 0x000000000000781c */ /* 0x000fd60003f4e170 */
[----:B----4-:R-:W-:Y:S05]  /*6930*/  @P0 BRA.U.ANY `(.L_x_365) ;  /* 0xfffffffd00ec0947 */ /* 0x010fea000393ffff */
[----:B------:R0:W-:Y:S01]  /*6940*/  UTMACMDFLUSH ;  /* 0x00000000000079b7 */ /* 0x0001e20000000000 */
[----:B------:R-:W-:-:S04]  /*6950*/  DEPBAR.LE SB0, 0x0 ;  /* 0x000080000000791a */ /* 0x000fc80000000000 */
.L_x_364:
[----:B------:R-:W-:Y:S05]  /*6960*/  BSYNC B0 ;  /* 0x0000000000007941 */ /* 0x000fea0003800000 */
.L_x_363:
[----:B------:R-:W-:Y:S01]  /*6970*/  NOP ;  /* 0x0000000000007918 */ /* 0x000fe20000000000 */
[----:B------:R-:W-:Y:S05]  /*6980*/  @P1 BRA `(.L_x_330) ;  /* 0x0000002c00401947 */ /* 0x000fea0003800000 */
[----:B-1----:R-:W-:Y:S01]  /*6990*/  MOV R3, 0x1 ;  /* 0x0000000100037802 */ /* 0x002fe20000000f00 */
        /* <DEDUP_REMOVED lines=8> */
[----:B012345:R-:W-:Y:S04]  /*6a20*/  CCTL.IVALL ;  /* 0x00000000ff00798f */ /* 0x03ffe80002000000 */
[----:B------:R1:W-:Y:S01]  /*6a30*/  REDG.E.ADD.S32.STRONG.GPU desc[UR36][R4.64], R3 ;  /* 0x000000030400798e */ /* 0x0003e2000c10e3a4 */
[----:B------:R-:W-:Y:S05]  /*6a40*/  BRA `(.L_x_330) ;  /* 0x0000002c00107947 */ /* 0x000fea0003800000 */
.L_x_328:
        /* <DEDUP_REMOVED lines=20> */
[----:B------:R-:W-:Y:S02]  /*6b90*/  UIMAD UR6, UR8, UR10, URZ ;  /* 0x0000000a080672a4 */ /* 0x000fe4000f8e023f */
[----:B------:R-:W-:Y:S01]  /*6ba0*/  USHF.R.S32.HI UR10, URZ, 0x1f, UR7 ;  /* 0x0000001f3f0a7899 */ /* 0x000fe20008011407 */
[----:B--2---:R-:W-:Y:S01]  /*6bb0*/  ISETP.GE.AND P1, PT, R4, 0x1, PT ;  /* 0x000000010400780c */ /* 0x004fe20003f26270 */
[----:B------:R-:W-:Y:S02]  /*6bc0*/  UIMAD UR6, UR9, UR11, UR6 ;  /* 0x0000000b090672a4 */ /* 0x000fe4000f8e0206 */
[----:B------:R-:W-:-:S02]  /*6bd0*/  UIMAD UR11, UR7, UR13, URZ ;  /* 0x0000000d070b72a4 */ /* 0x000fc4000f8e023f */
[----:B------:R-:W-:Y:S02]  /*6be0*/  UIADD3 UR5, UR5, UR6, URZ ;  /* 0x0000000605057290 */ /* 0x000fe4000fffe03f */
[----:B------:R-:W-:Y:S02]  /*6bf0*/  UIMAD UR6, UR10, UR14, URZ ;  /* 0x0000000e0a0672a4 */ /* 0x000fe4000f8e023f */
[----:B------:R-:W-:Y:S02]  /*6c00*/  UIADD3 UR10, UP0, UR11, UR9, URZ ;  /* 0x000000090b0a7290 */ /* 0x000fe4000ff1e03f */
        /* <DEDUP_REMOVED lines=13> */
[----:B------:R-:W-:-:S04]  /*6ce0*/  LEA.HI R3, R3, R0, RZ, 0x7 ;  /* 0x0000000003037211 */ /* 0x000fc800078f38ff */
        /* <DEDUP_REMOVED lines=17> */
.L_x_392:
        /* <DEDUP_REMOVED lines=17> */
.L_x_370:
[----:B------:R-:W2:Y:S04]  /*6f10*/  LDG.E.STRONG.GPU R6, desc[UR36][R2.64] ;  /* 0x0000002402067981 */ /* 0x000ea8000c1ef900 */
[----:B--2---:R-:W-:Y:S01]  /*6f20*/  CCTL.IVALL ;  /* 0x00000000ff00798f */ /* 0x004fe20002000000 */
[----:B------:R-:W-:Y:S05]  /*6f30*/  YIELD ;  /* 0x0000000000007946 */ /* 0x000fea0003800000 */
[----:B------:R-:W-:-:S13]  /*6f40*/  ISETP.NE.AND P3, PT, R6, UR26, PT ;  /* 0x0000001a06007c0c */ /* 0x000fda000bf65270 */
[----:B------:R-:W-:Y:S05]  /*6f50*/  @P3 BRA `(.L_x_370) ;  /* 0xfffffffc00ec3947 */ /* 0x000fea000383ffff */
.L_x_369:
[----:B------:R-:W-:Y:S05]  /*6f60*/  BSYNC B0 ;  /* 0x0000000000007941 */ /* 0x000fea0003800000 */
.L_x_368:
[----:B------:R-:W-:-:S03]  /*6f70*/  UMOV UR23, 0xffffffff ;  /* 0xffffffff00177882 */ /* 0x000fc60000000000 */
[----:B------:R-:W-:Y:S05]  /*6f80*/  BRA.DIV UR23, `(.L_x_371) ;  /* 0x0000002a17587947 */ /* 0x000fea000b800000 */
[----:B------:R-:W-:Y:S01]  /*6f90*/  NOP ;  /* 0x0000000000007918 */ /* 0x000fe20000000000 */
.L_x_441:
        /* <DEDUP_REMOVED lines=19> */
.L_x_373:
[----:B------:R-:W-:Y:S05]  /*70d0*/  BSYNC B0 ;  /* 0x0000000000007941 */ /* 0x000fea0003800000 */
.L_x_372:
        /* <DEDUP_REMOVED lines=13> */
.L_x_375:
[----:B------:R-:W-:Y:S05]  /*71b0*/  BSYNC B0 ;  /* 0x0000000000007941 */ /* 0x000fea0003800000 */
.L_x_374:
[----:B------:R-:W-:Y:S06]  /*71c0*/  BAR.ARV 0xa, 0xa0 ;  /* 0x0282800000007b1d */ /* 0x000fec0000002000 */
[----:B------:R-:W-:Y:S04]  /*71d0*/  BSSY B0, `(.L_x_376) ;  /* 0x0000003000007945 */ /* 0x000fe80003800000 */
[----:B------:R-:W-:Y:S05]  /*71e0*/  @!P0 BRA `(.L_x_377) ;  /* 0x0000000000048947 */ /* 0x000fea0003800000 */
[----:B------:R-:W-:-:S04]  /*71f0*/  DEPBAR.LE SB0, 0x0 ;  /* 0x000080000000791a */ /* 0x000fc80000000000 */
.L_x_377:
[----:B------:R-:W-:Y:S05]  /*7200*/  BSYNC B0 ;  /* 0x0000000000007941 */ /* 0x000fea0003800000 */
.L_x_376:
        /* <DEDUP_REMOVED lines=19> */
.L_x_379:
[----:B------:R-:W-:Y:S05]  /*7340*/  BSYNC B0 ;  /* 0x0000000000007941 */ /* 0x000fea0003800000 */
.L_x_378:
        /* <DEDUP_REMOVED lines=9> */
.L_x_382:
[----:B------:R-:W2:Y:S04]  /*73e0*/  LDG.E.STRONG.GPU R6, desc[UR36][R2.64] ;  /* 0x0000002402067981 */ /* 0x000ea8000c1ef900 */
[----:B--2---:R-:W-:Y:S01]  /*73f0*/  CCTL.IVALL ;  /* 0x00000000ff00798f */ /* 0x004fe20002000000 */
[----:B------:R-:W-:Y:S05]  /*7400*/  YIELD ;  /* 0x0000000000007946 */ /* 0x000fea0003800000 */
[----:B------:R-:W-:-:S13]  /*7410*/  ISETP.NE.AND P3, PT, R6, UR26, PT ;  /* 0x0000001a06007c0c */ /* 0x000fda000bf65270 */
[----:B------:R-:W-:Y:S05]  /*7420*/  @P3 BRA `(.L_x_382) ;  /* 0xfffffffc00ec3947 */ /* 0x000fea000383ffff */
.L_x_381:
[----:B------:R-:W-:Y:S05]  /*7430*/  BSYNC B0 ;  /* 0x0000000000007941 */ /* 0x000fea0003800000 */
.L_x_380:
[----:B------:R-:W-:-:S03]  /*7440*/  UMOV UR8, 0xffffffff ;  /* 0xffffffff00087882 */ /* 0x000fc60000000000 */
[----:B------:R-:W-:Y:S05]  /*7450*/  BRA.DIV UR8, `(.L_x_383) ;  /* 0x0000002608407947 */ /* 0x000fea000b800000 */
[----:B------:R-:W-:Y:S01]  /*7460*/  NOP ;  /* 0x0000000000007918 */ /* 0x000fe20000000000 */
.L_x_444:
        /* <DEDUP_REMOVED lines=13> */
.L_x_385:
[----:B------:R-:W-:Y:S05]  /*7540*/  BSYNC B0 ;  /* 0x0000000000007941 */ /* 0x000fea0003800000 */
.L_x_384:
        /* <DEDUP_REMOVED lines=13> */
.L_x_387:
[----:B------:R-:W-:Y:S05]  /*7620*/  BSYNC B0 ;  /* 0x0000000000007941 */ /* 0x000fea0003800000 */
.L_x_386:
[----:B------:R-:W-:Y:S06]  /*7630*/  BAR.ARV 0xa, 0xa0 ;  /* 0x0282800000007b1d */ /* 0x000fec0000002000 */
[----:B------:R-:W-:Y:S04]  /*7640*/  BSSY B0, `(.L_x_388) ;  /* 0x0000003000007945 */ /* 0x000fe80003800000 */
[----:B------:R-:W-:Y:S05]  /*7650*/  @!P0 BRA `(.L_x_389) ;  /* 0x0000000000048947 */ /* 0x000fea0003800000 */
[----:B------:R-:W-:-:S04]  /*7660*/  DEPBAR.LE SB0, 0x0 ;  /* 0x000080000000791a */ /* 0x000fc80000000000 */
.L_x_389:
[----:B------:R-:W-:Y:S05]  /*7670*/  BSYNC B0 ;  /* 0x0000000000007941 */ /* 0x000fea0003800000 */
.L_x_388:
        /* <DEDUP_REMOVED lines=19> */
.L_x_391:
[----:B------:R-:W-:Y:S05]  /*77b0*/  BSYNC B0 ;  /* 0x0000000000007941 */ /* 0x000fea0003800000 */
.L_x_390:
[----:B------:R-:W-:Y:S02]  /*77c0*/  UIADD3 UR4, UR4, 0x2, URZ ;  /* 0x0000000204047890 */ /* 0x000fe4000fffe03f */
[----:B------:R-:W-:Y:S01]  /*77d0*/  UIADD3 UR5, UR5, 0x1, URZ ;  /* 0x0000000105057890 */ /* 0x000fe2000fffe03f */
[----:B------:R-:W-:Y:S11]  /*77e0*/  @P2 BRA `(.L_x_392) ;  /* 0xfffffff400842947 */ /* 0x000ff6000383ffff */
.L_x_367:
        /* <DEDUP_REMOVED lines=13> */
.L_x_395:
[----:B------:R-:W2:Y:S04]  /*78c0*/  LDG.E.STRONG.GPU R0, desc[UR36][R2.64] ;  /* 0x0000002402007981 */ /* 0x000ea8000c1ef900 */
[----:B--2---:R-:W-:Y:S01]  /*78d0*/  CCTL.IVALL ;  /* 0x00000000ff00798f */ /* 0x004fe20002000000 */
[----:B------:R-:W-:Y:S05]  /*78e0*/  YIELD ;  /* 0x0000000000007946 */ /* 0x000fea0003800000 */
[----:B------:R-:W-:-:S13]  /*78f0*/  ISETP.NE.AND P2, PT, R0, UR26, PT ;  /* 0x0000001a00007c0c */ /* 0x000fda000bf45270 */
[----:B------:R-:W-:Y:S05]  /*7900*/  @P2 BRA `(.L_x_395) ;  /* 0xfffffffc00ec2947 */ /* 0x000fea000383ffff */
.L_x_394:
[----:B------:R-:W-:Y:S05]  /*7910*/  BSYNC B0 ;  /* 0x0000000000007941 */ /* 0x000fea0003800000 */
.L_x_393:
[----:B------:R-:W-:-:S03]  /*7920*/  UMOV UR5, 0xffffffff ;  /* 0xffffffff00057882 */ /* 0x000fc60000000000 */
[----:B------:R-:W-:Y:S05]  /*7930*/  BRA.DIV UR5, `(.L_x_396) ;  /* 0x0000002205247947 */ /* 0x000fea000b800000 */
[----:B------:R-:W-:Y:S01]  /*7940*/  NOP ;  /* 0x0000000000007918 */ /* 0x000fe20000000000 */
.L_x_447:
        /* <DEDUP_REMOVED lines=22> */
.L_x_398:
[----:B------:R-:W-:Y:S05]  /*7ab0*/  BSYNC B0 ;  /* 0x0000000000007941 */ /* 0x000fea0003800000 */
.L_x_397:
        /* <DEDUP_REMOVED lines=20> */
.L_x_400:
[----:B------:R-:W-:Y:S05]  /*7c00*/  BSYNC B0 ;  /* 0x0000000000007941 */ /* 0x000fea0003800000 */
.L_x_399:
[----:B------:R-:W-:Y:S06]  /*7c10*/  BAR.ARV 0xa, 0xa0 ;  /* 0x0282800000007b1d */ /* 0x000fec0000002000 */
[----:B------:R-:W-:Y:S04]  /*7c20*/  BSSY B0, `(.L_x_401) ;  /* 0x0000003000007945 */ /* 0x000fe80003800000 */
[----:B------:R-:W-:Y:S05]  /*7c30*/  @!P0 BRA `(.L_x_402) ;  /* 0x0000000000048947 */ /* 0x000fea0003800000 */
[----:B------:R-:W-:-:S04]  /*7c40*/  DEPBAR.LE SB0, 0x0 ;  /* 0x000080000000791a */ /* 0x000fc80000000000 */
.L_x_402:
[----:B------:R-:W-:Y:S05]  /*7c50*/  BSYNC B0 ;  /* 0x0000000000007941 */ /* 0x000fea0003800000 */
.L_x_401:
        /* <DEDUP_REMOVED lines=19> */
.L_x_366:
        /* <DEDUP_REMOVED lines=55> */
.L_x_448:
[----:B------:R-:W-:Y:S01]  /*8100*/  IMAD.IADD R10, R7, 0x1, R3 ;  /* 0x00000001070a7824 */ /* 0x000fe200078e0203 */
[----:B------:R-:W-:Y:S01]  /*8110*/  MOV R9, 0x1 ;  /* 0x0000000100097802 */ /* 0x000fe20000000f00 */
[----:B-1----:R-:W-:Y:S01]  /*8120*/  IMAD.SHL.U32 R0, R2, 0x80, RZ ;  /* 0x0000008002007824 */ /* 0x002fe200078e00ff */
[----:B------:R-:W-:Y:S06]  /*8130*/  @P0 BRA `(.L_x_406) ;  /* 0x0000000000180947 */ /* 0x000fec0003800000 */
[----:B------:R-:W1:Y:S01]  /*8140*/  S2R R4, SR_TID.X ;  /* 0x0000000000047919 */ /* 0x000e620000002100 */
[----:B------:R-:W-:-:S04]  /*8150*/  IMAD.MOV.U32 R2, RZ, RZ, 0x4200 ;  /* 0x00004200ff027424 */ /* 0x000fc800078e00ff */
[----:B------:R2:W-:Y:S01]  /*8160*/  SYNCS.ARRIVE.TRANS64 RZ, [R11+URZ+0x30c10], R2 ;  /* 0x030c10020bff79a7 */ /* 0x0005e2000800003f */
[----:B-1----:R-:W-:-:S13]  /*8170*/  LOP3.LUT P1, RZ, R4, 0x1f, RZ, 0xc0, !PT ;  /* 0x0000001f04ff7812 */ /* 0x002fda000782c0ff */
[----:B--2---:R-:W-:Y:S05]  /*8180*/  @!P1 BRA `(.L_x_406) ;  /* 0x0000000000049947 */ /* 0x004fea0003800000 */
[----:B------:R-:W-:Y:S01]  /*8190*/  BPT.TRAP 0x1 ;  /* 0x000000040000795c */ /* 0x000fe20000300000 */
.L_x_406:
[----:B------:R-:W1:Y:S01]  /*81a0*/  LDC.64 R2, c[0x0][0x198] ;  /* 0x00006600ff027b82 */ /* 0x000e620000000a00 */
[----:B------:R-:W-:Y:S01]  /*81b0*/  R2UR UR11, R0 ;  /* 0x00000000000b72ca */ /* 0x000fe200000e0000 */
[----:B------:R-:W-:Y:S01]  /*81c0*/  UMOV UR14, 0x0 ;  /* 0x00000000000e7882 */ /* 0x000fe20000000000 */
[----:B------:R-:W-:Y:S01]  /*81d0*/  R2UR UR8, R11 ;  /* 0x000000000b0872ca */ /* 0x000fe200000e0000 */
[----:B------:R-:W-:Y:S01]  /*81e0*/  UMOV UR15, 0x14f00000 ;  /* 0x14f00000000f7882 */ /* 0x000fe20000000000 */
[----:B------:R-:W-:Y:S01]  /*81f0*/  UMOV UR19, URZ ;  /* 0x0000003f00137c82 */ /* 0x000fe20008000000 */
[----:B------:R-:W-:Y:S01]  /*8200*/  UMOV UR18, URZ ;  /* 0x0000003f00127c82 */ /* 0x000fe20008000000 */
[----:B------:R-:W-:Y:S01]  /*8210*/  IMAD.MOV.U32 R4, RZ, RZ, 0x8000 ;  /* 0x00008000ff047424 */ /* 0x000fe200078e00ff */
        /* <DEDUP_REMOVED lines=32> */
[----:B--2---:R-:W-:-:S11]  /*8420*/  ISETP.GE.AND P1, PT, R12, 0x81, PT ;  /* 0x000000810c00780c */ /* 0x004fd60003f26270 */
        /* <DEDUP_REMOVED lines=23> */
.L_x_417:
[----:B------:R-:W-:-:S04]  /*85a0*/  SHF.L.U32 R21, R9, 0x1f, RZ ;  /* 0x0000001f09157819 */ /* 0x000fc800000006ff */
[----:B-1----:R-:W1:Y:S02]  /*85b0*/  SYNCS.PHASECHK.TRANS64.TRYWAIT P1, [R11+URZ+0x30c40], R21 ;  /* 0x030c40150b0075a7 */ /* 0x002e64000802017f */
[----:B-12---:R-:W-:Y:S05]  /*85c0*/  @!P1 BRA `(.L_x_409) ;  /* 0x0000001400309947 */ /* 0x006fea0003800000 */
.L_x_449:
[----:B------:R-:W-:Y:S05]  /*85d0*/  @P0 BRA `(.L_x_410) ;  /* 0x0000000000140947 */ /* 0x000fea0003800000 */
[----:B------:R-:W-:Y:S01]  /*85e0*/  ISETP.NE.AND P1, PT, R14, RZ, PT ;  /* 0x000000ff0e00720c */ /* 0x000fe20003f25270 */
[----:B------:R-:W-:-:S04]  /*85f0*/  IMAD.MOV.U32 R0, RZ, RZ, 0x4200 ;  /* 0x00004200ff007424 */ /* 0x000fc800078e00ff */
[----:B------:R2:W-:Y:S08]  /*8600*/  SYNCS.ARRIVE.TRANS64 RZ, [R11+URZ+0x30c30], R0 ;  /* 0x030c30000bff79a7 */ /* 0x0005f0000800003f */
[----:B------:R-:W-:Y:S05]  /*8610*/  @!P1 BRA `(.L_x_410) ;  /* 0x0000000000049947 */ /* 0x000fea0003800000 */
[----:B------:R-:W-:Y:S01]  /*8620*/  BPT.TRAP 0x1 ;  /* 0x000000040000795c */ /* 0x000fe20000300000 */
.L_x_410:
        /* <DEDUP_REMOVED lines=20> */
[----:B------:R-:W-:Y:S02]  /*8770*/  R2UR UR9, R0 ;  /* 0x00000000000972ca */ /* 0x000fe400000e0000 */
[----:B------:R-:W-:Y:S02]  /*8780*/  MOV R0, R5 ;  /* 0x0000000500007202 */ /* 0x000fe40000000f00 */
[----:B------:R-:W-:-:S03]  /*8790*/  R2UR UR10, R4 ;  /* 0x00000000040a72ca */ /* 0x000fc600000e0000 */
[----:B------:R-:W-:-:S05]  /*87a0*/  IMAD.X R5, RZ, RZ, R0, P1 ;  /* 0x000000ffff057224 */ /* 0x000fca00008e0600 */
[----:B------:R-:W-:-:S13]  /*87b0*/  R2UR UR11, R5 ;  /* 0x00000000050b72ca */ /* 0x000fda00000e0000 */
[----:B------:R2:W-:Y:S01]  /*87c0*/  UTMALDG.4D [UR16], [UR10], desc[UR14] ;  /* 0x00000e100a0075b4 */ /* 0x0005e20008019000 */
[----:B------:R2:W-:Y:S01]  /*87d0*/  UBLKCP.S.G [UR6], [UR8], UR13 ;  /* 0x00000006080073ba */ /* 0x0005e2000800020d */
[----:B------:R-:W3:Y:S02]  /*87e0*/  SYNCS.PHASECHK.TRANS64.TRYWAIT P1, [R11+URZ+0x30c28], R21 ;  /* 0x030c28150b0075a7 */ /* 0x000ee4000802017f */
[----:B--23--:R-:W-:Y:S05]  /*87f0*/  @!P1 BRA `(.L_x_411) ;  /* 0x0000001000b89947 */ /* 0x00cfea0003800000 */
.L_x_450:
[----:B------:R-:W-:Y:S05]  /*8800*/  @P0 BRA `(.L_x_412) ;  /* 0x0000000000140947 */ /* 0x000fea0003800000 */
[----:B------:R-:W-:Y:S02]  /*8810*/  ISETP.NE.AND P1, PT, R14, RZ, PT ;  /* 0x000000ff0e00720c */ /* 0x000fe40003f25270 */
[----:B------:R-:W-:-:S04]  /*8820*/  MOV R2, 0x4200 ;  /* 0x0000420000027802 */ /* 0x000fc80000000f00 */
[----:B------:R3:W-:Y:S07]  /*8830*/  SYNCS.ARRIVE.TRANS64 RZ, [R11+URZ+0x30c18], R2 ;  /* 0x030c18020bff79a7 */ /* 0x0007ee000800003f */
[----:B------:R-:W-:Y:S05]  /*8840*/  @!P1 BRA `(.L_x_412) ;  /* 0x0000000000049947 */ /* 0x000fea0003800000 */
[----:B------:R-:W-:Y:S01]  /*8850*/  BPT.TRAP 0x1 ;  /* 0x000000040000795c */ /* 0x000fe20000300000 */
.L_x_412:
        /* <DEDUP_REMOVED lines=20> */
.L_x_451:
        /* <DEDUP_REMOVED lines=9> */
.L_x_414:
[C---:B------:R-:W-:Y:S01]  /*8a30*/  R2UR UR19, R17.reuse ;  /* 0x00000000111372ca */ /* 0x040fe200000e0000 */
[----:B------:R-:W-:Y:S01]  /*8a40*/  UMOV UR8, 0x0 ;  /* 0x0000000000087882 */ /* 0x000fe20000000000 */
[----:B------:R-:W-:Y:S01]  /*8a50*/  IADD3 R17, P1, R17, R6, RZ ;  /* 0x0000000611117210 */ /* 0x000fe20007f3e0ff */
[----:B------:R-:W-:Y:S01]  /*8a60*/  UMOV UR9, 0x14f00000 ;  /* 0x14f0000000097882 */ /* 0x000fe20000000000 */
[----:B------:R-:W-:Y:S01]  /*8a70*/  R2UR UR10, R11 ;  /* 0x000000000b0a72ca */ /* 0x000fe200000e0000 */
[----:B------:R-:W-:Y:S01]  /*8a80*/  UMOV UR18, URZ ;  /* 0x0000003f00127c82 */ /* 0x000fe20008000000 */
[----:B------:R-:W-:Y:S01]  /*8a90*/  IADD3.X R21, R21, R10, RZ, P1, !PT ;  /* 0x0000000a15157210 */ /* 0x000fe20000ffe4ff */
[----:B------:R-:W-:Y:S01]  /*8aa0*/  UMOV UR13, 0x20 ;  /* 0x00000020000d7882 */ /* 0x000fe20000000000 */
[----:B------:R-:W-:Y:S02]  /*8ab0*/  LEA R12, P1, R17, R12, 0x2 ;  /* 0x0000000c110c7211 */ /* 0x000fe400078210ff */
[----:B------:R-:W-:-:S02]  /*8ac0*/  R2UR UR6, R4 ;  /* 0x00000000040672ca */ /* 0x000fc400000e0000 */
[----:B------:R-:W-:Y:S02]  /*8ad0*/  LEA.HI.X R21, R17, R13, R21, 0x2, P1 ;  /* 0x0000000d11157211 */ /* 0x000fe400008f1415 */
[----:B------:R-:W-:Y:S02]  /*8ae0*/  R2UR UR7, R5 ;  /* 0x00000000050772ca */ /* 0x000fe400000e0000 */
[----:B------:R-:W-:Y:S01]  /*8af0*/  R2UR UR14, R12 ;  /* 0x000000000c0e72ca */ /* 0x000fe200000e0000 */
[----:B------:R-:W-:Y:S01]  /*8b00*/  UIADD3 UR16, UR10, 0x1c000, URZ ;  /* 0x0001c0000a107890 */ /* 0x000fe2000fffe03f */
[----:B------:R-:W-:Y:S01]  /*8b10*/  R2UR UR15, R21 ;  /* 0x00000000150f72ca */ /* 0x000fe200000e0000 */
[----:B------:R-:W-:Y:S01]  /*8b20*/  UIADD3 UR17, UR10, 0x30c38, URZ ;  /* 0x00030c380a117890 */ /* 0x000fe2000fffe03f */
[----:B------:R-:W-:Y:S01]  /*8b30*/  LOP3.LUT R9, R9, 0x1, RZ, 0x3c, !PT ;  /* 0x0000000109097812 */ /* 0x000fe200078e3cff */
[----:B------:R-:W-:-:S03]  /*8b40*/  UIADD3 UR10, UR10, 0x20600, URZ ;  /* 0x000206000a0a7890 */ /* 0x000fc6000fffe03f */
[----:B------:R-:W-:Y:S02]  /*8b50*/  SHF.L.U32 R4, R9, 0x1f, RZ ;  /* 0x0000001f09047819 */ /* 0x000fe400000006ff */
[----:B------:R-:W-:Y:S02]  /*8b60*/  UMOV UR11, UR17 ;  /* 0x00000011000b7c82 */ /* 0x000fe40008000000 */
[----:B------:R1:W-:Y:S03]  /*8b70*/  UTMALDG.4D [UR16], [UR6], desc[UR8] ;  /* 0x00000810060075b4 */ /* 0x0003e60008019000 */
[----:B------:R1:W-:Y:S01]  /*8b80*/  UBLKCP.S.G [UR10], [UR14], UR13 ;  /* 0x0000000a0e0073ba */ /* 0x0003e2000800020d */
[----:B------:R-:W2:Y:S02]  /*8b90*/  SYNCS.PHASECHK.TRANS64.TRYWAIT P1, [R11+URZ+0x30c20], R4 ;  /* 0x030c20040b0075a7 */ /* 0x000ea4000802017f */
[----:B-12---:R-:W-:Y:S05]  /*8ba0*/  @!P1 BRA `(.L_x_415) ;  /* 0x0000000c00f49947 */ /* 0x006fea0003800000 */
.L_x_453:
[----:B------:R-:W-:Y:S05]  /*8bb0*/  @P0 BRA `(.L_x_416) ;  /* 0x0000000000140947 */ /* 0x000fea0003800000 */
[----:B------:R-:W-:Y:S01]  /*8bc0*/  ISETP.NE.AND P1, PT, R14, RZ, PT ;  /* 0x000000ff0e00720c */ /* 0x000fe20003f25270 */
[----:B-1----:R-:W-:-:S04]  /*8bd0*/  IMAD.MOV.U32 R4, RZ, RZ, 0x4200 ;  /* 0x00004200ff047424 */ /* 0x002fc800078e00ff */
[----:B------:R2:W-:Y:S08]  /*8be0*/  SYNCS.ARRIVE.TRANS64 RZ, [R11+URZ+0x30c10], R4 ;  /* 0x030c10040bff79a7 */ /* 0x0005f0000800003f */
[----:B------:R-:W-:Y:S05]  /*8bf0*/  @!P1 BRA `(.L_x_416) ;  /* 0x0000000000049947 */ /* 0x000fea0003800000 */
[----:B------:R-:W-:Y:S01]  /*8c00*/  BPT.TRAP 0x1 ;  /* 0x000000040000795c */ /* 0x000fe20000300000 */
.L_x_416:
[----:B------:R-:W-:Y:S01]  /*8c10*/  R2UR UR6, R15 ;  /* 0x000000000f0672ca */ /* 0x000fe200000e0000 */
[----:B------:R-:W-:Y:S01]  /*8c20*/  UMOV UR22, 0x0 ;  /* 0x0000000000167882 */ /* 0x000fe20000000000 */
[----:B------:R-:W-:Y:S01]  /*8c30*/  R2UR UR17, R11 ;  /* 0x000000000b1172ca */ /* 0x000fe200000e0000 */
[----:B------:R-:W-:Y:S01]  /*8c40*/  UMOV UR23, 0x14f00000 ;  /* 0x14f0000000177882 */ /* 0x000fe20000000000 */
[----:B------:R-:W-:Y:S01]  /*8c50*/  IADD3 R18, R18, -0x2, RZ ;  /* 0xfffffffe12127810 */ /* 0x000fe20007ffe0ff */
[----:B------:R-:W-:Y:S01]  /*8c60*/  UMOV UR18, URZ ;  /* 0x0000003f00127c82 */ /* 0x000fe20008000000 */
[----:B------:R-:W-:Y:S01]  /*8c70*/  R2UR UR14, R2 ;  /* 0x00000000020e72ca */ /* 0x000fe200000e0000 */
[----:B------:R-:W-:Y:S01]  /*8c80*/  UMOV UR7, 0x20 ;  /* 0x0000002000077882 */ /* 0x000fe20000000000 */
[----:B------:R-:W-:Y:S02]  /*8c90*/  R2UR UR15, R3 ;  /* 0x00000000030f72ca */ /* 0x000fe400000e0000 */
[----:B------:R-:W-:-:S03]  /*8ca0*/  ISETP.NE.AND P1, PT, R18, RZ, PT ;  /* 0x000000ff1200720c */ /* 0x000fc60003f25270 */
        /* <DEDUP_REMOVED lines=12> */
.L_x_408:
[----:B------:R-:W-:-:S13]  /*8d70*/  ISETP.NE.AND P1, PT, R19, RZ, PT ;  /* 0x000000ff1300720c */ /* 0x000fda0003f25270 */
[----:B------:R-:W-:Y:S05]  /*8d80*/  @!P1 BRA `(.L_x_407) ;  /* 0x0000000000f09947 */ /* 0x000fea0003800000 */
[----:B------:R-:W-:-:S04]  /*8d90*/  SHF.L.U32 R12, R9, 0x1f, RZ ;  /* 0x0000001f090c7819 */ /* 0x000fc800000006ff */
[----:B------:R-:W3:Y:S02]  /*8da0*/  SYNCS.PHASECHK.TRANS64.TRYWAIT P1, [R11+URZ+0x30c40], R12 ;  /* 0x030c400c0b0075a7 */ /* 0x000ee4000802017f */
[----:B---3--:R-:W-:Y:S05]  /*8db0*/  @!P1 BRA `(.L_x_418) ;  /* 0x0000000c00889947 */ /* 0x008fea0003800000 */
.L_x_454:
[----:B------:R-:W-:Y:S05]  /*8dc0*/  @P0 BRA `(.L_x_419) ;  /* 0x0000000000140947 */ /* 0x000fea0003800000 */
[----:B------:R-:W-:Y:S01]  /*8dd0*/  ISETP.NE.AND P1, PT, R14, RZ, PT ;  /* 0x000000ff0e00720c */ /* 0x000fe20003f25270 */
[----:B-12---:R-:W-:-:S04]  /*8de0*/  IMAD.MOV.U32 R4, RZ, RZ, 0x4200 ;  /* 0x00004200ff047424 */ /* 0x006fc800078e00ff */
[----:B------:R4:W-:Y:S08]  /*8df0*/  SYNCS.ARRIVE.TRANS64 RZ, [R11+URZ+0x30c30], R4 ;  /* 0x030c30040bff79a7 */ /* 0x0009f0000800003f */
[----:B------:R-:W-:Y:S05]  /*8e00*/  @!P1 BRA `(.L_x_419) ;  /* 0x0000000000049947 */ /* 0x000fea0003800000 */
[----:B------:R-:W-:Y:S01]  /*8e10*/  BPT.TRAP 0x1 ;  /* 0x000000040000795c */ /* 0x000fe20000300000 */
.L_x_419:
[----:B-12-4-:R-:W1:Y:S01]  /*8e20*/  LDC.64 R4, c[0x0][0x728] ;  /* 0x0001ca00ff047b82 */ /* 0x016e620000000a00 */
[----:B------:R-:W-:Y:S01]  /*8e30*/  SHF.L.U32 R15, R15, 0x7, RZ ;  /* 0x000000070f0f7819 */ /* 0x000fe200000006ff */
[----:B------:R-:W-:Y:S01]  /*8e40*/  UMOV UR8, 0x0 ;  /* 0x0000000000087882 */ /* 0x000fe20000000000 */
[----:B------:R-:W-:Y:S01]  /*8e50*/  R2UR UR10, R11 ;  /* 0x000000000b0a72ca */ /* 0x000fe200000e0000 */
[----:B------:R-:W-:Y:S01]  /*8e60*/  UMOV UR9, 0x14f00000 ;  /* 0x14f0000000097882 */ /* 0x000fe20000000000 */
[C---:B------:R-:W-:Y:S01]  /*8e70*/  IADD3 R13, P1, R15.reuse, R6, RZ ;  /* 0x000000060f0d7210 */ /* 0x040fe20007f3e0ff */
[----:B------:R-:W-:Y:S01]  /*8e80*/  UMOV UR18, URZ ;  /* 0x0000003f00127c82 */ /* 0x000fe20008000000 */
[----:B------:R-:W-:Y:S01]  /*8e90*/  R2UR UR19, R15 ;  /* 0x000000000f1372ca */ /* 0x000fe200000e0000 */
[----:B------:R-:W-:-:S08]  /*8ea0*/  UMOV UR13, 0x20 ;  /* 0x00000020000d7882 */ /* 0x000fd00000000000 */
        /* <DEDUP_REMOVED lines=10> */
[----:B------:R-:W-:Y:S01]  /*8f50*/  R2UR UR6, R4 ;  /* 0x00000000040672ca */ /* 0x000fe200000e0000 */
[----:B------:R-:W-:-:S05]  /*8f60*/  IMAD.X R4, RZ, RZ, R0, P1 ;  /* 0x000000ffff047224 */ /* 0x000fca00008e0600 */
[----:B------:R-:W-:-:S13]  /*8f70*/  R2UR UR7, R4 ;  /* 0x00000000040772ca */ /* 0x000fda00000e0000 */
[----:B------:R1:W-:Y:S01]  /*8f80*/  UTMALDG.4D [UR16], [UR6], desc[UR8] ;  /* 0x00000810060075b4 */ /* 0x0003e20008019000 */
[----:B------:R1:W-:Y:S01]  /*8f90*/  UBLKCP.S.G [UR10], [UR14], UR13 ;  /* 0x0000000a0e0073ba */ /* 0x0003e2000800020d */
[----:B------:R-:W2:Y:S02]  /*8fa0*/  SYNCS.PHASECHK.TRANS64.TRYWAIT P1, [R11+URZ+0x30c28], R12 ;  /* 0x030c280c0b0075a7 */ /* 0x000ea4000802017f */
[----:B-12---:R-:W-:Y:S05]  /*8fb0*/  @!P1 BRA `(.L_x_420) ;  /* 0x0000000c001c9947 */ /* 0x006fea0003800000 */
.L_x_455:
[----:B------:R-:W-:Y:S05]  /*8fc0*/  @P0 BRA `(.L_x_421) ;  /* 0x0000000000140947 */ /* 0x000fea0003800000 */
[----:B------:R-:W-:Y:S02]  /*8fd0*/  ISETP.NE.AND P0, PT, R14, RZ, PT ;  /* 0x000000ff0e00720c */ /* 0x000fe40003f05270 */
[----:B------:R-:W-:-:S04]  /*8fe0*/  MOV R4, 0x4200 ;  /* 0x0000420000047802 */ /* 0x000fc80000000f00 */
[----:B------:R2:W-:Y:S07]  /*8ff0*/  SYNCS.ARRIVE.TRANS64 RZ, [R11+URZ+0x30c18], R4 ;  /* 0x030c18040bff79a7 */ /* 0x0005ee000800003f */
[----:B------:R-:W-:Y:S05]  /*9000*/  @!P0 BRA `(.L_x_421) ;  /* 0x0000000000048947 */ /* 0x000fea0003800000 */
[----:B------:R-:W-:Y:S01]  /*9010*/  BPT.TRAP 0x1 ;  /* 0x000000040000795c */ /* 0x000fe20000300000 */
.L_x_421:
        /* <DEDUP_REMOVED lines=19> */
.L_x_407:
[----:B------:R-:W4:Y:S01]  /*9150*/  S2R R2, SR_TID.X ;  /* 0x0000000000027919 */ /* 0x000f220000002100 */
[----:B------:R-:W-:Y:S01]  /*9160*/  IMAD R13, R20, 0x8, R11 ;  /* 0x00000008140d7824 */ /* 0x000fe200078e020b */
[----:B----4-:R-:W-:Y:S02]  /*9170*/  LOP3.LUT R3, R2, 0x7f, RZ, 0xc0, !PT ;  /* 0x0000007f02037812 */ /* 0x010fe400078ec0ff */
[----:B------:R-:W-:Y:S02]  /*9180*/  SHF.L.U32 R2, R9, 0x1f, RZ ;  /* 0x0000001f09027819 */ /* 0x000fe400000006ff */
[----:B------:R-:W-:Y:S02]  /*9190*/  ISETP.NE.AND P1, PT, R3, RZ, PT ;  /* 0x000000ff0300720c */ /* 0x000fe40003f25270 */
[----:B------:R-:W4:Y:S02]  /*91a0*/  SYNCS.PHASECHK.TRANS64.TRYWAIT P0, [R13+URZ+0x30c40], R2 ;  /* 0x030c40020d0075a7 */ /* 0x000f24000800017f */
[----:B----4-:R-:W-:Y:S09]  /*91b0*/  @!P0 BRA `(.L_x_422) ;  /* 0x0000000800b08947 */ /* 0x010ff20003800000 */
.L_x_456:
[----:B------:R-:W-:Y:S05]  /*91c0*/  @P1 BRA `(.L_x_423) ;  /* 0x0000000000181947 */ /* 0x000fea0003800000 */
[----:B------:R-:W5:Y:S01]  /*91d0*/  S2R R3, SR_TID.X ;  /* 0x0000000000037919 */ /* 0x000f620000002100 */
[----:B----4-:R-:W-:-:S04]  /*91e0*/  MOV R2, 0x4200 ;  /* 0x0000420000027802 */ /* 0x010fc80000000f00 */
[----:B------:R4:W-:Y:S01]  /*91f0*/  SYNCS.ARRIVE.TRANS64 RZ, [R13+URZ+0x30c30], R2 ;  /* 0x030c30020dff79a7 */ /* 0x0009e2000800003f */
[----:B-----5:R-:W-:-:S13]  /*9200*/  LOP3.LUT P0, RZ, R3, 0x1f, RZ, 0xc0, !PT ;  /* 0x0000001f03ff7812 */ /* 0x020fda000780c0ff */
[----:B----4-:R-:W-:Y:S05]  /*9210*/  @!P0 BRA `(.L_x_423) ;  /* 0x0000000000048947 */ /* 0x010fea0003800000 */
[----:B--2---:R-:W-:Y:S01]  /*9220*/  BPT.TRAP 0x1 ;  /* 0x000000040000795c */ /* 0x004fe20000300000 */
.L_x_423:
        /* <DEDUP_REMOVED lines=33> */
.L_x_404:
[----:B------:R-:W-:Y:S05]  /*9440*/  BSYNC B0 ;  /* 0x0000000000007941 */ /* 0x000fea0003800000 */
.L_x_403:
[----:B------:R-:W-:-:S03]  /*9450*/  UMOV UR6, 0xffffffff ;  /* 0xffffffff00067882 */ /* 0x000fc60000000000 */
[----:B------:R-:W-:Y:S05]  /*9460*/  BRA.DIV UR6, `(.L_x_424) ;  /* 0x0000000a06187947 */ /* 0x000fea000b800000 */
[----:B------:R-:W-:-:S13]  /*9470*/  ELECT P0, URZ, PT ;  /* 0x00000000003f782f */ /* 0x000fda0003800000 */
.L_x_459:
[----:B------:R-:W-:Y:S05]  /*9480*/  @!P0 BRA `(.L_x_330) ;  /* 0x0000000000808947 */ /* 0x000fea0003800000 */
[----:B------:R-:W-:-:S04]  /*9490*/  LOP3.LUT R16, R16, 0x2, RZ, 0xfc, !PT ;  /* 0x0000000210107812 */ /* 0x000fc800078efcff */
[----:B------:R-:W-:-:S13]  /*94a0*/  ISETP.NE.AND P0, PT, R16, 0x3, PT ;  /* 0x000000031000780c */ /* 0x000fda0003f05270 */
[----:B------:R-:W-:Y:S05]  /*94b0*/  @!P0 BRA `(.L_x_425) ;  /* 0x0000000000048947 */ /* 0x000fea0003800000 */
[----:B------:R-:W-:Y:S01]  /*94c0*/  BPT.TRAP 0x1 ;  /* 0x000000040000795c */ /* 0x000fe20000300000 */
.L_x_425:
        /* <DEDUP_REMOVED lines=15> */
.L_x_460:
[----:B------:R-:W2:Y:S02]  /*95c0*/  SYNCS.PHASECHK.TRANS64.TRYWAIT P1, [R3+URZ], R2 ;  /* 0x00000002030075a7 */ /* 0x000ea4000802017f */
[----:B--2---:R-:W-:Y:S05]  /*95d0*/  @!P1 BRA `(.L_x_427) ;  /* 0x0000000400f49947 */ /* 0x004fea0003800000 */
.L_x_461:
[----:B------:R-:W-:Y:S05]  /*95e0*/  @!P0 BRA `(.L_x_428) ;  /* 0x0000000000048947 */ /* 0x000fea0003800000 */
[----:B------:R-:W-:Y:S01]  /*95f0*/  BPT.TRAP 0x1 ;  /* 0x000000040000795c */ /* 0x000fe20000300000 */
.L_x_428:
[----:B--2---:R-:W-:-:S05]  /*9600*/  VIADD R3, R7, 0x30c40 ;  /* 0x00030c4007037836 */ /* 0x004fca0000000000 */
[----:B------:R-:W-:-:S04]  /*9610*/  LEA R0, R0, R3, 0x3 ;  /* 0x0000000300007211 */ /* 0x000fc800078e18ff */
[----:B------:R-:W2:Y:S02]  /*9620*/  SYNCS.PHASECHK.TRANS64.TRYWAIT P0, [R0+URZ], R5 ;  /* 0x00000005000075a7 */ /* 0x000ea4000800017f */
[----:B--2---:R-:W-:Y:S05]  /*9630*/  @!P0 BRA `(.L_x_429) ;  /* 0x0000000400f08947 */ /* 0x004fea0003800000 */
.L_x_462:
[----:B------:R-:W-:-:S07]  /*9640*/  IMAD R3, R4, 0x8, R3 ;  /* 0x0000000804037824 */ /* 0x000fce00078e0203 */
.L_x_430:
[----:B---3--:R3:W4:Y:S02]  /*9650*/  SYNCS.PHASECHK.TRANS64.TRYWAIT P0, [R3+URZ], R2 ;  /* 0x00000002030075a7 */ /* 0x008724000800017f */
[----:B----4-:R-:W-:Y:S05]  /*9660*/  @!P0 NANOSLEEP.SYNCS 0x989680 ;  /* 0x009896800000895d */ /* 0x010fea0003900000 */
[----:B------:R-:W4:Y:S02]  /*9670*/  @!P0 SYNCS.PHASECHK.TRANS64 P0, [R3+URZ], R2 ;  /* 0x00000002030085a7 */ /* 0x000f24000800007f */
[----:B----4-:R-:W-:Y:S05]  /*9680*/  @!P0 BRA `(.L_x_430) ;  /* 0xfffffffc00f08947 */ /* 0x010fea000383ffff */
.L_x_330:
[----:B------:R-:W-:Y:S05]  /*9690*/  BSYNC B6 ;  /* 0x0000000000067941 */ /* 0x000fea0003800000 */
.L_x_327:
[----:B------:R-:W-:Y:S05]  /*96a0*/  EXIT ;  /* 0x000000000000794d */ /* 0x000fea0003800000 */
.L_x_335:
[----:B------:R-:W-:Y:S01]  /*96b0*/  MOV R12, RZ ;  /* 0x000000ff000c7202 */ /* 0x000fe20000000f00 */
[----:B------:R-:W-:Y:S01]  /*96c0*/  IMAD.MOV.U32 R11, RZ, RZ, 0x1f ;  /* 0x0000001fff0b7424 */ /* 0x000fe200078e00ff */
[----:B------:R-:W-:-:S07]  /*96d0*/  MOV R15, 0xffffffff ;  /* 0xffffffff000f7802 */ /* 0x000fce0000000f00 */
[----:B------:R-:W-:Y:S05]  /*96e0*/  WARPSYNC.COLLECTIVE R15, `(.L_x_431) ;  /* 0x000000000f087348 */ /* 0x000fea0003c00000 */
[----:B------:R1:W2:Y:S02]  /*96f0*/  SHFL.IDX P6, R14, R13, R12, R11 ;  /* 0x0000000c0d0e7389 */ /* 0x0002a400000c000b */
[----:B-12---:R-:W-:Y:S01]  /*9700*/  ENDCOLLECTIVE ;  /* 0x000000000000791b */ /* 0x006fe20003800000 */
.L_x_431:
[----:B------:R-:W-:Y:S05]  /*9710*/  BRA `(.L_x_432) ;  /* 0xffffff74000c7947 */ /* 0x000fea000383ffff */
.L_x_337:
[----:B--2---:R2:W3:Y:S02]  /*9720*/  SYNCS.PHASECHK.TRANS64.TRYWAIT P0, [R2+URZ+0x30c00], R7 ;  /* 0x030c0007020075a7 */ /* 0x0044e4000800017f */
[----:B---3--:R-:W-:Y:S05]  /*9730*/  @!P0 NANOSLEEP.SYNCS 0x989680 ;  /* 0x009896800000895d */ /* 0x008fea0003900000 */
[----:B------:R-:W3:Y:S02]  /*9740*/  @!P0 SYNCS.PHASECHK.TRANS64 P0, [R2+URZ+0x30c00], R7 ;  /* 0x030c0007020085a7 */ /* 0x000ee4000800007f */
[----:B---3--:R-:W-:Y:S05]  /*9750*/  @!P0 BRA `(.L_x_337) ;  /* 0xfffffffc00f08947 */ /* 0x008fea000383ffff */
[----:B------:R-:W-:Y:S05]  /*9760*/  BRA `(.L_x_336) ;  /* 0xffffff74001c7947 */ /* 0x000fea000383ffff */
.L_x_342:
[----:B-1----:R1:W3:Y:S02]  /*9770*/  SYNCS.PHASECHK.TRANS64.TRYWAIT P1, [R21+URZ+0x30c10], R20 ;  /* 0x030c1014150075a7 */ /* 0x0022e4000802017f */
[----:B---3--:R-:W-:Y:S05]  /*9780*/  @!P1 NANOSLEEP.SYNCS 0x989680 ;  /* 0x009896800000995d */ /* 0x008fea0003900000 */
[----:B------:R-:W3:Y:S02]  /*9790*/  @!P1 SYNCS.PHASECHK.TRANS64 P1, [R21+URZ+0x30c10], R20 ;  /* 0x030c1014150095a7 */ /* 0x000ee4000802007f */
[----:B---3--:R-:W-:Y:S05]  /*97a0*/  @!P1 BRA `(.L_x_342) ;  /* 0xfffffffc00f09947 */ /* 0x008fea000383ffff */
[----:B------:R-:W-:Y:S05]  /*97b0*/  BRA `(.L_x_341) ;  /* 0xffffff7c00e07947 */ /* 0x000fea000383ffff */
.L_x_346:
[----:B------:R1:W1:Y:S02]  /*97c0*/  SYNCS.PHASECHK.TRANS64.TRYWAIT P1, [R21+URZ+0x30c30], R20 ;  /* 0x030c3014150075a7 */ /* 0x000264000802017f */
[----:B-1----:R-:W-:Y:S05]  /*97d0*/  @!P1 NANOSLEEP.SYNCS 0x989680 ;  /* 0x009896800000995d */ /* 0x002fea0003900000 */
[----:B------:R-:W1:Y:S02]  /*97e0*/  @!P1 SYNCS.PHASECHK.TRANS64 P1, [R21+URZ+0x30c30], R20 ;  /* 0x030c3014150095a7 */ /* 0x000e64000802007f */
[----:B-1----:R-:W-:Y:S05]  /*97f0*/  @!P1 BRA `(.L_x_346) ;  /* 0xfffffffc00f09947 */ /* 0x002fea000383ffff */
[----:B------:R-:W-:Y:S05]  /*9800*/  BRA `(.L_x_345) ;  /* 0xffffff8000e47947 */ /* 0x000fea000383ffff */
.L_x_353:
[----:B------:R-:W-:Y:S01]  /*9810*/  BSSY B0, `(.L_x_433) ;  /* 0x0000005000007945 */ /* 0x000fe20003800000 */
[----:B------:R-:W-:-:S07]  /*9820*/  IMAD.MOV.U32 R15, RZ, RZ, -0x1 ;  /* 0xffffffffff0f7424 */ /* 0x000fce00078e00ff */
[----:B---3--:R-:W-:Y:S05]  /*9830*/  WARPSYNC.COLLECTIVE R15, `(.L_x_434) ;  /* 0x000000000f087348 */ /* 0x008fea0003c00000 */
[----:B------:R-:W-:Y:S01]  /*9840*/  NOP ;  /* 0x0000000000007918 */ /* 0x000fe20000000000 */
[----:B---3--:R-:W-:Y:S01]  /*9850*/  ENDCOLLECTIVE ;  /* 0x000000000000791b */ /* 0x008fe20003800000 */
.L_x_434:
[----:B------:R-:W-:Y:S05]  /*9860*/  BSYNC B0 ;  /* 0x0000000000007941 */ /* 0x000fea0003800000 */
.L_x_433:
[----:B------:R-:W-:Y:S05]  /*9870*/  BRA `(.L_x_435) ;  /* 0xffffffc800dc7947 */ /* 0x000fea000383ffff */
.L_x_362:
[----:B------:R-:W-:Y:S01]  /*9880*/  BSSY B0, `(.L_x_436) ;  /* 0x0000005000007945 */ /* 0x000fe20003800000 */
[----:B------:R-:W-:-:S07]  /*9890*/  MOV R15, 0xffffffff ;  /* 0xffffffff000f7802 */ /* 0x000fce0000000f00 */
[----:B-123--:R-:W-:Y:S05]  /*98a0*/  WARPSYNC.COLLECTIVE R15, `(.L_x_437) ;  /* 0x000000000f087348 */ /* 0x00efea0003c00000 */
[----:B------:R-:W-:Y:S01]  /*98b0*/  NOP ;  /* 0x0000000000007918 */ /* 0x000fe20000000000 */
[----:B-123--:R-:W-:Y:S01]  /*98c0*/  ENDCOLLECTIVE ;  /* 0x000000000000791b */ /* 0x00efe20003800000 */
.L_x_437:
[----:B------:R-:W-:Y:S05]  /*98d0*/  BSYNC B0 ;  /* 0x0000000000007941 */ /* 0x000fea0003800000 */
.L_x_436:
[----:B------:R-:W-:Y:S05]  /*98e0*/  BRA `(.L_x_438) ;  /* 0xffffffcc00bc7947 */ /* 0x000fea000383ffff */
.L_x_371:
[----:B------:R-:W-:Y:S01]  /*98f0*/  BSSY B0, `(.L_x_439) ;  /* 0x0000005000007945 */ /* 0x000fe20003800000 */
[----:B------:R-:W-:-:S07]  /*9900*/  IMAD.MOV.U32 R15, RZ, RZ, -0x1 ;  /* 0xffffffffff0f7424 */ /* 0x000fce00078e00ff */
[----:B------:R-:W-:Y:S05]  /*9910*/  WARPSYNC.COLLECTIVE R15, `(.L_x_440) ;  /* 0x000000000f087348 */ /* 0x000fea0003c00000 */
[----:B------:R-:W-:Y:S01]  /*9920*/  NOP ;  /* 0x0000000000007918 */ /* 0x000fe20000000000 */
[----:B------:R-:W-:Y:S01]  /*9930*/  ENDCOLLECTIVE ;  /* 0x000000000000791b */ /* 0x000fe20003800000 */
.L_x_440:
[----:B------:R-:W-:Y:S05]  /*9940*/  BSYNC B0 ;  /* 0x0000000000007941 */ /* 0x000fea0003800000 */
.L_x_439:
[----:B------:R-:W-:Y:S05]  /*9950*/  BRA `(.L_x_441) ;  /* 0xffffffd400907947 */ /* 0x000fea000383ffff */
.L_x_383:
[----:B------:R-:W-:Y:S01]  /*9960*/  BSSY B0, `(.L_x_442) ;  /* 0x0000005000007945 */ /* 0x000fe20003800000 */
[----:B------:R-:W-:-:S07]  /*9970*/  MOV R15, 0xffffffff ;  /* 0xffffffff000f7802 */ /* 0x000fce0000000f00 */
[----:B------:R-:W-:Y:S05]  /*9980*/  WARPSYNC.COLLECTIVE R15, `(.L_x_443) ;  /* 0x000000000f087348 */ /* 0x000fea0003c00000 */
[----:B------:R-:W-:Y:S01]  /*9990*/  NOP ;  /* 0x0000000000007918 */ /* 0x000fe20000000000 */
[----:B------:R-:W-:Y:S01]  /*99a0*/  ENDCOLLECTIVE ;  /* 0x000000000000791b */ /* 0x000fe20003800000 */
.L_x_443:
[----:B------:R-:W-:Y:S05]  /*99b0*/  BSYNC B0 ;  /* 0x0000000000007941 */ /* 0x000fea0003800000 */
.L_x_442:
[----:B------:R-:W-:Y:S05]  /*99c0*/  BRA `(.L_x_444) ;  /* 0xffffffd800a87947 */ /* 0x000fea000383ffff */
.L_x_396:
[----:B------:R-:W-:Y:S01]  /*99d0*/  BSSY B0, `(.L_x_445) ;  /* 0x0000005000007945 */ /* 0x000fe20003800000 */
[----:B------:R-:W-:-:S07]  /*99e0*/  IMAD.MOV.U32 R15, RZ, RZ, -0x1 ;  /* 0xffffffffff0f7424 */ /* 0x000fce00078e00ff */
[----:B------:R-:W-:Y:S05]  /*99f0*/  WARPSYNC.COLLECTIVE R15, `(.L_x_446) ;  /* 0x000000000f087348 */ /* 0x000fea0003c00000 */
[----:B------:R-:W-:Y:S01]  /*9a00*/  NOP ;  /* 0x0000000000007918 */ /* 0x000fe20000000000 */
[----:B------:R-:W-:Y:S01]  /*9a10*/  ENDCOLLECTIVE ;  /* 0x000000000000791b */ /* 0x000fe20003800000 */
.L_x_446:
[----:B------:R-:W-:Y:S05]  /*9a20*/  BSYNC B0 ;  /* 0x0000000000007941 */ /* 0x000fea0003800000 */
.L_x_445:
[----:B------:R-:W-:Y:S05]  /*9a30*/  BRA `(.L_x_447) ;  /* 0xffffffdc00c47947 */ /* 0x000fea000383ffff */
.L_x_405:
[----:B-1----:R1:W2:Y:S02]  /*9a40*/  SYNCS.PHASECHK.TRANS64.TRYWAIT P1, [R11+URZ+0x30c20], R0 ;  /* 0x030c20000b0075a7 */ /* 0x0022a4000802017f */
[----:B--2---:R-:W-:Y:S05]  /*9a50*/  @!P1 NANOSLEEP.SYNCS 0x989680 ;  /* 0x009896800000995d */ /* 0x004fea0003900000 */
[----:B------:R-:W2:Y:S02]  /*9a60*/  @!P1 SYNCS.PHASECHK.TRANS64 P1, [R11+URZ+0x30c20], R0 ;  /* 0x030c20000b0095a7 */ /* 0x000ea4000802007f */
[----:B--2---:R-:W-:Y:S05]  /*9a70*/  @!P1 BRA `(.L_x_405) ;  /* 0xfffffffc00f09947 */ /* 0x004fea000383ffff */
[----:B------:R-:W-:Y:S05]  /*9a80*/  BRA `(.L_x_448) ;  /* 0xffffffe4009c7947 */ /* 0x000fea000383ffff */
.L_x_409:
[----:B-1----:R1:W2:Y:S02]  /*9a90*/  SYNCS.PHASECHK.TRANS64.TRYWAIT P1, [R11+URZ+0x30c40], R21 ;  /* 0x030c40150b0075a7 */ /* 0x0022a4000802017f */
[----:B--2---:R-:W-:Y:S05]  /*9aa0*/  @!P1 NANOSLEEP.SYNCS 0x989680 ;  /* 0x009896800000995d */ /* 0x004fea0003900000 */
[----:B------:R-:W2:Y:S02]  /*9ab0*/  @!P1 SYNCS.PHASECHK.TRANS64 P1, [R11+URZ+0x30c40], R21 ;  /* 0x030c40150b0095a7 */ /* 0x000ea4000802007f */
[----:B--2---:R-:W-:Y:S05]  /*9ac0*/  @!P1 BRA `(.L_x_409) ;  /* 0xfffffffc00f09947 */ /* 0x004fea000383ffff */
[----:B------:R-:W-:Y:S05]  /*9ad0*/  BRA `(.L_x_449) ;  /* 0xffffffe800bc7947 */ /* 0x000fea000383ffff */
.L_x_411:
[----:B--2---:R2:W3:Y:S02]  /*9ae0*/  SYNCS.PHASECHK.TRANS64.TRYWAIT P1, [R11+URZ+0x30c28], R21 ;  /* 0x030c28150b0075a7 */ /* 0x0044e4000802017f */
[----:B---3--:R-:W-:Y:S05]  /*9af0*/  @!P1 NANOSLEEP.SYNCS 0x989680 ;  /* 0x009896800000995d */ /* 0x008fea0003900000 */
[----:B------:R-:W3:Y:S02]  /*9b00*/  @!P1 SYNCS.PHASECHK.TRANS64 P1, [R11+URZ+0x30c28], R21 ;  /* 0x030c28150b0095a7 */ /* 0x000ee4000802007f */
[----:B---3--:R-:W-:Y:S05]  /*9b10*/  @!P1 BRA `(.L_x_411) ;  /* 0xfffffffc00f09947 */ /* 0x008fea000383ffff */
[----:B------:R-:W-:Y:S05]  /*9b20*/  BRA `(.L_x_450) ;  /* 0xffffffec00347947 */ /* 0x000fea000383ffff */
.L_x_413:
[----:B---3--:R3:W4:Y:S02]  /*9b30*/  SYNCS.PHASECHK.TRANS64.TRYWAIT P1, [R11+URZ+0x30c48], R21 ;  /* 0x030c48150b0075a7 */ /* 0x008724000802017f */
[----:B----4-:R-:W-:Y:S05]  /*9b40*/  @!P1 NANOSLEEP.SYNCS 0x989680 ;  /* 0x009896800000995d */ /* 0x010fea0003900000 */
[----:B------:R-:W4:Y:S02]  /*9b50*/  @!P1 SYNCS.PHASECHK.TRANS64 P1, [R11+URZ+0x30c48], R21 ;  /* 0x030c48150b0095a7 */ /* 0x000f24000802007f */
[----:B----4-:R-:W-:Y:S05]  /*9b60*/  @!P1 BRA `(.L_x_413) ;  /* 0xfffffffc00f09947 */ /* 0x010fea000383ffff */
[----:B------:R-:W-:Y:S05]  /*9b70*/  BRA `(.L_x_451) ;  /* 0xffffffec00887947 */ /* 0x000fea000383ffff */
.L_x_415:
[----:B------:R-:W-:-:S07]  /*9b80*/  SHF.L.U32 R4, R9, 0x1f, RZ ;  /* 0x0000001f09047819 */ /* 0x000fce00000006ff */
.L_x_452:
[----:B-1----:R1:W2:Y:S02]  /*9b90*/  SYNCS.PHASECHK.TRANS64.TRYWAIT P1, [R11+URZ+0x30c20], R4 ;  /* 0x030c20040b0075a7 */ /* 0x0022a4000802017f */
[----:B--2---:R-:W-:Y:S05]  /*9ba0*/  @!P1 NANOSLEEP.SYNCS 0x989680 ;  /* 0x009896800000995d */ /* 0x004fea0003900000 */
[----:B------:R-:W2:Y:S02]  /*9bb0*/  @!P1 SYNCS.PHASECHK.TRANS64 P1, [R11+URZ+0x30c20], R4 ;  /* 0x030c20040b0095a7 */ /* 0x000ea4000802007f */
[----:B--2---:R-:W-:Y:S05]  /*9bc0*/  @!P1 BRA `(.L_x_452) ;  /* 0xfffffffc00f09947 */ /* 0x004fea000383ffff */
[----:B------:R-:W-:Y:S05]  /*9bd0*/  BRA `(.L_x_453) ;  /* 0xffffffec00f47947 */ /* 0x000fea000383ffff */
.L_x_418:
[----:B---3--:R3:W4:Y:S02]  /*9be0*/  SYNCS.PHASECHK.TRANS64.TRYWAIT P1, [R11+URZ+0x30c40], R12 ;  /* 0x030c400c0b0075a7 */ /* 0x008724000802017f */
[----:B----4-:R-:W-:Y:S05]  /*9bf0*/  @!P1 NANOSLEEP.SYNCS 0x989680 ;  /* 0x009896800000995d */ /* 0x010fea0003900000 */
[----:B------:R-:W4:Y:S02]  /*9c00*/  @!P1 SYNCS.PHASECHK.TRANS64 P1, [R11+URZ+0x30c40], R12 ;  /* 0x030c400c0b0095a7 */ /* 0x000f24000802007f */
[----:B----4-:R-:W-:Y:S05]  /*9c10*/  @!P1 BRA `(.L_x_418) ;  /* 0xfffffffc00f09947 */ /* 0x010fea000383ffff */
[----:B------:R-:W-:Y:S05]  /*9c20*/  BRA `(.L_x_454) ;  /* 0xfffffff000647947 */ /* 0x000fea000383ffff */
.L_x_420:
[----:B-1----:R1:W2:Y:S02]  /*9c30*/  SYNCS.PHASECHK.TRANS64.TRYWAIT P1, [R11+URZ+0x30c28], R12 ;  /* 0x030c280c0b0075a7 */ /* 0x0022a4000802017f */
[----:B--2---:R-:W-:Y:S05]  /*9c40*/  @!P1 NANOSLEEP.SYNCS 0x989680 ;  /* 0x009896800000995d */ /* 0x004fea0003900000 */
[----:B------:R-:W2:Y:S02]  /*9c50*/  @!P1 SYNCS.PHASECHK.TRANS64 P1, [R11+URZ+0x30c28], R12 ;  /* 0x030c280c0b0095a7 */ /* 0x000ea4000802007f */
[----:B--2---:R-:W-:Y:S05]  /*9c60*/  @!P1 BRA `(.L_x_420) ;  /* 0xfffffffc00f09947 */ /* 0x004fea000383ffff */
[----:B------:R-:W-:Y:S05]  /*9c70*/  BRA `(.L_x_455) ;  /* 0xfffffff000d07947 */ /* 0x000fea000383ffff */
.L_x_422:
[----:B----4-:R4:W1:Y:S02]  /*9c80*/  SYNCS.PHASECHK.TRANS64.TRYWAIT P0, [R13+URZ+0x30c40], R2 ;  /* 0x030c40020d0075a7 */ /* 0x010864000800017f */
[----:B-1----:R-:W-:Y:S05]  /*9c90*/  @!P0 NANOSLEEP.SYNCS 0x989680 ;  /* 0x009896800000895d */ /* 0x002fea0003900000 */
[----:B------:R-:W1:Y:S02]  /*9ca0*/  @!P0 SYNCS.PHASECHK.TRANS64 P0, [R13+URZ+0x30c40], R2 ;  /* 0x030c40020d0085a7 */ /* 0x000e64000800007f */
[----:B-1----:R-:W-:Y:S05]  /*9cb0*/  @!P0 BRA `(.L_x_422) ;  /* 0xfffffffc00f08947 */ /* 0x002fea000383ffff */
[----:B------:R-:W-:Y:S05]  /*9cc0*/  BRA `(.L_x_456) ;  /* 0xfffffff4003c7947 */ /* 0x000fea000383ffff */
.L_x_424:
[----:B------:R-:W-:Y:S01]  /*9cd0*/  BSSY B0, `(.L_x_457) ;  /* 0x0000006000007945 */ /* 0x000fe20003800000 */
[----:B------:R-:W-:-:S07]  /*9ce0*/  MOV R15, 0xffffffff ;  /* 0xffffffff000f7802 */ /* 0x000fce0000000f00 */
[----:B------:R-:W-:Y:S05]  /*9cf0*/  WARPSYNC.COLLECTIVE R15, `(.L_x_458) ;  /* 0x000000000f0c7348 */ /* 0x000fea0003c00000 */
[----:B------:R-:W-:Y:S02]  /*9d00*/  ELECT P6, UR62, PT ;  /* 0x00000000003e782f */ /* 0x000fe400038c0000 */
[----:B------:R-:W-:Y:S01]  /*9d10*/  MOV R14, UR62 ;  /* 0x0000003e000e7c02 */ /* 0x000fe20008000f00 */
[----:B------:R-:W-:Y:S10]  /*9d20*/  ENDCOLLECTIVE ;  /* 0x000000000000791b */ /* 0x000ff40003800000 */
.L_x_458:
[----:B------:R-:W-:Y:S05]  /*9d30*/  BSYNC B0 ;  /* 0x0000000000007941 */ /* 0x000fea0003800000 */
.L_x_457:
[----:B------:R-:W-:Y:S01]  /*9d40*/  PLOP3.LUT P0, PT, P6, PT, PT, 0x80, 0x0 ;  /* 0x000000000000781c */ /* 0x000fe2000370f070 */
[----:B------:R-:W-:-:S12]  /*9d50*/  BRA `(.L_x_459) ;  /* 0xfffffff400c87947 */ /* 0x000fd8000383ffff */
.L_x_426:
[----:B-1----:R1:W2:Y:S02]  /*9d60*/  SYNCS.PHASECHK.TRANS64.TRYWAIT P1, [R6+URZ], R5 ;  /* 0x00000005060075a7 */ /* 0x0022a4000802017f */
[----:B--2---:R-:W-:Y:S05]  /*9d70*/  @!P1 NANOSLEEP.SYNCS 0x989680 ;  /* 0x009896800000995d */ /* 0x004fea0003900000 */
[----:B------:R-:W2:Y:S02]  /*9d80*/  @!P1 SYNCS.PHASECHK.TRANS64 P1, [R6+URZ], R5 ;  /* 0x00000005060095a7 */ /* 0x000ea4000802007f */
[----:B--2---:R-:W-:Y:S05]  /*9d90*/  @!P1 BRA `(.L_x_426) ;  /* 0xfffffffc00f09947 */ /* 0x004fea000383ffff */
[----:B------:R-:W-:Y:S05]  /*9da0*/  BRA `(.L_x_460) ;  /* 0xfffffff800047947 */ /* 0x000fea000383ffff */
.L_x_427:
[----:B--2---:R2:W3:Y:S02]  /*9db0*/  SYNCS.PHASECHK.TRANS64.TRYWAIT P1, [R3+URZ], R2 ;  /* 0x00000002030075a7 */ /* 0x0044e4000802017f */
[----:B---3--:R-:W-:Y:S05]  /*9dc0*/  @!P1 NANOSLEEP.SYNCS 0x989680 ;  /* 0x009896800000995d */ /* 0x008fea0003900000 */
[----:B------:R-:W3:Y:S02]  /*9dd0*/  @!P1 SYNCS.PHASECHK.TRANS64 P1, [R3+URZ], R2 ;  /* 0x00000002030095a7 */ /* 0x000ee4000802007f */
[----:B---3--:R-:W-:Y:S05]  /*9de0*/  @!P1 BRA `(.L_x_427) ;  /* 0xfffffffc00f09947 */ /* 0x008fea000383ffff */
[----:B------:R-:W-:Y:S05]  /*9df0*/  BRA `(.L_x_461) ;  /* 0xfffffff400f87947 */ /* 0x000fea000383ffff */
.L_x_429:
[----:B--2---:R2:W3:Y:S02]  /*9e00*/  SYNCS.PHASECHK.TRANS64.TRYWAIT P0, [R0+URZ], R5 ;  /* 0x00000005000075a7 */ /* 0x0044e4000800017f */
[----:B---3--:R-:W-:Y:S05]  /*9e10*/  @!P0 NANOSLEEP.SYNCS 0x989680 ;  /* 0x009896800000895d */ /* 0x008fea0003900000 */
[----:B------:R-:W3:Y:S02]  /*9e20*/  @!P0 SYNCS.PHASECHK.TRANS64 P0, [R0+URZ], R5 ;  /* 0x00000005000085a7 */ /* 0x000ee4000800007f */
[----:B---3--:R-:W-:Y:S05]  /*9e30*/  @!P0 BRA `(.L_x_429) ;  /* 0xfffffffc00f08947 */ /* 0x008fea000383ffff */
[----:B------:R-:W-:Y:S05]  /*9e40*/  BRA `(.L_x_462) ;  /* 0xfffffff400fc7947 */ /* 0x000fea000383ffff */
.L_x_463:
        /* <DEDUP_REMOVED lines=11> */
.L_x_3721:


//--------------------- .text._ZN7cutlass13device_kernelIN5flash11enable_sm90INS1_16FlashAttnBwdSm90INS1_25CollectiveMainloopBwdSm90ILi2ELi2ELi2EN4cute5tupleIJNS5_1CILi1EEES8_S8_EEENS6_IJNS7_ILi128EEESA_NS7_ILi64EEEEEENS_10bfloat16_tEfNS_4arch4Sm90ELb0ELb0ELb1ELb1ELb0ELb1ELb0ELb0ELi2ELi1ELi2ELi2ELb0EEENS1_21CollectiveEpilogueBwdISC_SD_SF_Li256ELb1ELb0ELi1EEENS1_19SingleTileSchedulerILb1ELb0ELb0ELi128EEEEEEEEEvNT_6ParamsE --------------------------
	.section	.text._ZN7cutlass13device_kernelIN5flash11enable_sm90INS1_16FlashAttnBwdSm90INS1_25CollectiveMainloopBwdSm90ILi2ELi2ELi2EN4cute5tupleIJNS5_1CILi1EEES8_S8_EEENS6_IJNS7_ILi128EEESA_NS7_ILi64EEEEEENS_10bfloat16_tEfNS_4arch4Sm90ELb0ELb0ELb1ELb1ELb0ELb1ELb0ELb0ELi2ELi1ELi2ELi2ELb0EEENS1_21CollectiveEpilogueBwdISC_SD_SF_Li256ELb1ELb0ELi1EEENS1_19SingleTileSchedulerILb1ELb0ELb0ELi128EEEEEEEEEvNT_6ParamsE,"ax",@progbits
	.align	128
.text._ZN7cutlass13device_kernelIN5flash11enable_sm90INS1_16FlashAttnBwdSm90INS1_25CollectiveMainloopBwdSm90ILi2ELi2ELi2EN4cute5tupleIJNS5_1CILi1EEES8_S8_EEENS6_IJNS7_ILi128EEESA_NS7_ILi64EEEEEENS_10bfloat16_tEfNS_4arch4Sm90ELb0ELb0ELb1ELb1ELb0ELb1ELb0ELb0ELi2ELi1ELi2ELi2ELb0EEENS1_21CollectiveEpilogueBwdISC_SD_SF_Li256ELb1ELb0ELi1EEENS1_19SingleTileSchedulerILb1ELb0ELb0ELi128EEEEEEEEEvNT_6ParamsE:
        .type           _ZN7cutlass13device_kernelIN5flash11enable_sm90INS1_16FlashAttnBwdSm90INS1_25CollectiveMainloopBwdSm90ILi2ELi2ELi2EN4cute5tupleIJNS5_1CILi1EEES8_S8_EEENS6_IJNS7_ILi128EEESA_NS7_ILi64EEEEEENS_10bfloat16_tEfNS_4arch4Sm90ELb0ELb0ELb1ELb1ELb0ELb1ELb0ELb0ELi2ELi1ELi2ELi2ELb0EEENS1_21CollectiveEpilogueBwdISC_SD_SF_Li256ELb1ELb0ELi1EEENS1_19SingleTileSchedulerILb1ELb0ELb0ELi128EEEEEEEEEvNT_6ParamsE,@function
        .size           _ZN7cutlass13device_kernelIN5flash11enable_sm90INS1_16FlashAttnBwdSm90INS1_25CollectiveMainloopBwdSm90ILi2ELi2ELi2EN4cute5tupleIJNS5_1CILi1EEES8_S8_EEENS6_IJNS7_ILi128EEESA_NS7_ILi64EEEEEENS_10bfloat16_tEfNS_4arch4Sm90ELb0ELb0ELb1ELb1ELb0ELb1ELb0ELb0ELi2ELi1ELi2ELi2ELb0EEENS1_21CollectiveEpilogueBwdISC_SD_SF_Li256ELb1ELb0ELi1EEENS1_19SingleTileSchedulerILb1ELb0ELb0ELi128EEEEEEEEEvNT_6ParamsE,(.L_x_3722 - _ZN7cutlass13device_kernelIN5flash11enable_sm90INS1_16FlashAttnBwdSm90INS1_25CollectiveMainloopBwdSm90ILi2ELi2ELi2EN4cute5tupleIJNS5_1CILi1EEES8_S8_EEENS6_IJNS7_ILi128EEESA_NS7_ILi64EEEEEENS_10bfloat16_tEfNS_4arch4Sm90ELb0ELb0ELb1ELb1ELb0ELb1ELb0ELb0ELi2ELi1ELi2ELi2ELb0EEENS1_21CollectiveEpilogueBwdISC_SD_SF_Li256ELb1ELb0ELi1EEENS1_19SingleTileSchedulerILb1ELb0ELb0ELi128EEEEEEEEEvNT_6ParamsE)
        .other          _ZN7cutlass13device_kernelIN5flash11enable_sm90INS1_16FlashAttnBwdSm90INS1_25CollectiveMainloopBwdSm90ILi2ELi2ELi2EN4cute5tupleIJNS5_1CILi1EEES8_S8_EEENS6_IJNS7_ILi128EEESA_NS7_ILi64EEEEEENS_10bfloat16_tEfNS_4arch4Sm90ELb0ELb0ELb1ELb1ELb0ELb1ELb0ELb0ELi2ELi1ELi2ELi2ELb0EEENS1_21CollectiveEpilogueBwdISC_SD_SF_Li256ELb1ELb0ELi1EEENS1_19SingleTileSchedulerILb1ELb0ELb0ELi128EEEEEEEEEvNT_6ParamsE,@"STO_CUDA_ENTRY STV_DEFAULT"
_ZN7cutlass13device_kernelIN5flash11enable_sm90INS1_16FlashAttnBwdSm90INS1_25CollectiveMainloopBwdSm90ILi2ELi2ELi2EN4cute5tupleIJNS5_1CILi1EEES8_S8_EEENS6_IJNS7_ILi128EEESA_NS7_ILi64EEEEEENS_10bfloat16_tEfNS_4arch4Sm90ELb0ELb0ELb1ELb1ELb0ELb1ELb0ELb0ELi2ELi1ELi2ELi2ELb0EEENS1_21CollectiveEpilogueBwdISC_SD_SF_Li256ELb1ELb0ELi1EEENS1_19SingleTileSchedulerILb1ELb0ELb0ELi128EEEEEEEEEvNT_6ParamsE:
        /* <DEDUP_REMOVED lines=23> */
.L_x_465:
[----:B------:R-:W-:Y:S05]  /*0170*/  BSYNC B0 ;  /* 0x0000000000007941 */ /* 0x000fea0003800000 */
.L_x_464:
        /* <DEDUP_REMOVED lines=34> */
.L_x_466:
        /* <DEDUP_REMOVED lines=22> */
.L_x_467:
[----:B---3--:R-:W-:Y:S01]  /*0500*/  ISETP.NE.AND P0, PT, R2, RZ, PT ;  /* 0x000000ff0200720c */ /* 0x008fe20003f05270 */
[----:B------:R-:W-:Y:S01]  /*0510*/  IMAD.MOV.U32 R2, RZ, RZ, 0x1 ;  /* 0x00000001ff027424 */ /* 0x000fe200078e00ff */
[----:B------:R-:W-:Y:S01]  /*0520*/  NOP ;  /* 0x0000000000007918 */ /* 0x000fe20000000000 */
[----:B------:R-:W-:Y:S01]  /*0530*/  ULDC.64 UR38, c[0x0][0x208] ;  /* 0x0000820000267ab9 */ /* 0x000fe20000000a00 */
[----:B------:R-:W-:Y:S02]  /*0540*/  BSSY B6, `(.L_x_468) ;  /* 0x0000a6b000067945 */ /* 0x000fe40003800000 */
[----:B------:R-:W-:-:S05]  /*0550*/  SEL R2, R2, 0x2, !P0 ;  /* 0x0000000202027807 */ /* 0x000fca0004000000 */
[----:B------:R3:W-:Y:S01]  /*0560*/  STL [R1], R2 ;  /* 0x0000000201007387 */ /* 0x0007e20000100800 */
[----:B-12-4-:R-:W-:Y:S06]  /*0570*/  BAR.SYNC.DEFER_BLOCKING 0x0 ;  /* 0x0000000000007b1d */ /* 0x016fec0000010000 */
[----:B------:R-:W-:Y:S05]  /*0580*/  @!P0 BRA `(.L_x_469) ;  /* 0x0000007800208947 */ /* 0x000fea0003800000 */
.L_x_470:
[----:B------:R-:W-:-:S08]  /*0590*/  NOP ;  /* 0x0000000000007918 */ /* 0x000fd00000000000 */
[----:B------:R-:W1:Y:S02]  /*05a0*/  USETMAXREG.TRY_ALLOC.CTAPOOL UP0, 0xf0 ;  /* 0x000000f0000079c8 */ /* 0x000e640008000600 */
[----:B-1----:R-:W-:-:S13]  /*05b0*/  PLOP3.LUT P0, PT, PT, PT, UP0, 0x80, 0x0 ;  /* 0x000000000000781c */ /* 0x002fda0003f0f008 */
[----:B------:R-:W-:Y:S05]  /*05c0*/  @!P0 BRA `(.L_x_470) ;  /* 0xfffffffc00f08947 */ /* 0x000fea000383ffff */
[----:B------:R-:W-:Y:S01]  /*05d0*/  LOP3.LUT R0, R0, 0x3, RZ, 0xc0, !PT ;  /* 0x0000000300007812 */ /* 0x000fe200078ec0ff */
[----:B---3--:R-:W1:Y:S01]  /*05e0*/  S2R R2, SR_TID.X ;  /* 0x0000000000027919 */ /* 0x008e620000002100 */
[----:B------:R-:W-:Y:S01]  /*05f0*/  ULDC.64 UR4, c[0x0][0x8d8] ;  /* 0x0002360000047ab9 */ /* 0x000fe20000000a00 */
[----:B------:R-:W2:Y:S03]  /*0600*/  S2R R7, SR_CTAID.Z ;  /* 0x0000000000077919 */ /* 0x000ea60000002700 */
[----:B------:R-:W3:Y:S02]  /*0610*/  SHFL.IDX PT, R0, R0, RZ, 0x1f ;  /* 0x00001fff00007589 */ /* 0x000ee400000e0000 */
[----:B---3--:R-:W-:Y:S02]  /*0620*/  ISETP.NE.AND P0, PT, R0, RZ, PT ;  /* 0x000000ff0000720c */ /* 0x008fe40003f05270 */
[----:B-1----:R-:W-:-:S11]  /*0630*/  SHF.R.U32.HI R2, RZ, 0x7, R2 ;  /* 0x00000007ff027819 */ /* 0x002fd60000011602 */
[----:B------:R-:W-:-:S05]  /*0640*/  @!P0 VIADD R2, R2, 0x9 ;  /* 0x0000000902028836 */ /* 0x000fca0000000000 */
[----:B------:R1:W-:Y:S06]  /*0650*/  @!P0 BAR.ARV R2, 0xa0 ;  /* 0x000280020000851d */ /* 0x0003ec0000002000 */
[----:B------:R-:W-:-:S04]  /*0660*/  ISETP.NE.U32.AND P0, PT, RZ, UR4, PT ;  /* 0x00000004ff007c0c */ /* 0x000fc8000bf05070 */
[----:B------:R-:W-:-:S13]  /*0670*/  ISETP.NE.AND.EX P0, PT, RZ, UR5, PT, P0 ;  /* 0x00000005ff007c0c */ /* 0x000fda000bf05300 */
[----:B-12---:R-:W-:Y:S05]  /*0680*/  @!P0 BRA `(.L_x_471) ;  /* 0x0000000000108947 */ /* 0x006fea0003800000 */
[----:B------:R-:W1:Y:S02]  /*0690*/  LDC.64 R2, c[0x0][0x8d8] ;  /* 0x00023600ff027b82 */ /* 0x000e640000000a00 */
[----:B-1----:R-:W-:-:S05]  /*06a0*/  IMAD.WIDE R2, R7, 0x4, R2 ;  /* 0x0000000407027825 */ /* 0x002fca00078e0202 */
[----:B------:R1:W5:Y:S01]  /*06b0*/  LDG.E R0, desc[UR38][R2.64] ;  /* 0x0000002602007981 */ /* 0x000362000c1e1900 */
[----:B------:R-:W-:Y:S05]  /*06c0*/  BRA `(.L_x_472) ;  /* 0x00000000002c7947 */ /* 0x000fea0003800000 */
.L_x_471:
[----:B------:R-:W-:Y:S02]  /*06d0*/  ULDC.64 UR4, c[0x0][0x8d0] ;  /* 0x0002340000047ab9 */ /* 0x000fe40000000a00 */
[----:B------:R-:W-:-:S04]  /*06e0*/  ISETP.NE.U32.AND P0, PT, RZ, UR4, PT ;  /* 0x00000004ff007c0c */ /* 0x000fc8000bf05070 */
[----:B------:R-:W-:-:S13]  /*06f0*/  ISETP.NE.AND.EX P0, PT, RZ, UR5, PT, P0 ;  /* 0x00000005ff007c0c */ /* 0x000fda000bf05300 */
[----:B------:R-:W-:Y:S05]  /*0700*/  @!P0 BRA `(.L_x_473) ;  /* 0x0000000000188947 */ /* 0x000fea0003800000 */
[----:B------:R-:W1:Y:S02]  /*0710*/  LDC.64 R2, c[0x0][0x8d0] ;  /* 0x00023400ff027b82 */ /* 0x000e640000000a00 */
[----:B-1----:R-:W-:-:S05]  /*0720*/  IMAD.WIDE R2, R7, 0x4, R2 ;  /* 0x0000000407027825 */ /* 0x002fca00078e0202 */
[----:B------:R-:W2:Y:S04]  /*0730*/  LDG.E R0, desc[UR38][R2.64] ;  /* 0x0000002602007981 */ /* 0x000ea8000c1e1900 */
[----:B------:R-:W2:Y:S02]  /*0740*/  LDG.E R5, desc[UR38][R2.64+0x4] ;  /* 0x0000042602057981 */ /* 0x000ea4000c1e1900 */
[----:B--2---:R-:W-:Y:S01]  /*0750*/  IADD3 R0, -R0, R5, RZ ;  /* 0x0000000500007210 */ /* 0x004fe20007ffe1ff */
[----:B------:R-:W-:Y:S06]  /*0760*/  BRA `(.L_x_472) ;  /* 0x0000000000047947 */ /* 0x000fec0003800000 */
.L_x_473:
[----:B------:R-:W2:Y:S02]  /*0770*/  LDC R0, c[0x0][0x8bc] ;  /* 0x00022f00ff007b82 */ /* 0x000ea40000000800 */
.L_x_472:
[----:B------:R-:W3:Y:S02]  /*0780*/  S2R R19, SR_CTAID.X ;  /* 0x0000000000137919 */ /* 0x000ee40000002500 */
[----:B---3--:R-:W-:-:S05]  /*0790*/  IMAD.SHL.U32 R19, R19, 0x80, RZ ;  /* 0x0000008013137824 */ /* 0x008fca00078e00ff */
[----:B--2--5:R-:W-:-:S04]  /*07a0*/  ISETP.GE.AND P0, PT, R19, R0, PT ;  /* 0x000000001300720c */ /* 0x024fc80003f06270 */
[----:B------:R-:W-:-:S04]  /*07b0*/  SEL R4, R7, 0xffffffff, !P0 ;  /* 0xffffffff07047807 */ /* 0x000fc80004000000 */
[----:B------:R-:W-:Y:S01]  /*07c0*/  ISETP.GE.AND P0, PT, R4, RZ, PT ;  /* 0x000000ff0400720c */ /* 0x000fe20003f06270 */
[----:B------:R2:W-:-:S12]  /*07d0*/  STL [R1+0x20], R4 ;  /* 0x0000200401007387 */ /* 0x0005d80000100800 */
[----:B--2---:R-:W-:Y:S05]  /*07e0*/  @!P0 BRA `(.L_x_474) ;  /* 0x000000a400008947 */ /* 0x004fea0003800000 */
[----:B-1----:R-:W1:Y:S01]  /*07f0*/  S2R R2, SR_TID.X ;  /* 0x0000000000027919 */ /* 0x002e620000002100 */
[----:B------:R-:W-:Y:S02]  /*0800*/  ULDC.64 UR4, c[0x0][0x780] ;  /* 0x0001e00000047ab9 */ /* 0x000fe40000000a00 */
[----:B------:R-:W-:Y:S01]  /*0810*/  ISETP.NE.U32.AND P0, PT, RZ, UR4, PT ;  /* 0x00000004ff007c0c */ /* 0x000fe2000bf05070 */
[----:B------:R-:W-:Y:S02]  /*0820*/  ULDC UR4, c[0x0][0x290] ;  /* 0x0000a40000047ab9 */ /* 0x000fe40000000800 */
[----:B------:R-:W-:Y:S01]  /*0830*/  IMAD.U32 R22, RZ, RZ, UR4 ;  /* 0x00000004ff167e24 */ /* 0x000fe2000f8e00ff */
[----:B------:R-:W-:Y:S01]  /*0840*/  ISETP.NE.AND.EX P0, PT, RZ, UR5, PT, P0 ;  /* 0x00000005ff007c0c */ /* 0x000fe2000bf05300 */
[----:B-1----:R-:W-:-:S12]  /*0850*/  VIADD R18, R2, 0xffffff80 ;  /* 0xffffff8002127836 */ /* 0x002fd80000000000 */
[----:B------:R-:W-:Y:S05]  /*0860*/  @!P0 BRA `(.L_x_475) ;  /* 0x0000000000108947 */ /* 0x000fea0003800000 */
[----:B------:R-:W1:Y:S02]  /*0870*/  LDC.64 R2, c[0x0][0x780] ;  /* 0x0001e000ff027b82 */ /* 0x000e640000000a00 */
[----:B-1----:R-:W-:-:S05]  /*0880*/  IMAD.WIDE R2, R4, 0x4, R2 ;  /* 0x0000000404027825 */ /* 0x002fca00078e0202 */
[----:B------:R1:W5:Y:S01]  /*0890*/  LDG.E R23, desc[UR38][R2.64] ;  /* 0x0000002602177981 */ /* 0x000362000c1e1900 */
[----:B------:R-:W-:Y:S05]  /*08a0*/  BRA `(.L_x_476) ;  /* 0x0000000000287947 */ /* 0x000fea0003800000 */
.L_x_475:
[----:B------:R-:W-:Y:S01]  /*08b0*/  ULDC.64 UR4, c[0x0][0x770] ;  /* 0x0001dc0000047ab9 */ /* 0x000fe20000000a00 */
[----:B------:R-:W2:Y:S01]  /*08c0*/  LDC R23, c[0x0][0x280] ;  /* 0x0000a000ff177b82 */ /* 0x000ea20000000800 */
[----:B------:R-:W-:-:S04]  /*08d0*/  ISETP.NE.U32.AND P0, PT, RZ, UR4, PT ;  /* 0x00000004ff007c0c */ /* 0x000fc8000bf05070 */
[----:B------:R-:W-:-:S13]  /*08e0*/  ISETP.NE.AND.EX P0, PT, RZ, UR5, PT, P0 ;  /* 0x00000005ff007c0c */ /* 0x000fda000bf05300 */
[----:B------:R-:W-:Y:S05]  /*08f0*/  @!P0 BRA `(.L_x_476) ;  /* 0x0000000000148947 */ /* 0x000fea0003800000 */
[----:B------:R-:W1:Y:S02]  /*0900*/  LDC.64 R2, c[0x0][0x770] ;  /* 0x0001dc00ff027b82 */ /* 0x000e640000000a00 */
[----:B-1----:R-:W-:-:S05]  /*0910*/  IMAD.WIDE R2, R4, 0x4, R2 ;  /* 0x0000000404027825 */ /* 0x002fca00078e0202 */
[----:B--2---:R-:W2:Y:S04]  /*0920*/  LDG.E R23, desc[UR38][R2.64] ;  /* 0x0000002602177981 */ /* 0x004ea8000c1e1900 */
[----:B------:R-:W2:Y:S02]  /*0930*/  LDG.E R0, desc[UR38][R2.64+0x4] ;  /* 0x0000042602007981 */ /* 0x000ea4000c1e1900 */
[----:B--2---:R-:W-:-:S07]  /*0940*/  IADD3 R23, -R23, R0, RZ ;  /* 0x0000000017177210 */ /* 0x004fce0007ffe1ff */
.L_x_476:
[----:B------:R-:W-:Y:S02]  /*0950*/  ULDC.64 UR4, c[0x0][0x788] ;  /* 0x0001e20000047ab9 */ /* 0x000fe40000000a00 */
[----:B------:R-:W-:-:S04]  /*0960*/  ISETP.NE.U32.AND P0, PT, RZ, UR4, PT ;  /* 0x00000004ff007c0c */ /* 0x000fc8000bf05070 */
[----:B------:R-:W-:-:S13]  /*0970*/  ISETP.NE.AND.EX P0, PT, RZ, UR5, PT, P0 ;  /* 0x00000005ff007c0c */ /* 0x000fda000bf05300 */
[----:B------:R-:W-:Y:S05]  /*0980*/  @!P0 BRA `(.L_x_477) ;  /* 0x0000000000108947 */ /* 0x000fea0003800000 */
[----:B-1----:R-:W1:Y:S02]  /*0990*/  LDC.64 R2, c[0x0][0x788] ;  /* 0x0001e200ff027b82 */ /* 0x002e640000000a00 */
[----:B-1----:R-:W-:-:S05]  /*09a0*/  IMAD.WIDE R2, R4, 0x4, R2 ;  /* 0x0000000404027825 */ /* 0x002fca00078e0202 */
[----:B------:R1:W5:Y:S01]  /*09b0*/  LDG.E R22, desc[UR38][R2.64] ;  /* 0x0000002602167981 */ /* 0x000362000c1e1900 */
[----:B------:R-:W-:Y:S05]  /*09c0*/  BRA `(.L_x_478) ;  /* 0x0000000000247947 */ /* 0x000fea0003800000 */
.L_x_477:
[----:B------:R-:W-:Y:S02]  /*09d0*/  ULDC.64 UR4, c[0x0][0x778] ;  /* 0x0001de0000047ab9 */ /* 0x000fe40000000a00 */
[----:B------:R-:W-:-:S04]  /*09e0*/  ISETP.NE.U32.AND P0, PT, RZ, UR4, PT ;  /* 0x00000004ff007c0c */ /* 0x000fc8000bf05070 */
[----:B------:R-:W-:-:S13]  /*09f0*/  ISETP.NE.AND.EX P0, PT, RZ, UR5, PT, P0 ;  /* 0x00000005ff007c0c */ /* 0x000fda000bf05300 */
[----:B------:R-:W-:Y:S05]  /*0a00*/  @!P0 BRA `(.L_x_478) ;  /* 0x0000000000148947 */ /* 0x000fea0003800000 */
[----:B-1----:R-:W1:Y:S02]  /*0a10*/  LDC.64 R2, c[0x0][0x778] ;  /* 0x0001de00ff027b82 */ /* 0x002e640000000a00 */
[----:B-1----:R-:W-:-:S05]  /*0a20*/  IMAD.WIDE R2, R4, 0x4, R2 ;  /* 0x0000000404027825 */ /* 0x002fca00078e0202 */
[----:B------:R-:W3:Y:S04]  /*0a30*/  LDG.E R22, desc[UR38][R2.64] ;  /* 0x0000002602167981 */ /* 0x000ee8000c1e1900 */
[----:B------:R-:W3:Y:S02]  /*0a40*/  LDG.E R5, desc[UR38][R2.64+0x4] ;  /* 0x0000042602057981 */ /* 0x000ee4000c1e1900 */
[----:B---3--:R-:W-:-:S07]  /*0a50*/  IMAD.IADD R22, R5, 0x1, -R22 ;  /* 0x0000000105167824 */ /* 0x008fce00078e0a16 */
.L_x_478:
[----:B--2--5:R-:W-:Y:S02]  /*0a60*/  ISETP.GE.AND P1, PT, R23, 0x1, PT ;  /* 0x000000011700780c */ /* 0x024fe40003f26270 */
[----:B------:R-:W-:Y:S02]  /*0a70*/  CS2R R182, SRZ ;  /* 0x0000000000b67805 */ /* 0x000fe4000001ff00 */
[----:B------:R-:W-:Y:S02]  /*0a80*/  PLOP3.LUT P0, PT, PT, PT, PT, 0x80, 0x0 ;  /* 0x000000000000781c */ /* 0x000fe40003f0f070 */
        /* <DEDUP_REMOVED lines=30> */
[----:B------:R-:W-:Y:S01]  /*0c70*/  CS2R R184, SRZ ;  /* 0x0000000000b87805 */ /* 0x000fe2000001ff00 */
[----:B------:R-:W-:Y:S06]  /*0c80*/  @!P1 BRA `(.L_x_479) ;  /* 0x0000005000a89947 */ /* 0x000fec0003800000 */
[----:B------:R-:W-:Y:S01]  /*0c90*/  MOV R0, RZ ;  /* 0x000000ff00007202 */ /* 0x000fe20000000f00 */
[----:B------:R-:W-:Y:S01]  /*0ca0*/  ULDC UR36, c[0x0][0x75c] ;  /* 0x0001d70000247ab9 */ /* 0x000fe20000000800 */
[----:B------:R-:W-:Y:S02]  /*0cb0*/  ULDC UR37, c[0x0][0x744] ;  /* 0x0001d10000257ab9 */ /* 0x000fe40000000800 */
[----:B------:R-:W-:-:S13]  /*0cc0*/  LOP3.LUT P0, RZ, R0, 0x3ff, RZ, 0xc0, !PT ;  /* 0x000003ff00ff7812 */ /* 0x000fda000780c0ff */
[----:B------:R-:W-:Y:S05]  /*0cd0*/  @!P0 BRA `(.L_x_480) ;  /* 0x00000000007c8947 */ /* 0x000fea0003800000 */
[----:B-1----:R-:W-:Y:S01]  /*0ce0*/  MOV R2, 0x0 ;  /* 0x0000000000027802 */ /* 0x002fe20000000f00 */
[----:B------:R-:W-:Y:S01]  /*0cf0*/  ULDC.64 UR4, c[0x4][0x90] ;  /* 0x0100240000047ab9 */ /* 0x000fe20000000a00 */
[----:B------:R-:W-:Y:S01]  /*0d00*/  ULDC.64 UR6, c[0x4][0x28] ;  /* 0x01000a0000067ab9 */ /* 0x000fe20000000a00 */
[----:B------:R-:W-:Y:S01]  /*0d10*/  IMAD.U32 R4, RZ, RZ, UR4 ;  /* 0x00000004ff047e24 */ /* 0x000fe2000f8e00ff */
        /* <DEDUP_REMOVED lines=12> */
.L_x_481:
        /* <DEDUP_REMOVED lines=8> */
[----:B------:R-:W-:Y:S02]  /*0e60*/  IMAD.U32 R7, RZ, RZ, UR7 ;  /* 0x00000007ff077e24 */ /* 0x000fe4000f8e00ff */
[----:B------:R-:W-:-:S02]  /*0e70*/  IMAD.U32 R10, RZ, RZ, UR4 ;  /* 0x00000004ff0a7e24 */ /* 0x000fc4000f8e00ff */
[----:B------:R-:W-:Y:S02]  /*0e80*/  IMAD.MOV.U32 R8, RZ, RZ, 0x70 ;  /* 0x00000070ff087424 */ /* 0x000fe400078e00ff */
[----:B------:R-:W-:Y:S02]  /*0e90*/  IMAD.MOV.U32 R12, RZ, RZ, 0x1 ;  /* 0x00000001ff0c7424 */ /* 0x000fe400078e00ff */
[----:B------:R-:W-:-:S07]  /*0ea0*/  IMAD.MOV.U32 R13, RZ, RZ, RZ ;  /* 0x000000ffff0d7224 */ /* 0x000fce00078e00ff */
[----:B------:R-:W-:-:S07]  /*0eb0*/  LEPC R20, `(.L_x_480) ;  /* 0x000000001014794e */ /* 0x000fce0000000000 */
[----:B-1----:R-:W-:Y:S05]  /*0ec0*/  CALL.ABS.NOINC R2 ;  /* 0x0000000002007343 */ /* 0x002fea0003c00000 */
.L_x_480:
[----:B-1----:R-:W1:Y:S01]  /*0ed0*/  S2R R3, SR_CgaCtaId ;  /* 0x0000000000037919 */ /* 0x002e620000008800 */
[----:B------:R-:W-:-:S04]  /*0ee0*/  MOV R2, 0x400 ;  /* 0x0000040000027802 */ /* 0x000fc80000000f00 */
[----:B-1----:R-:W-:-:S04]  /*0ef0*/  LEA R2, R3, R2, 0x18 ;  /* 0x0000000203027211 */ /* 0x002fc800078ec0ff */
[----:B------:R-:W-:-:S04]  /*0f00*/  IADD3 R0, R2, 0x20c00, RZ ;  /* 0x00020c0002007810 */ /* 0x000fc80007ffe0ff */
[----:B------:R-:W-:-:S13]  /*0f10*/  LOP3.LUT P0, RZ, R0, 0x3ff, RZ, 0xc0, !PT ;  /* 0x000003ff00ff7812 */ /* 0x000fda000780c0ff */
[----:B------:R-:W-:Y:S05]  /*0f20*/  @!P0 BRA `(.L_x_482) ;  /* 0x00000000007c8947 */ /* 0x000fea0003800000 */
[----:B------:R-:W-:Y:S01]  /*0f30*/  MOV R16, 0x0 ;  /* 0x0000000000107802 */ /* 0x000fe20000000f00 */
        /* <DEDUP_REMOVED lines=15> */
.L_x_483:
[----:B------:R-:W1:Y:S01]  /*1030*/  LDC.64 R16, c[0x4][R16] ;  /* 0x0100000010107b82 */ /* 0x000e620000000a00 */
[----:B------:R-:W-:Y:S01]  /*1040*/  ULDC.64 UR4, c[0x4][0x90] ;  /* 0x0100240000047ab9 */ /* 0x000fe20000000a00 */
[----:B------:R-:W-:Y:S01]  /*1050*/  ULDC.64 UR6, c[0x4][0x30] ;  /* 0x01000c0000067ab9 */ /* 0x000fe20000000a00 */
[----:B------:R-:W-:Y:S01]  /*1060*/  IMAD.U32 R4, RZ, RZ, UR4 ;  /* 0x00000004ff047e24 */ /* 0x000fe2000f8e00ff */
[----:B------:R-:W-:Y:S01]  /*1070*/  MOV R8, 0x70 ;  /* 0x0000007000087802 */ /* 0x000fe20000000f00 */
[----:B------:R-:W-:Y:S01]  /*1080*/  IMAD.U32 R5, RZ, RZ, UR5 ;  /* 0x00000005ff057e24 */ /* 0x000fe2000f8e00ff */
[----:B------:R-:W-:Y:S01]  /*1090*/  ULDC.64 UR4, c[0x4][0x98] ;  /* 0x0100260000047ab9 */ /* 0x000fe20000000a00 */
[----:B------:R-:W-:Y:S01]  /*10a0*/  IMAD.U32 R10, RZ, RZ, UR6 ;  /* 0x00000006ff0a7e24 */ /* 0x000fe2000f8e00ff */
[----:B------:R-:W-:Y:S01]  /*10b0*/  MOV R6, UR4 ;  /* 0x0000000400067c02 */ /* 0x000fe20008000f00 */
[----:B------:R-:W-:Y:S02]  /*10c0*/  IMAD.U32 R7, RZ, RZ, UR5 ;  /* 0x00000005ff077e24 */ /* 0x000fe4000f8e00ff */
[----:B------:R-:W-:-:S02]  /*10d0*/  IMAD.U32 R11, RZ, RZ, UR7 ;  /* 0x00000007ff0b7e24 */ /* 0x000fc4000f8e00ff */
[----:B------:R-:W-:Y:S02]  /*10e0*/  IMAD.MOV.U32 R12, RZ, RZ, 0x1 ;  /* 0x00000001ff0c7424 */ /* 0x000fe400078e00ff */
[----:B------:R-:W-:-:S07]  /*10f0*/  IMAD.MOV.U32 R13, RZ, RZ, RZ ;  /* 0x000000ffff0d7224 */ /* 0x000fce00078e00ff */
[----:B------:R-:W-:-:S07]  /*1100*/  LEPC R20, `(.L_x_482) ;  /* 0x000000001014794e */ /* 0x000fce0000000000 */
[----:B-1----:R-:W-:Y:S05]  /*1110*/  CALL.ABS.NOINC R16 ;  /* 0x0000000010007343 */ /* 0x002fea0003c00000 */
.L_x_482:
[----:B------:R-:W-:Y:S01]  /*1120*/  SHF.R.S32.HI R3, RZ, 0x1f, R18 ;  /* 0x0000001fff037819 */ /* 0x000fe20000011412 */
[----:B------:R-:W-:-:S03]  /*1130*/  UMOV UR4, 0xffffffff ;  /* 0xffffffff00047882 */ /* 0x000fc60000000000 */
[----:B------:R-:W-:-:S04]  /*1140*/  LEA.HI R0, R3, R18, RZ, 0x7 ;  /* 0x0000001203007211 */ /* 0x000fc800078f38ff */
[----:B------:R-:W-:Y:S01]  /*1150*/  SHF.R.S32.HI R13, RZ, 0x7, R0 ;  /* 0x00000007ff0d7819 */ /* 0x000fe20000011400 */
[----:B------:R-:W-:Y:S06]  /*1160*/  BRA.DIV UR4, `(.L_x_484) ;  /* 0x0000009a04a87947 */ /* 0x000fec000b800000 */
[----:B------:R1:W2:Y:S02]  /*1170*/  SHFL.IDX PT, R14, R13, RZ, 0x1f ;  /* 0x00001fff0d0e7589 */ /* 0x0002a400000e0000 */
.L_x_587:
[----:B------:R-:W-:Y:S01]  /*1180*/  SHF.L.U32 R9, RZ, 0x1f, RZ ;  /* 0x0000001fff097819 */ /* 0x000fe200000006ff */
[----:B------:R-:W-:Y:S01]  /*1190*/  VIADD R23, R23, 0x7f ;  /* 0x0000007f17177836 */ /* 0x000fe20000000000 */
[----:B--2---:R-:W-:Y:S01]  /*11a0*/  LEA.HI R4, R14, R14, RZ, 0x1 ;  /* 0x0000000e0e047211 */ /* 0x004fe200078f08ff */
[----:B------:R-:W-:Y:S01]  /*11b0*/  IMAD.IADD R22, R22, 0x1, -R19 ;  /* 0x0000000116167824 */ /* 0x000fe200078e0a13 */
[----:B------:R-:W2:Y:S01]  /*11c0*/  SYNCS.PHASECHK.TRANS64.TRYWAIT P0, [R2+URZ+0x30c00], R9 ;  /* 0x030c0009020075a7 */ /* 0x000ea2000800017f */
[CC--:B------:R-:W-:Y:S02]  /*11d0*/  LEA.HI R6, R3.reuse, R18.reuse, RZ, 0x3 ;  /* 0x0000001203067211 */ /* 0x0c0fe400078f18ff */
[----:B------:R-:W-:Y:S02]  /*11e0*/  LOP3.LUT R5, R4, 0xffffe, RZ, 0xc0, !PT ;  /* 0x000ffffe04057812 */ /* 0x000fe400078ec0ff */
[----:B------:R-:W-:Y:S02]  /*11f0*/  LEA.HI R4, R3, R18, RZ, 0x5 ;  /* 0x0000001203047211 */ /* 0x000fe400078f28ff */
[----:B------:R-:W-:-:S02]  /*1200*/  IADD3 R12, R14, -R5, RZ ;  /* 0x800000050e0c7210 */ /* 0x000fc40007ffe0ff */
[----:B------:R-:W-:Y:S02]  /*1210*/  LOP3.LUT R5, R0, 0xffffff80, RZ, 0xc0, !PT ;  /* 0xffffff8000057812 */ /* 0x000fe400078ec0ff */
[CC--:B------:R-:W-:Y:S02]  /*1220*/  LEA.HI R0, R3.reuse, R18.reuse, RZ, 0x2 ;  /* 0x0000001203007211 */ /* 0x0c0fe400078f10ff */
[----:B------:R-:W-:Y:S02]  /*1230*/  LOP3.LUT R7, R4, 0xffffffe0, RZ, 0xc0, !PT ;  /* 0xffffffe004077812 */ /* 0x000fe400078ec0ff */
[----:B------:R-:W-:Y:S01]  /*1240*/  LOP3.LUT R11, R0, 0xfffffffc, RZ, 0xc0, !PT ;  /* 0xfffffffc000b7812 */ /* 0x000fe200078ec0ff */
[C---:B------:R-:W-:Y:S01]  /*1250*/  IMAD.IADD R0, R18.reuse, 0x1, -R5 ;  /* 0x0000000112007824 */ /* 0x040fe200078e0a05 */
[----:B------:R-:W-:Y:S01]  /*1260*/  LEA.HI R8, R3, R18, RZ, 0x4 ;  /* 0x0000001203087211 */ /* 0x000fe200078f20ff */
[C---:B------:R-:W-:Y:S01]  /*1270*/  IMAD.IADD R7, R18.reuse, 0x1, -R7 ;  /* 0x0000000112077824 */ /* 0x040fe200078e0a07 */
[C---:B------:R-:W-:Y:S01]  /*1280*/  IADD3 R11, R18.reuse, -R11, RZ ;  /* 0x8000000b120b7210 */ /* 0x040fe20007ffe0ff */
[----:B------:R-:W-:Y:S01]  /*1290*/  IMAD.SHL.U32 R18, R18, 0x40, RZ ;  /* 0x0000004012127824 */ /* 0x000fe200078e00ff */
[----:B------:R-:W-:-:S02]  /*12a0*/  SHF.R.S32.HI R3, RZ, 0x5, R4 ;  /* 0x00000005ff037819 */ /* 0x000fc40000011404 */
[----:B------:R-:W-:Y:S02]  /*12b0*/  SHF.R.S32.HI R4, RZ, 0x1f, R23 ;  /* 0x0000001fff047819 */ /* 0x000fe40000011417 */
[----:B------:R-:W-:Y:S01]  /*12c0*/  SHF.R.S32.HI R15, RZ, 0x4, R8 ;  /* 0x00000004ff0f7819 */ /* 0x000fe20000011408 */
[----:B------:R-:W-:Y:S01]  /*12d0*/  IMAD.SHL.U32 R5, R3, 0x10, RZ ;  /* 0x0000001003057824 */ /* 0x000fe200078e00ff */
[----:B------:R-:W-:Y:S02]  /*12e0*/  LOP3.LUT R18, R18, 0x1c0, RZ, 0xc0, !PT ;  /* 0x000001c012127812 */ /* 0x000fe400078ec0ff */
[----:B------:R-:W-:Y:S02]  /*12f0*/  LEA.HI R23, R4, R23, RZ, 0x7 ;  /* 0x0000001704177211 */ /* 0x000fe400078f38ff */
[----:B------:R-:W-:Y:S02]  /*1300*/  LEA.HI R8, R8, R15, RZ, 0x1 ;  /* 0x0000000f08087211 */ /* 0x000fe400078f08ff */
[----:B------:R-:W-:-:S02]  /*1310*/  SHF.R.S32.HI R3, RZ, 0x1f, R0 ;  /* 0x0000001fff037819 */ /* 0x000fc40000011400 */
[----:B------:R-:W-:Y:S01]  /*1320*/  LOP3.LUT R5, R18, 0x30, R5, 0xf8, !PT ;  /* 0x0000003012057812 */ /* 0x000fe200078ef805 */
[----:B--2---:R-:W-:Y:S06]  /*1330*/  @P0 BRA `(.L_x_485) ;  /* 0x0000000000080947 */ /* 0x004fec0003800000 */
[----:B------:R-:W2:Y:S02]  /*1340*/  SYNCS.PHASECHK.TRANS64.TRYWAIT P0, [R2+URZ+0x30c00], R9 ;  /* 0x030c0009020075a7 */ /* 0x000ea4000800017f */
[----:B--2---:R-:W-:Y:S05]  /*1350*/  @!P0 BRA `(.L_x_486) ;  /* 0x0000009800488947 */ /* 0x004fea0003800000 */
.L_x_485:
[----:B------:R-:W3:Y:S01]  /*1360*/  LDL.LU R21, [R1] ;  /* 0x0000000001157983 */ /* 0x000ee20000300800 */
[----:B------:R-:W-:Y:S01]  /*1370*/  LOP3.LUT R8, R8, 0x7ffffe, RZ, 0xc0, !PT ;  /* 0x007ffffe08087812 */ /* 0x000fe200078ec0ff */
[----:B------:R-:W-:Y:S01]  /*1380*/  IMAD R20, R13, 0x400, R0 ;  /* 0x000004000d147824 */ /* 0x000fe200078e0200 */
[----:B--2---:R-:W-:Y:S02]  /*1390*/  LOP3.LUT R9, R5, 0x8, R6, 0xf8, !PT ;  /* 0x0000000805097812 */ /* 0x004fe400078ef806 */
[----:B------:R-:W-:Y:S01]  /*13a0*/  SHF.R.S32.HI R4, RZ, 0x1f, R7 ;  /* 0x0000001fff047819 */ /* 0x000fe20000011407 */
[----:B------:R-:W-:Y:S01]  /*13b0*/  IMAD.IADD R16, R15, 0x1, -R8 ;  /* 0x000000010f107824 */ /* 0x000fe200078e0a08 */
[----:B------:R-:W-:Y:S02]  /*13c0*/  SHF.R.U32.HI R18, RZ, 0x3, R18 ;  /* 0x00000003ff127819 */ /* 0x000fe40000011612 */
[CC--:B------:R-:W-:Y:S02]  /*13d0*/  LEA.HI R5, R3.reuse, R0.reuse, RZ, 0x5 ;  /* 0x0000000003057211 */ /* 0x0c0fe400078f28ff */
[----:B------:R-:W-:-:S02]  /*13e0*/  LEA.HI R3, R3, R0, RZ, 0x2 ;  /* 0x0000000003037211 */ /* 0x000fc400078f10ff */
[CC--:B------:R-:W-:Y:S02]  /*13f0*/  LEA.HI R6, R4.reuse, R7.reuse, RZ, 0x3 ;  /* 0x0000000704067211 */ /* 0x0c0fe400078f18ff */
[----:B------:R-:W-:Y:S02]  /*1400*/  LOP3.LUT R18, R9, R18, RZ, 0x3c, !PT ;  /* 0x0000001209127212 */ /* 0x000fe400078e3cff */
[----:B------:R-:W-:Y:S02]  /*1410*/  LEA.HI R4, R4, R7, RZ, 0x2 ;  /* 0x0000000704047211 */ /* 0x000fe400078f10ff */
[----:B------:R-:W-:Y:S02]  /*1420*/  LEA.HI R9, R13, R13, RZ, 0x1 ;  /* 0x0000000d0d097211 */ /* 0x000fe400078f08ff */
[----:B------:R-:W-:Y:S02]  /*1430*/  SHF.R.S32.HI R5, RZ, 0x5, R5 ;  /* 0x00000005ff057819 */ /* 0x000fe40000011405 */
[----:B------:R-:W-:-:S02]  /*1440*/  SHF.R.S32.HI R7, RZ, 0x2, R3 ;  /* 0x00000002ff077819 */ /* 0x000fc40000011403 */
[----:B------:R-:W-:Y:S01]  /*1450*/  SHF.R.S32.HI R8, RZ, 0x1f, R3 ;  /* 0x0000001fff087819 */ /* 0x000fe20000011403 */
[----:B------:R-:W-:Y:S01]  /*1460*/  IMAD R22, R5, -0x10, R22 ;  /* 0xfffffff005167824 */ /* 0x000fe200078e0216 */
[----:B------:R-:W-:Y:S02]  /*1470*/  LOP3.LUT R14, R9, 0xfffffffe, RZ, 0xc0, !PT ;  /* 0xfffffffe090e7812 */ /* 0x000fe400078ec0ff */
[----:B------:R-:W-:Y:S02]  /*1480*/  LEA.HI R8, R8, R7, RZ, 0x3 ;  /* 0x0000000708087211 */ /* 0x000fe400078f18ff */
[----:B------:R-:W-:Y:S01]  /*1490*/  LOP3.LUT R5, R3, 0x7ffffffc, RZ, 0xc0, !PT ;  /* 0x7ffffffc03057812 */ /* 0x000fe200078ec0ff */
[C---:B------:R-:W-:Y:S01]  /*14a0*/  IMAD.IADD R9, R13.reuse, 0x1, -R14 ;  /* 0x000000010d097824 */ /* 0x040fe200078e0a0e */
[----:B------:R-:W-:Y:S01]  /*14b0*/  LOP3.LUT R8, R8, 0xfffffff8, RZ, 0xc0, !PT ;  /* 0xfffffff808087812 */ /* 0x000fe200078ec0ff */
[----:B-1----:R-:W-:Y:S01]  /*14c0*/  IMAD R13, R13, 0x10, R16 ;  /* 0x000000100d0d7824 */ /* 0x002fe200078e0210 */
[----:B------:R-:W-:-:S02]  /*14d0*/  IADD3 R10, R0, -R5, RZ ;  /* 0x80000005000a7210 */ /* 0x000fc40007ffe0ff */
[--C-:B------:R-:W-:Y:S02]  /*14e0*/  SHF.R.S32.HI R0, RZ, 0x3, R6.reuse ;  /* 0x00000003ff007819 */ /* 0x100fe40000011406 */
[----:B------:R-:W-:Y:S02]  /*14f0*/  SHF.R.S32.HI R5, RZ, 0x1f, R6 ;  /* 0x0000001fff057819 */ /* 0x000fe40000011406 */
[----:B------:R-:W-:Y:S02]  /*1500*/  SHF.R.S32.HI R3, RZ, 0x2, R4 ;  /* 0x00000002ff037819 */ /* 0x000fe40000011404 */
[----:B------:R-:W-:Y:S01]  /*1510*/  IADD3 R8, R22, R8, -R7 ;  /* 0x0000000816087210 */ /* 0x000fe20007ffe807 */
[----:B------:R-:W-:Y:S01]  /*1520*/  IMAD.U32 R7, R13, 0x200, R18 ;  /* 0x000002000d077824 */ /* 0x000fe200078e0012 */
[----:B------:R-:W-:Y:S02]  /*1530*/  LEA.HI R5, R5, R0, RZ, 0x4 ;  /* 0x0000000005057211 */ /* 0x000fe400078f20ff */
[----:B------:R-:W-:-:S02]  /*1540*/  IADD3 R6, R3, 0x8, RZ ;  /* 0x0000000803067810 */ /* 0x000fc40007ffe0ff */
[----:B------:R-:W-:Y:S01]  /*1550*/  LEA.HI R4, R4, R3, RZ, 0x1 ;  /* 0x0000000304047211 */ /* 0x000fe200078f08ff */
[----:B------:R1:W-:Y:S01]  /*1560*/  STL [R1+0xc], R7 ;  /* 0x00000c0701007387 */ /* 0x0003e20000100800 */
[----:B------:R-:W-:Y:S01]  /*1570*/  LOP3.LUT R5, R5, 0x1ffffff0, RZ, 0xc0, !PT ;  /* 0x1ffffff005057812 */ /* 0x000fe200078ec0ff */
[----:B------:R-:W-:Y:S01]  /*1580*/  IMAD R9, R9, -0x40, R8 ;  /* 0xffffffc009097824 */ /* 0x000fe200078e0208 */
[----:B------:R-:W-:Y:S01]  /*1590*/  LOP3.LUT R4, R4, 0xfffffffe, RZ, 0xc0, !PT ;  /* 0xfffffffe04047812 */ /* 0x000fe200078ec0ff */
[C---:B------:R-:W-:Y:S01]  /*15a0*/  VIADD R8, R3.reuse, 0x10 ;  /* 0x0000001003087836 */ /* 0x040fe20000000000 */
[C---:B------:R-:W-:Y:S02]  /*15b0*/  IADD3 R14, R3.reuse, 0x18, RZ ;  /* 0x00000018030e7810 */ /* 0x040fe40007ffe0ff */
[----:B-1----:R-:W-:Y:S01]  /*15c0*/  LEA.HI R7, R6, R6, RZ, 0x1 ;  /* 0x0000000606077211 */ /* 0x002fe200078f08ff */
[----:B------:R-:W-:Y:S02]  /*15d0*/  IMAD.IADD R5, R0, 0x1, -R5 ;  /* 0x0000000100057824 */ /* 0x000fe400078e0a05 */
[----:B------:R-:W-:Y:S01]  /*15e0*/  IMAD.IADD R4, R3, 0x1, -R4 ;  /* 0x0000000103047824 */ /* 0x000fe200078e0a04 */
[----:B------:R-:W-:-:S02]  /*15f0*/  LOP3.LUT R13, R7, 0xfffffffe, RZ, 0xc0, !PT ;  /* 0xfffffffe070d7812 */ /* 0x000fc400078ec0ff */
[----:B------:R-:W-:Y:S02]  /*1600*/  LEA.HI R3, R8, R8, RZ, 0x1 ;  /* 0x0000000808037211 */ /* 0x000fe400078f08ff */
[--C-:B------:R-:W-:Y:S02]  /*1610*/  SHF.R.S32.HI R0, RZ, 0x1, R7.reuse ;  /* 0x00000001ff007819 */ /* 0x100fe40000011407 */
[----:B------:R-:W-:Y:S01]  /*1620*/  SHF.R.S32.HI R7, RZ, 0x1f, R7 ;  /* 0x0000001fff077819 */ /* 0x000fe20000011407 */
[----:B------:R-:W-:Y:S01]  /*1630*/  IMAD.IADD R13, R6, 0x1, -R13 ;  /* 0x00000001060d7824 */ /* 0x000fe200078e0a0d */
[----:B------:R-:W-:Y:S02]  /*1640*/  LOP3.LUT R15, R3, 0xfffffffe, RZ, 0xc0, !PT ;  /* 0xfffffffe030f7812 */ /* 0x000fe400078ec0ff */
[----:B------:R-:W-:Y:S02]  /*1650*/  SHF.R.S32.HI R6, RZ, 0x1, R3 ;  /* 0x00000001ff067819 */ /* 0x000fe40000011403 */
[----:B------:R-:W-:-:S02]  /*1660*/  LEA.HI R16, R14, R14, RZ, 0x1 ;  /* 0x0000000e0e107211 */ /* 0x000fc400078f08ff */
[----:B------:R-:W-:Y:S02]  /*1670*/  SHF.R.S32.HI R3, RZ, 0x1f, R3 ;  /* 0x0000001fff037819 */ /* 0x000fe40000011403 */
[----:B------:R-:W-:Y:S02]  /*1680*/  LEA.HI R7, R7, R0, RZ, 0x4 ;  /* 0x0000000007077211 */ /* 0x000fe400078f20ff */
[--C-:B------:R-:W-:Y:S02]  /*1690*/  SHF.R.S32.HI R17, RZ, 0x1, R16.reuse ;  /* 0x00000001ff117819 */ /* 0x100fe40000011410 */
[----:B------:R-:W-:Y:S02]  /*16a0*/  SHF.R.S32.HI R18, RZ, 0x1f, R16 ;  /* 0x0000001fff127819 */ /* 0x000fe40000011410 */
[----:B------:R-:W-:Y:S02]  /*16b0*/  LEA.HI R3, R3, R6, RZ, 0x4 ;  /* 0x0000000603037211 */ /* 0x000fe400078f20ff */
[----:B------:R-:W-:-:S02]  /*16c0*/  LOP3.LUT R7, R7, 0x1ffffff0, RZ, 0xc0, !PT ;  /* 0x1ffffff007077812 */ /* 0x000fc400078ec0ff */
[----:B------:R-:W-:Y:S02]  /*16d0*/  LEA.HI R18, R18, R17, RZ, 0x4 ;  /* 0x0000001112127211 */ /* 0x000fe400078f20ff */
[----:B------:R-:W-:Y:S01]  /*16e0*/  LOP3.LUT R3, R3, 0x1ffffff0, RZ, 0xc0, !PT ;  /* 0x1ffffff003037812 */ /* 0x000fe200078ec0ff */
[----:B------:R-:W-:Y:S01]  /*16f0*/  IMAD.IADD R0, R0, 0x1, -R7 ;  /* 0x0000000100007824 */ /* 0x000fe200078e0a07 */
[----:B------:R-:W-:Y:S02]  /*1700*/  LOP3.LUT R19, R16, 0xfffffffe, RZ, 0xc0, !PT ;  /* 0xfffffffe10137812 */ /* 0x000fe400078ec0ff */
[----:B------:R-:W-:Y:S01]  /*1710*/  LOP3.LUT R18, R18, 0x1ffffff0, RZ, 0xc0, !PT ;  /* 0x1ffffff012127812 */ /* 0x000fe200078ec0ff */
[----:B------:R-:W-:Y:S01]  /*1720*/  IMAD.IADD R6, R6, 0x1, -R3 ;  /* 0x0000000106067824 */ /* 0x000fe200078e0a03 */
[----:B------:R-:W-:Y:S01]  /*1730*/  LEA R3, R5, R4, 0x3 ;  /* 0x0000000405037211 */ /* 0x000fe200078e18ff */
[----:B------:R-:W-:Y:S01]  /*1740*/  IMAD R0, R0, 0x8, R13 ;  /* 0x0000000800007824 */ /* 0x000fe200078e020d */
[----:B------:R-:W-:Y:S01]  /*1750*/  IADD3 R19, R14, -R19, RZ ;  /* 0x800000130e137210 */ /* 0x000fe20007ffe0ff */
[----:B------:R-:W-:-:S02]  /*1760*/  IMAD.IADD R15, R8, 0x1, -R15 ;  /* 0x00000001080f7824 */ /* 0x000fc400078e0a0f */
[----:B------:R-:W-:Y:S01]  /*1770*/  IMAD.IADD R18, R17, 0x1, -R18 ;  /* 0x0000000111127824 */ /* 0x000fe200078e0a12 */
[----:B------:R1:W-:Y:S04]  /*1780*/  STL [R1+0x18], R0 ;  /* 0x0000180001007387 */ /* 0x0003e80000100800 */
[----:B------:R2:W-:Y:S01]  /*1790*/  STL [R1+0x1c], R3 ;  /* 0x00001c0301007387 */ /* 0x0005e20000100800 */
[----:B-1----:R-:W-:Y:S02]  /*17a0*/  IMAD R0, R18, 0x8, R19 ;  /* 0x0000000812007824 */ /* 0x002fe400078e0213 */
[----:B--2---:R-:W-:-:S05]  /*17b0*/  IMAD R3, R6, 0x8, R15 ;  /* 0x0000000806037824 */ /* 0x004fca00078e020f */
[----:B------:R-:W-:Y:S04]  /*17c0*/  STL [R1+0x14], R3 ;  /* 0x0000140301007387 */ /* 0x000fe80000100800 */
[----:B------:R1:W-:Y:S02]  /*17d0*/  STL [R1+0x10], R0 ;  /* 0x0000100001007387 */ /* 0x0003e40000100800 */
[----:B-1----:R-:W-:-:S05]  /*17e0*/  SHF.R.S32.HI R0, RZ, 0x7, R23 ;  /* 0x00000007ff007819 */ /* 0x002fca0000011417 */
[----:B------:R1:W-:Y:S01]  /*17f0*/  STL [R1+0x8], R0 ;  /* 0x0000080001007387 */ /* 0x0003e20000100800 */
[----:B------:R-:W-:Y:S01]  /*1800*/  IMAD.SHL.U32 R3, R20, 0x4, RZ ;  /* 0x0000000414037824 */ /* 0x000fe200078e00ff */
[----:B------:R-:W-:Y:S02]  /*1810*/  CS2R R6, SRZ ;  /* 0x0000000000067805 */ /* 0x000fe4000001ff00 */
[----:B------:R-:W-:Y:S02]  /*1820*/  MOV R5, RZ ;  /* 0x000000ff00057202 */ /* 0x000fe40000000f00 */
        /* <DEDUP_REMOVED lines=33> */
[----:B-1-3--:R-:W-:-:S07]  /*1a40*/  LOP3.LUT R8, R21, 0x1, RZ, 0xfc, !PT ;  /* 0x0000000115087812 */ /* 0x00afce00078efcff */
.L_x_497:
[----:B------:R-:W-:-:S13]  /*1a50*/  ISETP.NE.AND P0, PT, R8, 0x3, PT ;  /* 0x000000030800780c */ /* 0x000fda0003f05270 */
[----:B------:R-:W-:Y:S05]  /*1a60*/  @!P0 BRA `(.L_x_487) ;  /* 0x0000000000048947 */ /* 0x000fea0003800000 */
[----:B------:R-:W-:Y:S01]  /*1a70*/  BPT.TRAP 0x1 ;  /* 0x000000040000795c */ /* 0x000fe20000300000 */
.L_x_487:
[----:B------:R-:W-:Y:S01]  /*1a80*/  IMAD R3, R5, 0x8, R2 ;  /* 0x0000000805037824 */ /* 0x000fe200078e0202 */
[----:B------:R-:W-:-:S04]  /*1a90*/  SHF.L.U32 R22, R6, 0x1f, RZ ;  /* 0x0000001f06167819 */ /* 0x000fc800000006ff */
[----:B------:R1:W2:Y:S01]  /*1aa0*/  SYNCS.PHASECHK.TRANS64.TRYWAIT P1, [R3+URZ+0x30c10], R22 ;  /* 0x030c1016030075a7 */ /* 0x0002a2000802017f */
[----:B------:R-:W-:Y:S05]  /*1ab0*/  @!P0 BRA `(.L_x_488) ;  /* 0x0000000000048947 */ /* 0x000fea0003800000 */
[----:B------:R-:W-:Y:S01]  /*1ac0*/  BPT.TRAP 0x1 ;  /* 0x000000040000795c */ /* 0x000fe20000300000 */
.L_x_488:
[----:B------:R-:W-:-:S04]  /*1ad0*/  IADD3 R0, R2, 0x10000, RZ ;  /* 0x0001000002007810 */ /* 0x000fc80007ffe0ff */
[----:B------:R-:W-:-:S04]  /*1ae0*/  SHF.R.U32.HI R0, RZ, 0x4, R0 ;  /* 0x00000004ff007819 */ /* 0x000fc80000011600 */
[----:B------:R-:W-:Y:S01]  /*1af0*/  LOP3.LUT R0, R0, 0x3fff, RZ, 0xc0, !PT ;  /* 0x00003fff00007812 */ /* 0x000fe200078ec0ff */
[----:B--2---:R-:W-:Y:S06]  /*1b00*/  @P1 BRA `(.L_x_489) ;  /* 0x0000000000081947 */ /* 0x004fec0003800000 */
[----:B------:R-:W2:Y:S02]  /*1b10*/  SYNCS.PHASECHK.TRANS64.TRYWAIT P1, [R3+URZ+0x30c10], R22 ;  /* 0x030c1016030075a7 */ /* 0x000ea4000802017f */
[----:B--2---:R-:W-:Y:S05]  /*1b20*/  @!P1 BRA `(.L_x_490) ;  /* 0x0000009000689947 */ /* 0x004fea0003800000 */
.L_x_489:
        /* <DEDUP_REMOVED lines=9> */
[----:B------:R-:W2:Y:S01]  /*1bc0*/  LDL R15, [R1+0x10] ;  /* 0x00001000010f7983 */ /* 0x000ea20000100800 */
[----:B------:R-:W-:Y:S01]  /*1bd0*/  WARPGROUP.ARRIVE ;  /* 0x00000000000079c5 */ /* 0x000fe20000000000 */
[----:B------:R-:W-:Y:S01]  /*1be0*/  USHF.R.U32.HI UR4, URZ, 0x4, UR9 ;  /* 0x000000043f047899 */ /* 0x000fe20008011609 */
[----:B------:R-:W-:Y:S01]  /*1bf0*/  UMOV UR7, 0x40000040 ;  /* 0x4000004000077882 */ /* 0x000fe20000000000 */
[----:B------:R-:W-:-:S02]  /*1c00*/  UMOV UR5, 0x40000040 ;  /* 0x4000004000057882 */ /* 0x000fc40000000000 */
[----:B------:R-:W-:Y:S02]  /*1c10*/  ULOP3.LUT UR4, UR4, 0x3fff, URZ, 0xc0, !UPT ;  /* 0x00003fff04047892 */ /* 0x000fe4000f8ec03f */
[----:B------:R-:W-:Y:S02]  /*1c20*/  UMOV UR6, UR8 ;  /* 0x0000000800067c82 */ /* 0x000fe40008000000 */
[----:B------:R-:W-:-:S07]  /*1c30*/  ULOP3.LUT UR10, UR4, 0x10000, URZ, 0xfc, !UPT ;  /* 0x00010000040a7892 */ /* 0x000fce000f8efc3f */
        /* <DEDUP_REMOVED lines=15> */
[----:B------:R-:W-:Y:S02]  /*1d30*/  WARPGROUP.DEPBAR.LE gsb0, 0x0 ;  /* 0x00008000000079c5 */ /* 0x000fe40000010000 */
[----:B------:R-:W-:Y:S01]  /*1d40*/  WARPGROUP.ARRIVE ;  /* 0x00000000000079c5 */ /* 0x000fe20000000000 */
[C---:B-----5:R-:W-:Y:S01]  /*1d50*/  IMAD R19, R5.reuse, 0x80, R16 ;  /* 0x0000008005137824 */ /* 0x060fe200078e0210 */
[----:B------:R-:W-:Y:S01]  /*1d60*/  LEA R17, R10, R17, 0x1 ;  /* 0x000000110a117211 */ /* 0x000fe200078e08ff */
[----:B--2---:R-:W-:-:S02]  /*1d70*/  IMAD R21, R5, 0x80, R15 ;  /* 0x0000008005157824 */ /* 0x004fc400078e020f */
[C---:B------:R-:W-:Y:S01]  /*1d80*/  IMAD R15, R10.reuse, 0x2, R13 ;  /* 0x000000020a0f7824 */ /* 0x040fe200078e020d */
[----:B------:R-:W-:Y:S01]  /*1d90*/  HGMMA.64x128x16.F32.BF16 R88, gdesc[UR4], R88, gsb0 ;  /* 0x01e00000045879f0 */ /* 0x000fe20008001858 */
[----:B------:R-:W-:Y:S01]  /*1da0*/  UIADD3 UR6, UR8, 0x6, URZ ;  /* 0x0000000608067890 */ /* 0x000fe2000fffe03f */
[C---:B------:R-:W-:Y:S01]  /*1db0*/  IMAD R19, R10.reuse, 0x2, R19 ;  /* 0x000000020a137824 */ /* 0x040fe200078e0213 */
[----:B------:R-:W-:Y:S01]  /*1dc0*/  UIADD3 UR4, UR10, 0x6, URZ ;  /* 0x000000060a047890 */ /* 0x000fe2000fffe03f */
[----:B------:R-:W-:Y:S01]  /*1dd0*/  IMAD R23, R10, 0x2, R21 ;  /* 0x000000020a177824 */ /* 0x000fe200078e0215 */
[----:B------:R-:W-:Y:S01]  /*1de0*/  UMOV UR7, 0x40000040 ;  /* 0x4000004000077882 */ /* 0x000fe20000000000 */
[----:B------:R-:W-:Y:S01]  /*1df0*/  UMOV UR5, 0x40000040 ;  /* 0x4000004000057882 */ /* 0x000fe20000000000 */
[--C-:B------:R-:W-:Y:S01]  /*1e00*/  IMAD R21, R15, 0x4, R2.reuse ;  /* 0x000000040f157824 */ /* 0x100fe200078e0202 */
[----:B------:R-:W-:Y:S01]  /*1e10*/  LEA R13, R17, R2, 0x2 ;  /* 0x00000002110d7211 */ /* 0x000fe200078e10ff */
[----:B------:R-:W-:-:S02]  /*1e20*/  IMAD R14, R19, 0x4, R2 ;  /* 0x00000004130e7824 */ /* 0x000fc400078e0202 */
[----:B------:R-:W-:Y:S02]  /*1e30*/  IMAD R20, R23, 0x4, R2 ;  /* 0x0000000417147824 */ /* 0x000fe400078e0202 */
[----:B------:R-:W-:-:S04]  /*1e40*/  VIADD R16, R2, 0x20000 ;  /* 0x0002000002107836 */ /* 0x000fc80000000000 */
[--C-:B------:R-:W-:Y:S01]  /*1e50*/  IMAD R18, R17, 0x4, R16.reuse ;  /* 0x0000000411127824 */ /* 0x100fe200078e0210 */
[----:B------:R-:W-:Y:S01]  /*1e60*/  LEA R15, R15, R16, 0x2 ;  /* 0x000000100f0f7211 */ /* 0x000fe200078e10ff */
[--C-:B------:R-:W-:Y:S02]  /*1e70*/  IMAD R17, R19, 0x4, R16.reuse ;  /* 0x0000000413117824 */ /* 0x100fe400078e0210 */
[----:B------:R-:W-:Y:S01]  /*1e80*/  IMAD R16, R23, 0x4, R16 ;  /* 0x0000000417107824 */ /* 0x000fe200078e0210 */
[----:B------:R-:W-:Y:S02]  /*1e90*/  WARPGROUP.DEPBAR.LE gsb0, 0x0 ;  /* 0x00008000000079c5 */ /* 0x000fe40000010000 */
[----:B------:R-:W-:-:S06]  /*1ea0*/  WARPGROUP.ARRIVE ;  /* 0x00000000000079c5 */ /* 0x000fcc0000000000 */
[----:B------:R-:W-:Y:S03]  /*1eb0*/  HGMMA.64x128x16.F32.BF16 R88, gdesc[UR4], R88, gsb0 ;  /* 0x01e00000045879f0 */ /* 0x000fe60008001858 */
[----:B------:R-:W-:Y:S02]  /*1ec0*/  WARPGROUP.DEPBAR.LE gsb0, 0x0 ;  /* 0x00008000000079c5 */ /* 0x000fe40000010000 */
[----:B------:R-:W2:Y:S04]  /*1ed0*/  LDS R21, [R21+0x20000] ;  /* 0x0200000015157984 */ /* 0x000ea80000000800 */
[----:B------:R-:W3:Y:S04]  /*1ee0*/  LDS R13, [R13+0x20000] ;  /* 0x020000000d0d7984 */ /* 0x000ee80000000800 */
[----:B------:R-:W4:Y:S04]  /*1ef0*/  LDS R14, [R14+0x20000] ;  /* 0x020000000e0e7984 */ /* 0x000f280000000800 */
[----:B------:R-:W1:Y:S01]  /*1f00*/  LDS R20, [R20+0x20000] ;  /* 0x0200000014147984 */ /* 0x000e620000000800 */
[----:B------:R-:W-:Y:S05]  /*1f10*/  @!P0 BRA `(.L_x_491) ;  /* 0x0000000000048947 */ /* 0x000fea0003800000 */
[----:B------:R-:W-:Y:S01]  /*1f20*/  BPT.TRAP 0x1 ;  /* 0x000000040000795c */ /* 0x000fe20000300000 */
.L_x_491:
[----:B------:R1:W1:Y:S01]  /*1f30*/  SYNCS.PHASECHK.TRANS64.TRYWAIT P1, [R3+URZ+0x30c30], R22 ;  /* 0x030c3016030075a7 */ /* 0x000262000802017f */
[----:B------:R-:W-:Y:S05]  /*1f40*/  @!P0 BRA `(.L_x_492) ;  /* 0x0000000000048947 */ /* 0x000fea0003800000 */
[----:B------:R-:W-:Y:S01]  /*1f50*/  BPT.TRAP 0x1 ;  /* 0x000000040000795c */ /* 0x000fe20000300000 */
.L_x_492:
[----:B------:R-:W-:-:S04]  /*1f60*/  IADD3 R19, R2, 0x18000, RZ ;  /* 0x0001800002137810 */ /* 0x000fc80007ffe0ff */
[----:B------:R-:W-:-:S04]  /*1f70*/  SHF.R.U32.HI R19, RZ, 0x4, R19 ;  /* 0x00000004ff137819 */ /* 0x000fc80000011613 */
[----:B------:R-:W-:-:S04]  /*1f80*/  LOP3.LUT R19, R19, 0x3fff, RZ, 0xc0, !PT ;  /* 0x00003fff13137812 */ /* 0x000fc800078ec0ff */
[----:B------:R-:W-:Y:S01]  /*1f90*/  LOP3.LUT R24, R19, 0x10000, RZ, 0xfc, !PT ;  /* 0x0001000013187812 */ /* 0x000fe200078efcff */
[----:B-1----:R-:W-:Y:S06]  /*1fa0*/  @P1 BRA `(.L_x_493) ;  /* 0x0000000000081947 */ /* 0x002fec0003800000 */
[----:B------:R-:W1:Y:S02]  /*1fb0*/  SYNCS.PHASECHK.TRANS64.TRYWAIT P1, [R3+URZ+0x30c30], R22 ;  /* 0x030c3016030075a7 */ /* 0x000e64000802017f */
[----:B-1----:R-:W-:Y:S05]  /*1fc0*/  @!P1 BRA `(.L_x_494) ;  /* 0x0000008c00549947 */ /* 0x002fea0003800000 */
.L_x_493:
[----:B------:R-:W-:Y:S01]  /*1fd0*/  UIADD3 UR9, UR9, 0x4000, URZ ;  /* 0x0000400009097890 */ /* 0x000fe2000fffe03f */
[----:B------:R-:W-:Y:S01]  /*1fe0*/  IMAD R24, R5, 0x400, R24 ;  /* 0x0000040005187824 */ /* 0x000fe200078e0218 */
[----:B------:R-:W-:Y:S01]  /*1ff0*/  UMOV UR7, 0x40000040 ;  /* 0x4000004000077882 */ /* 0x000fe20000000000 */
[----:B------:R-:W-:Y:S01]  /*2000*/  UMOV UR5, 0x40000040 ;  /* 0x4000004000057882 */ /* 0x000fe20000000000 */
[----:B------:R-:W-:Y:S01]  /*2010*/  USHF.R.U32.HI UR9, URZ, 0x4, UR9 ;  /* 0x000000043f097899 */ /* 0x000fe20008011609 */
[----:B------:R-:W-:Y:S01]  /*2020*/  FMUL.FTZ R22, R88, UR36 ;  /* 0x0000002458167c20 */ /* 0x000fe20008410000 */
[----:B------:R-:W-:Y:S01]  /*2030*/  R2UR UR8, R24 ;  /* 0x00000000180872ca */ /* 0x000fe200000e0000 */
[----:B------:R-:W-:Y:S01]  /*2040*/  FMUL.FTZ R88, R90, UR36 ;  /* 0x000000245a587c20 */ /* 0x000fe20008410000 */
[----:B------:R-:W-:Y:S01]  /*2050*/  ULOP3.LUT UR9, UR9, 0x3fff, URZ, 0xc0, !UPT ;  /* 0x00003fff09097892 */ /* 0x000fe2000f8ec03f */
[----:B------:R-:W-:Y:S01]  /*2060*/  WARPGROUP.ARRIVE ;  /* 0x00000000000079c5 */ /* 0x000fe20000000000 */
[----:B------:R-:W-:Y:S01]  /*2070*/  FMUL.FTZ R90, R92, UR36 ;  /* 0x000000245c5a7c20 */ /* 0x000fe20008410000 */
[----:B------:R-:W-:Y:S01]  /*2080*/  FMUL.FTZ R92, R94, UR36 ;  /* 0x000000245e5c7c20 */ /* 0x000fe20008410000 */
[----:B------:R-:W-:Y:S01]  /*2090*/  ULOP3.LUT UR9, UR9, 0x10000, URZ, 0xfc, !UPT ;  /* 0x0001000009097892 */ /* 0x000fe2000f8efc3f */
[----:B------:R-:W-:Y:S01]  /*20a0*/  FMUL.FTZ R94, R96, UR36 ;  /* 0x00000024605e7c20 */ /* 0x000fe20008410000 */
[----:B------:R-:W-:Y:S01]  /*20b0*/  FMUL.FTZ R96, R98, UR36 ;  /* 0x0000002462607c20 */ /* 0x000fe20008410000 */
[----:B------:R-:W-:Y:S01]  /*20c0*/  FMUL.FTZ R98, R100, UR36 ;  /* 0x0000002464627c20 */ /* 0x000fe20008410000 */
[----:B------:R-:W-:Y:S01]  /*20d0*/  FMUL.FTZ R100, R102, UR36 ;  /* 0x0000002466647c20 */ /* 0x000fe20008410000 */
[----:B------:R-:W-:Y:S01]  /*20e0*/  FMUL.FTZ R102, R104, UR36 ;  /* 0x0000002468667c20 */ /* 0x000fe20008410000 */
[----:B------:R-:W-:Y:S01]  /*20f0*/  FMUL.FTZ R104, R106, UR36 ;  /* 0x000000246a687c20 */ /* 0x000fe20008410000 */
[----:B------:R-:W-:Y:S01]  /*2100*/  UMOV UR6, UR8 ;  /* 0x0000000800067c82 */ /* 0x000fe20008000000 */
[----:B------:R-:W-:Y:S01]  /*2110*/  UMOV UR4, UR9 ;  /* 0x0000000900047c82 */ /* 0x000fe20008000000 */
[----:B------:R-:W-:Y:S01]  /*2120*/  FMUL.FTZ R106, R108, UR36 ;  /* 0x000000246c6a7c20 */ /* 0x000fe20008410000 */
[----:B------:R-:W-:Y:S01]  /*2130*/  HGMMA.64x128x16.F32.BF16 R24, gdesc[UR4], RZ, !UPT, gsb0 ;  /* 0x01e00000041879f0 */ /* 0x000fe2000c0018ff */
[----:B------:R-:W-:Y:S01]  /*2140*/  UIADD3 UR6, UR8, 0x2, URZ ;  /* 0x0000000208067890 */ /* 0x000fe2000fffe03f */
[----:B------:R-:W-:Y:S01]  /*2150*/  FMUL.FTZ R236, R127, UR36 ;  /* 0x000000247fec7c20 */ /* 0x000fe20008410000 */
[----:B------:R-:W-:Y:S01]  /*2160*/  UIADD3 UR4, UR9, 0x2, URZ ;  /* 0x0000000209047890 */ /* 0x000fe2000fffe03f */
[----:B------:R-:W-:Y:S01]  /*2170*/  FMUL.FTZ R108, R110, UR36 ;  /* 0x000000246e6c7c20 */ /* 0x000fe20008410000 */
[----:B------:R-:W-:Y:S01]  /*2180*/  UMOV UR7, 0x40000040 ;  /* 0x4000004000077882 */ /* 0x000fe20000000000 */
[----:B------:R-:W-:Y:S01]  /*2190*/  UMOV UR5, 0x40000040 ;  /* 0x4000004000057882 */ /* 0x000fe20000000000 */
[----:B------:R-:W-:Y:S01]  /*21a0*/  FMUL.FTZ R217, R122, UR36 ;  /* 0x000000247ad97c20 */ /* 0x000fe20008410000 */
[----:B------:R-:W-:Y:S01]  /*21b0*/  FMUL.FTZ R127, R130, UR36 ;  /* 0x00000024827f7c20 */ /* 0x000fe20008410000 */
[----:B------:R-:W-:Y:S01]  /*21c0*/  FMUL.FTZ R110, R112, UR36 ;  /* 0x00000024706e7c20 */ /* 0x000fe20008410000 */
[----:B--2---:R-:W1:Y:S01]  /*21d0*/  SHFL.IDX PT, R122, R21, R11, 0x1f ;  /* 0x00001f0b157a7589 */ /* 0x004e6200000e0000 */
[----:B------:R-:W-:-:S02]  /*21e0*/  VIADD R130, R11, 0x4 ;  /* 0x000000040b827836 */ /* 0x000fc40000000000 */
[----:B------:R-:W-:Y:S01]  /*21f0*/  FMUL.FTZ R23, R89, UR36 ;  /* 0x0000002459177c20 */ /* 0x000fe20008410000 */
[----:B------:R-:W-:Y:S01]  /*2200*/  FMUL.FTZ R112, R114, UR36 ;  /* 0x0000002472707c20 */ /* 0x000fe20008410000 */
[----:B------:R-:W2:Y:S01]  /*2210*/  MUFU.TANH R22, R22 ;  /* 0x0000001600167308 */ /* 0x000ea20000002400 */
[----:B------:R-:W-:Y:S01]  /*2220*/  FMUL.FTZ R114, R116, UR36 ;  /* 0x0000002474727c20 */ /* 0x000fe20008410000 */
[----:B------:R-:W-:Y:S01]  /*2230*/  FMUL.FTZ R134, R134, UR36 ;  /* 0x0000002486867c20 */ /* 0x000fe20008410000 */
[----:B------:R-:W-:Y:S01]  /*2240*/  FMUL.FTZ R116, R118, UR36 ;  /* 0x0000002476747c20 */ /* 0x000fe20008410000 */
[----:B------:R-:W-:Y:S01]  /*2250*/  STL [R1+0x4c], R155 ;  /* 0x00004c9b01007387 */ /* 0x000fe20000100800 */
[----:B------:R-:W-:Y:S01]  /*2260*/  FMUL.FTZ R89, R91, UR36 ;  /* 0x000000245b597c20 */ /* 0x000fe20008410000 */
[----:B------:R-:W-:Y:S01]  /*2270*/  FMUL.FTZ R118, R120, UR36 ;  /* 0x0000002478767c20 */ /* 0x000fe20008410000 */
[----:B------:R-:W-:Y:S01]  /*2280*/  FMUL.FTZ R91, R93, UR36 ;  /* 0x000000245d5b7c20 */ /* 0x000fe20008410000 */
[----:B------:R3:W-:Y:S01]  /*2290*/  STL [R1+0x48], R154 ;  /* 0x0000489a01007387 */ /* 0x0007e20000100800 */
[----:B------:R-:W-:Y:S01]  /*22a0*/  FMUL.FTZ R93, R95, UR36 ;  /* 0x000000245f5d7c20 */ /* 0x000fe20008410000 */
[----:B------:R-:W4:Y:S01]  /*22b0*/  MUFU.TANH R23, R23 ;  /* 0x0000001700177308 */ /* 0x000f220000002400 */
[----:B------:R-:W-:Y:S01]  /*22c0*/  FMUL.FTZ R95, R97, UR36 ;  /* 0x00000024615f7c20 */ /* 0x000fe20008410000 */
[----:B------:R-:W4:Y:S01]  /*22d0*/  SHFL.IDX PT, R120, R21, R130, 0x1f ;  /* 0x00001f8215787589 */ /* 0x000f2200000e0000 */
[----:B------:R-:W-:Y:S01]  /*22e0*/  FMUL.FTZ R97, R99, UR36 ;  /* 0x0000002463617c20 */ /* 0x000fe20008410000 */
[----:B------:R-:W-:Y:S01]  /*22f0*/  FMUL.FTZ R99, R101, UR36 ;  /* 0x0000002465637c20 */ /* 0x000fe20008410000 */
[----:B------:R-:W-:Y:S01]  /*2300*/  FMUL.FTZ R133, R133, UR36 ;  /* 0x0000002485857c20 */ /* 0x000fe20008410000 */
[----:B------:R-:W-:Y:S01]  /*2310*/  FMUL.FTZ R101, R103, UR36 ;  /* 0x0000002467657c20 */ /* 0x000fe20008410000 */
[----:B------:R-:W-:Y:S01]  /*2320*/  FMUL.FTZ R103, R105, UR36 ;  /* 0x0000002469677c20 */ /* 0x000fe20008410000 */
[----:B---3--:R3:W-:Y:S01]  /*2330*/  MUFU.TANH R154, R134 ;  /* 0x00000086009a7308 */ /* 0x0087e20000002400 */
[----:B------:R-:W-:Y:S01]  /*2340*/  FMUL.FTZ R216, R121, UR36 ;  /* 0x0000002479d87c20 */ /* 0x000fe20008410000 */
[----:B------:R-:W-:Y:S01]  /*2350*/  FMUL.FTZ R231, R128, UR36 ;  /* 0x0000002480e77c20 */ /* 0x000fe20008410000 */
[----:B------:R1:W-:Y:S01]  /*2360*/  STL [R1+0x44], R153 ;  /* 0x0000449901007387 */ /* 0x0003e20000100800 */
[----:B------:R-:W-:Y:S01]  /*2370*/  FMUL.FTZ R105, R107, UR36 ;  /* 0x000000246b697c20 */ /* 0x000fe20008410000 */
[----:B------:R-:W-:Y:S01]  /*2380*/  FMUL.FTZ R128, R148, UR36 ;  /* 0x0000002494807c20 */ /* 0x000fe20008410000 */
[----:B------:R-:W-:Y:S01]  /*2390*/  FMUL.FTZ R107, R109, UR36 ;  /* 0x000000246d6b7c20 */ /* 0x000fe20008410000 */
[----:B------:R-:W-:Y:S01]  /*23a0*/  FMUL.FTZ R109, R111, UR36 ;  /* 0x000000246f6d7c20 */ /* 0x000fe20008410000 */
[----:B------:R-:W4:Y:S01]  /*23b0*/  MUFU.TANH R88, R88 ;  /* 0x0000005800587308 */ /* 0x000f220000002400 */
[----:B---3--:R-:W-:-:S02]  /*23c0*/  VIADD R134, R11, 0x8 ;  /* 0x000000080b867836 */ /* 0x008fc40000000000 */
[----:B------:R-:W-:Y:S01]  /*23d0*/  FMUL.FTZ R111, R113, UR36 ;  /* 0x00000024716f7c20 */ /* 0x000fe20008410000 */
[----:B------:R-:W-:Y:S01]  /*23e0*/  ISETP.GT.AND P2, PT, R9, RZ, PT ;  /* 0x000000ff0900720c */ /* 0x000fe20003f44270 */
[----:B------:R-:W-:Y:S01]  /*23f0*/  FMUL.FTZ R113, R115, UR36 ;  /* 0x0000002473717c20 */ /* 0x000fe20008410000 */
[----:B------:R-:W-:Y:S01]  /*2400*/  FMUL.FTZ R115, R117, UR36 ;  /* 0x0000002475737c20 */ /* 0x000fe20008410000 */
[----:B------:R-:W3:Y:S01]  /*2410*/  SHFL.IDX PT, R121, R21, R134, 0x1f ;  /* 0x00001f8615797589 */ /* 0x000ee200000e0000 */
[----:B------:R-:W-:Y:S01]  /*2420*/  FMUL.FTZ R117, R119, UR36 ;  /* 0x0000002477757c20 */ /* 0x000fe20008410000 */
[----:B------:R-:W-:Y:S01]  /*2430*/  MUFU.TANH R89, R89 ;  /* 0x0000005900597308 */ /* 0x000fe20000002400 */
[----:B------:R-:W-:Y:S01]  /*2440*/  FMUL.FTZ R227, R124, UR36 ;  /* 0x000000247ce37c20 */ /* 0x000fe20008410000 */
[----:B--2---:R-:W-:Y:S01]  /*2450*/  FSEL R119, R22, -INF , P2 ;  /* 0xff80000016777808 */ /* 0x004fe20001000000 */
[----:B------:R-:W-:Y:S01]  /*2460*/  FMUL.FTZ R218, R123, UR36 ;  /* 0x000000247bda7c20 */ /* 0x000fe20008410000 */
[----:B------:R-:W-:Y:S01]  /*2470*/  ISETP.GT.AND P1, PT, R9, 0x8, PT ;  /* 0x000000080900780c */ /* 0x000fe20003f24270 */
[----:B------:R-:W-:Y:S01]  /*2480*/  FMUL.FTZ R234, R135, UR36 ;  /* 0x0000002487ea7c20 */ /* 0x000fe20008410000 */
[----:B------:R-:W-:Y:S01]  /*2490*/  FMUL.FTZ R132, R132, UR36 ;  /* 0x0000002484847c20 */ /* 0x000fe20008410000 */
[--C-:B-1----:R-:W-:Y:S01]  /*24a0*/  FFMA.FTZ R135, R119, UR37, -R122.reuse ;  /* 0x0000002577877c23 */ /* 0x102fe2000801087a */
[----:B------:R1:W-:Y:S01]  /*24b0*/  MUFU.TANH R153, R133 ;  /* 0x0000008500997308 */ /* 0x0003e20000002400 */
[----:B----4-:R-:W-:Y:S01]  /*24c0*/  FSEL R123, R23, -INF , P2 ;  /* 0xff800000177b7808 */ /* 0x010fe20001000000 */
[----:B------:R-:W-:Y:S01]  /*24d0*/  STL [R1+0x40], R152 ;  /* 0x0000409801007387 */ /* 0x000fe20000100800 */
[----:B------:R-:W-:Y:S01]  /*24e0*/  FSEL R119, R88, -INF , P1 ;  /* 0xff80000058777808 */ /* 0x000fe20000800000 */
[----:B------:R-:W-:Y:S01]  /*24f0*/  FMUL.FTZ R137, R137, UR36 ;  /* 0x0000002489897c20 */ /* 0x000fe20008410000 */
[----:B------:R-:W-:Y:S01]  /*2500*/  FMUL.FTZ R139, R139, UR36 ;  /* 0x000000248b8b7c20 */ /* 0x000fe20008410000 */
[----:B------:R-:W-:Y:S01]  /*2510*/  STL [R1+0x3c], R10 ;  /* 0x00003c0a01007387 */ /* 0x000fe20000100800 */
[----:B------:R-:W-:Y:S01]  /*2520*/  FMUL.FTZ R136, R136, UR36 ;  /* 0x0000002488887c20 */ /* 0x000fe20008410000 */
[----:B------:R-:W2:Y:S01]  /*2530*/  MUFU.TANH R90, R90 ;  /* 0x0000005a005a7308 */ /* 0x000ea20000002400 */
[----:B-1----:R-:W-:Y:S01]  /*2540*/  IADD3 R133, R11, 0xc, RZ ;  /* 0x0000000c0b857810 */ /* 0x002fe20007ffe0ff */
[----:B------:R1:W-:Y:S01]  /*2550*/  STL [R1+0x38], R8 ;  /* 0x0000380801007387 */ /* 0x0003e20000100800 */
[----:B------:R-:W-:Y:S01]  /*2560*/  FFMA.FTZ R119, R119, UR37, -R122 ;  /* 0x0000002577777c23 */ /* 0x000fe2000801087a */
[----:B------:R-:W-:Y:S01]  /*2570*/  FMUL.FTZ R141, R141, UR36 ;  /* 0x000000248d8d7c20 */ /* 0x000fe20008410000 */
[----:B------:R-:W-:Y:S01]  /*2580*/  FMUL.FTZ R140, R140, UR36 ;  /* 0x000000248c8c7c20 */ /* 0x000fe20008410000 */
[----:B------:R-:W4:Y:S01]  /*2590*/  SHFL.IDX PT, R124, R21, R133, 0x1f ;  /* 0x00001f85157c7589 */ /* 0x000f2200000e0000 */
[----:B------:R-:W-:Y:S01]  /*25a0*/  FMUL.FTZ R129, R129, UR36 ;  /* 0x0000002481817c20 */ /* 0x000fe20008410000 */
[----:B------:R-:W3:Y:S01]  /*25b0*/  MUFU.TANH R92, R92 ;  /* 0x0000005c005c7308 */ /* 0x000ee20000002400 */
[----:B------:R-:W-:Y:S01]  /*25c0*/  FMUL.FTZ R138, R138, UR36 ;  /* 0x000000248a8a7c20 */ /* 0x000fe20008410000 */
[----:B------:R3:W-:Y:S01]  /*25d0*/  STL [R1+0x34], R7 ;  /* 0x0000340701007387 */ /* 0x0007e20000100800 */
[----:B------:R-:W-:Y:S01]  /*25e0*/  FMUL.FTZ R226, R125, UR36 ;  /* 0x000000247de27c20 */ /* 0x000fe20008410000 */
[----:B------:R-:W-:Y:S01]  /*25f0*/  FMUL.FTZ R142, R142, UR36 ;  /* 0x000000248e8e7c20 */ /* 0x000fe20008410000 */
[----:B------:R-:W-:Y:S01]  /*2600*/  FMUL.FTZ R235, R131, UR36 ;  /* 0x0000002483eb7c20 */ /* 0x000fe20008410000 */
[----:B------:R-:W-:Y:S01]  /*2610*/  STL [R1+0x30], R6 ;  /* 0x0000300601007387 */ /* 0x000fe20000100800 */
[----:B------:R-:W-:Y:S01]  /*2620*/  FMUL.FTZ R143, R143, UR36 ;  /* 0x000000248f8f7c20 */ /* 0x000fe20008410000 */
[----:B------:R-:W4:Y:S01]  /*2630*/  MUFU.TANH R91, R91 ;  /* 0x0000005b005b7308 */ /* 0x000f220000002400 */
[----:B--2---:R-:W-:Y:S01]  /*2640*/  FSEL R122, R90, -INF , P2 ;  /* 0xff8000005a7a7808 */ /* 0x004fe20001000000 */
[----:B------:R-:W-:Y:S01]  /*2650*/  STL [R1+0x2c], R4 ;  /* 0x00002c0401007387 */ /* 0x000fe20000100800 */
[----:B------:R-:W-:Y:S01]  /*2660*/  FMUL.FTZ R131, R150, UR36 ;  /* 0x0000002496837c20 */ /* 0x000fe20008410000 */
[----:B------:R-:W-:Y:S01]  /*2670*/  FMUL.FTZ R237, R144, UR36 ;  /* 0x0000002490ed7c20 */ /* 0x000fe20008410000 */
[----:B------:R-:W-:Y:S01]  /*2680*/  FMUL.FTZ R232, R145, UR36 ;  /* 0x0000002491e87c20 */ /* 0x000fe20008410000 */
[----:B------:R2:W-:Y:S01]  /*2690*/  STL [R1+0x28], R3 ;  /* 0x0000280301007387 */ /* 0x0005e20000100800 */
[----:B------:R-:W-:Y:S01]  /*26a0*/  FMUL.FTZ R229, R146, UR36 ;  /* 0x0000002492e57c20 */ /* 0x000fe20008410000 */
[----:B------:R3:W-:Y:S01]  /*26b0*/  MUFU.TANH R155, R132 ;  /* 0x00000084009b7308 */ /* 0x0007e20000002400 */
[----:B------:R-:W-:Y:S01]  /*26c0*/  FMUL.FTZ R228, R147, UR36 ;  /* 0x0000002493e47c20 */ /* 0x000fe20008410000 */
[----:B------:R4:W-:Y:S01]  /*26d0*/  STL [R1+0x24], R0 ;  /* 0x0000240001007387 */ /* 0x0009e20000100800 */
[----:B------:R-:W-:-:S03]  /*26e0*/  FMUL.FTZ R126, R126, UR36 ;  /* 0x000000247e7e7c20 */ /* 0x000fc60008410000 */
[----:B------:R-:W-:Y:S02]  /*26f0*/  SHFL.IDX PT, R219, R13, R11, 0x1f ;  /* 0x00001f0b0ddb7589 */ /* 0x000fe400000e0000 */
[----:B-1----:R1:W-:Y:S01]  /*2700*/  MUFU.TANH R8, R137 ;  /* 0x0000008900087308 */ /* 0x0023e20000002400 */
[--C-:B---3--:R-:W-:Y:S01]  /*2710*/  FFMA.FTZ R132, R123, UR37, -R120.reuse ;  /* 0x000000257b847c23 */ /* 0x108fe20008010878 */
[----:B------:R-:W-:Y:S01]  /*2720*/  FSEL R123, R89, -INF , P1 ;  /* 0xff800000597b7808 */ /* 0x000fe20000800000 */
[----:B------:R-:W-:Y:S04]  /*2730*/  SHFL.IDX PT, R222, R13, R130, 0x1f ;  /* 0x00001f820dde7589 */ /* 0x000fe800000e0000 */
[----:B------:R-:W-:Y:S01]  /*2740*/  FFMA.FTZ R120, R123, UR37, -R120 ;  /* 0x000000257b787c23 */ /* 0x000fe20008010878 */
[----:B------:R3:W-:Y:S01]  /*2750*/  MUFU.TANH R7, R139 ;  /* 0x0000008b00077308 */ /* 0x0007e20000002400 */
[----:B-1----:R-:W-:-:S02]  /*2760*/  VIADD R137, R11, 0x14 ;  /* 0x000000140b897836 */ /* 0x002fc40000000000 */
[--C-:B------:R-:W-:Y:S01]  /*2770*/  FFMA.FTZ R123, R122, UR37, -R121.reuse ;  /* 0x000000257a7b7c23 */ /* 0x100fe20008010879 */
[----:B------:R-:W-:Y:S01]  /*2780*/  FSEL R122, R92, -INF , P1 ;  /* 0xff8000005c7a7808 */ /* 0x000fe20000800000 */
[----:B------:R-:W-:Y:S03]  /*2790*/  SHFL.IDX PT, R225, R13, R134, 0x1f ;  /* 0x00001f860de17589 */ /* 0x000fe600000e0000 */
[----:B------:R-:W-:Y:S01]  /*27a0*/  MUFU.TANH R93, R93 ;  /* 0x0000005d005d7308 */ /* 0x000fe20000002400 */
[----:B---3--:R-:W-:Y:S02]  /*27b0*/  VIADD R139, R11, 0x10 ;  /* 0x000000100b8b7836 */ /* 0x008fe40000000000 */
[----:B------:R-:W-:Y:S01]  /*27c0*/  FFMA.FTZ R121, R122, UR37, -R121 ;  /* 0x000000257a797c23 */ /* 0x000fe20008010879 */
[----:B------:R-:W-:Y:S04]  /*27d0*/  SHFL.IDX PT, R230, R13, R133, 0x1f ;  /* 0x00001f850de67589 */ /* 0x000fe800000e0000 */
[----:B------:R-:W-:Y:S01]  /*27e0*/  SHFL.IDX PT, R125, R21, R139, 0x1f ;  /* 0x00001f8b157d7589 */ /* 0x000fe200000e0000 */
[----:B------:R1:W-:Y:S08]  /*27f0*/  MUFU.TANH R152, R136 ;  /* 0x0000008800987308 */ /* 0x0003f00000002400 */
[----:B--2---:R4:W-:Y:S01]  /*2800*/  MUFU.TANH R3, R141 ;  /* 0x0000008d00037308 */ /* 0x0049e20000002400 */
[----:B-1----:R-:W-:-:S02]  /*2810*/  FMUL.FTZ R136, R151, UR36 ;  /* 0x0000002497887c20 */ /* 0x002fc40008410000 */
[----:B------:R-:W1:Y:S01]  /*2820*/  SHFL.IDX PT, R151, R21, R137, 0x1f ;  /* 0x00001f8915977589 */ /* 0x000e6200000e0000 */
[----:B------:R-:W-:Y:S02]  /*2830*/  WARPGROUP.DEPBAR.LE gsb0, 0x0 ;  /* 0x00008000000079c5 */ /* 0x000fe40000010000 */
[----:B------:R-:W-:Y:S02]  /*2840*/  WARPGROUP.ARRIVE ;  /* 0x00000000000079c5 */ /* 0x000fe40000000000 */
[----:B------:R2:W-:Y:S01]  /*2850*/  MUFU.TANH R6, R140 ;  /* 0x0000008c00067308 */ /* 0x0005e20000002400 */
[----:B----4-:R-:W-:-:S03]  /*2860*/  FSEL R141, R91, -INF , P2 ;  /* 0xff8000005b8d7808 */ /* 0x010fc60001000000 */
[----:B------:R-:W-:Y:S01]  /*2870*/  HGMMA.64x128x16.F32.BF16 R24, gdesc[UR4], R24, gsb0 ;  /* 0x01e00000041879f0 */ /* 0x000fe20008001818 */
[----:B------:R-:W-:Y:S01]  /*2880*/  UIADD3 UR6, UR8, 0x4, URZ ;  /* 0x0000000408067890 */ /* 0x000fe2000fffe03f */
[----:B------:R-:W-:Y:S01]  /*2890*/  FFMA.FTZ R122, R141, UR37, -R124 ;  /* 0x000000258d7a7c23 */ /* 0x000fe2000801087c */
[----:B------:R-:W-:Y:S01]  /*28a0*/  UIADD3 UR4, UR9, 0x4, URZ ;  /* 0x0000000409047890 */ /* 0x000fe2000fffe03f */
[----:B------:R3:W4:Y:S01]  /*28b0*/  MUFU.TANH R0, R129 ;  /* 0x0000008100007308 */ /* 0x0007220000002400 */
[----:B------:R-:W-:Y:S01]  /*28c0*/  UMOV UR7, 0x40000040 ;  /* 0x4000004000077882 */ /* 0x000fe20000000000 */
[----:B------:R-:W-:Y:S01]  /*28d0*/  UMOV UR5, 0x40000040 ;  /* 0x4000004000057882 */ /* 0x000fe20000000000 */
[----:B--2---:R-:W-:-:S05]  /*28e0*/  IADD3 R140, R11, 0x1c, RZ ;  /* 0x0000001c0b8c7810 */ /* 0x004fca0007ffe0ff */
[----:B------:R2:W-:Y:S01]  /*28f0*/  MUFU.TANH R10, R138 ;  /* 0x0000008a000a7308 */ /* 0x0005e20000002400 */
[----:B------:R-:W1:Y:S01]  /*2900*/  SHFL.IDX PT, R141, R21, R140, 0x1f ;  /* 0x00001f8c158d7589 */ /* 0x000e6200000e0000 */
[----:B---3--:R-:W-:Y:S01]  /*2910*/  FMUL.FTZ R129, R149, UR36 ;  /* 0x0000002495817c20 */ /* 0x008fe20008410000 */
[----:B------:R-:W-:-:S05]  /*2920*/  IMAD R149, R5, 0x400, R19 ;  /* 0x0000040005957824 */ /* 0x000fca00078e0213 */
[----:B------:R-:W-:Y:S01]  /*2930*/  MUFU.TANH R94, R94 ;  /* 0x0000005e005e7308 */ /* 0x000fe20000002400 */
[----:B--2---:R-:W-:Y:S01]  /*2940*/  VIADD R138, R11, 0x18 ;  /* 0x000000180b8a7836 */ /* 0x004fe20000000000 */
[----:B----4-:R-:W-:Y:S06]  /*2950*/  STL [R1+0x4], R0 ;  /* 0x0000040001007387 */ /* 0x010fec0000100800 */
[----:B------:R-:W-:Y:S08]  /*2960*/  MUFU.TANH R95, R95 ;  /* 0x0000005f005f7308 */ /* 0x000ff00000002400 */
[----:B------:R-:W2:Y:S08]  /*2970*/  MUFU.TANH R96, R96 ;  /* 0x0000006000607308 */ /* 0x000eb00000002400 */
[----:B------:R-:W-:Y:S08]  /*2980*/  MUFU.TANH R97, R97 ;  /* 0x0000006100617308 */ /* 0x000ff00000002400 */
[----:B------:R3:W-:Y:S01]  /*2990*/  MUFU.TANH R4, R142 ;  /* 0x0000008e00047308 */ /* 0x0007e20000002400 */
[----:B--2---:R-:W-:-:S07]  /*29a0*/  FSEL R144, R96, -INF , P1 ;  /* 0xff80000060907808 */ /* 0x004fce0000800000 */
[----:B------:R-:W2:Y:S01]  /*29b0*/  MUFU.TANH R99, R99 ;  /* 0x0000006300637308 */ /* 0x000ea20000002400 */
[----:B---3--:R3:W4:Y:S07]  /*29c0*/  SHFL.IDX PT, R142, R21, R138, 0x1f ;  /* 0x00001f8a158e7589 */ /* 0x00872e00000e0000 */
[----:B------:R-:W-:Y:S01]  /*29d0*/  MUFU.TANH R98, R98 ;  /* 0x0000006200627308 */ /* 0x000fe20000002400 */
[----:B---3--:R-:W-:-:S07]  /*29e0*/  FSEL R21, R95, -INF , P2 ;  /* 0xff8000005f157808 */ /* 0x008fce0001000000 */
[----:B------:R-:W-:Y:S01]  /*29f0*/  MUFU.TANH R101, R101 ;  /* 0x0000006500657308 */ /* 0x000fe20000002400 */
[----:B-1----:R-:W-:Y:S01]  /*2a00*/  FFMA.FTZ R21, R21, UR37, -R151 ;  /* 0x0000002515157c23 */ /* 0x002fe20008010897 */
[----:B--2---:R-:W-:-:S05]  /*2a10*/  FSEL R233, R99, -INF , P2 ;  /* 0xff80000063e97808 */ /* 0x004fca0001000000 */
[----:B------:R-:W-:Y:S01]  /*2a20*/  FFMA.FTZ R233, R233, UR37, -R141 ;  /* 0x00000025e9e97c23 */ /* 0x000fe2000801088d */
[----:B------:R-:W1:Y:S08]  /*2a30*/  MUFU.TANH R100, R100 ;  /* 0x0000006400647308 */ /* 0x000e700000002400 */
[----:B------:R-:W2:Y:S08]  /*2a40*/  MUFU.TANH R102, R102 ;  /* 0x0000006600667308 */ /* 0x000eb00000002400 */
[----:B------:R-:W3:Y:S01]  /*2a50*/  MUFU.TANH R104, R104 ;  /* 0x0000006800687308 */ /* 0x000ee20000002400 */
[----:B-1----:R-:W-:-:S07]  /*2a60*/  FSEL R145, R100, -INF , P1 ;  /* 0xff80000064917808 */ /* 0x002fce0000800000 */
[----:B------:R1:W-:Y:S08]  /*2a70*/  MUFU.TANH R0, R143 ;  /* 0x0000008f00007308 */ /* 0x0003f00000002400 */
[----:B------:R-:W-:Y:S01]  /*2a80*/  MUFU.TANH R103, R103 ;  /* 0x0000006700677308 */ /* 0x000fe20000002400 */
[----:B-1----:R-:W-:-:S05]  /*2a90*/  FSEL R143, R97, -INF , P1 ;  /* 0xff800000618f7808 */ /* 0x002fca0000800000 */
[----:B------:R-:W-:Y:S01]  /*2aa0*/  FFMA.FTZ R151, R143, UR37, -R151 ;  /* 0x000000258f977c23 */ /* 0x000fe20008010897 */
[----:B------:R-:W-:Y:S01]  /*2ab0*/  FSEL R143, R101, -INF , P1 ;  /* 0xff800000658f7808 */ /* 0x000fe20000800000 */
[----:B------:R-:W1:Y:S04]  /*2ac0*/  MUFU.TANH R105, R105 ;  /* 0x0000006900697308 */ /* 0x000e680000002400 */
[----:B------:R-:W-:Y:S01]  /*2ad0*/  FFMA.FTZ R141, R143, UR37, -R141 ;  /* 0x000000258f8d7c23 */ /* 0x000fe2000801088d */
[----:B--2---:R-:W-:-:S03]  /*2ae0*/  FSEL R143, R102, -INF , P2 ;  /* 0xff800000668f7808 */ /* 0x004fc60001000000 */
[----:B------:R-:W-:Y:S01]  /*2af0*/  MUFU.EX2 R135, R135 ;  /* 0x0000008700877308 */ /* 0x000fe20000000800 */
[----:B------:R-:W-:Y:S02]  /*2b00*/  WARPGROUP.DEPBAR.LE gsb0, 0x0 ;  /* 0x00008000000079c5 */ /* 0x000fe40000010000 */
[----:B------:R-:W-:Y:S01]  /*2b10*/  WARPGROUP.ARRIVE ;  /* 0x00000000000079c5 */ /* 0x000fe20000000000 */
[----:B------:R-:W-:-:S04]  /*2b20*/  FFMA.FTZ R143, R143, UR37, -R219 ;  /* 0x000000258f8f7c23 */ /* 0x000fc800080108db */
[----:B------:R-:W-:Y:S01]  /*2b30*/  MUFU.EX2 R119, R119 ;  /* 0x0000007700777308 */ /* 0x000fe20000000800 */
[----:B------:R-:W-:Y:S01]  /*2b40*/  HGMMA.64x128x16.F32.BF16 R24, gdesc[UR4], R24, gsb0 ;  /* 0x01e00000041879f0 */ /* 0x000fe20008001818 */
[----:B------:R-:W-:Y:S02]  /*2b50*/  UIADD3 UR6, UR8, 0x6, URZ ;  /* 0x0000000608067890 */ /* 0x000fe4000fffe03f */
[----:B------:R-:W-:Y:S01]  /*2b60*/  UIADD3 UR4, UR9, 0x6, URZ ;  /* 0x0000000609047890 */ /* 0x000fe2000fffe03f */
[----:B------:R-:W-:Y:S01]  /*2b70*/  UMOV UR7, 0x40000040 ;  /* 0x4000004000077882 */ /* 0x000fe20000000000 */
[----:B------:R-:W-:Y:S02]  /*2b80*/  UMOV UR5, 0x40000040 ;  /* 0x4000004000057882 */ /* 0x000fe40000000000 */
[----:B------:R-:W-:Y:S08]  /*2b90*/  MUFU.EX2 R132, R132 ;  /* 0x0000008400847308 */ /* 0x000ff00000000800 */
[----:B------:R-:W-:Y:S08]  /*2ba0*/  MUFU.TANH R106, R106 ;  /* 0x0000006a006a7308 */ /* 0x000ff00000002400 */
[----:B------:R-:W-:Y:S08]  /*2bb0*/  MUFU.EX2 R123, R123 ;  /* 0x0000007b007b7308 */ /* 0x000ff00000000800 */
[----:B------:R-:W-:Y:S08]  /*2bc0*/  MUFU.TANH R111, R111 ;  /* 0x0000006f006f7308 */ /* 0x000ff00000002400 */
[----:B------:R-:W-:Y:S08]  /*2bd0*/  MUFU.TANH R113, R113 ;  /* 0x0000007100717308 */ /* 0x000ff00000002400 */
[----:B------:R-:W2:Y:S08]  /*2be0*/  MUFU.EX2 R120, R120 ;  /* 0x0000007800787308 */ /* 0x000eb00000000800 */
[----:B------:R-:W-:Y:S08]  /*2bf0*/  MUFU.TANH R114, R114 ;  /* 0x0000007200727308 */ /* 0x000ff00000002400 */
[----:B------:R-:W-:Y:S08]  /*2c00*/  MUFU.TANH R116, R116 ;  /* 0x0000007400747308 */ /* 0x000ff00000002400 */
[----:B------:R-:W-:Y:S08]  /*2c10*/  MUFU.TANH R115, R115 ;  /* 0x0000007300737308 */ /* 0x000ff00000002400 */
[----:B------:R-:W-:Y:S08]  /*2c20*/  MUFU.EX2 R19, R151 ;  /* 0x0000009700137308 */ /* 0x000ff00000000800 */
[----:B------:R-:W-:Y:S08]  /*2c30*/  MUFU.TANH R117, R117 ;  /* 0x0000007500757308 */ /* 0x000ff00000002400 */
[----:B------:R-:W-:Y:S08]  /*2c40*/  MUFU.TANH R110, R110 ;  /* 0x0000006e006e7308 */ /* 0x000ff00000002400 */
[----:B------:R-:W-:Y:S08]  /*2c50*/  MUFU.TANH R112, R112 ;  /* 0x0000007000707308 */ /* 0x000ff00000002400 */
[----:B------:R-:W-:Y:S08]  /*2c60*/  MUFU.EX2 R21, R21 ;  /* 0x0000001500157308 */ /* 0x000ff00000000800 */
[----:B------:R-:W-:Y:S08]  /*2c70*/  MUFU.EX2 R121, R121 ;  /* 0x0000007900797308 */ /* 0x000ff00000000800 */
[----:B------:R-:W-:Y:S01]  /*2c80*/  MUFU.EX2 R122, R122 ;  /* 0x0000007a007a7308 */ /* 0x000fe20000000800 */
[----:B------:R-:W-:-:S02]  /*2c90*/  WARPGROUP.DEPBAR.LE gsb0, 0x0 ;  /* 0x00008000000079c5 */ /* 0x000fc40000010000 */
[----:B------:R-:W-:-:S05]  /*2ca0*/  WARPGROUP.ARRIVE ;  /* 0x00000000000079c5 */ /* 0x000fca0000000000 */
[----:B------:R-:W-:Y:S01]  /*2cb0*/  MUFU.TANH R109, R109 ;  /* 0x0000006d006d7308 */ /* 0x000fe20000002400 */
[----:B------:R-:W-:Y:S01]  /*2cc0*/  HGMMA.64x128x16.F32.BF16 R24, gdesc[UR4], R24, gsb0 ;  /* 0x01e00000041879f0 */ /* 0x000fe20008001818 */
[----:B------:R-:W-:Y:S01]  /*2cd0*/  R2UR UR4, R149 ;  /* 0x00000000950472ca */ /* 0x000fe200000e0000 */
[----:B------:R-:W-:-:S05]  /*2ce0*/  FFMA.FTZ R92, -R92, R92, 1 ;  /* 0x3f8000005c5c7423 */ /* 0x000fca000001015c */
[----:B------:R-:W-:Y:S08]  /*2cf0*/  MUFU.TANH R107, R107 ;  /* 0x0000006b006b7308 */ /* 0x000ff00000002400 */
        /* <DEDUP_REMOVED lines=15> */
[----:B------:R-:W-:Y:S01]  /*2df0*/  MUFU.TANH R232, R232 ;  /* 0x000000e800e87308 */ /* 0x000fe20000002400 */
[----:B------:R-:W-:-:S02]  /*2e00*/  WARPGROUP.DEPBAR.LE gsb0, 0x0 ;  /* 0x00008000000079c5 */ /* 0x000fc40000010000 */
[----:B------:R4:W1:Y:S05]  /*2e10*/  LDS R148, [R15+0x400] ;  /* 0x000400000f947984 */ /* 0x00086a0000000800 */
[----:B------:R-:W-:Y:S01]  /*2e20*/  MUFU.TANH R228, R228 ;  /* 0x000000e400e47308 */ /* 0x000fe20000002400 */
[----:B----4-:R-:W-:-:S07]  /*2e30*/  FSEL R15, R93, -INF , P1 ;  /* 0xff8000005d0f7808 */ /* 0x010fce0000800000 */
[----:B------:R-:W-:Y:S01]  /*2e40*/  MUFU.TANH R128, R128 ;  /* 0x0000008000807308 */ /* 0x000fe20000002400 */
[----:B------:R-:W-:Y:S01]  /*2e50*/  FFMA.FTZ R15, R15, UR37, -R124 ;  /* 0x000000250f0f7c23 */ /* 0x000fe2000801087c */
[----:B------:R-:W-:-:S05]  /*2e60*/  FSEL R124, R94, -INF , P2 ;  /* 0xff8000005e7c7808 */ /* 0x000fca0001000000 */
[--C-:B------:R-:W-:Y:S01]  /*2e70*/  FFMA.FTZ R124, R124, UR37, -R125.reuse ;  /* 0x000000257c7c7c23 */ /* 0x100fe2000801087d */
[----:B------:R-:W-:Y:S01]  /*2e80*/  FFMA.FTZ R125, R144, UR37, -R125 ;  /* 0x00000025907d7c23 */ /* 0x000fe2000801087d */
[----:B------:R-:W-:Y:S01]  /*2e90*/  FSEL R144, R98, -INF , P2 ;  /* 0xff80000062907808 */ /* 0x000fe20001000000 */
[----:B------:R-:W4:Y:S04]  /*2ea0*/  MUFU.EX2 R15, R15 ;  /* 0x0000000f000f7308 */ /* 0x000f280000000800 */
[--C-:B------:R-:W-:Y:S01]  /*2eb0*/  FFMA.FTZ R144, R144, UR37, -R142.reuse ;  /* 0x0000002590907c23 */ /* 0x100fe2000801088e */
[----:B------:R-:W-:Y:S01]  /*2ec0*/  FFMA.FTZ R142, R145, UR37, -R142 ;  /* 0x00000025918e7c23 */ /* 0x000fe2000801088e */
[----:B---3--:R-:W-:Y:S02]  /*2ed0*/  FSEL R145, R104, -INF , P1 ;  /* 0xff80000068917808 */ /* 0x008fe40000800000 */
[----:B------:R-:W3:Y:S03]  /*2ee0*/  MUFU.EX2 R125, R125 ;  /* 0x0000007d007d7308 */ /* 0x000ee60000000800 */
[----:B------:R-:W-:-:S05]  /*2ef0*/  FFMA.FTZ R219, R145, UR37, -R219 ;  /* 0x0000002591db7c23 */ /* 0x000fca00080108db */
[----:B------:R-:W-:Y:S01]  /*2f00*/  MUFU.EX2 R124, R124 ;  /* 0x0000007c007c7308 */ /* 0x000fe20000000800 */
[----:B-1----:R-:W1:Y:S04]  /*2f10*/  SHFL.IDX PT, R220, R148, R11, 0x1f ;  /* 0x00001f0b94dc7589 */ /* 0x002e6800000e0000 */
[----:B------:R-:W-:Y:S03]  /*2f20*/  SHFL.IDX PT, R150, R148, R130, 0x1f ;  /* 0x00001f8294967589 */ /* 0x000fe600000e0000 */
[----:B------:R-:W-:Y:S01]  /*2f30*/  MUFU.TANH R131, R131 ;  /* 0x0000008300837308 */ /* 0x000fe20000002400 */
[----:B------:R-:W-:Y:S04]  /*2f40*/  SHFL.IDX PT, R146, R148, R139, 0x1f ;  /* 0x00001f8b94927589 */ /* 0x000fe800000e0000 */
[----:B------:R-:W2:Y:S03]  /*2f50*/  SHFL.IDX PT, R223, R148, R133, 0x1f ;  /* 0x00001f8594df7589 */ /* 0x000ea600000e0000 */
[----:B------:R-:W-:Y:S01]  /*2f60*/  MUFU.TANH R129, R129 ;  /* 0x0000008100817308 */ /* 0x000fe20000002400 */
[----:B------:R-:W-:Y:S04]  /*2f70*/  SHFL.IDX PT, R221, R148, R137, 0x1f ;  /* 0x00001f8994dd7589 */ /* 0x000fe800000e0000 */
[----:B------:R-:W4:Y:S03]  /*2f80*/  SHFL.IDX PT, R147, R148, R134, 0x1f ;  /* 0x00001f8694937589 */ /* 0x000f2600000e0000 */
[----:B------:R-:W-:Y:S01]  /*2f90*/  MUFU.TANH R136, R136 ;  /* 0x0000008800887308 */ /* 0x000fe20000002400 */
[--C-:B-1----:R-:W-:Y:S01]  /*2fa0*/  FADD.FTZ R145, R24, -R220.reuse ;  /* 0x800000dc18917221 */ /* 0x102fe20000010000 */
[----:B------:R-:W-:Y:S01]  /*2fb0*/  FADD.FTZ R220, R26, -R220 ;  /* 0x800000dc1adc7221 */ /* 0x000fe20000010000 */
[----:B------:R-:W-:Y:S01]  /*2fc0*/  FSEL R26, R105, -INF , P1 ;  /* 0xff800000691a7808 */ /* 0x000fe20000800000 */
[----:B------:R-:W1:Y:S04]  /*2fd0*/  SHFL.IDX PT, R224, R148, R138, 0x1f ;  /* 0x00001f8a94e07589 */ /* 0x000e6800000e0000 */
[----:B------:R3:W-:Y:S01]  /*2fe0*/  MUFU.EX2 R24, R144 ;  /* 0x0000009000187308 */ /* 0x0007e20000000800 */
[--C-:B--2---:R-:W-:Y:S01]  /*2ff0*/  FADD.FTZ R149, R29, -R223.reuse ;  /* 0x800000df1d957221 */ /* 0x104fe20000010000 */
[----:B------:R-:W-:Y:S01]  /*3000*/  FADD.FTZ R31, R31, -R223 ;  /* 0x800000df1f1f7221 */ /* 0x000fe20000010000 */
[----:B------:R-:W-:Y:S01]  /*3010*/  FSEL R223, R103, -INF , P2 ;  /* 0xff80000067df7808 */ /* 0x000fe20001000000 */
[--C-:B---3--:R-:W-:Y:S01]  /*3020*/  FADD.FTZ R144, R25, -R150.reuse ;  /* 0x8000009619907221 */ /* 0x108fe20000010000 */
[----:B------:R-:W-:-:S03]  /*3030*/  FADD.FTZ R150, R27, -R150 ;  /* 0x800000961b967221 */ /* 0x000fc60000010000 */
[----:B------:R2:W-:Y:S01]  /*3040*/  MUFU.EX2 R25, R142 ;  /* 0x0000008e00197308 */ /* 0x0005e20000000800 */
[----:B------:R-:W-:Y:S01]  /*3050*/  FFMA.FTZ R223, R223, UR37, -R222 ;  /* 0x00000025dfdf7c23 */ /* 0x000fe200080108de */
[----:B----4-:R-:W-:-:S06]  /*3060*/  FADD.FTZ R151, R28, -R147 ;  /* 0x800000931c977221 */ /* 0x010fcc0000010000 */
[----:B------:R3:W4:Y:S01]  /*3070*/  MUFU.EX2 R27, R233 ;  /* 0x000000e9001b7308 */ /* 0x0007220000000800 */
[--C-:B--2---:R-:W-:Y:S01]  /*3080*/  FADD.FTZ R142, R32, -R146.reuse ;  /* 0x80000092208e7221 */ /* 0x104fe20000010000 */
[----:B------:R-:W-:Y:S01]  /*3090*/  FADD.FTZ R146, R34, -R146 ;  /* 0x8000009222927221 */ /* 0x000fe20000010000 */
[----:B------:R-:W-:Y:S01]  /*30a0*/  FFMA.FTZ R222, R26, UR37, -R222 ;  /* 0x000000251ade7c23 */ /* 0x000fe200080108de */
[----:B------:R-:W-:Y:S01]  /*30b0*/  FMUL.FTZ R150, R120, R150 ;  /* 0x0000009678967220 */ /* 0x000fe20000410000 */
[----:B------:R-:W-:Y:S01]  /*30c0*/  FFMA.FTZ R93, -R93, R93, 1 ;  /* 0x3f8000005d5d7423 */ /* 0x000fe2000001015d */
[----:B------:R-:W-:Y:S01]  /*30d0*/  FMUL.FTZ R31, R15, R31 ;  /* 0x0000001f0f1f7220 */ /* 0x000fe20000410000 */
[----:B------:R-:W-:Y:S01]  /*30e0*/  FADD.FTZ R147, R30, -R147 ;  /* 0x800000931e937221 */ /* 0x000fe20000010000 */
[----:B---3--:R-:W2:Y:S01]  /*30f0*/  LDL.LU R233, [R1+0x4] ;  /* 0x0000040001e97983 */ /* 0x008ea20000300800 */
[----:B------:R3:W4:Y:S01]  /*3100*/  MUFU.EX2 R26, R141 ;  /* 0x0000008d001a7308 */ /* 0x0007220000000800 */
[----:B------:R-:W-:Y:S01]  /*3110*/  FSEL R32, R106, -INF , P2 ;  /* 0xff8000006a207808 */ /* 0x000fe20001000000 */
[----:B------:R-:W-:Y:S01]  /*3120*/  FMUL.FTZ R151, R123, R151 ;  /* 0x000000977b977220 */ /* 0x000fe20000410000 */
[----:B------:R1:W4:Y:S01]  /*3130*/  SHFL.IDX PT, R34, R148, R140, 0x1f ;  /* 0x00001f8c94227589 */ /* 0x00032200000e0000 */
[----:B------:R-:W-:Y:S01]  /*3140*/  FMUL.FTZ R146, R125, R146 ;  /* 0x000000927d927220 */ /* 0x000fe20000410000 */
[----:B------:R-:W-:Y:S01]  /*3150*/  FFMA.FTZ R94, -R94, R94, 1 ;  /* 0x3f8000005e5e7423 */ /* 0x000fe2000001015e */
[----:B------:R-:W-:Y:S01]  /*3160*/  FFMA.FTZ R32, R32, UR37, -R225 ;  /* 0x0000002520207c23 */ /* 0x000fe200080108e1 */
[----:B------:R-:W-:Y:S01]  /*3170*/  FMUL.FTZ R149, R122, R149 ;  /* 0x000000957a957220 */ /* 0x000fe20000410000 */
[----:B------:R1:W4:Y:S01]  /*3180*/  MUFU.EX2 R28, R143 ;  /* 0x0000008f001c7308 */ /* 0x0003220000000800 */
[--C-:B---3--:R-:W-:Y:S01]  /*3190*/  FADD.FTZ R141, R35, -R221.reuse ;  /* 0x800000dd238d7221 */ /* 0x108fe20000010000 */
[----:B------:R-:W-:Y:S01]  /*31a0*/  FFMA.FTZ R35, -R22, R22, 1 ;  /* 0x3f80000016237423 */ /* 0x000fe20000010116 */
[----:B------:R-:W-:Y:S01]  /*31b0*/  FFMA.FTZ R95, -R95, R95, 1 ;  /* 0x3f8000005f5f7423 */ /* 0x000fe2000001015f */
[--C-:B-1----:R-:W-:Y:S01]  /*31c0*/  FADD.FTZ R38, R38, -R224.reuse ;  /* 0x800000e026267221 */ /* 0x102fe20000010000 */
[----:B------:R-:W-:Y:S01]  /*31d0*/  FADD.FTZ R148, R33, -R221 ;  /* 0x800000dd21947221 */ /* 0x000fe20000010000 */
[----:B------:R-:W-:Y:S01]  /*31e0*/  FFMA.FTZ R33, -R88, R88, 1 ;  /* 0x3f80000058217423 */ /* 0x000fe20000010158 */
[----:B------:R-:W-:Y:S01]  /*31f0*/  FMUL.FTZ R88, R135, R145 ;  /* 0x0000009187587220 */ /* 0x000fe20000410000 */
[----:B------:R1:W3:Y:S01]  /*3200*/  MUFU.EX2 R22, R219 ;  /* 0x000000db00167308 */ /* 0x0002e20000000800 */
[----:B------:R-:W-:Y:S01]  /*3210*/  FADD.FTZ R143, R36, -R224 ;  /* 0x800000e0248f7221 */ /* 0x000fe20000010000 */
[----:B------:R-:W-:Y:S01]  /*3220*/  FMUL.FTZ R148, R21, R148 ;  /* 0x0000009415947220 */ /* 0x000fe20000410000 */
[----:B------:R-:W-:Y:S01]  /*3230*/  SHFL.IDX PT, R36, R13, R139, 0x1f ;  /* 0x00001f8b0d247589 */ /* 0x000fe200000e0000 */
[----:B------:R-:W-:Y:S01]  /*3240*/  FSEL R221, R109, -INF , P1 ;  /* 0xff8000006ddd7808 */ /* 0x000fe20000800000 */
[----:B------:R-:W-:Y:S01]  /*3250*/  FFMA.FTZ R97, -R97, R97, 1 ;  /* 0x3f80000061617423 */ /* 0x000fe20000010161 */
[----:B------:R-:W-:Y:S01]  /*3260*/  FMUL.FTZ R141, R19, R141 ;  /* 0x0000008d138d7220 */ /* 0x000fe20000410000 */
[----:B------:R-:W-:Y:S01]  /*3270*/  FFMA.FTZ R99, -R99, R99, 1 ;  /* 0x3f80000063637423 */ /* 0x000fe20000010163 */
[----:B------:R-:W-:Y:S01]  /*3280*/  FFMA.FTZ R101, -R101, R101, 1 ;  /* 0x3f80000065657423 */ /* 0x000fe20000010165 */
[----:B-1----:R-:W1:Y:S01]  /*3290*/  SHFL.IDX PT, R219, R13, R138, 0x1f ;  /* 0x00001f8a0ddb7589 */ /* 0x002e6200000e0000 */
[----:B------:R-:W-:Y:S01]  /*32a0*/  FFMA.FTZ R221, R221, UR37, -R230 ;  /* 0x00000025dddd7c23 */ /* 0x000fe200080108e6 */
[--C-:B----4-:R-:W-:Y:S01]  /*32b0*/  FADD.FTZ R145, R37, -R34.reuse ;  /* 0x8000002225917221 */ /* 0x110fe20000010000 */
[----:B------:R-:W-:Y:S01]  /*32c0*/  FMUL.FTZ R37, R119, R220 ;  /* 0x000000dc77257220 */ /* 0x000fe20000410000 */
[----:B------:R-:W-:Y:S01]  /*32d0*/  FADD.FTZ R39, R39, -R34 ;  /* 0x8000002227277221 */ /* 0x000fe20000010000 */
[----:B------:R-:W4:Y:S01]  /*32e0*/  SHFL.IDX PT, R220, R13, R137, 0x1f ;  /* 0x00001f890ddc7589 */ /* 0x000f2200000e0000 */
[----:B------:R-:W-:Y:S01]  /*32f0*/  FMUL.FTZ R34, R35, R88 ;  /* 0x0000005823227220 */ /* 0x000fe20000410000 */
[----:B------:R-:W-:Y:S01]  /*3300*/  FFMA.FTZ R88, -R89, R89, 1 ;  /* 0x3f80000059587423 */ /* 0x000fe20000010159 */
[----:B------:R-:W-:Y:S01]  /*3310*/  FMUL.FTZ R89, R132, R144 ;  /* 0x0000009084597220 */ /* 0x000fe20000410000 */
[----:B------:R-:W-:Y:S01]  /*3320*/  FMUL.FTZ R33, R33, R37 ;  /* 0x0000002521217220 */ /* 0x000fe20000410000 */
[----:B------:R3:W-:Y:S01]  /*3330*/  LDS R144, [R18+0x400] ;  /* 0x0004000012907984 */ /* 0x0007e20000000800 */
[----:B------:R-:W-:Y:S01]  /*3340*/  FFMA.FTZ R37, -R90, R90, 1 ;  /* 0x3f8000005a257423 */ /* 0x000fe2000001015a */
[----:B------:R-:W-:Y:S01]  /*3350*/  FFMA.FTZ R35, -R23, R23, 1 ;  /* 0x3f80000017237423 */ /* 0x000fe20000010117 */
[----:B------:R-:W-:Y:S01]  /*3360*/  FMUL.FTZ R88, R88, R150 ;  /* 0x0000009658587220 */ /* 0x000fe20000410000 */
[----:B------:R1:W4:Y:S01]  /*3370*/  SHFL.IDX PT, R90, R13, R140, 0x1f ;  /* 0x00001f8c0d5a7589 */ /* 0x00032200000e0000 */
[----:B------:R-:W-:Y:S01]  /*3380*/  FSEL R150, R116, -INF , P1 ;  /* 0xff80000074967808 */ /* 0x000fe20000800000 */
[----:B------:R-:W-:Y:S01]  /*3390*/  FMUL.FTZ R89, R35, R89 ;  /* 0x0000005923597220 */ /* 0x000fe20000410000 */
[----:B------:R-:W-:Y:S01]  /*33a0*/  FMUL.FTZ R35, R37, R151 ;  /* 0x0000009725237220 */ /* 0x000fe20000410000 */
[----:B------:R-:W-:Y:S01]  /*33b0*/  FSEL R151, R113, -INF , P1 ;  /* 0xff80000071977808 */ /* 0x000fe20000800000 */
[----:B---3--:R3:W-:Y:S01]  /*33c0*/  MUFU.EX2 R18, R32 ;  /* 0x0000002000127308 */ /* 0x0087e20000000800 */
[----:B------:R-:W-:Y:S01]  /*33d0*/  FSEL R37, R112, -INF , P1 ;  /* 0xff80000070257808 */ /* 0x000fe20000800000 */
[----:B------:R-:W-:Y:S01]  /*33e0*/  FMUL.FTZ R145, R27, R145 ;  /* 0x000000911b917220 */ /* 0x000fe20000410000 */
[----:B------:R-:W-:Y:S01]  /*33f0*/  FMUL.FTZ R97, R97, R141 ;  /* 0x0000008d61617220 */ /* 0x000fe20000410000 */
[----:B------:R-:W-:Y:S01]  /*3400*/  FMUL.FTZ R141, R26, R39 ;  /* 0x000000271a8d7220 */ /* 0x000fe20000410000 */
[--C-:B-1----:R-:W-:Y:S01]  /*3410*/  FFMA.FTZ R150, R150, UR37, -R219.reuse ;  /* 0x0000002596967c23 */ /* 0x102fe200080108db */
[----:B------:R-:W-:Y:S01]  /*3420*/  FFMA.FTZ R37, R37, UR37, -R36 ;  /* 0x0000002525257c23 */ /* 0x000fe20008010824 */
[----:B------:R-:W-:Y:S01]  /*3430*/  FMUL.FTZ R143, R24, R143 ;  /* 0x0000008f188f7220 */ /* 0x000fe20000410000 */
[----:B------:R1:W-:Y:S01]  /*3440*/  MUFU.EX2 R13, R222 ;  /* 0x000000de000d7308 */ /* 0x0003e20000000800 */
[----:B---3--:R-:W-:Y:S01]  /*3450*/  FSEL R32, R114, -INF , P2 ;  /* 0xff80000072207808 */ /* 0x008fe20001000000 */
[----:B------:R-:W-:Y:S01]  /*3460*/  FFMA.FTZ R102, -R102, R102, 1 ;  /* 0x3f80000066667423 */ /* 0x000fe20000010166 */
[----:B------:R-:W-:Y:S01]  /*3470*/  FFMA.FTZ R104, -R104, R104, 1 ;  /* 0x3f80000068687423 */ /* 0x000fe20000010168 */
[----:B------:R-:W-:Y:S01]  /*3480*/  FSEL R30, R107, -INF , P2 ;  /* 0xff8000006b1e7808 */ /* 0x000fe20001000000 */
[----:B------:R-:W-:Y:S01]  /*3490*/  FFMA.FTZ R103, -R103, R103, 1 ;  /* 0x3f80000067677423 */ /* 0x000fe20000010167 */
[----:B------:R-:W-:Y:S01]  /*34a0*/  FFMA.FTZ R32, R32, UR37, -R219 ;  /* 0x0000002520207c23 */ /* 0x000fe200080108db */
[----:B------:R-:W-:Y:S01]  /*34b0*/  FSEL R29, R108, -INF , P1 ;  /* 0xff8000006c1d7808 */ /* 0x000fe20000800000 */
[----:B------:R3:W3:Y:S01]  /*34c0*/  MUFU.EX2 R23, R223 ;  /* 0x000000df00177308 */ /* 0x0006e20000000800 */
[----:B-1----:R-:W-:Y:S01]  /*34d0*/  FSEL R222, R111, -INF , P2 ;  /* 0xff8000006fde7808 */ /* 0x002fe20001000000 */
[----:B------:R-:W-:Y:S01]  /*34e0*/  FFMA.FTZ R30, R30, UR37, -R230 ;  /* 0x000000251e1e7c23 */ /* 0x000fe200080108e6 */
[----:B------:R-:W-:Y:S01]  /*34f0*/  FSEL R230, R118, -INF , P2 ;  /* 0xff80000076e67808 */ /* 0x000fe20001000000 */
[----:B------:R-:W-:Y:S01]  /*3500*/  FFMA.FTZ R29, R29, UR37, -R225 ;  /* 0x000000251d1d7c23 */ /* 0x000fe200080108e1 */
[----:B------:R-:W-:Y:S01]  /*3510*/  FFMA.FTZ R109, -R109, R109, 1 ;  /* 0x3f8000006d6d7423 */ /* 0x000fe2000001016d */
[--C-:B----4-:R-:W-:Y:S01]  /*3520*/  FFMA.FTZ R222, R222, UR37, -R220.reuse ;  /* 0x00000025dede7c23 */ /* 0x110fe200080108dc */
[----:B------:R-:W-:Y:S01]  /*3530*/  FFMA.FTZ R220, R151, UR37, -R220 ;  /* 0x0000002597dc7c23 */ /* 0x000fe200080108dc */
[----:B------:R-:W-:Y:S01]  /*3540*/  FSEL R151, R115, -INF , P2 ;  /* 0xff80000073977808 */ /* 0x000fe20001000000 */
[----:B------:R-:W-:Y:S01]  /*3550*/  MUFU.EX2 R30, R30 ;  /* 0x0000001e001e7308 */ /* 0x000fe20000000800 */
[----:B---3--:R-:W-:Y:S01]  /*3560*/  FSEL R223, R110, -INF , P2 ;  /* 0xff8000006edf7808 */ /* 0x008fe20001000000 */
[----:B------:R-:W-:Y:S01]  /*3570*/  SHFL.IDX PT, R225, R14, R130, 0x1f ;  /* 0x00001f820ee17589 */ /* 0x000fe200000e0000 */
[----:B------:R-:W-:Y:S01]  /*3580*/  FFMA.FTZ R106, -R106, R106, 1 ;  /* 0x3f8000006a6a7423 */ /* 0x000fe2000001016a */
[----:B------:R-:W-:Y:S01]  /*3590*/  FFMA.FTZ R219, R151, UR37, -R90 ;  /* 0x0000002597db7c23 */ /* 0x000fe2000801085a */
[----:B------:R-:W-:Y:S01]  /*35a0*/  FSEL R151, R117, -INF , P1 ;  /* 0xff80000075977808 */ /* 0x000fe20000800000 */
[----:B------:R-:W-:Y:S01]  /*35b0*/  FFMA.FTZ R223, R223, UR37, -R36 ;  /* 0x00000025dfdf7c23 */ /* 0x000fe20008010824 */
[----:B------:R-:W-:Y:S01]  /*35c0*/  FFMA.FTZ R36, -R91, R91, 1 ;  /* 0x3f8000005b247423 */ /* 0x000fe2000001015b */
[----:B------:R-:W-:Y:S01]  /*35d0*/  FMUL.FTZ R91, R121, R147 ;  /* 0x00000093795b7220 */ /* 0x000fe20000410000 */
[----:B------:R-:W1:Y:S01]  /*35e0*/  SHFL.IDX PT, R224, R144, R138, 0x1f ;  /* 0x00001f8a90e07589 */ /* 0x000e6200000e0000 */
[----:B------:R-:W-:Y:S01]  /*35f0*/  FFMA.FTZ R151, R151, UR37, -R90 ;  /* 0x0000002597977c23 */ /* 0x000fe2000801085a */
[----:B------:R-:W-:Y:S01]  /*3600*/  FMUL.FTZ R90, R93, R31 ;  /* 0x0000001f5d5a7220 */ /* 0x000fe20000410000 */
[----:B------:R-:W-:Y:S01]  /*3610*/  FFMA.FTZ R93, -R96, R96, 1 ;  /* 0x3f800000605d7423 */ /* 0x000fe20000010160 */
[----:B------:R-:W-:Y:S01]  /*3620*/  FMUL.FTZ R96, R124, R142 ;  /* 0x0000008e7c607220 */ /* 0x000fe20000410000 */
[----:B------:R-:W-:Y:S01]  /*3630*/  FMUL.FTZ R91, R92, R91 ;  /* 0x0000005b5c5b7220 */ /* 0x000fe20000410000 */
[----:B------:R-:W3:Y:S01]  /*3640*/  SHFL.IDX PT, R142, R144, R11, 0x1f ;  /* 0x00001f0b908e7589 */ /* 0x000ee200000e0000 */
[----:B------:R-:W-:Y:S01]  /*3650*/  FMUL.FTZ R93, R93, R146 ;  /* 0x000000925d5d7220 */ /* 0x000fe20000410000 */
[----:B------:R-:W-:Y:S01]  /*3660*/  FMUL.FTZ R96, R94, R96 ;  /* 0x000000605e607220 */ /* 0x000fe20000410000 */
[----:B------:R-:W-:Y:S01]  /*3670*/  FMUL.FTZ R94, R95, R148 ;  /* 0x000000945f5e7220 */ /* 0x000fe20000410000 */
[----:B------:R-:W4:Y:S01]  /*3680*/  SHFL.IDX PT, R146, R144, R134, 0x1f ;  /* 0x00001f8690927589 */ /* 0x000f2200000e0000 */
[----:B------:R-:W-:Y:S01]  /*3690*/  FMUL.FTZ R92, R36, R149 ;  /* 0x00000095245c7220 */ /* 0x000fe20000410000 */
[----:B------:R-:W-:Y:S01]  /*36a0*/  FFMA.FTZ R95, -R98, R98, 1 ;  /* 0x3f800000625f7423 */ /* 0x000fe20000010162 */
[----:B------:R-:W-:Y:S01]  /*36b0*/  FFMA.FTZ R98, -R100, R100, 1 ;  /* 0x3f80000064627423 */ /* 0x000fe20000010164 */
[----:B------:R-:W4:Y:S01]  /*36c0*/  SHFL.IDX PT, R147, R144, R130, 0x1f ;  /* 0x00001f8290937589 */ /* 0x000f2200000e0000 */
[----:B------:R-:W-:Y:S01]  /*36d0*/  FMUL.FTZ R100, R25, R38 ;  /* 0x0000002619647220 */ /* 0x000fe20000410000 */
[----:B------:R1:W-:Y:S01]  /*36e0*/  MUFU.EX2 R36, R223 ;  /* 0x000000df00247308 */ /* 0x0003e20000000800 */
[----:B------:R-:W-:Y:S01]  /*36f0*/  FMUL.FTZ R95, R95, R143 ;  /* 0x0000008f5f5f7220 */ /* 0x000fe20000410000 */
[----:B------:R-:W4:Y:S01]  /*3700*/  SHFL.IDX PT, R148, R144, R133, 0x1f ;  /* 0x00001f8590947589 */ /* 0x000f2200000e0000 */
[----:B------:R-:W-:Y:S01]  /*3710*/  FMUL.FTZ R98, R98, R100 ;  /* 0x0000006462627220 */ /* 0x000fe20000410000 */
[----:B------:R-:W-:Y:S01]  /*3720*/  FMUL.FTZ R100, R99, R145 ;  /* 0x0000009163647220 */ /* 0x000fe20000410000 */
[----:B------:R-:W-:Y:S01]  /*3730*/  FMUL.FTZ R99, R101, R141 ;  /* 0x0000008d65637220 */ /* 0x000fe20000410000 */
[----:B------:R-:W4:Y:S01]  /*3740*/  SHFL.IDX PT, R149, R144, R139, 0x1f ;  /* 0x00001f8b90957589 */ /* 0x000f2200000e0000 */
[----:B------:R-:W-:Y:S01]  /*3750*/  FFMA.FTZ R108, -R108, R108, 1 ;  /* 0x3f8000006c6c7423 */ /* 0x000fe2000001016c */
[----:B------:R4:W-:Y:S01]  /*3760*/  MUFU.EX2 R31, R221 ;  /* 0x000000dd001f7308 */ /* 0x0009e20000000800 */
[----:B-1----:R-:W-:Y:S01]  /*3770*/  FADD.FTZ R54, R54, -R224 ;  /* 0x800000e036367221 */ /* 0x002fe20000010000 */
[----:B------:R-:W1:Y:S01]  /*3780*/  SHFL.IDX PT, R223, R14, R11, 0x1f ;  /* 0x00001f0b0edf7589 */ /* 0x000e6200000e0000 */
[----:B------:R-:W-:Y:S01]  /*3790*/  FFMA.FTZ R111, -R111, R111, 1 ;  /* 0x3f8000006f6f7423 */ /* 0x000fe2000001016f */
[----:B------:R-:W-:Y:S01]  /*37a0*/  FFMA.FTZ R110, -R110, R110, 1 ;  /* 0x3f8000006e6e7423 */ /* 0x000fe2000001016e */
[----:B------:R-:W-:Y:S01]  /*37b0*/  FFMA.FTZ R116, -R116, R116, 1 ;  /* 0x3f80000074747423 */ /* 0x000fe20000010174 */
[--C-:B---3--:R-:W-:Y:S01]  /*37c0*/  FADD.FTZ R141, R40, -R142.reuse ;  /* 0x8000008e288d7221 */ /* 0x108fe20000010000 */
[----:B------:R-:W-:Y:S01]  /*37d0*/  FADD.FTZ R101, R42, -R142 ;  /* 0x8000008e2a657221 */ /* 0x000fe20000010000 */
[----:B------:R3:W-:Y:S01]  /*37e0*/  MUFU.EX2 R40, R32 ;  /* 0x0000002000287308 */ /* 0x0007e20000000800 */
[----:B----4-:R-:W4:Y:S01]  /*37f0*/  SHFL.IDX PT, R221, R14, R134, 0x1f ;  /* 0x00001f860edd7589 */ /* 0x010f2200000e0000 */
[----:B------:R-:W-:Y:S01]  /*3800*/  FADD.FTZ R145, R44, -R146 ;  /* 0x800000922c917221 */ /* 0x000fe20000010000 */
[----:B------:R-:W-:Y:S01]  /*3810*/  FMUL.FTZ R141, R28, R141 ;  /* 0x0000008d1c8d7220 */ /* 0x000fe20000410000 */
[----:B------:R-:W-:Y:S01]  /*3820*/  FMUL.FTZ R101, R22, R101 ;  /* 0x0000006516657220 */ /* 0x000fe20000410000 */
[----:B------:R-:W4:Y:S01]  /*3830*/  SHFL.IDX PT, R44, R144, R137, 0x1f ;  /* 0x00001f89902c7589 */ /* 0x000f2200000e0000 */
[--C-:B------:R-:W-:Y:S01]  /*3840*/  FADD.FTZ R142, R41, -R147.reuse ;  /* 0x80000093298e7221 */ /* 0x100fe20000010000 */
[----:B------:R-:W-:Y:S01]  /*3850*/  FADD.FTZ R143, R43, -R147 ;  /* 0x800000932b8f7221 */ /* 0x000fe20000010000 */
[----:B------:R1:W-:Y:S01]  /*3860*/  MUFU.EX2 R39, R220 ;  /* 0x000000dc00277308 */ /* 0x0003e20000000800 */
[----:B------:R-:W-:Y:S01]  /*3870*/  FMUL.FTZ R141, R102, R141 ;  /* 0x0000008d668d7220 */ /* 0x000fe20000410000 */
[--C-:B------:R-:W-:Y:S01]  /*3880*/  FADD.FTZ R147, R45, -R148.reuse ;  /* 0x800000942d937221 */ /* 0x100fe20000010000 */
[----:B---3--:R-:W-:Y:S01]  /*3890*/  FADD.FTZ R32, R47, -R148 ;  /* 0x800000942f207221 */ /* 0x008fe20000010000 */
[----:B------:R-:W-:Y:S01]  /*38a0*/  FMUL.FTZ R102, R23, R142 ;  /* 0x0000008e17667220 */ /* 0x000fe20000410000 */
[----:B------:R-:W-:Y:S01]  /*38b0*/  FMUL.FTZ R142, R104, R101 ;  /* 0x00000065688e7220 */ /* 0x000fe20000410000 */
[--C-:B------:R-:W-:Y:S01]  /*38c0*/  FADD.FTZ R148, R48, -R149.reuse ;  /* 0x8000009530947221 */ /* 0x100fe20000010000 */
[----:B------:R-:W-:Y:S01]  /*38d0*/  FADD.FTZ R149, R50, -R149 ;  /* 0x8000009532957221 */ /* 0x000fe20000010000 */
[----:B------:R3:W4:Y:S01]  /*38e0*/  MUFU.EX2 R38, R222 ;  /* 0x000000de00267308 */ /* 0x0007220000000800 */
[----:B------:R-:W4:Y:S01]  /*38f0*/  SHFL.IDX PT, R50, R14, R133, 0x1f ;  /* 0x00001f850e327589 */ /* 0x000f2200000e0000 */
[----:B------:R-:W-:Y:S01]  /*3900*/  FSEL R45, R217, -INF , P1 ;  /* 0xff800000d92d7808 */ /* 0x000fe20000800000 */
[--C-:B-1----:R-:W-:Y:S01]  /*3910*/  FFMA.FTZ R230, R230, UR37, -R223.reuse ;  /* 0x00000025e6e67c23 */ /* 0x102fe200080108df */
[----:B------:R-:W-:Y:S01]  /*3920*/  FSEL R41, R227, -INF , P2 ;  /* 0xff800000e3297808 */ /* 0x000fe20001000000 */
[----:B------:R-:W1:Y:S01]  /*3930*/  SHFL.IDX PT, R220, R14, R139, 0x1f ;  /* 0x00001f8b0edc7589 */ /* 0x000e6200000e0000 */
[----:B------:R-:W-:Y:S01]  /*3940*/  FSEL R48, R126, -INF , P1 ;  /* 0xff8000007e307808 */ /* 0x000fe20000800000 */
[----:B------:R-:W-:Y:S01]  /*3950*/  FFMA.FTZ R45, R45, UR37, -R223 ;  /* 0x000000252d2d7c23 */ /* 0x000fe200080108df */
[----:B------:R4:W1:Y:S01]  /*3960*/  MUFU.EX2 R42, R150 ;  /* 0x00000096002a7308 */ /* 0x0008620000000800 */
[----:B---3--:R-:W3:Y:S01]  /*3970*/  SHFL.IDX PT, R222, R144, R140, 0x1f ;  /* 0x00001f8c90de7589 */ /* 0x008ee200000e0000 */
[--C-:B----4-:R-:W-:Y:S01]  /*3980*/  FFMA.FTZ R223, R41, UR37, -R221.reuse ;  /* 0x0000002529df7c23 */ /* 0x110fe200080108dd */
[----:B------:R-:W-:Y:S01]  /*3990*/  FFMA.FTZ R48, R48, UR37, -R221 ;  /* 0x0000002530307c23 */ /* 0x000fe200080108dd */
[----:B------:R-:W-:Y:S01]  /*39a0*/  FADD.FTZ R146, R46, -R146 ;  /* 0x800000922e927221 */ /* 0x000fe20000010000 */
[----:B------:R-:W-:Y:S01]  /*39b0*/  LDS R101, [R17+0x400] ;  /* 0x0004000011657984 */ /* 0x000fe20000000800 */
[--C-:B------:R-:W-:Y:S01]  /*39c0*/  FADD.FTZ R221, R51, -R44.reuse ;  /* 0x8000002c33dd7221 */ /* 0x100fe20000010000 */
[----:B------:R-:W-:Y:S01]  /*39d0*/  FSEL R51, R127, -INF , P1 ;  /* 0xff8000007f337808 */ /* 0x000fe20000800000 */
[----:B------:R4:W3:Y:S01]  /*39e0*/  MUFU.EX2 R43, R219 ;  /* 0x000000db002b7308 */ /* 0x0008e20000000800 */
[----:B------:R-:W3:Y:S01]  /*39f0*/  SHFL.IDX PT, R144, R14, R137, 0x1f ;  /* 0x00001f890e907589 */ /* 0x000ee200000e0000 */
[----:B------:R-:W-:Y:S01]  /*3a00*/  FADD.FTZ R150, R49, -R44 ;  /* 0x8000002c31967221 */ /* 0x000fe20000010000 */
[----:B------:R-:W-:Y:S01]  /*3a10*/  FSEL R49, R236, -INF , P1 ;  /* 0xff800000ec317808 */ /* 0x000fe20000800000 */
[----:B------:R-:W-:Y:S01]  /*3a20*/  FFMA.FTZ R104, -R107, R107, 1 ;  /* 0x3f8000006b687423 */ /* 0x000fe2000001016b */
[----:B------:R-:W-:Y:S01]  /*3a30*/  FMUL.FTZ R145, R18, R145 ;  /* 0x0000009112917220 */ /* 0x000fe20000410000 */
[----:B------:R-:W-:Y:S01]  /*3a40*/  SHFL.IDX PT, R107, R20, R130, 0x1f ;  /* 0x00001f82146b7589 */ /* 0x000fe200000e0000 */
[----:B------:R-:W-:Y:S01]  /*3a50*/  FMUL.FTZ R150, R38, R150 ;  /* 0x0000009626967220 */ /* 0x000fe20000410000 */
[----:B------:R1:W-:Y:S01]  /*3a60*/  MUFU.EX2 R41, R151 ;  /* 0x0000009700297308 */ /* 0x0003e20000000800 */
[----:B----4-:R-:W-:Y:S01]  /*3a70*/  FSEL R219, R226, -INF , P2 ;  /* 0xff800000e2db7808 */ /* 0x010fe20001000000 */
[----:B------:R-:W-:Y:S01]  /*3a80*/  FFMA.FTZ R49, R49, UR37, -R50 ;  /* 0x0000002531317c23 */ /* 0x000fe20008010832 */
[----:B------:R-:W-:Y:S01]  /*3a90*/  FMUL.FTZ R150, R111, R150 ;  /* 0x000000966f967220 */ /* 0x000fe20000410000 */
[----:B------:R-:W-:Y:S01]  /*3aa0*/  FSEL R46, R216, -INF , P2 ;  /* 0xff800000d82e7808 */ /* 0x000fe20001000000 */
[----:B-1----:R-:W-:Y:S01]  /*3ab0*/  FFMA.FTZ R51, R51, UR37, -R220 ;  /* 0x0000002533337c23 */ /* 0x002fe200080108dc */
[----:B------:R-:W-:Y:S01]  /*3ac0*/  FFMA.FTZ R219, R219, UR37, -R50 ;  /* 0x00000025dbdb7c23 */ /* 0x000fe20008010832 */
[----:B------:R-:W-:Y:S01]  /*3ad0*/  FSEL R47, R218, -INF , P1 ;  /* 0xff800000da2f7808 */ /* 0x000fe20000800000 */
[----:B------:R-:W1:Y:S01]  /*3ae0*/  MUFU.EX2 R29, R29 ;  /* 0x0000001d001d7308 */ /* 0x000e620000000800 */
[----:B------:R-:W-:Y:S01]  /*3af0*/  FADD.FTZ R151, R52, -R224 ;  /* 0x800000e034977221 */ /* 0x000fe20000010000 */
[----:B------:R-:W-:Y:S01]  /*3b00*/  FSEL R52, R231, -INF , P2 ;  /* 0xff800000e7347808 */ /* 0x000fe20001000000 */
[----:B------:R-:W-:Y:S01]  /*3b10*/  FMUL.FTZ R148, R36, R148 ;  /* 0x0000009424947220 */ /* 0x000fe20000410000 */
[----:B------:R-:W-:Y:S01]  /*3b20*/  FMUL.FTZ R54, R42, R54 ;  /* 0x000000362a367220 */ /* 0x000fe20000410000 */
[--C-:B------:R-:W-:Y:S01]  /*3b30*/  FFMA.FTZ R46, R46, UR37, -R225.reuse ;  /* 0x000000252e2e7c23 */ /* 0x100fe200080108e1 */
[----:B------:R-:W-:Y:S01]  /*3b40*/  FFMA.FTZ R47, R47, UR37, -R225 ;  /* 0x000000252f2f7c23 */ /* 0x000fe200080108e1 */
[----:B------:R-:W-:Y:S01]  /*3b50*/  FFMA.FTZ R50, R52, UR37, -R220 ;  /* 0x0000002534327c23 */ /* 0x000fe200080108dc */
[--C-:B---3--:R-:W-:Y:S01]  /*3b60*/  FADD.FTZ R220, R53, -R222.reuse ;  /* 0x800000de35dc7221 */ /* 0x108fe20000010000 */
[----:B------:R-:W3:Y:S01]  /*3b70*/  MUFU.EX2 R37, R37 ;  /* 0x0000002500257308 */ /* 0x000ee20000000800 */
[----:B------:R-:W-:Y:S01]  /*3b80*/  FSEL R53, R235, -INF , P1 ;  /* 0xff800000eb357808 */ /* 0x000fe20000800000 */
[----:B------:R-:W-:Y:S01]  /*3b90*/  FADD.FTZ R222, R55, -R222 ;  /* 0x800000de37de7221 */ /* 0x000fe20000010000 */
[----:B------:R-:W-:Y:S01]  /*3ba0*/  FMUL.FTZ R220, R43, R220 ;  /* 0x000000dc2bdc7220 */ /* 0x000fe20000410000 */
[----:B------:R-:W-:Y:S01]  /*3bb0*/  SHFL.IDX PT, R55, R14, R138, 0x1f ;  /* 0x00001f8a0e377589 */ /* 0x000fe200000e0000 */
[----:B------:R-:W-:Y:S01]  /*3bc0*/  FMUL.FTZ R148, R110, R148 ;  /* 0x000000946e947220 */ /* 0x000fe20000410000 */
[----:B------:R-:W-:Y:S01]  /*3bd0*/  FFMA.FTZ R53, R53, UR37, -R144 ;  /* 0x0000002535357c23 */ /* 0x000fe20008010890 */
[----:B------:R-:W-:Y:S01]  /*3be0*/  FFMA.FTZ R114, -R114, R114, 1 ;  /* 0x3f80000072727423 */ /* 0x000fe20000010172 */
[----:B-1----:R-:W-:Y:S01]  /*3bf0*/  FMUL.FTZ R146, R29, R146 ;  /* 0x000000921d927220 */ /* 0x002fe20000410000 */
[----:B------:R-:W-:Y:S01]  /*3c00*/  MUFU.EX2 R17, R48 ;  /* 0x0000003000117308 */ /* 0x000fe20000000800 */
[----:B------:R-:W-:Y:S01]  /*3c10*/  FFMA.FTZ R117, -R117, R117, 1 ;  /* 0x3f80000075757423 */ /* 0x000fe20000010175 */
[----:B------:R-:W-:Y:S01]  /*3c20*/  FMUL.FTZ R151, R40, R151 ;  /* 0x0000009728977220 */ /* 0x000fe20000410000 */
[----:B------:R-:W1:Y:S01]  /*3c30*/  SHFL.IDX PT, R111, R101, R134, 0x1f ;  /* 0x00001f86656f7589 */ /* 0x000e6200000e0000 */
[----:B------:R-:W-:Y:S01]  /*3c40*/  FMUL.FTZ R222, R41, R222 ;  /* 0x000000de29de7220 */ /* 0x000fe20000410000 */
[----:B------:R-:W-:Y:S01]  /*3c50*/  FMUL.FTZ R221, R39, R221 ;  /* 0x000000dd27dd7220 */ /* 0x000fe20000410000 */
[----:B------:R-:W-:Y:S01]  /*3c60*/  FMUL.FTZ R151, R114, R151 ;  /* 0x0000009772977220 */ /* 0x000fe20000410000 */
[----:B------:R-:W-:Y:S01]  /*3c70*/  SHFL.IDX PT, R110, R101, R138, 0x1f ;  /* 0x00001f8a656e7589 */ /* 0x000fe200000e0000 */
[----:B---3--:R-:W-:Y:S01]  /*3c80*/  FMUL.FTZ R224, R37, R149 ;  /* 0x0000009525e07220 */ /* 0x008fe20000410000 */
[----:B------:R3:W-:Y:S01]  /*3c90*/  MUFU.EX2 R48, R219 ;  /* 0x000000db00307308 */ /* 0x0007e20000000800 */
[----:B------:R-:W-:Y:S01]  /*3ca0*/  FMUL.FTZ R114, R117, R222 ;  /* 0x000000de75727220 */ /* 0x000fe20000410000 */
[----:B------:R-:W-:Y:S01]  /*3cb0*/  FFMA.FTZ R113, -R113, R113, 1 ;  /* 0x3f80000071717423 */ /* 0x000fe20000010171 */
[----:B------:R-:W-:Y:S01]  /*3cc0*/  SHFL.IDX PT, R117, R20, R137, 0x1f ;  /* 0x00001f8914757589 */ /* 0x000fe200000e0000 */
[----:B------:R-:W-:Y:S01]  /*3cd0*/  FFMA.FTZ R218, -R218, R218, 1 ;  /* 0x3f800000dada7423 */ /* 0x000fe200000101da */
[----:B------:R-:W-:Y:S01]  /*3ce0*/  FFMA.FTZ R235, -R235, R235, 1 ;  /* 0x3f800000ebeb7423 */ /* 0x000fe200000101eb */
[----:B------:R-:W-:Y:S01]  /*3cf0*/  FMUL.FTZ R113, R113, R221 ;  /* 0x000000dd71717220 */ /* 0x000fe20000410000 */
[----:B------:R-:W-:Y:S01]  /*3d00*/  FFMA.FTZ R112, -R112, R112, 1 ;  /* 0x3f80000070707423 */ /* 0x000fe20000010170 */
[----:B------:R4:W-:Y:S01]  /*3d10*/  MUFU.EX2 R44, R230 ;  /* 0x000000e6002c7308 */ /* 0x0009e20000000800 */
[----:B---3--:R-:W-:Y:S01]  /*3d20*/  FSEL R219, R152, -INF , P2 ;  /* 0xff80000098db7808 */ /* 0x008fe20001000000 */
[----:B------:R-:W3:Y:S01]  /*3d30*/  SHFL.IDX PT, R221, R101, R139, 0x1f ;  /* 0x00001f8b65dd7589 */ /* 0x000ee200000e0000 */
[----:B------:R-:W-:Y:S01]  /*3d40*/  FMUL.FTZ R112, R112, R224 ;  /* 0x000000e070707220 */ /* 0x000fe20000410000 */
[----:B------:R-:W-:Y:S01]  /*3d50*/  FSEL R224, R6, -INF , P2 ;  /* 0xff80000006e07808 */ /* 0x000fe20001000000 */
[----:B------:R-:W-:-:S03]  /*3d60*/  FFMA.FTZ R231, -R231, R231, 1 ;  /* 0x3f800000e7e77423 */ /* 0x000fc600000101e7 */
[----:B------:R-:W-:Y:S01]  /*3d70*/  MUFU.EX2 R49, R49 ;  /* 0x0000003100317308 */ /* 0x000fe20000000800 */
[----:B----4-:R-:W4:Y:S01]  /*3d80*/  SHFL.IDX PT, R230, R20, R134, 0x1f ;  /* 0x00001f8614e67589 */ /* 0x010f2200000e0000 */
[----:B-1----:R-:W-:-:S06]  /*3d90*/  FADD.FTZ R60, R60, -R111 ;  /* 0x8000006f3c3c7221 */ /* 0x002fcc0000010000 */
[----:B------:R-:W-:Y:S08]  /*3da0*/  MUFU.EX2 R45, R45 ;  /* 0x0000002d002d7308 */ /* 0x000ff00000000800 */
[----:B------:R-:W-:Y:S01]  /*3db0*/  MUFU.EX2 R47, R47 ;  /* 0x0000002f002f7308 */ /* 0x000fe20000000800 */
[--C-:B---3--:R-:W-:Y:S01]  /*3dc0*/  FADD.FTZ R64, R64, -R221.reuse ;  /* 0x800000dd40407221 */ /* 0x108fe20000010000 */
[----:B------:R-:W-:Y:S01]  /*3dd0*/  FADD.FTZ R221, R66, -R221 ;  /* 0x800000dd42dd7221 */ /* 0x000fe20000010000 */
[----:B------:R-:W-:-:S05]  /*3de0*/  FSEL R66, R228, -INF , P1 ;  /* 0xff800000e4427808 */ /* 0x000fca0000800000 */
[----:B------:R-:W-:Y:S01]  /*3df0*/  MUFU.EX2 R53, R53 ;  /* 0x0000003500357308 */ /* 0x000fe20000000800 */
[----:B----4-:R-:W-:-:S07]  /*3e00*/  FFMA.FTZ R224, R224, UR37, -R230 ;  /* 0x00000025e0e07c23 */ /* 0x010fce00080108e6 */
[----:B------:R-:W-:Y:S08]  /*3e10*/  MUFU.EX2 R46, R46 ;  /* 0x0000002e002e7308 */ /* 0x000ff00000000800 */
[----:B------:R-:W1:Y:S08]  /*3e20*/  MUFU.EX2 R51, R51 ;  /* 0x0000003300337308 */ /* 0x000e700000000800 */
[----:B------:R-:W3:Y:S01]  /*3e30*/  MUFU.EX2 R50, R50 ;  /* 0x0000003200327308 */ /* 0x000ee20000000800 */
[----:B-1----:R-:W-:Y:S01]  /*3e40*/  FMUL.FTZ R221, R51, R221 ;  /* 0x000000dd33dd7220 */ /* 0x002fe20000410000 */
[----:B---3--:R-:W-:-:S04]  /*3e50*/  FMUL.FTZ R64, R50, R64 ;  /* 0x0000004032407220 */ /* 0x008fc80000410000 */
[----:B------:R-:W-:Y:S01]  /*3e60*/  FMUL.FTZ R64, R231, R64 ;  /* 0x00000040e7407220 */ /* 0x000fe20000410000 */
[----:B--2---:R-:W-:-:S05]  /*3e70*/  FSEL R52, R233, -INF , P2 ;  /* 0xff800000e9347808 */ /* 0x004fca0001000000 */
[----:B------:R-:W-:Y:S01]  /*3e80*/  FFMA.FTZ R52, R52, UR37, -R144 ;  /* 0x0000002534347c23 */ /* 0x000fe20008010890 */
[----:B------:R-:W-:Y:S01]  /*3e90*/  FFMA.FTZ R144, -R105, R105, 1 ;  /* 0x3f80000069907423 */ /* 0x000fe20000010169 */
[----:B------:R-:W-:Y:S01]  /*3ea0*/  FMUL.FTZ R105, R13, R143 ;  /* 0x0000008f0d697220 */ /* 0x000fe20000410000 */
[----:B------:R-:W-:Y:S02]  /*3eb0*/  FMUL.FTZ R143, R103, R102 ;  /* 0x00000066678f7220 */ /* 0x000fe40000410000 */
[----:B------:R1:W2:Y:S01]  /*3ec0*/  SHFL.IDX PT, R102, R14, R140, 0x1f ;  /* 0x00001f8c0e667589 */ /* 0x0002a200000e0000 */
[----:B------:R-:W-:Y:S01]  /*3ed0*/  FMUL.FTZ R144, R144, R105 ;  /* 0x0000006990907220 */ /* 0x000fe20000410000 */
[----:B------:R-:W-:Y:S01]  /*3ee0*/  FMUL.FTZ R105, R30, R147 ;  /* 0x000000931e697220 */ /* 0x000fe20000410000 */
[----:B------:R-:W-:Y:S01]  /*3ef0*/  FMUL.FTZ R147, R106, R145 ;  /* 0x000000916a937220 */ /* 0x000fe20000410000 */
[----:B------:R-:W3:Y:S01]  /*3f00*/  SHFL.IDX PT, R103, R20, R11, 0x1f ;  /* 0x00001f0b14677589 */ /* 0x000ee200000e0000 */
[----:B------:R-:W-:Y:S01]  /*3f10*/  FMUL.FTZ R145, R108, R146 ;  /* 0x000000926c917220 */ /* 0x000fe20000410000 */
[----:B------:R-:W-:Y:S01]  /*3f20*/  FMUL.FTZ R146, R104, R105 ;  /* 0x0000006968927220 */ /* 0x000fe20000410000 */
[----:B------:R-:W-:Y:S01]  /*3f30*/  FSEL R105, R155, -INF , P2 ;  /* 0xff8000009b697808 */ /* 0x000fe20001000000 */
[----:B------:R-:W-:Y:S01]  /*3f40*/  MUFU.EX2 R52, R52 ;  /* 0x0000003400347308 */ /* 0x000fe20000000800 */
[----:B------:R-:W-:-:S02]  /*3f50*/  FSEL R108, R154, -INF , P1 ;  /* 0xff8000009a6c7808 */ /* 0x000fc40000800000 */
[----:B------:R-:W-:Y:S01]  /*3f60*/  FSEL R106, R153, -INF , P2 ;  /* 0xff800000996a7808 */ /* 0x000fe20001000000 */
[--C-:B------:R-:W-:Y:S01]  /*3f70*/  FFMA.FTZ R105, R105, UR37, -R55.reuse ;  /* 0x0000002569697c23 */ /* 0x100fe20008010837 */
[----:B------:R-:W-:Y:S01]  /*3f80*/  FSEL R104, R234, -INF , P1 ;  /* 0xff800000ea687808 */ /* 0x000fe20000800000 */
[----:B------:R-:W-:Y:S01]  /*3f90*/  FFMA.FTZ R55, R108, UR37, -R55 ;  /* 0x000000256c377c23 */ /* 0x000fe20008010837 */
[----:B------:R-:W-:Y:S01]  /*3fa0*/  FSEL R108, R10, -INF , P1 ;  /* 0xff8000000a6c7808 */ /* 0x000fe20000800000 */
[----:B-1----:R1:W4:Y:S01]  /*3fb0*/  MUFU.EX2 R14, R223 ;  /* 0x000000df000e7308 */ /* 0x0023220000000800 */
[--C-:B--2---:R-:W-:Y:S01]  /*3fc0*/  FFMA.FTZ R106, R106, UR37, -R102.reuse ;  /* 0x000000256a6a7c23 */ /* 0x104fe20008010866 */
[----:B-1----:R-:W-:Y:S01]  /*3fd0*/  FMUL.FTZ R223, R31, R32 ;  /* 0x000000201fdf7220 */ /* 0x002fe20000410000 */
[----:B------:R-:W-:Y:S01]  /*3fe0*/  FFMA.FTZ R102, R104, UR37, -R102 ;  /* 0x0000002568667c23 */ /* 0x000fe20008010866 */
[----:B------:R-:W-:Y:S01]  /*3ff0*/  FSEL R104, R8, -INF , P2 ;  /* 0xff80000008687808 */ /* 0x000fe20001000000 */
[--C-:B---3--:R-:W-:Y:S01]  /*4000*/  FFMA.FTZ R219, R219, UR37, -R103.reuse ;  /* 0x00000025dbdb7c23 */ /* 0x108fe20008010867 */
[----:B------:R-:W-:Y:S01]  /*4010*/  FMUL.FTZ R149, R109, R223 ;  /* 0x000000df6d957220 */ /* 0x000fe20000410000 */
[----:B------:R-:W-:Y:S01]  /*4020*/  FFMA.FTZ R103, R108, UR37, -R103 ;  /* 0x000000256c677c23 */ /* 0x000fe20008010867 */
[----:B------:R-:W1:Y:S01]  /*4030*/  SHFL.IDX PT, R109, R101, R11, 0x1f ;  /* 0x00001f0b656d7589 */ /* 0x000e6200000e0000 */
[----:B------:R-:W-:Y:S01]  /*4040*/  FSEL R108, R7, -INF , P1 ;  /* 0xff800000076c7808 */ /* 0x000fe20000800000 */
[--C-:B------:R-:W-:Y:S01]  /*4050*/  FFMA.FTZ R104, R104, UR37, -R107.reuse ;  /* 0x0000002568687c23 */ /* 0x100fe2000801086b */
[----:B------:R-:W-:Y:S01]  /*4060*/  MUFU.EX2 R55, R55 ;  /* 0x0000003700377308 */ /* 0x000fe20000000800 */
[----:B------:R-:W2:Y:S01]  /*4070*/  SHFL.IDX PT, R223, R101, R130, 0x1f ;  /* 0x00001f8265df7589 */ /* 0x000ea200000e0000 */
[----:B----4-:R-:W-:Y:S01]  /*4080*/  FMUL.FTZ R60, R14, R60 ;  /* 0x0000003c0e3c7220 */ /* 0x010fe20000410000 */
[----:B------:R-:W-:Y:S01]  /*4090*/  FFMA.FTZ R32, R108, UR37, -R107 ;  /* 0x000000256c207c23 */ /* 0x000fe2000801086b */
[----:B------:R-:W-:Y:S01]  /*40a0*/  FFMA.FTZ R108, -R115, R115, 1 ;  /* 0x3f800000736c7423 */ /* 0x000fe20000010173 */
[----:B------:R-:W3:Y:S01]  /*40b0*/  SHFL.IDX PT, R107, R101, R133, 0x1f ;  /* 0x00001f85656b7589 */ /* 0x000ee200000e0000 */
[----:B------:R-:W-:-:S02]  /*40c0*/  FMUL.FTZ R115, R116, R54 ;  /* 0x0000003674737220 */ /* 0x000fc40000410000 */
[----:B------:R-:W-:Y:S01]  /*40d0*/  FMUL.FTZ R116, R108, R220 ;  /* 0x000000dc6c747220 */ /* 0x000fe20000410000 */
[----:B------:R2:W4:Y:S01]  /*40e0*/  MUFU.EX2 R54, R105 ;  /* 0x0000006900367308 */ /* 0x0005220000000800 */
[----:B------:R-:W4:Y:S04]  /*40f0*/  SHFL.IDX PT, R108, R20, R133, 0x1f ;  /* 0x00001f85146c7589 */ /* 0x000f2800000e0000 */
[----:B------:R-:W-:Y:S03]  /*4100*/  SHFL.IDX PT, R220, R101, R140, 0x1f ;  /* 0x00001f8c65dc7589 */ /* 0x000fe600000e0000 */
[----:B------:R-:W-:Y:S01]  /*4110*/  MUFU.EX2 R104, R104 ;  /* 0x0000006800687308 */ /* 0x000fe20000000800 */
[--C-:B-1----:R-:W-:Y:S01]  /*4120*/  FADD.FTZ R225, R56, -R109.reuse ;  /* 0x8000006d38e17221 */ /* 0x102fe20000010000 */
[----:B------:R-:W-:Y:S01]  /*4130*/  FADD.FTZ R58, R58, -R109 ;  /* 0x8000006d3a3a7221 */ /* 0x000fe20000010000 */
[----:B------:R-:W-:Y:S01]  /*4140*/  FSEL R56, R4, -INF , P1 ;  /* 0xff80000004387808 */ /* 0x000fe20000800000 */
[----:B------:R1:W4:Y:S01]  /*4150*/  SHFL.IDX PT, R109, R101, R137, 0x1f ;  /* 0x00001f89656d7589 */ /* 0x00032200000e0000 */
[--C-:B--2---:R-:W-:Y:S01]  /*4160*/  FADD.FTZ R105, R57, -R223.reuse ;  /* 0x800000df39697221 */ /* 0x104fe20000010000 */
[----:B------:R-:W-:Y:S01]  /*4170*/  FADD.FTZ R223, R59, -R223 ;  /* 0x800000df3bdf7221 */ /* 0x000fe20000010000 */
[----:B------:R-:W-:Y:S01]  /*4180*/  FADD.FTZ R59, R62, -R111 ;  /* 0x8000006f3e3b7221 */ /* 0x000fe20000010000 */
[--C-:B------:R-:W-:Y:S01]  /*4190*/  FADD.FTZ R62, R68, -R110.reuse ;  /* 0x8000006e443e7221 */ /* 0x100fe20000010000 */
[----:B------:R-:W2:Y:S01]  /*41a0*/  SHFL.IDX PT, R111, R20, R139, 0x1f ;  /* 0x00001f8b146f7589 */ /* 0x000ea200000e0000 */
[--C-:B---3--:R-:W-:Y:S01]  /*41b0*/  FADD.FTZ R222, R61, -R107.reuse ;  /* 0x8000006b3dde7221 */ /* 0x108fe20000010000 */
[----:B------:R-:W-:Y:S01]  /*41c0*/  FADD.FTZ R57, R63, -R107 ;  /* 0x8000006b3f397221 */ /* 0x000fe20000010000 */
[----:B------:R-:W-:Y:S01]  /*41d0*/  FSEL R107, R3, -INF , P2 ;  /* 0xff800000036b7808 */ /* 0x000fe20001000000 */
[----:B------:R-:W-:Y:S01]  /*41e0*/  FADD.FTZ R63, R70, -R110 ;  /* 0x8000006e463f7221 */ /* 0x000fe20000010000 */
[----:B-1----:R1:W3:Y:S01]  /*41f0*/  MUFU.EX2 R101, R106 ;  /* 0x0000006a00657308 */ /* 0x0022e20000000800 */
[----:B------:R-:W-:Y:S01]  /*4200*/  FSEL R61, R0, -INF , P1 ;  /* 0xff800000003d7808 */ /* 0x000fe20000800000 */
[----:B------:R-:W-:Y:S01]  /*4210*/  FMUL.FTZ R225, R44, R225 ;  /* 0x000000e12ce17220 */ /* 0x000fe20000410000 */
[----:B------:R-:W-:Y:S01]  /*4220*/  FSEL R110, R229, -INF , P1 ;  /* 0xff800000e56e7808 */ /* 0x000fe20000800000 */
[--C-:B----4-:R-:W-:Y:S01]  /*4230*/  FFMA.FTZ R107, R107, UR37, -R108.reuse ;  /* 0x000000256b6b7c23 */ /* 0x110fe2000801086c */
[----:B------:R-:W-:Y:S01]  /*4240*/  FSEL R68, R232, -INF , P2 ;  /* 0xff800000e8447808 */ /* 0x000fe20001000000 */
[----:B------:R-:W-:Y:S01]  /*4250*/  FFMA.FTZ R108, R61, UR37, -R108 ;  /* 0x000000253d6c7c23 */ /* 0x000fe2000801086c */
[----:B------:R-:W-:Y:S01]  /*4260*/  FSEL R70, R129, -INF , P2 ;  /* 0xff80000081467808 */ /* 0x000fe20001000000 */
[----:B------:R-:W4:Y:S01]  /*4270*/  SHFL.IDX PT, R61, R20, R138, 0x1f ;  /* 0x00001f8a143d7589 */ /* 0x000f2200000e0000 */
[----:B-1----:R-:W-:Y:S01]  /*4280*/  FFMA.FTZ R106, R56, UR37, -R230 ;  /* 0x00000025386a7c23 */ /* 0x002fe200080108e6 */
[----:B------:R-:W-:Y:S01]  /*4290*/  FMUL.FTZ R57, R49, R57 ;  /* 0x0000003931397220 */ /* 0x000fe20000410000 */
[----:B------:R-:W-:Y:S01]  /*42a0*/  FMUL.FTZ R58, R45, R58 ;  /* 0x0000003a2d3a7220 */ /* 0x000fe20000410000 */
[----:B------:R-:W-:Y:S01]  /*42b0*/  FMUL.FTZ R223, R47, R223 ;  /* 0x000000df2fdf7220 */ /* 0x000fe20000410000 */
[----:B------:R-:W-:Y:S01]  /*42c0*/  FMUL.FTZ R62, R54, R62 ;  /* 0x0000003e363e7220 */ /* 0x000fe20000410000 */
[--C-:B------:R-:W-:Y:S01]  /*42d0*/  FADD.FTZ R56, R65, -R109.reuse ;  /* 0x8000006d41387221 */ /* 0x100fe20000010000 */
[----:B------:R-:W-:Y:S01]  /*42e0*/  FADD.FTZ R109, R67, -R109 ;  /* 0x8000006d436d7221 */ /* 0x000fe20000010000 */
[----:B------:R-:W-:Y:S01]  /*42f0*/  FSEL R67, R237, -INF , P2 ;  /* 0xff800000ed437808 */ /* 0x000fe20001000000 */
[----:B------:R1:W3:Y:S01]  /*4300*/  SHFL.IDX PT, R65, R20, R140, 0x1f ;  /* 0x00001f8c14417589 */ /* 0x0002e200000e0000 */
[----:B------:R-:W-:Y:S01]  /*4310*/  FMUL.FTZ R56, R52, R56 ;  /* 0x0000003834387220 */ /* 0x000fe20000410000 */
[----:B--2---:R-:W-:Y:S01]  /*4320*/  FFMA.FTZ R110, R110, UR37, -R111 ;  /* 0x000000256e6e7c23 */ /* 0x004fe2000801086f */
[----:B------:R-:W-:Y:S01]  /*4330*/  FMUL.FTZ R109, R53, R109 ;  /* 0x0000006d356d7220 */ /* 0x000fe20000410000 */
[----:B------:R-:W-:Y:S01]  /*4340*/  FMUL.FTZ R63, R55, R63 ;  /* 0x0000003f373f7220 */ /* 0x000fe20000410000 */
[----:B------:R-:W-:Y:S01]  /*4350*/  MUFU.EX2 R102, R102 ;  /* 0x0000006600667308 */ /* 0x000fe20000000800 */
[----:B------:R-:W-:Y:S01]  /*4360*/  FMUL.FTZ R105, R46, R105 ;  /* 0x000000692e697220 */ /* 0x000fe20000410000 */
[----:B------:R-:W-:-:S06]  /*4370*/  FMUL.FTZ R222, R48, R222 ;  /* 0x000000de30de7220 */ /* 0x000fcc0000410000 */
[----:B-1----:R1:W2:Y:S08]  /*4380*/  MUFU.EX2 R20, R219 ;  /* 0x000000db00147308 */ /* 0x0022b00000000800 */
[----:B------:R-:W2:Y:S01]  /*4390*/  MUFU.EX2 R106, R106 ;  /* 0x0000006a006a7308 */ /* 0x000ea20000000800 */
[----:B-1----:R-:W-:Y:S01]  /*43a0*/  FFMA.FTZ R219, R67, UR37, -R111 ;  /* 0x0000002543db7c23 */ /* 0x002fe2000801086f */
[--C-:B------:R-:W-:Y:S01]  /*43b0*/  FFMA.FTZ R111, R68, UR37, -R117.reuse ;  /* 0x00000025446f7c23 */ /* 0x100fe20008010875 */
[----:B------:R-:W-:Y:S01]  /*43c0*/  FFMA.FTZ R68, -R118, R118, 1 ;  /* 0x3f80000076447423 */ /* 0x000fe20000010176 */
[----:B------:R-:W-:Y:S01]  /*43d0*/  FFMA.FTZ R117, R66, UR37, -R117 ;  /* 0x0000002542757c23 */ /* 0x000fe20008010875 */
[--C-:B------:R-:W-:Y:S01]  /*43e0*/  FADD.FTZ R66, R69, -R220.reuse ;  /* 0x800000dc45427221 */ /* 0x100fe20000010000 */
[----:B------:R-:W-:Y:S01]  /*43f0*/  FSEL R69, R128, -INF , P2 ;  /* 0xff80000080457808 */ /* 0x000fe20001000000 */
[----:B------:R-:W-:Y:S01]  /*4400*/  FMUL.FTZ R68, R68, R225 ;  /* 0x000000e144447220 */ /* 0x000fe20000410000 */
[----:B------:R-:W-:Y:S01]  /*4410*/  FSEL R67, R131, -INF , P1 ;  /* 0xff80000083437808 */ /* 0x000fe20000800000 */
[----:B------:R1:W2:Y:S01]  /*4420*/  LDS R225, [R16+0x400] ;  /* 0x0004000010e17984 */ /* 0x0002a20000000800 */
[----:B------:R-:W-:Y:S01]  /*4430*/  FADD.FTZ R220, R71, -R220 ;  /* 0x800000dc47dc7221 */ /* 0x000fe20000010000 */
[--C-:B----4-:R-:W-:Y:S01]  /*4440*/  FFMA.FTZ R118, R69, UR37, -R61.reuse ;  /* 0x0000002545767c23 */ /* 0x110fe2000801083d */
[----:B------:R-:W-:Y:S01]  /*4450*/  FFMA.FTZ R71, -R126, R126, 1 ;  /* 0x3f8000007e477423 */ /* 0x000fe2000001017e */
[----:B------:R-:W-:Y:S01]  /*4460*/  FFMA.FTZ R67, R67, UR37, -R61 ;  /* 0x0000002543437c23 */ /* 0x000fe2000801083d */
[----:B------:R-:W-:Y:S01]  /*4470*/  FFMA.FTZ R61, -R216, R216, 1 ;  /* 0x3f800000d83d7423 */ /* 0x000fe200000101d8 */
[----:B---3--:R-:W-:Y:S01]  /*4480*/  FFMA.FTZ R216, R70, UR37, -R65 ;  /* 0x0000002546d87c23 */ /* 0x008fe20008010841 */
[----:B------:R-:W-:Y:S01]  /*4490*/  FSEL R70, R136, -INF , P1 ;  /* 0xff80000088467808 */ /* 0x000fe20000800000 */
[----:B-1----:R1:W-:Y:S01]  /*44a0*/  MUFU.EX2 R16, R32 ;  /* 0x0000002000107308 */ /* 0x0023e20000000800 */
[----:B------:R-:W-:Y:S01]  /*44b0*/  FFMA.FTZ R69, -R217, R217, 1 ;  /* 0x3f800000d9457423 */ /* 0x000fe200000101d9 */
[----:B------:R-:W-:Y:S01]  /*44c0*/  FFMA.FTZ R126, -R155, R155, 1 ;  /* 0x3f8000009b7e7423 */ /* 0x000fe2000001019b */
[----:B------:R-:W-:Y:S01]  /*44d0*/  FMUL.FTZ R61, R61, R105 ;  /* 0x000000693d3d7220 */ /* 0x000fe20000410000 */
[----:B------:R3:W5:Y:S01]  /*44e0*/  LDL.LU R155, [R1+0x4c] ;  /* 0x00004c00019b7983 */ /* 0x0007620000300800 */
[----:B------:R-:W-:Y:S01]  /*44f0*/  FMUL.FTZ R69, R69, R58 ;  /* 0x0000003a45457220 */ /* 0x000fe20000410000 */
[----:B------:R-:W-:-:S02]  /*4500*/  FMUL.FTZ R58, R218, R223 ;  /* 0x000000dfda3a7220 */ /* 0x000fc40000410000 */
[----:B------:R-:W4:Y:S01]  /*4510*/  MUFU.EX2 R108, R108 ;  /* 0x0000006c006c7308 */ /* 0x000f220000000800 */
[----:B-1----:R-:W-:Y:S01]  /*4520*/  FFMA.FTZ R32, R70, UR37, -R65 ;  /* 0x0000002546207c23 */ /* 0x002fe20008010841 */
[----:B------:R-:W-:Y:S01]  /*4530*/  FMUL.FTZ R65, R17, R59 ;  /* 0x0000003b11417220 */ /* 0x000fe20000410000 */
[----:B------:R-:W-:-:S05]  /*4540*/  FFMA.FTZ R70, -R227, R227, 1 ;  /* 0x3f800000e3467423 */ /* 0x000fca00000101e3 */
[----:B------:R-:W-:Y:S01]  /*4550*/  MUFU.EX2 R103, R103 ;  /* 0x0000006700677308 */ /* 0x000fe20000000800 */
[----:B------:R-:W-:Y:S01]  /*4560*/  FMUL.FTZ R71, R71, R65 ;  /* 0x0000004147477220 */ /* 0x000fe20000410000 */
[----:B------:R-:W-:Y:S01]  /*4570*/  FFMA.FTZ R65, -R127, R127, 1 ;  /* 0x3f8000007f417423 */ /* 0x000fe2000001017f */
[----:B------:R-:W-:Y:S01]  /*4580*/  FMUL.FTZ R70, R70, R60 ;  /* 0x0000003c46467220 */ /* 0x000fe20000410000 */
[----:B------:R-:W-:-:S04]  /*4590*/  FFMA.FTZ R60, -R236, R236, 1 ;  /* 0x3f800000ec3c7423 */ /* 0x000fc800000101ec */
[----:B------:R-:W-:Y:S01]  /*45a0*/  MUFU.EX2 R107, R107 ;  /* 0x0000006b006b7308 */ /* 0x000fe20000000800 */
[----:B------:R-:W-:Y:S01]  /*45b0*/  FMUL.FTZ R60, R60, R57 ;  /* 0x000000393c3c7220 */ /* 0x000fe20000410000 */
[----:B------:R-:W-:Y:S01]  /*45c0*/  FFMA.FTZ R57, -R233, R233, 1 ;  /* 0x3f800000e9397423 */ /* 0x000fe200000101e9 */
[----:B--2---:R-:W1:Y:S03]  /*45d0*/  SHFL.IDX PT, R130, R225, R130, 0x1f ;  /* 0x00001f82e1827589 */ /* 0x004e6600000e0000 */
[----:B------:R-:W-:Y:S01]  /*45e0*/  FMUL.FTZ R57, R57, R56 ;  /* 0x0000003839397220 */ /* 0x000fe20000410000 */
[----:B------:R-:W2:Y:S04]  /*45f0*/  SHFL.IDX PT, R137, R225, R137, 0x1f ;  /* 0x00001f89e1897589 */ /* 0x000ea800000e0000 */
[----:B------:R-:W3:Y:S04]  /*4600*/  SHFL.IDX PT, R139, R225, R139, 0x1f ;  /* 0x00001f8be18b7589 */ /* 0x000ee800000e0000 */
[----:B------:R-:W-:Y:S04]  /*4610*/  SHFL.IDX PT, R138, R225, R138, 0x1f ;  /* 0x00001f8ae18a7589 */ /* 0x000fe800000e0000 */
[----:B------:R-:W-:Y:S01]  /*4620*/  SHFL.IDX PT, R140, R225, R140, 0x1f ;  /* 0x00001f8ce18c7589 */ /* 0x000fe200000e0000 */
[----:B------:R-:W-:Y:S01]  /*4630*/  FFMA.FTZ R217, -R154, R154, 1 ;  /* 0x3f8000009ad97423 */ /* 0x000fe2000001019a */
[----:B------:R-:W-:Y:S01]  /*4640*/  FMUL.FTZ R56, R235, R109 ;  /* 0x0000006deb387220 */ /* 0x000fe20000410000 */
[----:B------:R-:W-:Y:S01]  /*4650*/  FFMA.FTZ R218, -R153, R153, 1 ;  /* 0x3f80000099da7423 */ /* 0x000fe20000010199 */
[----:B------:R-:W4:Y:S01]  /*4660*/  SHFL.IDX PT, R127, R225, R11, 0x1f ;  /* 0x00001f0be17f7589 */ /* 0x000f2200000e0000 */
[----:B------:R3:W-:Y:S01]  /*4670*/  MUFU.EX2 R109, R219 ;  /* 0x000000db006d7308 */ /* 0x0007e20000000800 */
[----:B------:R-:W-:-:S02]  /*4680*/  FFMA.FTZ R59, -R226, R226, 1 ;  /* 0x3f800000e23b7423 */ /* 0x000fc400000101e2 */
[----:B------:R-:W4:Y:S01]  /*4690*/  SHFL.IDX PT, R133, R225, R133, 0x1f ;  /* 0x00001f85e1857589 */ /* 0x000f2200000e0000 */
[----:B-1----:R-:W-:-:S03]  /*46a0*/  FADD.FTZ R73, R73, -R130 ;  /* 0x8000008249497221 */ /* 0x002fc60000010000 */
[----:B------:R-:W1:Y:S01]  /*46b0*/  SHFL.IDX PT, R134, R225, R134, 0x1f ;  /* 0x00001f86e1867589 */ /* 0x000e6200000e0000 */
[--C-:B--2---:R-:W-:Y:S01]  /*46c0*/  FADD.FTZ R81, R81, -R137.reuse ;  /* 0x8000008951517221 */ /* 0x104fe20000010000 */
[----:B------:R-:W-:Y:S01]  /*46d0*/  FADD.FTZ R83, R83, -R137 ;  /* 0x8000008953537221 */ /* 0x000fe20000010000 */
[----:B------:R-:W-:Y:S01]  /*46e0*/  MUFU.EX2 R110, R110 ;  /* 0x0000006e006e7308 */ /* 0x000fe20000000800 */
[----:B------:R2:W5:Y:S01]  /*46f0*/  LDL.LU R154, [R1+0x48] ;  /* 0x00004800019a7983 */ /* 0x0005620000300800 */
[----:B---3--:R-:W-:Y:S01]  /*4700*/  FMUL.FTZ R219, R101, R66 ;  /* 0x0000004265db7220 */ /* 0x008fe20000410000 */
[--C-:B------:R-:W-:Y:S01]  /*4710*/  FADD.FTZ R80, R80, -R139.reuse ;  /* 0x8000008b50507221 */ /* 0x100fe20000010000 */
[----:B------:R-:W-:Y:S01]  /*4720*/  FADD.FTZ R82, R82, -R139 ;  /* 0x8000008b52527221 */ /* 0x000fe20000010000 */
[----:B------:R2:W5:Y:S03]  /*4730*/  LDL.LU R153, [R1+0x44] ;  /* 0x0000440001997983 */ /* 0x0005660000300800 */
[----:B------:R-:W-:Y:S08]  /*4740*/  MUFU.EX2 R111, R111 ;  /* 0x0000006f006f7308 */ /* 0x000ff00000000800 */
[----:B------:R-:W-:Y:S01]  /*4750*/  MUFU.EX2 R117, R117 ;  /* 0x0000007500757308 */ /* 0x000fe20000000800 */
[--C-:B----4-:R-:W-:Y:S01]  /*4760*/  FADD.FTZ R72, R72, -R127.reuse ;  /* 0x8000007f48487221 */ /* 0x110fe20000010000 */
[----:B------:R-:W-:Y:S01]  /*4770*/  FADD.FTZ R74, R74, -R127 ;  /* 0x8000007f4a4a7221 */ /* 0x000fe20000010000 */
[----:B------:R-:W-:Y:S01]  /*4780*/  FFMA.FTZ R127, -R152, R152, 1 ;  /* 0x3f800000987f7423 */ /* 0x000fe20000010198 */
[--C-:B------:R-:W-:Y:S01]  /*4790*/  FADD.FTZ R84, R84, -R138.reuse ;  /* 0x8000008a54547221 */ /* 0x100fe20000010000 */
[----:B------:R-:W-:Y:S01]  /*47a0*/  FMUL.FTZ R72, R20, R72 ;  /* 0x0000004814487220 */ /* 0x000fe20000410000 */
[----:B------:R2:W5:Y:S01]  /*47b0*/  LDL.LU R152, [R1+0x40] ;  /* 0x0000400001987983 */ /* 0x0005620000300800 */
[----:B------:R-:W-:Y:S01]  /*47c0*/  FFMA.FTZ R137, -R10, R10, 1 ;  /* 0x3f8000000a897423 */ /* 0x000fe2000001010a */
[----:B------:R-:W-:Y:S01]  /*47d0*/  FMUL.FTZ R66, R126, R62 ;  /* 0x0000003e7e427220 */ /* 0x000fe20000410000 */
[----:B------:R-:W-:Y:S01]  /*47e0*/  FMUL.FTZ R127, R127, R72 ;  /* 0x000000487f7f7220 */ /* 0x000fe20000410000 */
[----:B------:R-:W-:Y:S01]  /*47f0*/  FADD.FTZ R86, R86, -R138 ;  /* 0x8000008a56567221 */ /* 0x000fe20000010000 */
[----:B------:R2:W5:Y:S01]  /*4800*/  LDL.LU R10, [R1+0x3c] ;  /* 0x00003c00010a7983 */ /* 0x0005620000300800 */
[----:B------:R-:W-:Y:S01]  /*4810*/  FFMA.FTZ R139, -R8, R8, 1 ;  /* 0x3f800000088b7423 */ /* 0x000fe20000010108 */
[----:B------:R-:W-:Y:S01]  /*4820*/  FMUL.FTZ R72, R104, R73 ;  /* 0x0000004968487220 */ /* 0x000fe20000410000 */
[----:B------:R-:W-:Y:S01]  /*4830*/  FMUL.FTZ R62, R217, R63 ;  /* 0x0000003fd93e7220 */ /* 0x000fe20000410000 */
[----:B------:R2:W5:Y:S01]  /*4840*/  LDL.LU R8, [R1+0x38] ;  /* 0x0000380001087983 */ /* 0x0005620000300800 */
[----:B------:R-:W-:Y:S01]  /*4850*/  FFMA.FTZ R138, -R7, R7, 1 ;  /* 0x3f800000078a7423 */ /* 0x000fe20000010107 */
[--C-:B------:R-:W-:Y:S01]  /*4860*/  FADD.FTZ R85, R85, -R140.reuse ;  /* 0x8000008c55557221 */ /* 0x100fe20000010000 */
[----:B------:R-:W-:Y:S01]  /*4870*/  FADD.FTZ R87, R87, -R140 ;  /* 0x8000008c57577221 */ /* 0x000fe20000010000 */
[----:B------:R2:W5:Y:S01]  /*4880*/  LDL.LU R7, [R1+0x34] ;  /* 0x0000340001077983 */ /* 0x0005620000300800 */
[----:B------:R-:W-:Y:S01]  /*4890*/  FFMA.FTZ R217, -R6, R6, 1 ;  /* 0x3f80000006d97423 */ /* 0x000fe20000010106 */
[----:B------:R-:W-:Y:S01]  /*48a0*/  FMUL.FTZ R126, R218, R219 ;  /* 0x000000dbda7e7220 */ /* 0x000fe20000410000 */
[----:B------:R-:W-:Y:S01]  /*48b0*/  FFMA.FTZ R140, -R4, R4, 1 ;  /* 0x3f800000048c7423 */ /* 0x000fe20000010104 */
[----:B------:R2:W5:Y:S01]  /*48c0*/  LDL.LU R6, [R1+0x30] ;  /* 0x0000300001067983 */ /* 0x0005620000300800 */
[----:B------:R-:W-:Y:S01]  /*48d0*/  FMUL.FTZ R139, R139, R72 ;  /* 0x000000488b8b7220 */ /* 0x000fe20000410000 */
[----:B------:R-:W-:Y:S01]  /*48e0*/  FFMA.FTZ R218, -R3, R3, 1 ;  /* 0x3f80000003da7423 */ /* 0x000fe20000010103 */
[----:B------:R-:W-:Y:S01]  /*48f0*/  FFMA.FTZ R72, -R0, R0, 1 ;  /* 0x3f80000000487423 */ /* 0x000fe20000010100 */
[----:B------:R2:W5:Y:S01]  /*4900*/  LDL.LU R4, [R1+0x2c] ;  /* 0x00002c0001047983 */ /* 0x0005620000300800 */
[----:B------:R-:W-:Y:S01]  /*4910*/  MUFU.EX2 R105, R224 ;  /* 0x000000e000697308 */ /* 0x000fe20000000800 */
[----:B------:R-:W-:Y:S01]  /*4920*/  FADD.FTZ R75, R75, -R130 ;  /* 0x800000824b4b7221 */ /* 0x000fe20000010000 */
[----:B------:R-:W-:Y:S01]  /*4930*/  FFMA.FTZ R234, -R234, R234, 1 ;  /* 0x3f800000eaea7423 */ /* 0x000fe200000101ea */
[----:B------:R2:W5:Y:S01]  /*4940*/  LDL.LU R3, [R1+0x28] ;  /* 0x0000280001037983 */ /* 0x0005620000300800 */
[----:B------:R-:W-:Y:S01]  /*4950*/  FMUL.FTZ R220, R102, R220 ;  /* 0x000000dc66dc7220 */ /* 0x000fe20000410000 */
[----:B------:R-:W-:Y:S01]  /*4960*/  FMUL.FTZ R59, R59, R222 ;  /* 0x000000de3b3b7220 */ /* 0x000fe20000410000 */
[----:B------:R-:W-:Y:S01]  /*4970*/  FMUL.FTZ R65, R65, R221 ;  /* 0x000000dd41417220 */ /* 0x000fe20000410000 */
[----:B------:R2:W5:Y:S04]  /*4980*/  LDL.LU R0, [R1+0x24] ;  /* 0x0000240001007983 */ /* 0x0005680000300800 */
[----:B------:R-:W3:Y:S01]  /*4990*/  LDL R223, [R1+0xc] ;  /* 0x00000c0001df7983 */ /* 0x000ee20000100800 */
[--C-:B------:R-:W-:Y:S01]  /*49a0*/  FADD.FTZ R77, R77, -R133.reuse ;  /* 0x800000854d4d7221 */ /* 0x100fe20000010000 */
[----:B------:R-:W-:-:S02]  /*49b0*/  FADD.FTZ R79, R79, -R133 ;  /* 0x800000854f4f7221 */ /* 0x000fc40000010000 */
[----:B------:R-:W4:Y:S01]  /*49c0*/  MUFU.EX2 R133, R216 ;  /* 0x000000d800857308 */ /* 0x000f220000000800 */
[--C-:B-1----:R-:W-:Y:S01]  /*49d0*/  FADD.FTZ R76, R76, -R134.reuse ;  /* 0x800000864c4c7221 */ /* 0x102fe20000010000 */
[----:B------:R-:W-:-:S06]  /*49e0*/  FADD.FTZ R78, R78, -R134 ;  /* 0x800000864e4e7221 */ /* 0x000fcc0000010000 */
[----:B------:R-:W1:Y:S08]  /*49f0*/  MUFU.EX2 R118, R118 ;  /* 0x0000007600767308 */ /* 0x000e700000000800 */
[----:B------:R2:W1:Y:S08]  /*4a00*/  MUFU.EX2 R130, R67 ;  /* 0x0000004300827308 */ /* 0x0004700000000800 */
[----:B------:R1:W1:Y:S01]  /*4a10*/  MUFU.EX2 R134, R32 ;  /* 0x0000002000867308 */ /* 0x0002620000000800 */
[----:B------:R-:W-:Y:S01]  /*4a20*/  FMUL.FTZ R73, R106, R78 ;  /* 0x0000004e6a497220 */ /* 0x000fe20000410000 */
[----:B------:R-:W-:Y:S01]  /*4a30*/  FMUL.FTZ R79, R108, R79 ;  /* 0x0000004f6c4f7220 */ /* 0x000fe20000410000 */
[----:B--2---:R-:W-:Y:S01]  /*4a40*/  FFMA.FTZ R67, -R136, R136, 1 ;  /* 0x3f80000088437423 */ /* 0x004fe20000010188 */
[----:B----4-:R-:W-:Y:S01]  /*4a50*/  FMUL.FTZ R136, R133, R85 ;  /* 0x0000005585887220 */ /* 0x010fe20000410000 */
[----:B------:R-:W-:Y:S01]  /*4a60*/  FMUL.FTZ R63, R234, R220 ;  /* 0x000000dcea3f7220 */ /* 0x000fe20000410000 */
[----:B------:R-:W-:Y:S01]  /*4a70*/  F2FP.BF16.F32.PACK_AB R85, R88, R33 ;  /* 0x000000215855723e */ /* 0x000fe200000010ff */
[----:B------:R-:W-:Y:S01]  /*4a80*/  FFMA.FTZ R221, -R237, R237, 1 ;  /* 0x3f800000eddd7423 */ /* 0x000fe200000101ed */
[----:B------:R-:W-:Y:S01]  /*4a90*/  FFMA.FTZ R219, -R229, R229, 1 ;  /* 0x3f800000e5db7423 */ /* 0x000fe200000101e5 */
[----:B------:R-:W-:Y:S01]  /*4aa0*/  FFMA.FTZ R222, -R232, R232, 1 ;  /* 0x3f800000e8de7423 */ /* 0x000fe200000101e8 */
[----:B------:R-:W-:Y:S01]  /*4ab0*/  FFMA.FTZ R220, -R228, R228, 1 ;  /* 0x3f800000e4dc7423 */ /* 0x000fe200000101e4 */
[----:B------:R-:W-:Y:S01]  /*4ac0*/  FMUL.FTZ R80, R109, R80 ;  /* 0x000000506d507220 */ /* 0x000fe20000410000 */
[----:B------:R-:W-:Y:S01]  /*4ad0*/  FMUL.FTZ R82, R110, R82 ;  /* 0x000000526e527220 */ /* 0x000fe20000410000 */
[----:B------:R-:W-:Y:S01]  /*4ae0*/  FMUL.FTZ R81, R111, R81 ;  /* 0x000000516f517220 */ /* 0x000fe20000410000 */
[----:B------:R-:W-:Y:S01]  /*4af0*/  FMUL.FTZ R83, R117, R83 ;  /* 0x0000005375537220 */ /* 0x000fe20000410000 */
[----:B-1----:R-:W-:Y:S01]  /*4b00*/  FFMA.FTZ R32, -R131, R131, 1 ;  /* 0x3f80000083207423 */ /* 0x002fe20000010183 */
[----:B------:R-:W-:Y:S01]  /*4b10*/  FMUL.FTZ R74, R103, R74 ;  /* 0x0000004a674a7220 */ /* 0x000fe20000410000 */
[----:B------:R-:W-:Y:S01]  /*4b20*/  FMUL.FTZ R75, R16, R75 ;  /* 0x0000004b104b7220 */ /* 0x000fe20000410000 */
[----:B------:R-:W-:Y:S01]  /*4b30*/  FMUL.FTZ R76, R105, R76 ;  /* 0x0000004c694c7220 */ /* 0x000fe20000410000 */
[----:B------:R-:W-:Y:S01]  /*4b40*/  FMUL.FTZ R77, R107, R77 ;  /* 0x0000004d6b4d7220 */ /* 0x000fe20000410000 */
[----:B------:R-:W-:Y:S01]  /*4b50*/  FMUL.FTZ R140, R140, R73 ;  /* 0x000000498c8c7220 */ /* 0x000fe20000410000 */
[----:B------:R-:W-:Y:S01]  /*4b60*/  FMUL.FTZ R216, R72, R79 ;  /* 0x0000004f48d87220 */ /* 0x000fe20000410000 */
[----:B------:R-:W-:Y:S01]  /*4b70*/  FFMA.FTZ R128, -R128, R128, 1 ;  /* 0x3f80000080807423 */ /* 0x000fe20000010180 */
[----:B------:R-:W-:Y:S01]  /*4b80*/  FFMA.FTZ R129, -R129, R129, 1 ;  /* 0x3f80000081817423 */ /* 0x000fe20000010181 */
        /* <DEDUP_REMOVED lines=49> */
[----:B------:R-:W-:Y:S01]  /*4ea0*/  UMOV UR6, UR4 ;  /* 0x0000000400067c82 */ /* 0x000fe20008000000 */
[----:B------:R-:W-:Y:S01]  /*4eb0*/  UMOV UR7, 0x40000040 ;  /* 0x4000004000077882 */ /* 0x000fe20000000000 */
[----:B------:R-:W-:Y:S02]  /*4ec0*/  F2FP.BF16.F32.PACK_AB R124, R21, R124 ;  /* 0x0000007c157c723e */ /* 0x000fe400000010ff */
[----:B------:R-:W-:-:S02]  /*4ed0*/  F2FP.BF16.F32.PACK_AB R125, R19, R125 ;  /* 0x0000007d137d723e */ /* 0x000fc400000010ff */
[----:B------:R-:W-:Y:S02]  /*4ee0*/  F2FP.BF16.F32.PACK_AB R126, R27, R24 ;  /* 0x000000181b7e723e */ /* 0x000fe400000010ff */
[----:B------:R-:W-:Y:S02]  /*4ef0*/  F2FP.BF16.F32.PACK_AB R127, R26, R25 ;  /* 0x000000191a7f723e */ /* 0x000fe400000010ff */
[----:B------:R-:W-:Y:S02]  /*4f00*/  F2FP.BF16.F32.PACK_AB R24, R23, R28 ;  /* 0x0000001c1718723e */ /* 0x000fe400000010ff */
[----:B------:R-:W-:Y:S01]  /*4f10*/  F2FP.BF16.F32.PACK_AB R25, R13, R22 ;  /* 0x000000160d19723e */ /* 0x000fe200000010ff */
[----:B---3--:R-:W-:-:S04]  /*4f20*/  IMAD R33, R5, 0x4000, R223 ;  /* 0x0000400005217824 */ /* 0x008fc800078e02df */
[----:B------:R-:W-:Y:S01]  /*4f30*/  IMAD R88, R33, 0x2, R2 ;  /* 0x0000000221587824 */ /* 0x000fe200078e0202 */
[----:B------:R-:W-:-:S04]  /*4f40*/  F2FP.BF16.F32.PACK_AB R33, R120, R119 ;  /* 0x000000777821723e */ /* 0x000fc800000010ff */
[----:B------:R1:W-:Y:S04]  /*4f50*/  STSM.16.MT88.4 [R88+0x20c00], R84 ;  /* 0x020c005458007844 */ /* 0x0003e80000004200 */
[----:B------:R1:W-:Y:S04]  /*4f60*/  STSM.16.MT88.4 [R88+0x21400], R80 ;  /* 0x0214005058007844 */ /* 0x0003e80000004200 */
[----:B------:R1:W-:Y:S04]  /*4f70*/  STSM.16.MT88.4 [R88+0x21c00], R76 ;  /* 0x021c004c58007844 */ /* 0x0003e80000004200 */
[----:B------:R1:W-:Y:S04]  /*4f80*/  STSM.16.MT88.4 [R88+0x22400], R72 ;  /* 0x0224004858007844 */ /* 0x0003e80000004200 */
[----:B------:R1:W-:Y:S04]  /*4f90*/  STSM.16.MT88.4 [R88+0x22c00], R68 ;  /* 0x022c004458007844 */ /* 0x0003e80000004200 */
[----:B------:R1:W-:Y:S04]  /*4fa0*/  STSM.16.MT88.4 [R88+0x23400], R64 ;  /* 0x0234004058007844 */ /* 0x0003e80000004200 */
[----:B------:R1:W-:Y:S04]  /*4fb0*/  STSM.16.MT88.4 [R88+0x23c00], R60 ;  /* 0x023c003c58007844 */ /* 0x0003e80000004200 */
[----:B------:R1:W-:Y:S01]  /*4fc0*/  STSM.16.MT88.4 [R88+0x24400], R56 ;  /* 0x0244003858007844 */ /* 0x0003e20000004200 */
[----:B------:R-:W-:-:S06]  /*4fd0*/  WARPGROUP.ARRIVE ;  /* 0x00000000000079c5 */ /* 0x000fcc0000000000 */
[----:B------:R-:W-:Y:S01]  /*4fe0*/  HGMMA.64x64x16.F32.BF16 R184, R32, gdesc[UR4].tnspB, R184, gsb0 ;  /* 0x40e0000420b87df0 */ /* 0x000fe200080018b8 */
[----:B------:R-:W-:Y:S01]  /*4ff0*/  UIADD3 UR6, UR4, 0x80, URZ ;  /* 0x0000008004067890 */ /* 0x000fe2000fffe03f */
[----:B------:R-:W-:Y:S01]  /*5000*/  UMOV UR7, 0x40000040 ;  /* 0x4000004000077882 */ /* 0x000fe20000000000 */
[----:B------:R-:W-:Y:S02]  /*5010*/  F2FP.BF16.F32.PACK_AB R26, R30, R18 ;  /* 0x000000121e1a723e */ /* 0x000fe400000010ff */
[----:B------:R-:W-:Y:S01]  /*5020*/  F2FP.BF16.F32.PACK_AB R27, R31, R29 ;  /* 0x0000001d1f1b723e */ /* 0x000fe200000010ff */
[----:B------:R-:W-:Y:S02]  /*5030*/  WARPGROUP.DEPBAR.LE gsb0, 0x0 ;  /* 0x00008000000079c5 */ /* 0x000fe40000010000 */
[----:B------:R-:W-:-:S06]  /*5040*/  WARPGROUP.ARRIVE ;  /* 0x00000000000079c5 */ /* 0x000fcc0000000000 */
[----:B------:R-:W-:Y:S01]  /*5050*/  HGMMA.64x64x16.F32.BF16 R184, R124, gdesc[UR4].tnspB, R184, gsb0 ;  /* 0x40e000047cb87df0 */ /* 0x000fe200080018b8 */
[----:B------:R-:W-:Y:S01]  /*5060*/  UIADD3 UR6, UR4, 0x100, URZ ;  /* 0x0000010004067890 */ /* 0x000fe2000fffe03f */
[----:B------:R-:W-:Y:S01]  /*5070*/  UMOV UR7, 0x40000040 ;  /* 0x4000004000077882 */ /* 0x000fe20000000000 */
[----:B------:R-:W-:Y:S02]  /*5080*/  F2FP.BF16.F32.PACK_AB R36, R38, R36 ;  /* 0x000000242624723e */ /* 0x000fe400000010ff */
[----:B------:R-:W-:Y:S02]  /*5090*/  F2FP.BF16.F32.PACK_AB R37, R39, R37 ;  /* 0x000000252725723e */ /* 0x000fe400000010ff */
[----:B------:R-:W-:Y:S01]  /*50a0*/  F2FP.BF16.F32.PACK_AB R38, R43, R40 ;  /* 0x000000282b26723e */ /* 0x000fe200000010ff */
[----:B------:R-:W-:Y:S02]  /*50b0*/  WARPGROUP.DEPBAR.LE gsb0, 0x0 ;  /* 0x00008000000079c5 */ /* 0x000fe40000010000 */
[----:B------:R-:W-:-:S06]  /*50c0*/  WARPGROUP.ARRIVE ;  /* 0x00000000000079c5 */ /* 0x000fcc0000000000 */
[----:B------:R-:W-:Y:S01]  /*50d0*/  HGMMA.64x64x16.F32.BF16 R184, R24, gdesc[UR4].tnspB, R184, gsb0 ;  /* 0x40e0000418b87df0 */ /* 0x000fe200080018b8 */
[----:B------:R-:W-:Y:S01]  /*50e0*/  F2FP.BF16.F32.PACK_AB R39, R41, R42 ;  /* 0x0000002a2927723e */ /* 0x000fe200000010ff */
[----:B------:R-:W-:Y:S01]  /*50f0*/  UIADD3 UR6, UR4, 0x180, URZ ;  /* 0x0000018004067890 */ /* 0x000fe2000fffe03f */
        /* <DEDUP_REMOVED lines=28> */
[----:B------:R-:W-:Y:S01]  /*52c0*/  F2FP.BF16.F32.PACK_AB R116, R111, R109 ;  /* 0x0000006d6f74723e */ /* 0x000fe200000010ff */
[----:B------:R-:W-:Y:S01]  /*52d0*/  UIADD3 UR4, UR4, 0x380, URZ ;  /* 0x0000038004047890 */ /* 0x000fe2000fffe03f */
[----:B------:R-:W-:Y:S01]  /*52e0*/  F2FP.BF16.F32.PACK_AB R117, R117, R110 ;  /* 0x0000006e7575723e */ /* 0x000fe200000010ff */
[----:B------:R-:W-:Y:S02]  /*52f0*/  WARPGROUP.DEPBAR.LE gsb0, 0x0 ;  /* 0x00008000000079c5 */ /* 0x000fe40000010000 */
[----:B------:R-:W-:-:S06]  /*5300*/  WARPGROUP.ARRIVE ;  /* 0x00000000000079c5 */ /* 0x000fcc0000000000 */
[----:B------:R-:W-:Y:S01]  /*5310*/  HGMMA.64x64x16.F32.BF16 R184, R24, gdesc[UR4].tnspB, R184, gsb0 ;  /* 0x40e0000418b87df0 */ /* 0x000fe200080018b8 */
[----:B------:R-:W-:Y:S02]  /*5320*/  F2FP.BF16.F32.PACK_AB R118, R133, R118 ;  /* 0x000000768576723e */ /* 0x000fe400000010ff */
[----:B------:R-:W-:Y:S01]  /*5330*/  F2FP.BF16.F32.PACK_AB R119, R134, R130 ;  /* 0x000000828677723e */ /* 0x000fe200000010ff */
[----:B------:R-:W-:Y:S01]  /*5340*/  UMOV UR6, UR4 ;  /* 0x0000000400067c82 */ /* 0x000fe20008000000 */
[----:B------:R-:W-:Y:S01]  /*5350*/  UMOV UR7, 0x40000040 ;  /* 0x4000004000077882 */ /* 0x000fe20000000000 */
[----:B------:R-:W-:Y:S02]  /*5360*/  WARPGROUP.DEPBAR.LE gsb0, 0x0 ;  /* 0x00008000000079c5 */ /* 0x000fe40000010000 */
[----:B------:R-:W-:-:S06]  /*5370*/  WARPGROUP.ARRIVE ;  /* 0x00000000000079c5 */ /* 0x000fcc0000000000 */
[----:B------:R-:W-:Y:S01]  /*5380*/  HGMMA.64x64x16.F32.BF16 R184, R116, gdesc[UR4].tnspB, R184, gsb0 ;  /* 0x40e0000474b87df0 */ /* 0x000fe200080018b8 */
[----:B------:R-:W-:-:S05]  /*5390*/  IADD3 R89, R2, 0x20c00, RZ ;  /* 0x00020c0002597810 */ /* 0x000fca0007ffe0ff */
[----:B------:R-:W-:-:S05]  /*53a0*/  IMAD R13, R12, 0x2000, R89 ;  /* 0x000020000c0d7824 */ /* 0x000fca00078e0259 */
[----:B------:R-:W-:-:S04]  /*53b0*/  SHF.R.U32.HI R13, RZ, 0x4, R13 ;  /* 0x00000004ff0d7819 */ /* 0x000fc8000001160d */
[----:B------:R-:W-:Y:S02]  /*53c0*/  LOP3.LUT R13, R13, 0x3fff, RZ, 0xc0, !PT ;  /* 0x00003fff0d0d7812 */ /* 0x000fe400078ec0ff */
[----:B------:R-:W-:Y:S02]  /*53d0*/  R2UR UR5, R2 ;  /* 0x00000000020572ca */ /* 0x000fe400000e0000 */
[----:B------:R-:W-:-:S05]  /*53e0*/  LOP3.LUT R14, R13, 0x10000, RZ, 0xfc, !PT ;  /* 0x000100000d0e7812 */ /* 0x000fca00078efcff */
[----:B------:R-:W-:-:S05]  /*53f0*/  IMAD R14, R5, 0x800, R14 ;  /* 0x00000800050e7824 */ /* 0x000fca00078e020e */
[----:B------:R-:W-:Y:S01]  /*5400*/  R2UR UR8, R14 ;  /* 0x000000000e0872ca */ /* 0x000fe200000e0000 */
[----:B------:R-:W-:Y:S01]  /*5410*/  USHF.R.U32.HI UR5, URZ, 0x4, UR5 ;  /* 0x000000043f057899 */ /* 0x000fe20008011605 */
[----:B------:R-:W-:Y:S02]  /*5420*/  WARPGROUP.DEPBAR.LE gsb0, 0x0 ;  /* 0x00008000000079c5 */ /* 0x000fe40000010000 */
[----:B------:R2:W-:Y:S06]  /*5430*/  MEMBAR.ALL.CTA ;  /* 0x0000000000007992 */ /* 0x0005ec0000008000 */
[----:B--2---:R-:W2:Y:S01]  /*5440*/  FENCE.VIEW.ASYNC.S ;  /* 0x00000000000073c6 */ /* 0x004ea20000000000 */
[----:B------:R-:W-:Y:S01]  /*5450*/  ULOP3.LUT UR9, UR5, 0x3fff, URZ, 0xc0, !UPT ;  /* 0x00003fff05097892 */ /* 0x000fe2000f8ec03f */
[----:B--2---:R-:W-:Y:S06]  /*5460*/  BAR.SYNC.DEFER_BLOCKING 0x9, 0x100 ;  /* 0x0244000000007b1d */ /* 0x004fec0000010000 */
        /* <DEDUP_REMOVED lines=56> */
[----:B-1----:R-:W-:Y:S05]  /*57f0*/  @!P0 BRA `(.L_x_495) ;  /* 0x0000000000048947 */ /* 0x002fea0003800000 */
[----:B------:R-:W-:Y:S01]  /*5800*/  BPT.TRAP 0x1 ;  /* 0x000000040000795c */ /* 0x000fe20000300000 */
.L_x_495:
        /* <DEDUP_REMOVED lines=68> */
.L_x_496:
[----:B-1----:R-:W2:Y:S01]  /*5c50*/  LDL R0, [R1+0x8] ;  /* 0x0000080001007983 */ /* 0x002ea20000100800 */
[----:B------:R-:W-:Y:S01]  /*5c60*/  VIADD R7, R7, 0x1 ;  /* 0x0000000107077836 */ /* 0x000fe20000000000 */
[----:B------:R-:W-:Y:S01]  /*5c70*/  IADD3 R5, R5, 0x1, RZ ;  /* 0x0000000105057810 */ /* 0x000fe20007ffe0ff */
[----:B------:R-:W-:-:S03]  /*5c80*/  VIADD R3, R3, 0x30c20 ;  /* 0x00030c2003037836 */ /* 0x000fc60000000000 */
[C---:B------:R-:W-:Y:S02]  /*5c90*/  ISETP.NE.AND P0, PT, R5.reuse, 0x2, PT ;  /* 0x000000020500780c */ /* 0x040fe40003f05270 */
[----:B------:R-:W-:Y:S02]  /*5ca0*/  PRMT R3, RZ, 0x654, R3 ;  /* 0x00000654ff037816 */ /* 0x000fe40000000003 */
[----:B------:R-:W-:Y:S02]  /*5cb0*/  SEL R5, R5, RZ, P0 ;  /* 0x000000ff05057207 */ /* 0x000fe40000000000 */
[----:B------:R1:W-:Y:S02]  /*5cc0*/  SYNCS.ARRIVE.TRANS64.RED.A1T0 RZ, [R3+URZ], RZ ;  /* 0x000000ff03ff79a7 */ /* 0x0003e4000810043f */
[----:B-1----:R-:W-:-:S04]  /*5cd0*/  SEL R3, RZ, 0x1, P0 ;  /* 0x00000001ff037807 */ /* 0x002fc80000000000 */
[----:B------:R-:W-:Y:S02]  /*5ce0*/  LOP3.LUT R6, R6, R3, RZ, 0x3c, !PT ;  /* 0x0000000306067212 */ /* 0x000fe400078e3cff */
[----:B--2---:R-:W-:-:S13]  /*5cf0*/  ISETP.GE.AND P1, PT, R7, R0, PT ;  /* 0x000000000700720c */ /* 0x004fda0003f26270 */
[----:B------:R-:W-:Y:S05]  /*5d00*/  @!P1 BRA `(.L_x_497) ;  /* 0xffffffbc00509947 */ /* 0x000fea000383ffff */
[----:B------:R-:W-:Y:S01]  /*5d10*/  ULDC UR4, c[0x0][0x740] ;  /* 0x0001d00000047ab9 */ /* 0x000fe20000000800 */
[----:B------:R-:W-:Y:S01]  /*5d20*/  PLOP3.LUT P0, PT, PT, PT, PT, 0x8, 0x0 ;  /* 0x000000000000781c */ /* 0x000fe20003f0e170 */
        /* <DEDUP_REMOVED lines=31> */
[----:B------:R-:W-:-:S07]  /*5f20*/  FMUL.FTZ R183, R183, UR4 ;  /* 0x00000004b7b77c20 */ /* 0x000fce0008410000 */
.L_x_479:
[----:B------:R-:W-:Y:S05]  /*5f30*/  @P0 BRA `(.L_x_498) ;  /* 0x0000001000900947 */ /* 0x000fea0003800000 */
[----:B------:R-:W2:Y:S01]  /*5f40*/  LDL R25, [R1+0x20] ;  /* 0x0000200001197983 */ /* 0x000ea20000100800 */
[----:B------:R-:W3:Y:S01]  /*5f50*/  S2UR UR5, SR_CgaCtaId ;  /* 0x00000000000579c3 */ /* 0x000ee20000008800 */
[----:B------:R-:W-:Y:S01]  /*5f60*/  UMOV UR4, 0x400 ;  /* 0x0000040000047882 */ /* 0x000fe20000000000 */
[----:B------:R-:W-:Y:S01]  /*5f70*/  F2FP.BF16.F32.PACK_AB R184, R185, R184 ;  /* 0x000000b8b9b8723e */ /* 0x000fe200000010ff */
[----:B------:R-:W4:Y:S01]  /*5f80*/  S2R R0, SR_TID.X ;  /* 0x0000000000007919 */ /* 0x000f220000002100 */
[----:B------:R-:W-:Y:S02]  /*5f90*/  F2FP.BF16.F32.PACK_AB R185, R187, R186 ;  /* 0x000000babbb9723e */ /* 0x000fe400000010ff */
[----:B------:R-:W-:Y:S02]  /*5fa0*/  F2FP.BF16.F32.PACK_AB R192, R193, R192 ;  /* 0x000000c0c1c0723e */ /* 0x000fe400000010ff */
[----:B------:R-:W1:Y:S01]  /*5fb0*/  LDC.64 R8, c[0x0][0x870] ;  /* 0x00021c00ff087b82 */ /* 0x000e620000000a00 */
        /* <DEDUP_REMOVED lines=8> */
[----:B---3--:R-:W-:Y:S01]  /*6040*/  ULEA UR4, UR5, UR4, 0x18 ;  /* 0x0000000405047291 */ /* 0x008fe2000f8ec03f */
[----:B------:R-:W-:Y:S02]  /*6050*/  F2FP.BF16.F32.PACK_AB R194, R197, R196 ;  /* 0x000000c4c5c2723e */ /* 0x000fe400000010ff */
[----:B------:R-:W-:Y:S01]  /*6060*/  F2FP.BF16.F32.PACK_AB R176, R177, R176 ;  /* 0x000000b0b1b0723e */ /* 0x000fe200000010ff */
[----:B------:R-:W-:Y:S01]  /*6070*/  BAR.SYNC.DEFER_BLOCKING 0x1, 0x100 ;  /* 0x0044000000007b1d */ /* 0x000fe20000010000 */
[----:B------:R-:W-:Y:S02]  /*6080*/  F2FP.BF16.F32.PACK_AB R195, R199, R198 ;  /* 0x000000c6c7c3723e */ /* 0x000fe400000010ff */
[----:B------:R-:W-:Y:S02]  /*6090*/  F2FP.BF16.F32.PACK_AB R201, R203, R202 ;  /* 0x000000cacbc9723e */ /* 0x000fe400000010ff */
[----:B------:R-:W-:-:S03]  /*60a0*/  F2FP.BF16.F32.PACK_AB R202, R205, R204 ;  /* 0x000000cccdca723e */ /* 0x000fc600000010ff */
[----:B------:R-:W3:Y:S01]  /*60b0*/  LDC.64 R22, c[0x0][0x850] ;  /* 0x00021400ff167b82 */ /* 0x000ee20000000a00 */
[----:B----4-:R-:W-:Y:S01]  /*60c0*/  VIADD R11, R0, 0xffffff80 ;  /* 0xffffff80000b7836 */ /* 0x010fe20000000000 */
[----:B------:R-:W-:Y:S02]  /*60d0*/  F2FP.BF16.F32.PACK_AB R203, R207, R206 ;  /* 0x000000cecfcb723e */ /* 0x000fe400000010ff */
[----:B------:R-:W-:Y:S02]  /*60e0*/  F2FP.BF16.F32.PACK_AB R209, R211, R210 ;  /* 0x000000d2d3d1723e */ /* 0x000fe400000010ff */
[----:B------:R-:W-:Y:S02]  /*60f0*/  SHF.R.S32.HI R10, RZ, 0x1f, R11 ;  /* 0x0000001fff0a7819 */ /* 0x000fe4000001140b */
[----:B------:R-:W-:Y:S02]  /*6100*/  F2FP.BF16.F32.PACK_AB R210, R213, R212 ;  /* 0x000000d4d5d2723e */ /* 0x000fe400000010ff */
[----:B------:R-:W-:-:S02]  /*6110*/  LEA.HI R7, R10, R11, RZ, 0x4 ;  /* 0x0000000b0a077211 */ /* 0x000fc400078f20ff */
[----:B------:R-:W-:Y:S02]  /*6120*/  LEA.HI R4, R10, R11, RZ, 0x5 ;  /* 0x0000000b0a047211 */ /* 0x000fe400078f28ff */
[----:B------:R-:W-:Y:S02]  /*6130*/  LOP3.LUT R0, R7, 0xfffffff0, RZ, 0xc0, !PT ;  /* 0xfffffff007007812 */ /* 0x000fe400078ec0ff */
[----:B------:R-:W-:Y:S02]  /*6140*/  SHF.R.U32.HI R7, RZ, 0x1, R7 ;  /* 0x00000001ff077819 */ /* 0x000fe40000011607 */
[----:B------:R-:W-:Y:S01]  /*6150*/  F2FP.BF16.F32.PACK_AB R211, R215, R214 ;  /* 0x000000d6d7d3723e */ /* 0x000fe200000010ff */
[----:B------:R-:W-:Y:S01]  /*6160*/  IMAD.IADD R0, R11, 0x1, -R0 ;  /* 0x000000010b007824 */ /* 0x000fe200078e0a00 */
[----:B------:R-:W-:Y:S02]  /*6170*/  F2FP.BF16.F32.PACK_AB R153, R155, R154 ;  /* 0x0000009a9b99723e */ /* 0x000fe400000010ff */
[----:B------:R-:W-:-:S02]  /*6180*/  F2FP.BF16.F32.PACK_AB R154, R157, R156 ;  /* 0x0000009c9d9a723e */ /* 0x000fc400000010ff */
[----:B-1----:R-:W-:Y:S02]  /*6190*/  SHF.R.S32.HI R3, RZ, 0x1f, R0 ;  /* 0x0000001fff037819 */ /* 0x002fe40000011400 */
[----:B------:R-:W-:Y:S02]  /*61a0*/  F2FP.BF16.F32.PACK_AB R155, R159, R158 ;  /* 0x0000009e9f9b723e */ /* 0x000fe400000010ff */
[----:B------:R-:W-:Y:S02]  /*61b0*/  LEA.HI R3, R3, R0, RZ, 0x3 ;  /* 0x0000000003037211 */ /* 0x000fe400078f18ff */
[----:B------:R-:W-:Y:S02]  /*61c0*/  F2FP.BF16.F32.PACK_AB R161, R163, R162 ;  /* 0x000000a2a3a1723e */ /* 0x000fe400000010ff */
[C---:B------:R-:W-:Y:S01]  /*61d0*/  LOP3.LUT R5, R3.reuse, 0xfffffff8, RZ, 0xc0, !PT ;  /* 0xfffffff803057812 */ /* 0x040fe200078ec0ff */
[----:B------:R-:W-:Y:S01]  /*61e0*/  IMAD.SHL.U32 R3, R3, 0x40, RZ ;  /* 0x0000004003037824 */ /* 0x000fe200078e00ff */
[----:B------:R-:W-:-:S02]  /*61f0*/  F2FP.BF16.F32.PACK_AB R162, R165, R164 ;  /* 0x000000a4a5a2723e */ /* 0x000fc400000010ff */
[----:B------:R-:W-:Y:S02]  /*6200*/  IADD3 R5, R0, -R5, RZ ;  /* 0x8000000500057210 */ /* 0x000fe40007ffe0ff */
[----:B------:R-:W-:Y:S02]  /*6210*/  LOP3.LUT R3, R3, 0x7ffffe00, RZ, 0xc0, !PT ;  /* 0x7ffffe0003037812 */ /* 0x000fe400078ec0ff */
[C---:B------:R-:W-:Y:S01]  /*6220*/  R2P PR, R5.reuse, 0x6 ;  /* 0x0000000605007804 */ /* 0x040fe20000000000 */
[----:B------:R-:W-:Y:S01]  /*6230*/  IMAD.SHL.U32 R0, R5, 0x40, RZ ;  /* 0x0000004005007824 */ /* 0x000fe200078e00ff */
[----:B------:R-:W-:Y:S01]  /*6240*/  ISETP.NE.U32.AND P4, PT, R8, RZ, PT ;  /* 0x000000ff0800720c */ /* 0x000fe20003f85070 */
[----:B------:R-:W-:Y:S01]  /*6250*/  IMAD.MOV.U32 R5, RZ, RZ, 0x20 ;  /* 0x00000020ff057424 */ /* 0x000fe200078e00ff */
[----:B------:R-:W-:Y:S02]  /*6260*/  F2FP.BF16.F32.PACK_AB R163, R167, R166 ;  /* 0x000000a6a7a3723e */ /* 0x000fe400000010ff */
[----:B------:R-:W-:-:S02]  /*6270*/  LOP3.LUT R0, R0, 0x1c0, RZ, 0xc0, !PT ;  /* 0x000001c000007812 */ /* 0x000fc400078ec0ff */
[----:B------:R-:W-:Y:S02]  /*6280*/  SEL R5, R5, 0xffffffe0, !P1 ;  /* 0xffffffe005057807 */ /* 0x000fe40004800000 */
[----:B------:R-:W-:Y:S02]  /*6290*/  LOP3.LUT R7, R0, 0x8, R7, 0xf8, !PT ;  /* 0x0000000800077812 */ /* 0x000fe400078ef807 */
[----:B------:R-:W-:Y:S01]  /*62a0*/  SHF.R.U32.HI R2, RZ, 0x3, R0 ;  /* 0x00000003ff027819 */ /* 0x000fe20000011600 */
[----:B------:R-:W-:Y:S01]  /*62b0*/  IMAD.SHL.U32 R0, R4, 0x20, RZ ;  /* 0x0000002004007824 */ /* 0x000fe200078e00ff */
[----:B------:R-:W-:Y:S02]  /*62c0*/  F2FP.BF16.F32.PACK_AB R169, R171, R170 ;  /* 0x000000aaaba9723e */ /* 0x000fe400000010ff */
[----:B------:R-:W-:Y:S02]  /*62d0*/  LOP3.LUT R2, R7, R2, RZ, 0x3c, !PT ;  /* 0x0000000207027212 */ /* 0x000fe400078e3cff */
[----:B------:R-:W-:-:S02]  /*62e0*/  LOP3.LUT R0, R0, 0x7ffffc00, RZ, 0xc0, !PT ;  /* 0x7ffffc0000007812 */ /* 0x000fc400078ec0ff */
[----:B------:R-:W-:Y:S02]  /*62f0*/  F2FP.BF16.F32.PACK_AB R170, R173, R172 ;  /* 0x000000acadaa723e */ /* 0x000fe400000010ff */
[----:B------:R-:W-:Y:S02]  /*6300*/  IADD3 R0, R2, R3, R0 ;  /* 0x0000000302007210 */ /* 0x000fe40007ffe000 */
[----:B------:R-:W-:Y:S02]  /*6310*/  MOV R3, 0x40 ;  /* 0x0000004000037802 */ /* 0x000fe40000000f00 */
[----:B------:R-:W-:Y:S02]  /*6320*/  LEA R0, R0, UR4, 0x1 ;  /* 0x0000000400007c11 */ /* 0x000fe4000f8e08ff */
[----:B------:R-:W-:Y:S02]  /*6330*/  SEL R3, R3, 0xffffffc0, !P2 ;  /* 0xffffffc003037807 */ /* 0x000fe40005000000 */
[--C-:B------:R-:W-:Y:S01]  /*6340*/  IADD3 R6, R5, 0x4000, R0.reuse ;  /* 0x0000400005067810 */ /* 0x100fe20007ffe000 */
[----:B------:R-:W-:Y:S01]  /*6350*/  STSM.16.M88.4 [R0+0x4000], R184 ;  /* 0x004000b800007844 */ /* 0x000fe20000000200 */
[----:B------:R-:W-:-:S02]  /*6360*/  IADD3 R8, R3, 0x4000, R0 ;  /* 0x0000400003087810 */ /* 0x000fc40007ffe000 */
[----:B------:R-:W-:Y:S01]  /*6370*/  F2FP.BF16.F32.PACK_AB R171, R175, R174 ;  /* 0x000000aeafab723e */ /* 0x000fe200000010ff */
[----:B------:R-:W-:Y:S01]  /*6380*/  STSM.16.M88.4 [R6], R192 ;  /* 0x000000c006007844 */ /* 0x000fe20000000200 */
[----:B------:R-:W-:Y:S01]  /*6390*/  F2FP.BF16.F32.PACK_AB R177, R179, R178 ;  /* 0x000000b2b3b1723e */ /* 0x000fe200000010ff */
[----:B------:R-:W-:Y:S01]  /*63a0*/  IMAD.IADD R7, R5, 0x1, R8 ;  /* 0x0000000105077824 */ /* 0x000fe200078e0208 */
[----:B------:R-:W-:Y:S01]  /*63b0*/  F2FP.BF16.F32.PACK_AB R178, R181, R180 ;  /* 0x000000b4b5b2723e */ /* 0x000fe200000010ff */
[----:B------:R-:W-:Y:S01]  /*63c0*/  STSM.16.M88.4 [R8], R200 ;  /* 0x000000c808007844 */ /* 0x000fe20000000200 */
[----:B------:R-:W-:Y:S01]  /*63d0*/  F2FP.BF16.F32.PACK_AB R179, R183, R182 ;  /* 0x000000b6b7b3723e */ /* 0x000fe200000010ff */
[----:B------:R-:W2:Y:S01]  /*63e0*/  LDC.64 R2, c[0x0][0x870] ;  /* 0x00021c00ff027b82 */ /* 0x000ea20000000a00 */
[----:B------:R-:W-:Y:S01]  /*63f0*/  ISETP.NE.AND.EX P4, PT, R9, RZ, PT, P4 ;  /* 0x000000ff0900720c */ /* 0x000fe20003f85340 */
[----:B------:R-:W-:Y:S04]  /*6400*/  STSM.16.M88.4 [R7], R208 ;  /* 0x000000d007007844 */ /* 0x000fe80000000200 */
[----:B------:R1:W-:Y:S04]  /*6410*/  STSM.16.M88.4 [R0], R152 ;  /* 0x0000009800007844 */ /* 0x0003e80000000200 */
[----:B------:R4:W-:Y:S04]  /*6420*/  STSM.16.M88.4 [R6+-0x4000], R160 ;  /* 0xffc000a006007844 */ /* 0x0009e80000000200 */
[----:B------:R-:W-:Y:S04]  /*6430*/  STSM.16.M88.4 [R8+-0x4000], R168 ;  /* 0xffc000a808007844 */ /* 0x000fe80000000200 */
[----:B------:R3:W-:Y:S01]  /*6440*/  STSM.16.M88.4 [R7+-0x4000], R176 ;  /* 0xffc000b007007844 */ /* 0x0007e20000000200 */
[----:B--2---:R-:W-:Y:S01]  /*6450*/  IMAD.WIDE R4, R25, 0x4, R2 ;  /* 0x0000000419047825 */ /* 0x004fe200078e0202 */
[----:B------:R-:W-:Y:S08]  /*6460*/  BAR.SYNC.DEFER_BLOCKING 0x1, 0x100 ;  /* 0x0044000000007b1d */ /* 0x000ff00000010000 */
[----:B------:R-:W2:Y:S01]  /*6470*/  LDC.64 R2, c[0x0][0x878] ;  /* 0x00021e00ff027b82 */ /* 0x000ea20000000a00 */
[----:B------:R-:W3:Y:S01]  /*6480*/  @P4 LDG.E R9, desc[UR38][R4.64] ;  /* 0x0000002604094981 */ /* 0x000ee2000c1e1900 */
[----:B------:R-:W-:Y:S01]  /*6490*/  ULDC UR5, c[0x0][0x808] ;  /* 0x0002020000057ab9 */ /* 0x000fe20000000800 */
[----:B------:R-:W-:Y:S01]  /*64a0*/  LEA.HI R19, R10, R11, RZ, 0x3 ;  /* 0x0000000b0a137211 */ /* 0x000fe200078f18ff */
[----:B-1----:R-:W-:Y:S01]  /*64b0*/  IMAD.U32 R0, RZ, RZ, UR5 ;  /* 0x00000005ff007e24 */ /* 0x002fe2000f8e00ff */
[----:B--2---:R-:W-:-:S04]  /*64c0*/  ISETP.NE.U32.AND P0, PT, R2, RZ, PT ;  /* 0x000000ff0200720c */ /* 0x004fc80003f05070 */
[----:B------:R-:W-:-:S13]  /*64d0*/  ISETP.NE.AND.EX P0, PT, R3, RZ, PT, P0 ;  /* 0x000000ff0300720c */ /* 0x000fda0003f05300 */
[----:B------:R-:W1:Y:S01]  /*64e0*/  @P0 LDC.64 R2, c[0x0][0x878] ;  /* 0x00021e00ff020b82 */ /* 0x000e620000000a00 */
[----:B----4-:R-:W-:Y:S02]  /*64f0*/  LOP3.LUT R6, R19, 0x1ffffff8, RZ, 0xc0, !PT ;  /* 0x1ffffff813067812 */ /* 0x010fe400078ec0ff */
[----:B------:R-:W-:-:S05]  /*6500*/  SHF.R.S32.HI R19, RZ, 0x3, R19 ;  /* 0x00000003ff137819 */ /* 0x000fca0000011413 */
[----:B------:R-:W2:Y:S01]  /*6510*/  S2UR UR5, SR_CTAID.Y ;  /* 0x00000000000579c3 */ /* 0x000ea20000002600 */
[----:B------:R-:W4:Y:S01]  /*6520*/  S2R R27, SR_CTAID.X ;  /* 0x00000000001b7919 */ /* 0x000f220000002500 */
[----:B------:R-:W-:Y:S01]  /*6530*/  IADD3 R6, R11, -R6, RZ ;  /* 0x800000060b067210 */ /* 0x000fe20007ffe0ff */
[----:B---3--:R-:W-:-:S04]  /*6540*/  IMAD.SHL.U32 R7, R19, 0x40, RZ ;  /* 0x0000004013077824 */ /* 0x008fc800078e00ff */
[----:B------:R-:W-:Y:S01]  /*6550*/  IMAD.SHL.U32 R20, R6, 0x8, RZ ;  /* 0x0000000806147824 */ /* 0x000fe200078e00ff */
[----:B------:R-:W-:Y:S01]  /*6560*/  LOP3.LUT R7, R7, 0x1c0, RZ, 0xc0, !PT ;  /* 0x000001c007077812 */ /* 0x000fe200078ec0ff */
[----:B-1----:R-:W-:-:S05]  /*6570*/  @P0 IMAD.WIDE R2, R25, 0x4, R2 ;  /* 0x0000000419020825 */ /* 0x002fca00078e0202 */
[----:B------:R1:W5:Y:S01]  /*6580*/  @P0 LDG.E R0, desc[UR38][R2.64] ;  /* 0x0000002602000981 */ /* 0x000362000c1e1900 */
[----:B--2---:R-:W-:Y:S01]  /*6590*/  USHF.R.S32.HI UR6, URZ, 0x1f, UR5 ;  /* 0x0000001f3f067899 */ /* 0x004fe20008011405 */
[----:B-1----:R-:W-:Y:S02]  /*65a0*/  LEA.HI R3, R10, R11, RZ, 0x6 ;  /* 0x0000000b0a037211 */ /* 0x002fe400078f30ff */
[----:B------:R-:W-:Y:S02]  /*65b0*/  LOP3.LUT R2, R7, 0x38, R20, 0xf8, !PT ;  /* 0x0000003807027812 */ /* 0x000fe400078ef814 */
[----:B------:R-:W-:Y:S01]  /*65c0*/  SHF.R.U32.HI R7, RZ, 0x3, R7 ;  /* 0x00000003ff077819 */ /* 0x000fe20000011607 */
[----:B------:R-:W-:-:S03]  /*65d0*/  IMAD.SHL.U32 R3, R3, 0x8, RZ ;  /* 0x0000000803037824 */ /* 0x000fc600078e00ff */
[----:B------:R-:W-:-:S04]  /*65e0*/  LOP3.LUT R2, R2, R7, RZ, 0x3c, !PT ;  /* 0x0000000702027212 */ /* 0x000fc800078e3cff */
[----:B------:R-:W-:Y:S02]  /*65f0*/  LOP3.LUT R6, R2, 0x7ffffe00, R3, 0xf8, !PT ;  /* 0x7ffffe0002067812 */ /* 0x000fe400078ef803 */
[----:B------:R-:W-:Y:S02]  /*6600*/  CS2R R2, SRZ ;  /* 0x0000000000027805 */ /* 0x000fe4000001ff00 */
[----:B------:R-:W-:Y:S01]  /*6610*/  @P4 SHF.R.S32.HI R8, RZ, 0x1f, R9 ;  /* 0x0000001fff084819 */ /* 0x000fe20000011409 */
[----:B----4-:R-:W-:Y:S06]  /*6620*/  @P0 BRA `(.L_x_499) ;  /* 0x0000000000100947 */ /* 0x010fec0003800000 */
[----:B------:R-:W-:Y:S05]  /*6630*/  @!P4 BRA `(.L_x_499) ;  /* 0x00000000000cc947 */ /* 0x000fea0003800000 */
[----:B------:R-:W2:Y:S04]  /*6640*/  LDG.E R7, desc[UR38][R4.64] ;  /* 0x0000002604077981 */ /* 0x000ea8000c1e1900 */
[----:B-----5:R-:W2:Y:S02]  /*6650*/  LDG.E R0, desc[UR38][R4.64+0x4] ;  /* 0x0000042604007981 */ /* 0x020ea4000c1e1900 */
[----:B--2---:R-:W-:-:S07]  /*6660*/  IADD3 R0, -R7, R0, RZ ;  /* 0x0000000007007210 */ /* 0x004fce0007ffe1ff */
.L_x_499:
[----:B------:R-:W-:Y:S01]  /*6670*/  LEA R30, R6, UR4, 0x1 ;  /* 0x00000004061e7c11 */ /* 0x000fe2000f8e08ff */
[----:B------:R-:W-:Y:S01]  /*6680*/  @P4 IMAD.MOV.U32 R2, RZ, RZ, R9 ;  /* 0x000000ffff024224 */ /* 0x000fe200078e0009 */
[----:B------:R-:W1:Y:S01]  /*6690*/  LDC.64 R34, c[0x0][0x820] ;  /* 0x00020800ff227b82 */ /* 0x000e620000000a00 */
[----:B------:R-:W-:Y:S01]  /*66a0*/  @P4 IMAD.MOV.U32 R3, RZ, RZ, R8 ;  /* 0x000000ffff034224 */ /* 0x000fe200078e0008 */
[----:B------:R-:W-:Y:S01]  /*66b0*/  SHF.R.S32.HI R21, RZ, 0x1f, R20 ;  /* 0x0000001fff157819 */ /* 0x000fe20000011414 */
[----:B------:R2:W3:Y:S01]  /*66c0*/  LDS.128 R12, [R30+0x1000] ;  /* 0x001000001e0c7984 */ /* 0x0004e20000000c00 */
[----:B-----5:R-:W-:Y:S01]  /*66d0*/  IMAD R0, R27, -0x80, R0 ;  /* 0xffffff801b007824 */ /* 0x020fe200078e0200 */
[----:B------:R-:W-:Y:S01]  /*66e0*/  ULDC UR4, c[0x0][0x83c] ;  /* 0x00020f0000047ab9 */ /* 0x000fe20000000800 */
[----:B------:R-:W-:Y:S01]  /*66f0*/  IMAD R18, R22, UR6, RZ ;  /* 0x0000000616127c24 */ /* 0x000fe2000f8e02ff */
[----:B------:R2:W4:Y:S01]  /*6700*/  LDS.128 R8, [R30+0x2000] ;  /* 0x002000001e087984 */ /* 0x0005220000000c00 */
[----:B------:R-:W-:Y:S01]  /*6710*/  VIADD R16, R19, 0x20 ;  /* 0x0000002013107836 */ /* 0x000fe20000000000 */
[----:B------:R-:W-:Y:S01]  /*6720*/  VIMNMX R24, R0, 0x80, PT ;  /* 0x0000008000187848 */ /* 0x000fe20003fe0100 */
[----:B------:R-:W-:Y:S01]  /*6730*/  IMAD R23, R23, UR5, R18 ;  /* 0x0000000517177c24 */ /* 0x000fe2000f8e0212 */
[----:B------:R2:W1:Y:S01]  /*6740*/  LDS.128 R4, [R30+0x3000] ;  /* 0x003000001e047984 */ /* 0x0004620000000c00 */
[----:B------:R-:W-:Y:S01]  /*6750*/  SHF.R.S32.HI R18, RZ, 0x1f, R25 ;  /* 0x0000001fff127819 */ /* 0x000fe20000011419 */
[----:B------:R-:W-:Y:S01]  /*6760*/  ULDC.64 UR8, c[0x0][0x858] ;  /* 0x0002160000087ab9 */ /* 0x000fe20000000a00 */
[-C--:B------:R-:W-:Y:S01]  /*6770*/  ISETP.GE.AND P3, PT, R19, R24.reuse, PT ;  /* 0x000000181300720c */ /* 0x080fe20003f66270 */
[----:B------:R-:W-:Y:S01]  /*6780*/  BSSY B0, `(.L_x_500) ;  /* 0x0000020000007945 */ /* 0x000fe20003800000 */
[----:B------:R-:W-:Y:S01]  /*6790*/  ISETP.GE.AND P2, PT, R16, R24, PT ;  /* 0x000000181000720c */ /* 0x000fe20003f46270 */
[----:B------:R-:W-:Y:S01]  /*67a0*/  IMAD.WIDE.U32 R16, R22, UR5, R20 ;  /* 0x0000000516107c25 */ /* 0x000fe2000f8e0014 */
[----:B------:R-:W-:-:S02]  /*67b0*/  ISETP.GE.OR P6, PT, R20, UR4, P3 ;  /* 0x0000000414007c0c */ /* 0x000fc40009fc6670 */
[----:B------:R-:W-:Y:S01]  /*67c0*/  IADD3 R0, R19, 0x40, RZ ;  /* 0x0000004013007810 */ /* 0x000fe20007ffe0ff */
[----:B------:R-:W-:Y:S01]  /*67d0*/  IMAD.IADD R17, R17, 0x1, R23 ;  /* 0x0000000111117824 */ /* 0x000fe200078e0217 */
[----:B------:R-:W-:Y:S02]  /*67e0*/  SEL R36, R18, RZ, !P4 ;  /* 0x000000ff12247207 */ /* 0x000fe40006000000 */
[----:B------:R-:W-:Y:S02]  /*67f0*/  IADD3 R2, P0, R19, R2, RZ ;  /* 0x0000000213027210 */ /* 0x000fe40007f1e0ff */
[-C--:B------:R-:W-:Y:S01]  /*6800*/  ISETP.GE.AND P1, PT, R0, R24.reuse, PT ;  /* 0x000000180000720c */ /* 0x080fe20003f26270 */
[----:B------:R-:W-:Y:S01]  /*6810*/  IMAD R0, R36, UR8, RZ ;  /* 0x0000000824007c24 */ /* 0x000fe2000f8e02ff */
[----:B------:R-:W-:Y:S02]  /*6820*/  SEL R33, R25, RZ, !P4 ;  /* 0x000000ff19217207 */ /* 0x000fe40006000000 */
[C---:B------:R-:W-:Y:S01]  /*6830*/  LEA.HI.X.SX32 R3, R19.reuse, R3, 0x1, P0 ;  /* 0x0000000313037211 */ /* 0x040fe200000f0eff */
[----:B------:R-:W-:Y:S01]  /*6840*/  VIADD R19, R19, 0x60 ;  /* 0x0000006013137836 */ /* 0x000fe20000000000 */
[C---:B------:R-:W-:Y:S01]  /*6850*/  ISETP.GE.OR P5, PT, R20.reuse, UR4, P2 ;  /* 0x0000000414007c0c */ /* 0x040fe200097a6670 */
[C---:B------:R-:W-:Y:S01]  /*6860*/  IMAD R23, R33.reuse, UR9, R0 ;  /* 0x0000000921177c24 */ /* 0x040fe2000f8e0200 */
[----:B------:R-:W-:Y:S01]  /*6870*/  ISETP.GE.OR P4, PT, R20, UR4, P1 ;  /* 0x0000000414007c0c */ /* 0x000fe20008f86670 */
[----:B------:R-:W-:Y:S01]  /*6880*/  IMAD.WIDE.U32 R28, R33, UR8, R16 ;  /* 0x00000008211c7c25 */ /* 0x000fe2000f8e0010 */
[----:B------:R-:W-:-:S03]  /*6890*/  ISETP.GE.AND P0, PT, R19, R24, PT ;  /* 0x000000181300720c */ /* 0x000fc60003f06270 */
[----:B------:R-:W-:-:S04]  /*68a0*/  IMAD.WIDE R26, R27, 0x80, R2 ;  /* 0x000000801b1a7825 */ /* 0x000fc800078e0202 */
[----:B------:R-:W-:Y:S01]  /*68b0*/  IMAD.IADD R23, R29, 0x1, R23 ;  /* 0x000000011d177824 */ /* 0x000fe200078e0217 */
[----:B--23--:R-:W-:Y:S06]  /*68c0*/  @P6 BRA `(.L_x_501) ;  /* 0x00000000002c6947 */ /* 0x00cfec0003800000 */
[----:B------:R-:W2:Y:S01]  /*68d0*/  LDS.128 R16, [R30+0x4000] ;  /* 0x004000001e107984 */ /* 0x000ea20000000c00 */
[----:B------:R-:W-:Y:S01]  /*68e0*/  ULDC.64 UR8, c[0x0][0x848] ;  /* 0x0002120000087ab9 */ /* 0x000fe20000000a00 */
[----:B------:R-:W-:Y:S01]  /*68f0*/  MOV R22, R28 ;  /* 0x0000001c00167202 */ /* 0x000fe20000000f00 */
[----:B------:R-:W-:-:S04]  /*6900*/  IMAD R25, R27, UR8, RZ ;  /* 0x000000081b197c24 */ /* 0x000fc8000f8e02ff */
[----:B------:R-:W-:-:S04]  /*6910*/  IMAD.WIDE.U32 R2, R26, UR8, R22 ;  /* 0x000000081a027c25 */ /* 0x000fc8000f8e0016 */
[----:B------:R-:W-:Y:S01]  /*6920*/  IMAD R25, R26, UR9, R25 ;  /* 0x000000091a197c24 */ /* 0x000fe2000f8e0219 */
[----:B------:R-:W-:Y:S02]  /*6930*/  ULDC.64 UR8, c[0x0][0x830] ;  /* 0x00020c0000087ab9 */ /* 0x000fe40000000a00 */
[----:B------:R-:W-:Y:S01]  /*6940*/  LEA R24, P6, R2, UR8, 0x1 ;  /* 0x0000000802187c11 */ /* 0x000fe2000f8c08ff */
[----:B------:R-:W-:-:S05]  /*6950*/  IMAD.IADD R3, R3, 0x1, R25 ;  /* 0x0000000103037824 */ /* 0x000fca00078e0219 */
[----:B------:R-:W-:-:S05]  /*6960*/  LEA.HI.X R25, R2, UR9, R3, 0x1, P6 ;  /* 0x0000000902197c11 */ /* 0x000fca000b0f0c03 */
[----:B--2---:R2:W-:Y:S02]  /*6970*/  STG.E.128 desc[UR38][R24.64], R16 ;  /* 0x0000001018007986 */ /* 0x0045e4000c101d26 */
.L_x_501:
[----:B------:R-:W-:Y:S05]  /*6980*/  BSYNC B0 ;  /* 0x0000000000007941 */ /* 0x000fea0003800000 */
.L_x_500:
[----:B--2---:R2:W3:Y:S01]  /*6990*/  LDS.128 R16, [R30+0x5000] ;  /* 0x005000001e107984 */ /* 0x0044e20000000c00 */
[----:B------:R-:W-:Y:S01]  /*69a0*/  BSSY B0, `(.L_x_502) ;  /* 0x0000010000007945 */ /* 0x000fe20003800000 */
[----:B------:R-:W-:-:S03]  /*69b0*/  ISETP.GE.OR P6, PT, R20, UR4, P0 ;  /* 0x0000000414007c0c */ /* 0x000fc600087c6670 */
[----:B------:R-:W-:Y:S10]  /*69c0*/  @P5 BRA `(.L_x_503) ;  /* 0x0000000000345947 */ /* 0x000ff40003800000 */
[----:B------:R-:W-:Y:S01]  /*69d0*/  IADD3 R25, P5, R26, 0x20, RZ ;  /* 0x000000201a197810 */ /* 0x000fe20007fbe0ff */
[----:B------:R-:W-:Y:S01]  /*69e0*/  ULDC.64 UR8, c[0x0][0x848] ;  /* 0x0002120000087ab9 */ /* 0x000fe20000000a00 */
[----:B------:R-:W-:Y:S01]  /*69f0*/  MOV R3, R23 ;  /* 0x0000001700037202 */ /* 0x000fe20000000f00 */
[----:B------:R-:W-:Y:S02]  /*6a00*/  IMAD.MOV.U32 R2, RZ, RZ, R28 ;  /* 0x000000ffff027224 */ /* 0x000fe400078e001c */
[----:B------:R-:W-:Y:S02]  /*6a10*/  IMAD.X R0, RZ, RZ, R27, P5 ;  /* 0x000000ffff007224 */ /* 0x000fe400028e061b */
[----:B------:R-:W-:-:S04]  /*6a20*/  IMAD.WIDE.U32 R2, R25, UR8, R2 ;  /* 0x0000000819027c25 */ /* 0x000fc8000f8e0002 */
[----:B------:R-:W-:-:S04]  /*6a30*/  IMAD R0, R0, UR8, RZ ;  /* 0x0000000800007c24 */ /* 0x000fc8000f8e02ff */
[----:B------:R-:W-:Y:S01]  /*6a40*/  IMAD R25, R25, UR9, R0 ;  /* 0x0000000919197c24 */ /* 0x000fe2000f8e0200 */
[----:B------:R-:W-:Y:S02]  /*6a50*/  ULDC.64 UR8, c[0x0][0x830] ;  /* 0x00020c0000087ab9 */ /* 0x000fe40000000a00 */
[----:B------:R-:W-:Y:S01]  /*6a60*/  LEA R24, P5, R2, UR8, 0x1 ;  /* 0x0000000802187c11 */ /* 0x000fe2000f8a08ff */
[----:B------:R-:W-:-:S05]  /*6a70*/  IMAD.IADD R3, R3, 0x1, R25 ;  /* 0x0000000103037824 */ /* 0x000fca00078e0219 */
[----:B------:R-:W-:-:S05]  /*6a80*/  LEA.HI.X R25, R2, UR9, R3, 0x1, P5 ;  /* 0x0000000902197c11 */ /* 0x000fca000a8f0c03 */
[----:B---3--:R3:W-:Y:S02]  /*6a90*/  STG.E.128 desc[UR38][R24.64], R16 ;  /* 0x0000001018007986 */ /* 0x0087e4000c101d26 */
.L_x_503:
[----:B------:R-:W-:Y:S05]  /*6aa0*/  BSYNC B0 ;  /* 0x0000000000007941 */ /* 0x000fea0003800000 */
.L_x_502:
[----:B---3--:R3:W2:Y:S01]  /*6ab0*/  LDS.128 R16, [R30+0x6000] ;  /* 0x006000001e107984 */ /* 0x0086a20000000c00 */
[----:B------:R-:W-:Y:S01]  /*6ac0*/  BSSY B0, `(.L_x_504) ;  /* 0x0000010000007945 */ /* 0x000fe20003800000 */
[----:B-1----:R-:W-:-:S03]  /*6ad0*/  IMAD R32, R34, UR6, RZ ;  /* 0x0000000622207c24 */ /* 0x002fc6000f8e02ff */
[----:B------:R-:W-:Y:S05]  /*6ae0*/  @P4 BRA `(.L_x_505) ;  /* 0x0000000000344947 */ /* 0x000fea0003800000 */
        /* <DEDUP_REMOVED lines=12> */
[----:B--2---:R1:W-:Y:S02]  /*6bb0*/  STG.E.128 desc[UR38][R24.64], R16 ;  /* 0x0000001018007986 */ /* 0x0043e4000c101d26 */
.L_x_505:
[----:B------:R-:W-:Y:S05]  /*6bc0*/  BSYNC B0 ;  /* 0x0000000000007941 */ /* 0x000fea0003800000 */
.L_x_504:
[----:B-12---:R1:W2:Y:S01]  /*6bd0*/  LDS.128 R16, [R30+0x7000] ;  /* 0x007000001e107984 */ /* 0x0062a20000000c00 */
[----:B------:R-:W-:Y:S01]  /*6be0*/  BSSY B0, `(.L_x_506) ;  /* 0x0000011000007945 */ /* 0x000fe20003800000 */
[----:B------:R-:W-:Y:S02]  /*6bf0*/  IMAD R31, R35, UR5, R32 ;  /* 0x00000005231f7c24 */ /* 0x000fe4000f8e0220 */
[----:B------:R-:W-:Y:S01]  /*6c00*/  IMAD.WIDE.U32 R24, R34, UR5, R20 ;  /* 0x0000000522187c25 */ /* 0x000fe2000f8e0014 */
[----:B------:R-:W-:Y:S06]  /*6c10*/  @P6 BRA `(.L_x_507) ;  /* 0x0000000000346947 */ /* 0x000fec0003800000 */
        /* <DEDUP_REMOVED lines=13> */
.L_x_507:
[----:B------:R-:W-:Y:S05]  /*6cf0*/  BSYNC B0 ;  /* 0x0000000000007941 */ /* 0x000fea0003800000 */
.L_x_506:
[----:B--2---:R2:W1:Y:S01]  /*6d00*/  LDS.128 R16, [R30] ;  /* 0x000000001e107984 */ /* 0x0044620000000c00 */
[----:B------:R-:W-:Y:S01]  /*6d10*/  ULDC UR6, c[0x0][0x80c] ;  /* 0x0002030000067ab9 */ /* 0x000fe20000000800 */
[----:B------:R-:W-:Y:S01]  /*6d20*/  ULDC.64 UR4, c[0x0][0x828] ;  /* 0x00020a0000047ab9 */ /* 0x000fe20000000a00 */
[----:B------:R-:W-:Y:S01]  /*6d30*/  ISETP.GE.OR P3, PT, R20, UR6, P3 ;  /* 0x0000000614007c0c */ /* 0x000fe20009f66670 */
[----:B------:R-:W-:Y:S01]  /*6d40*/  IMAD.IADD R25, R25, 0x1, R31 ;  /* 0x0000000119197824 */ /* 0x000fe200078e021f */
[----:B------:R-:W-:Y:S01]  /*6d50*/  BSSY B0, `(.L_x_508) ;  /* 0x0000013000007945 */ /* 0x000fe20003800000 */
[----:B------:R-:W-:Y:S01]  /*6d60*/  IMAD R0, R36, UR4, RZ ;  /* 0x0000000424007c24 */ /* 0x000fe2000f8e02ff */
[C---:B------:R-:W-:Y:S01]  /*6d70*/  ISETP.GE.OR P2, PT, R20.reuse, UR6, P2 ;  /* 0x0000000614007c0c */ /* 0x040fe20009746670 */
[C---:B------:R-:W-:Y:S01]  /*6d80*/  IMAD.WIDE.U32 R24, R33.reuse, UR4, R24 ;  /* 0x0000000421187c25 */ /* 0x040fe2000f8e0018 */
[C---:B------:R-:W-:Y:S02]  /*6d90*/  ISETP.GE.OR P1, PT, R20.reuse, UR6, P1 ;  /* 0x0000000614007c0c */ /* 0x040fe40008f26670 */
[----:B------:R-:W-:Y:S01]  /*6da0*/  ISETP.GE.OR P0, PT, R20, UR6, P0 ;  /* 0x0000000614007c0c */ /* 0x000fe20008706670 */
[----:B------:R-:W-:-:S04]  /*6db0*/  IMAD R21, R33, UR5, R0 ;  /* 0x0000000521157c24 */ /* 0x000fc8000f8e0200 */
[----:B------:R-:W-:Y:S01]  /*6dc0*/  IMAD.IADD R21, R25, 0x1, R21 ;  /* 0x0000000119157824 */ /* 0x000fe200078e0215 */
[----:B------:R-:W-:Y:S07]  /*6dd0*/  @P3 BRA `(.L_x_509) ;  /* 0x0000000000283947 */ /* 0x000fee0003800000 */
        /* <DEDUP_REMOVED lines=9> */
[----:B-1----:R1:W-:Y:S02]  /*6e70*/  STG.E.128 desc[UR38][R22.64], R16 ;  /* 0x0000001016007986 */ /* 0x0023e4000c101d26 */
.L_x_509:
[----:B------:R-:W-:Y:S05]  /*6e80*/  BSYNC B0 ;  /* 0x0000000000007941 */ /* 0x000fea0003800000 */
.L_x_508:
[----:B------:R-:W-:Y:S04]  /*6e90*/  BSSY B0, `(.L_x_510) ;  /* 0x000000f000007945 */ /* 0x000fe80003800000 */
[----:B------:R-:W-:Y:S05]  /*6ea0*/  @P2 BRA `(.L_x_511) ;  /* 0x0000000000342947 */ /* 0x000fea0003800000 */
[----:B-1----:R-:W-:Y:S01]  /*6eb0*/  IADD3 R17, P2, R26, 0x20, RZ ;  /* 0x000000201a117810 */ /* 0x002fe20007f5e0ff */
        /* <DEDUP_REMOVED lines=11> */
[----:B------:R1:W-:Y:S02]  /*6f70*/  STG.E.128 desc[UR38][R16.64], R12 ;  /* 0x0000000c10007986 */ /* 0x0003e4000c101d26 */
.L_x_511:
[----:B------:R-:W-:Y:S05]  /*6f80*/  BSYNC B0 ;  /* 0x0000000000007941 */ /* 0x000fea0003800000 */
.L_x_510:
        /* <DEDUP_REMOVED lines=14> */
[----:B----4-:R1:W-:Y:S02]  /*7070*/  STG.E.128 desc[UR38][R12.64], R8 ;  /* 0x000000080c007986 */ /* 0x0103e4000c101d26 */
.L_x_513:
[----:B------:R-:W-:Y:S05]  /*7080*/  BSYNC B0 ;  /* 0x0000000000007941 */ /* 0x000fea0003800000 */
.L_x_512:
[----:B------:R-:W-:Y:S05]  /*7090*/  @P0 BRA `(.L_x_474) ;  /* 0x0000003800d40947 */ /* 0x000fea0003800000 */
[----:B-1--4-:R-:W-:Y:S01]  /*70a0*/  IADD3 R9, P0, R26, 0x60, RZ ;  /* 0x000000601a097810 */ /* 0x012fe20007f1e0ff */
        /* <DEDUP_REMOVED lines=11> */
[----:B------:R1:W-:Y:S01]  /*7160*/  STG.E.128 desc[UR38][R8.64], R4 ;  /* 0x0000000408007986 */ /* 0x0003e2000c101d26 */
[----:B------:R-:W-:Y:S05]  /*7170*/  BRA `(.L_x_474) ;  /* 0x00000038009c7947 */ /* 0x000fea0003800000 */
.L_x_498:
[----:B------:R-:W2:Y:S01]  /*7180*/  LDL R18, [R1+0x20] ;  /* 0x0000200001127983 */ /* 0x000ea20000100800 */
[----:B------:R-:W3:Y:S08]  /*7190*/  LDC.64 R4, c[0x0][0x870] ;  /* 0x00021c00ff047b82 */ /* 0x000ef00000000a00 */
[----:B-1----:R-:W2:Y:S01]  /*71a0*/  LDC.64 R2, c[0x0][0x870] ;  /* 0x00021c00ff027b82 */ /* 0x002ea20000000a00 */
[----:B------:R-:W-:Y:S01]  /*71b0*/  ULDC UR4, c[0x0][0x808] ;  /* 0x0002020000047ab9 */ /* 0x000fe20000000800 */
[----:B------:R-:W1:Y:S06]  /*71c0*/  S2R R15, SR_CTAID.X ;  /* 0x00000000000f7919 */ /* 0x000e6c0000002500 */
[----:B------:R-:W4:Y:S01]  /*71d0*/  LDC.64 R16, c[0x0][0x820] ;  /* 0x00020800ff107b82 */ /* 0x000f220000000a00 */
[----:B---3--:R-:W-:-:S07]  /*71e0*/  ISETP.NE.U32.AND P4, PT, R4, RZ, PT ;  /* 0x000000ff0400720c */ /* 0x008fce0003f85070 */
[----:B------:R-:W3:Y:S01]  /*71f0*/  LDC.64 R20, c[0x0][0x850] ;  /* 0x00021400ff147b82 */ /* 0x000ee20000000a00 */
[----:B------:R-:W-:Y:S01]  /*7200*/  ISETP.NE.AND.EX P4, PT, R5, RZ, PT, P4 ;  /* 0x000000ff0500720c */ /* 0x000fe20003f85340 */
[----:B--2---:R-:W-:-:S06]  /*7210*/  IMAD.WIDE R4, R18, 0x4, R2 ;  /* 0x0000000412047825 */ /* 0x004fcc00078e0202 */
[----:B------:R-:W2:Y:S06]  /*7220*/  LDC.64 R2, c[0x0][0x878] ;  /* 0x00021e00ff027b82 */ /* 0x000eac0000000a00 */
[----:B------:R-:W3:Y:S01]  /*7230*/  @P4 LDG.E R9, desc[UR38][R4.64] ;  /* 0x0000002604094981 */ /* 0x000ee2000c1e1900 */
[----:B------:R-:W-:Y:S01]  /*7240*/  IMAD.U32 R0, RZ, RZ, UR4 ;  /* 0x00000004ff007e24 */ /* 0x000fe2000f8e00ff */
[----:B--2---:R-:W-:-:S04]  /*7250*/  ISETP.NE.U32.AND P0, PT, R2, RZ, PT ;  /* 0x000000ff0200720c */ /* 0x004fc80003f05070 */
[----:B------:R-:W-:-:S13]  /*7260*/  ISETP.NE.AND.EX P0, PT, R3, RZ, PT, P0 ;  /* 0x000000ff0300720c */ /* 0x000fda0003f05300 */
[----:B------:R-:W2:Y:S02]  /*7270*/  @P0 LDC.64 R2, c[0x0][0x878] ;  /* 0x00021e00ff020b82 */ /* 0x000ea40000000a00 */
[----:B--2---:R-:W-:Y:S02]  /*7280*/  @P0 IMAD.WIDE R6, R18, 0x4, R2 ;  /* 0x0000000412060825 */ /* 0x004fe400078e0202 */
[----:B------:R-:W2:Y:S04]  /*7290*/  S2R R2, SR_TID.X ;  /* 0x0000000000027919 */ /* 0x000ea80000002100 */
[----:B------:R-:W1:Y:S01]  /*72a0*/  S2UR UR4, SR_CTAID.Y ;  /* 0x00000000000479c3 */ /* 0x000e620000002600 */
[----:B------:R4:W5:Y:S01]  /*72b0*/  @P0 LDG.E R0, desc[UR38][R6.64] ;  /* 0x0000002606000981 */ /* 0x000962000c1e1900 */
[----:B-1----:R-:W-:-:S06]  /*72c0*/  USHF.R.S32.HI UR5, URZ, 0x1f, UR4 ;  /* 0x0000001f3f057899 */ /* 0x002fcc0008011404 */
[----:B----4-:R-:W-:Y:S02]  /*72d0*/  IMAD R6, R16, UR5, RZ ;  /* 0x0000000510067c24 */ /* 0x010fe4000f8e02ff */
[----:B--2---:R-:W-:-:S05]  /*72e0*/  VIADD R8, R2, 0xffffff80 ;  /* 0xffffff8002087836 */ /* 0x004fca0000000000 */
[----:B------:R-:W-:-:S04]  /*72f0*/  SHF.R.S32.HI R3, RZ, 0x1f, R8 ;  /* 0x0000001fff037819 */ /* 0x000fc80000011408 */
[----:B------:R-:W-:Y:S02]  /*7300*/  LEA.HI R10, R3, R8, RZ, 0x3 ;  /* 0x00000008030a7211 */ /* 0x000fe400078f18ff */
[----:B------:R-:W-:Y:S02]  /*7310*/  CS2R R2, SRZ ;  /* 0x0000000000027805 */ /* 0x000fe4000001ff00 */
[----:B------:R-:W-:Y:S02]  /*7320*/  LOP3.LUT R11, R10, 0x1ffffff8, RZ, 0xc0, !PT ;  /* 0x1ffffff80a0b7812 */ /* 0x000fe400078ec0ff */
[----:B------:R-:W-:Y:S02]  /*7330*/  SHF.R.S32.HI R13, RZ, 0x3, R10 ;  /* 0x00000003ff0d7819 */ /* 0x000fe4000001140a */
[----:B------:R-:W-:-:S05]  /*7340*/  IADD3 R11, R8, -R11, RZ ;  /* 0x8000000b080b7210 */ /* 0x000fca0007ffe0ff */
[----:B------:R-:W-:-:S05]  /*7350*/  IMAD.SHL.U32 R10, R11, 0x8, RZ ;  /* 0x000000080b0a7824 */ /* 0x000fca00078e00ff */
[----:B------:R-:W-:Y:S01]  /*7360*/  SHF.R.S32.HI R11, RZ, 0x1f, R10 ;  /* 0x0000001fff0b7819 */ /* 0x000fe2000001140a */
[--C-:B---3--:R-:W-:Y:S01]  /*7370*/  @P4 IMAD.MOV.U32 R2, RZ, RZ, R9.reuse ;  /* 0x000000ffff024224 */ /* 0x108fe200078e0009 */
[----:B------:R-:W-:-:S04]  /*7380*/  @P4 SHF.R.S32.HI R3, RZ, 0x1f, R9 ;  /* 0x0000001fff034819 */ /* 0x000fc80000011409 */
[----:B------:R-:W-:-:S04]  /*7390*/  IADD3 R2, P1, R13, R2, RZ ;  /* 0x000000020d027210 */ /* 0x000fc80007f3e0ff */
[----:B------:R-:W-:Y:S01]  /*73a0*/  LEA.HI.X.SX32 R3, R13, R3, 0x1, P1 ;  /* 0x000000030d037211 */ /* 0x000fe200008f0eff */
[----:B------:R-:W-:Y:S08]  /*73b0*/  @P0 BRA `(.L_x_514) ;  /* 0x0000000000100947 */ /* 0x000ff00003800000 */
[----:B------:R-:W-:Y:S05]  /*73c0*/  @!P4 BRA `(.L_x_514) ;  /* 0x00000000000cc947 */ /* 0x000fea0003800000 */
[----:B------:R-:W2:Y:S04]  /*73d0*/  LDG.E R7, desc[UR38][R4.64] ;  /* 0x0000002604077981 */ /* 0x000ea8000c1e1900 */
[----:B-----5:R-:W2:Y:S02]  /*73e0*/  LDG.E R0, desc[UR38][R4.64+0x4] ;  /* 0x0000042604007981 */ /* 0x020ea4000c1e1900 */
[----:B--2---:R-:W-:-:S07]  /*73f0*/  IMAD.IADD R0, R0, 0x1, -R7 ;  /* 0x0000000100007824 */ /* 0x004fce00078e0a07 */
.L_x_514:
[----:B-----5:R-:W-:Y:S01]  /*7400*/  IMAD R0, R15, -0x80, R0 ;  /* 0xffffff800f007824 */ /* 0x020fe200078e0200 */
[----:B------:R-:W-:Y:S01]  /*7410*/  ULDC UR8, c[0x0][0x80c] ;  /* 0x0002030000087ab9 */ /* 0x000fe20000000800 */
[----:B------:R-:W-:Y:S01]  /*7420*/  IMAD R17, R17, UR4, R6 ;  /* 0x0000000411117c24 */ /* 0x000fe2000f8e0206 */
[----:B------:R-:W-:Y:S01]  /*7430*/  SHF.R.S32.HI R6, RZ, 0x1f, R18 ;  /* 0x0000001fff067819 */ /* 0x000fe20000011412 */
[C---:B------:R-:W-:Y:S01]  /*7440*/  VIADD R9, R13.reuse, 0x40 ;  /* 0x000000400d097836 */ /* 0x040fe20000000000 */
[CC--:B------:R-:W-:Y:S01]  /*7450*/  ISETP.GE.AND P3, PT, R13.reuse, R0.reuse, PT ;  /* 0x000000000d00720c */ /* 0x0c0fe20003f66270 */
[----:B------:R-:W-:Y:S01]  /*7460*/  IMAD.WIDE.U32 R4, R16, UR4, R10 ;  /* 0x0000000410047c25 */ /* 0x000fe2000f8e000a */
[C---:B------:R-:W-:Y:S01]  /*7470*/  IADD3 R7, R13.reuse, 0x20, RZ ;  /* 0x000000200d077810 */ /* 0x040fe20007ffe0ff */
[----:B------:R-:W-:Y:S01]  /*7480*/  ULDC.64 UR6, c[0x0][0x828] ;  /* 0x00020a0000067ab9 */ /* 0x000fe20000000a00 */
[----:B------:R-:W-:Y:S01]  /*7490*/  SEL R14, R6, RZ, !P4 ;  /* 0x000000ff060e7207 */ /* 0x000fe20006000000 */
[----:B------:R-:W-:Y:S01]  /*74a0*/  VIADD R13, R13, 0x60 ;  /* 0x000000600d0d7836 */ /* 0x000fe20000000000 */
[----:B------:R-:W-:Y:S01]  /*74b0*/  SEL R19, R18, RZ, !P4 ;  /* 0x000000ff12137207 */ /* 0x000fe20006000000 */
[----:B------:R-:W-:Y:S01]  /*74c0*/  IMAD.IADD R5, R5, 0x1, R17 ;  /* 0x0000000105057824 */ /* 0x000fe200078e0211 */
[----:B------:R-:W-:Y:S01]  /*74d0*/  ISETP.GE.OR P4, PT, R10, UR8, P3 ;  /* 0x000000080a007c0c */ /* 0x000fe20009f86670 */
[----:B------:R-:W-:Y:S01]  /*74e0*/  IMAD R12, R20, UR5, RZ ;  /* 0x00000005140c7c24 */ /* 0x000fe2000f8e02ff */
[-C--:B------:R-:W-:Y:S01]  /*74f0*/  ISETP.GE.AND P2, PT, R7, R0.reuse, PT ;  /* 0x000000000700720c */ /* 0x080fe20003f46270 */
[----:B------:R-:W-:Y:S01]  /*7500*/  ULDC UR9, c[0x0][0x83c] ;  /* 0x00020f0000097ab9 */ /* 0x000fe20000000800 */
[-C--:B------:R-:W-:Y:S01]  /*7510*/  ISETP.GE.AND P1, PT, R9, R0.reuse, PT ;  /* 0x000000000900720c */ /* 0x080fe20003f26270 */
[----:B------:R-:W-:Y:S01]  /*7520*/  IMAD.WIDE.U32 R8, R19, UR6, R4 ;  /* 0x0000000613087c25 */ /* 0x000fe2000f8e0004 */
[----:B------:R-:W-:Y:S01]  /*7530*/  ISETP.GE.AND P0, PT, R13, R0, PT ;  /* 0x000000000d00720c */ /* 0x000fe20003f06270 */
[----:B------:R-:W-:Y:S01]  /*7540*/  BSSY B0, `(.L_x_515) ;  /* 0x0000013000007945 */ /* 0x000fe20003800000 */
[----:B------:R-:W-:Y:S01]  /*7550*/  ISETP.GE.OR P6, PT, R10, UR8, P2 ;  /* 0x000000080a007c0c */ /* 0x000fe200097c6670 */
[----:B------:R-:W-:Y:S01]  /*7560*/  IMAD R0, R14, UR6, RZ ;  /* 0x000000060e007c24 */ /* 0x000fe2000f8e02ff */
[----:B------:R-:W-:Y:S01]  /*7570*/  ISETP.GE.OR P5, PT, R10, UR8, P1 ;  /* 0x000000080a007c0c */ /* 0x000fe20008fa6670 */
[----:B------:R-:W-:-:S04]  /*7580*/  IMAD.WIDE R6, R15, 0x80, R2 ;  /* 0x000000800f067825 */ /* 0x000fc800078e0202 */
[----:B------:R-:W-:Y:S02]  /*7590*/  IMAD R13, R19, UR7, R0 ;  /* 0x00000007130d7c24 */ /* 0x000fe4000f8e0200 */
[----:B------:R-:W-:-:S03]  /*75a0*/  IMAD R21, R21, UR4, R12 ;  /* 0x0000000415157c24 */ /* 0x000fc6000f8e020c */
[----:B------:R-:W-:Y:S01]  /*75b0*/  IADD3 R5, R9, R13, RZ ;  /* 0x0000000d09057210 */ /* 0x000fe20007ffe0ff */
[----:B------:R-:W-:Y:S06]  /*75c0*/  @P4 BRA `(.L_x_516) ;  /* 0x0000000000284947 */ /* 0x000fec0003800000 */
[----:B------:R-:W-:Y:S01]  /*75d0*/  ULDC.64 UR6, c[0x0][0x818] ;  /* 0x0002060000067ab9 */ /* 0x000fe20000000a00 */
[----:B------:R-:W-:Y:S02]  /*75e0*/  IMAD.MOV.U32 R4, RZ, RZ, R8 ;  /* 0x000000ffff047224 */ /* 0x000fe400078e0008 */
[----:B------:R-:W-:Y:S02]  /*75f0*/  IMAD R13, R7, UR6, RZ ;  /* 0x00000006070d7c24 */ /* 0x000fe4000f8e02ff */
[----:B------:R-:W-:-:S04]  /*7600*/  IMAD.WIDE.U32 R2, R6, UR6, R4 ;  /* 0x0000000606027c25 */ /* 0x000fc8000f8e0004 */
[----:B------:R-:W-:Y:S01]  /*7610*/  IMAD R13, R6, UR7, R13 ;  /* 0x00000007060d7c24 */ /* 0x000fe2000f8e020d */
[----:B------:R-:W-:Y:S02]  /*7620*/  ULDC.64 UR6, c[0x0][0x800] ;  /* 0x0002000000067ab9 */ /* 0x000fe40000000a00 */
[----:B------:R-:W-:Y:S01]  /*7630*/  LEA R12, P4, R2, UR6, 0x1 ;  /* 0x00000006020c7c11 */ /* 0x000fe2000f8808ff */
[----:B------:R-:W-:-:S05]  /*7640*/  IMAD.IADD R3, R3, 0x1, R13 ;  /* 0x0000000103037824 */ /* 0x000fca00078e020d */
[----:B------:R-:W-:-:S05]  /*7650*/  LEA.HI.X R13, R2, UR7, R3, 0x1, P4 ;  /* 0x00000007020d7c11 */ /* 0x000fca000a0f0c03 */
[----:B------:R1:W-:Y:S02]  /*7660*/  STG.E.128 desc[UR38][R12.64], RZ ;  /* 0x000000ff0c007986 */ /* 0x0003e4000c101d26 */
.L_x_516:
[----:B------:R-:W-:Y:S05]  /*7670*/  BSYNC B0 ;  /* 0x0000000000007941 */ /* 0x000fea0003800000 */
.L_x_515:
[----:B-1----:R-:W-:Y:S01]  /*7680*/  IMAD.WIDE.U32 R12, R20, UR4, R10 ;  /* 0x00000004140c7c25 */ /* 0x002fe2000f8e000a */
[----:B------:R-:W-:Y:S01]  /*7690*/  BSSY B0, `(.L_x_517) ;  /* 0x0000012000007945 */ /* 0x000fe20003800000 */
[C---:B------:R-:W-:Y:S02]  /*76a0*/  ISETP.GE.OR P4, PT, R10.reuse, UR8, P0 ;  /* 0x000000080a007c0c */ /* 0x040fe40008786670 */
[----:B------:R-:W-:Y:S01]  /*76b0*/  ISETP.GE.OR P3, PT, R10, UR9, P3 ;  /* 0x000000090a007c0c */ /* 0x000fe20009f66670 */
[----:B------:R-:W-:Y:S01]  /*76c0*/  IMAD.IADD R15, R13, 0x1, R21 ;  /* 0x000000010d0f7824 */ /* 0x000fe200078e0215 */
[----:B------:R-:W-:Y:S11]  /*76d0*/  @P6 BRA `(.L_x_518) ;  /* 0x0000000000346947 */ /* 0x000ff60003800000 */
[----:B------:R-:W-:Y:S01]  /*76e0*/  IADD3 R17, P6, R6, 0x20, RZ ;  /* 0x0000002006117810 */ /* 0x000fe20007fde0ff */
[----:B------:R-:W-:Y:S01]  /*76f0*/  ULDC.64 UR6, c[0x0][0x818] ;  /* 0x0002060000067ab9 */ /* 0x000fe20000000a00 */
[----:B------:R-:W-:Y:S02]  /*7700*/  IMAD.MOV.U32 R2, RZ, RZ, R8 ;  /* 0x000000ffff027224 */ /* 0x000fe400078e0008 */
[----:B------:R-:W-:Y:S01]  /*7710*/  IADD3.X R0, RZ, R7, RZ, P6, !PT ;  /* 0x00000007ff007210 */ /* 0x000fe200037fe4ff */
[----:B------:R-:W-:-:S04]  /*7720*/  IMAD.MOV.U32 R3, RZ, RZ, R5 ;  /* 0x000000ffff037224 */ /* 0x000fc800078e0005 */
        /* <DEDUP_REMOVED lines=8> */
.L_x_518:
[----:B------:R-:W-:Y:S05]  /*77b0*/  BSYNC B0 ;  /* 0x0000000000007941 */ /* 0x000fea0003800000 */
.L_x_517:
[----:B------:R-:W-:Y:S04]  /*77c0*/  BSSY B0, `(.L_x_519) ;  /* 0x000000f000007945 */ /* 0x000fe80003800000 */
[----:B------:R-:W-:Y:S05]  /*77d0*/  @P5 BRA `(.L_x_520) ;  /* 0x0000000000345947 */ /* 0x000fea0003800000 */
[----:B-1----:R-:W-:Y:S01]  /*77e0*/  IADD3 R17, P5, R6, 0x40, RZ ;  /* 0x0000004006117810 */ /* 0x002fe20007fbe0ff */
        /* <DEDUP_REMOVED lines=12> */
.L_x_520:
[----:B------:R-:W-:Y:S05]  /*78b0*/  BSYNC B0 ;  /* 0x0000000000007941 */ /* 0x000fea0003800000 */
.L_x_519:
[----:B------:R-:W-:Y:S04]  /*78c0*/  BSSY B0, `(.L_x_521) ;  /* 0x000000f000007945 */ /* 0x000fe80003800000 */
[----:B------:R-:W-:Y:S05]  /*78d0*/  @P4 BRA `(.L_x_522) ;  /* 0x0000000000344947 */ /* 0x000fea0003800000 */
        /* <DEDUP_REMOVED lines=13> */
.L_x_522:
[----:B------:R-:W-:Y:S05]  /*79b0*/  BSYNC B0 ;  /* 0x0000000000007941 */ /* 0x000fea0003800000 */
.L_x_521:
[----:B------:R-:W-:Y:S01]  /*79c0*/  ULDC.64 UR4, c[0x0][0x858] ;  /* 0x0002160000047ab9 */ /* 0x000fe20000000a00 */
[----:B------:R-:W-:Y:S01]  /*79d0*/  BSSY B0, `(.L_x_523) ;  /* 0x0000014000007945 */ /* 0x000fe20003800000 */
[----:B------:R-:W-:Y:S01]  /*79e0*/  IMAD R0, R14, UR4, RZ ;  /* 0x000000040e007c24 */ /* 0x000fe2000f8e02ff */
[----:B------:R-:W-:Y:S02]  /*79f0*/  MOV R14, R12 ;  /* 0x0000000c000e7202 */ /* 0x000fe40000000f00 */
[C---:B------:R-:W-:Y:S01]  /*7a00*/  ISETP.GE.OR P2, PT, R10.reuse, UR9, P2 ;  /* 0x000000090a007c0c */ /* 0x040fe20009746670 */
[C---:B---3--:R-:W-:Y:S01]  /*7a10*/  IMAD R5, R19.reuse, UR5, R0 ;  /* 0x0000000513057c24 */ /* 0x048fe2000f8e0200 */
[C---:B------:R-:W-:Y:S01]  /*7a20*/  ISETP.GE.OR P1, PT, R10.reuse, UR9, P1 ;  /* 0x000000090a007c0c */ /* 0x040fe20008f26670 */
[----:B------:R-:W-:Y:S01]  /*7a30*/  IMAD.WIDE.U32 R8, R19, UR4, R14 ;  /* 0x0000000413087c25 */ /* 0x000fe2000f8e000e */
[----:B------:R-:W-:-:S03]  /*7a40*/  ISETP.GE.OR P0, PT, R10, UR9, P0 ;  /* 0x000000090a007c0c */ /* 0x000fc60008706670 */
[----:B------:R-:W-:Y:S01]  /*7a50*/  IMAD.IADD R5, R9, 0x1, R5 ;  /* 0x0000000109057824 */ /* 0x000fe200078e0205 */
[----:B------:R-:W-:Y:S09]  /*7a60*/  @P3 BRA `(.L_x_524) ;  /* 0x0000000000283947 */ /* 0x000ff20003800000 */
        /* <DEDUP_REMOVED lines=10> */
.L_x_524:
[----:B------:R-:W-:Y:S05]  /*7b10*/  BSYNC B0 ;  /* 0x0000000000007941 */ /* 0x000fea0003800000 */
.L_x_523:
[----:B------:R-:W-:Y:S04]  /*7b20*/  BSSY B0, `(.L_x_525) ;  /* 0x000000f000007945 */ /* 0x000fe80003800000 */
[----:B------:R-:W-:Y:S05]  /*7b30*/  @P2 BRA `(.L_x_526) ;  /* 0x0000000000342947 */ /* 0x000fea0003800000 */
[----:B---3--:R-:W-:Y:S01]  /*7b40*/  IADD3 R11, P2, R6, 0x20, RZ ;  /* 0x00000020060b7810 */ /* 0x008fe20007f5e0ff */
        /* <DEDUP_REMOVED lines=12> */
.L_x_526:
[----:B------:R-:W-:Y:S05]  /*7c10*/  BSYNC B0 ;  /* 0x0000000000007941 */ /* 0x000fea0003800000 */
.L_x_525:
[----:B------:R-:W-:Y:S04]  /*7c20*/  BSSY B0, `(.L_x_527) ;  /* 0x000000f000007945 */ /* 0x000fe80003800000 */
[----:B------:R-:W-:Y:S05]  /*7c30*/  @P1 BRA `(.L_x_528) ;  /* 0x0000000000341947 */ /* 0x000fea0003800000 */
[----:B---34-:R-:W-:Y:S01]  /*7c40*/  IADD3 R11, P1, R6, 0x40, RZ ;  /* 0x00000040060b7810 */ /* 0x018fe20007f3e0ff */
        /* <DEDUP_REMOVED lines=12> */
.L_x_528:
[----:B------:R-:W-:Y:S05]  /*7d10*/  BSYNC B0 ;  /* 0x0000000000007941 */ /* 0x000fea0003800000 */
.L_x_527:
        /* <DEDUP_REMOVED lines=13> */
[----:B------:R1:W-:Y:S01]  /*7df0*/  STG.E.128 desc[UR38][R4.64], RZ ;  /* 0x000000ff04007986 */ /* 0x0003e2000c101d26 */
[----:B------:R-:W-:Y:S05]  /*7e00*/  BRA `(.L_x_474) ;  /* 0x0000002c00787947 */ /* 0x000fea0003800000 */
.L_x_469:
[----:B------:R-:W-:-:S08]  /*7e10*/  NOP ;  /* 0x0000000000007918 */ /* 0x000fd00000000000 */
[----:B---3--:R-:W1:-:S00]  /*7e20*/  USETMAXREG.DEALLOC.CTAPOOL 0x18 ;  /* 0x00000018000079c8 */ /* 0x008e4000080e0500 */
[----:B-1----:R-:W-:-:S06]  /*7e30*/  LOP3.LUT R0, R0, 0x3, RZ, 0xc0, !PT ;  /* 0x0000000300007812 */ /* 0x002fcc00078ec0ff */
[----:B------:R-:W1:Y:S02]  /*7e40*/  SHFL.IDX PT, R0, R0, RZ, 0x1f ;  /* 0x00001fff00007589 */ /* 0x000e6400000e0000 */
[----:B-1----:R-:W-:-:S13]  /*7e50*/  ISETP.NE.AND P0, PT, R0, RZ, PT ;  /* 0x000000ff0000720c */ /* 0x002fda0003f05270 */
[----:B------:R-:W-:Y:S05]  /*7e60*/  @!P0 BRA `(.L_x_529) ;  /* 0x0000000c00d48947 */ /* 0x000fea0003800000 */
[----:B------:R-:W-:-:S13]  /*7e70*/  ISETP.NE.AND P0, PT, R0, 0x1, PT ;  /* 0x000000010000780c */ /* 0x000fda0003f05270 */
[----:B------:R-:W-:Y:S05]  /*7e80*/  @P0 BRA `(.L_x_474) ;  /* 0x0000002c00580947 */ /* 0x000fea0003800000 */
[----:B------:R-:W-:Y:S01]  /*7e90*/  ULDC.64 UR4, c[0x0][0x8d8] ;  /* 0x0002360000047ab9 */ /* 0x000fe20000000a00 */
[----:B------:R-:W1:Y:S01]  /*7ea0*/  S2UR UR12, SR_CTAID.Z ;  /* 0x00000000000c79c3 */ /* 0x000e620000002700 */
[----:B------:R-:W-:-:S04]  /*7eb0*/  ISETP.NE.U32.AND P0, PT, RZ, UR4, PT ;  /* 0x00000004ff007c0c */ /* 0x000fc8000bf05070 */
[----:B------:R-:W-:-:S13]  /*7ec0*/  ISETP.NE.AND.EX P0, PT, RZ, UR5, PT, P0 ;  /* 0x00000005ff007c0c */ /* 0x000fda000bf05300 */
[----:B------:R-:W-:Y:S05]  /*7ed0*/  @!P0 BRA `(.L_x_530) ;  /* 0x00000000001c8947 */ /* 0x000fea0003800000 */
[----:B------:R-:W-:Y:S02]  /*7ee0*/  ULDC.64 UR4, c[0x0][0x8d8] ;  /* 0x0002360000047ab9 */ /* 0x000fe40000000a00 */
[----:B-1----:R-:W-:-:S06]  /*7ef0*/  UIMAD.WIDE UR4, UR12, 0x4, UR4 ;  /* 0x000000040c0478a5 */ /* 0x002fcc000f8e0204 */
[----:B------:R-:W-:Y:S01]  /*7f00*/  MOV R2, UR4 ;  /* 0x0000000400027c02 */ /* 0x000fe20008000f00 */
[----:B------:R-:W-:-:S05]  /*7f10*/  IMAD.U32 R3, RZ, RZ, UR5 ;  /* 0x00000005ff037e24 */ /* 0x000fca000f8e00ff */
[----:B------:R-:W2:Y:S02]  /*7f20*/  LDG.E R2, desc[UR38][R2.64] ;  /* 0x0000002602027981 */ /* 0x000ea4000c1e1900 */
[----:B--2---:R-:W-:Y:S01]  /*7f30*/  R2UR UR5, R2 ;  /* 0x00000000020572ca */ /* 0x004fe200000e0000 */
[----:B------:R-:W-:-:S14]  /*7f40*/  BRA `(.L_x_531) ;  /* 0x0000000000387947 */ /* 0x000fdc0003800000 */
.L_x_530:
[----:B------:R-:W-:Y:S02]  /*7f50*/  ULDC.64 UR4, c[0x0][0x8d0] ;  /* 0x0002340000047ab9 */ /* 0x000fe40000000a00 */
[----:B------:R-:W-:-:S04]  /*7f60*/  ISETP.NE.U32.AND P0, PT, RZ, UR4, PT ;  /* 0x00000004ff007c0c */ /* 0x000fc8000bf05070 */
[----:B------:R-:W-:-:S13]  /*7f70*/  ISETP.NE.AND.EX P0, PT, RZ, UR5, PT, P0 ;  /* 0x00000005ff007c0c */ /* 0x000fda000bf05300 */
[----:B------:R-:W-:Y:S05]  /*7f80*/  @!P0 BRA `(.L_x_532) ;  /* 0x0000000000248947 */ /* 0x000fea0003800000 */
[----:B------:R-:W-:Y:S02]  /*7f90*/  ULDC.64 UR4, c[0x0][0x8d0] ;  /* 0x0002340000047ab9 */ /* 0x000fe40000000a00 */
[----:B-1----:R-:W-:-:S06]  /*7fa0*/  UIMAD.WIDE UR4, UR12, 0x4, UR4 ;  /* 0x000000040c0478a5 */ /* 0x002fcc000f8e0204 */
[----:B------:R-:W-:Y:S02]  /*7fb0*/  IMAD.U32 R2, RZ, RZ, UR4 ;  /* 0x00000004ff027e24 */ /* 0x000fe4000f8e00ff */
[----:B------:R-:W-:-:S05]  /*7fc0*/  IMAD.U32 R3, RZ, RZ, UR5 ;  /* 0x00000005ff037e24 */ /* 0x000fca000f8e00ff */
[----:B------:R-:W2:Y:S04]  /*7fd0*/  LDG.E R0, desc[UR38][R2.64] ;  /* 0x0000002602007981 */ /* 0x000ea8000c1e1900 */
[----:B------:R-:W2:Y:S02]  /*7fe0*/  LDG.E R5, desc[UR38][R2.64+0x4] ;  /* 0x0000042602057981 */ /* 0x000ea4000c1e1900 */
[----:B--2---:R-:W-:-:S04]  /*7ff0*/  IADD3 R0, -R0, R5, RZ ;  /* 0x0000000500007210 */ /* 0x004fc80007ffe1ff */
[----:B------:R-:W-:Y:S01]  /*8000*/  R2UR UR5, R0 ;  /* 0x00000000000572ca */ /* 0x000fe200000e0000 */
[----:B------:R-:W-:-:S14]  /*8010*/  BRA `(.L_x_531) ;  /* 0x0000000000047947 */ /* 0x000fdc0003800000 */
.L_x_532:
[----:B------:R-:W-:-:S05]  /*8020*/  ULDC UR5, c[0x0][0x8bc] ;  /* 0x00022f0000057ab9 */ /* 0x000fca0000000800 */
.L_x_531:
[----:B------:R-:W2:Y:S02]  /*8030*/  S2UR UR4, SR_CTAID.X ;  /* 0x00000000000479c3 */ /* 0x000ea40000002500 */
[----:B--2---:R-:W-:-:S04]  /*8040*/  USHF.L.U32 UR4, UR4, 0x7, URZ ;  /* 0x0000000704047899 */ /* 0x004fc8000800063f */
[----:B------:R-:W-:-:S04]  /*8050*/  UISETP.GE.AND UP0, UPT, UR4, UR5, UPT ;  /* 0x000000050400728c */ /* 0x000fc8000bf06270 */
[----:B-1----:R-:W-:-:S06]  /*8060*/  USEL UR12, UR12, 0xffffffff, !UP0 ;  /* 0xffffffff0c0c7887 */ /* 0x002fcc000c000000 */
[----:B------:R-:W-:-:S13]  /*8070*/  ISETP.LE.AND P0, PT, RZ, UR12, PT ;  /* 0x0000000cff007c0c */ /* 0x000fda000bf03270 */
[----:B------:R-:W-:Y:S05]  /*8080*/  @!P0 BRA `(.L_x_474) ;  /* 0x0000002800d88947 */ /* 0x000fea0003800000 */
[----:B------:R-:W-:Y:S02]  /*8090*/  ULDC.64 UR4, c[0x0][0x770] ;  /* 0x0001dc0000047ab9 */ /* 0x000fe40000000a00 */
[----:B------:R-:W-:-:S04]  /*80a0*/  UISETP.NE.U32.AND UP0, UPT, UR4, URZ, UPT ;  /* 0x0000003f0400728c */ /* 0x000fc8000bf05070 */
[----:B------:R-:W-:-:S03]  /*80b0*/  UISETP.NE.AND.EX UP0, UPT, UR5, URZ, UPT, UP0 ;  /* 0x0000003f0500728c */ /* 0x000fc6000bf05300 */
[----:B------:R-:W-:Y:S02]  /*80c0*/  ULDC.64 UR4, c[0x0][0x770] ;  /* 0x0001dc0000047ab9 */ /* 0x000fe40000000a00 */
[----:B------:R-:W-:Y:S01]  /*80d0*/  UIMAD.WIDE UR4, UR12, 0x4, UR4 ;  /* 0x000000040c0478a5 */ /* 0x000fe2000f8e0204 */
[----:B------:R-:W-:-:S05]  /*80e0*/  PLOP3.LUT P0, PT, PT, PT, UP0, 0x80, 0x0 ;  /* 0x000000000000781c */ /* 0x000fca0003f0f008 */
[----:B------:R-:W-:Y:S02]  /*80f0*/  IMAD.U32 R2, RZ, RZ, UR4 ;  /* 0x00000004ff027e24 */ /* 0x000fe4000f8e00ff */
[----:B------:R-:W-:Y:S01]  /*8100*/  IMAD.U32 R3, RZ, RZ, UR5 ;  /* 0x00000005ff037e24 */ /* 0x000fe2000f8e00ff */
[----:B------:R-:W-:-:S05]  /*8110*/  ULDC.64 UR4, c[0x0][0x780] ;  /* 0x0001e00000047ab9 */ /* 0x000fca0000000a00 */
[----:B------:R-:W2:Y:S01]  /*8120*/  @P0 LDG.E R6, desc[UR38][R2.64] ;  /* 0x0000002602060981 */ /* 0x000ea2000c1e1900 */
[----:B------:R-:W-:Y:S01]  /*8130*/  UISETP.NE.U32.AND UP1, UPT, UR4, URZ, UPT ;  /* 0x0000003f0400728c */ /* 0x000fe2000bf25070 */
[----:B------:R-:W-:-:S03]  /*8140*/  ULDC UR6, c[0x0][0x280] ;  /* 0x0000a00000067ab9 */ /* 0x000fc60000000800 */
[----:B------:R-:W-:Y:S01]  /*8150*/  UISETP.NE.AND.EX UP1, UPT, UR5, URZ, UPT, UP1 ;  /* 0x0000003f0500728c */ /* 0x000fe2000bf25310 */
[----:B------:R-:W-:-:S05]  /*8160*/  IMAD.U32 R0, RZ, RZ, UR6 ;  /* 0x00000006ff007e24 */ /* 0x000fca000f8e00ff */
[----:B------:R-:W-:-:S05]  /*8170*/  PLOP3.LUT P1, PT, PT, PT, UP1, 0x80, 0x0 ;  /* 0x000000000000781c */ /* 0x000fca0003f2f018 */
[----:B------:R-:W-:Y:S02]  /*8180*/  @UP1 ULDC.64 UR4, c[0x0][0x780] ;  /* 0x0001e00000041ab9 */ /* 0x000fe40000000a00 */
[----:B------:R-:W-:-:S06]  /*8190*/  @UP1 UIMAD.WIDE UR4, UR12, 0x4, UR4 ;  /* 0x000000040c0418a5 */ /* 0x000fcc000f8e0204 */
[----:B------:R-:W-:Y:S01]  /*81a0*/  MOV R4, UR4 ;  /* 0x0000000400047c02 */ /* 0x000fe20008000f00 */
[----:B------:R-:W-:-:S05]  /*81b0*/  IMAD.U32 R5, RZ, RZ, UR5 ;  /* 0x00000005ff057e24 */ /* 0x000fca000f8e00ff */
[----:B------:R1:W5:Y:S01]  /*81c0*/  @P1 LDG.E R0, desc[UR38][R4.64] ;  /* 0x0000002604001981 */ /* 0x000362000c1e1900 */
[----:B------:R-:W-:Y:S01]  /*81d0*/  PLOP3.LUT P2, PT, PT, PT, UP0, 0x80, 0x0 ;  /* 0x000000000000781c */ /* 0x000fe20003f4f008 */
[----:B------:R-:W3:Y:S02]  /*81e0*/  S2UR UR13, SR_CTAID.Y ;  /* 0x00000000000d79c3 */ /* 0x000ee40000002600 */
[----:B---3--:R-:W-:-:S10]  /*81f0*/  USHF.R.S32.HI UR7, URZ, 0x1f, UR13 ;  /* 0x0000001f3f077899 */ /* 0x008fd4000801140d */
[----:B--2---:R-:W-:-:S13]  /*8200*/  @P2 R2UR UR4, R6 ;  /* 0x00000000060422ca */ /* 0x004fda00000e0000 */
[----:B------:R-:W-:-:S04]  /*8210*/  @UP0 ULEA UR4, UR12, UR4, 0x7 ;  /* 0x000000040c040291 */ /* 0x000fc8000f8e383f */
[----:B------:R-:W-:-:S04]  /*8220*/  @UP0 USHF.R.S32.HI UR5, URZ, 0x1f, UR4 ;  /* 0x0000001f3f050899 */ /* 0x000fc80008011404 */
[----:B------:R-:W-:-:S04]  /*8230*/  @UP0 ULEA.HI UR5, UR5, UR4, URZ, 0x7 ;  /* 0x0000000405050291 */ /* 0x000fc8000f8f383f */
[----:B------:R-:W-:-:S04]  /*8240*/  @UP0 USHF.L.U32 UR5, UR5, 0x6, URZ ;  /* 0x0000000605050899 */ /* 0x000fc8000800063f */
[----:B------:R-:W-:Y:S01]  /*8250*/  @UP0 ULOP3.LUT UR6, UR5, 0xffffe000, URZ, 0xc0, !UPT ;  /* 0xffffe00005060892 */ /* 0x000fe2000f8ec03f */
[----:B-1----:R-:W-:Y:S11]  /*8260*/  @P1 BRA `(.L_x_533) ;  /* 0x0000000000101947 */ /* 0x002ff60003800000 */
[----:B------:R-:W-:Y:S05]  /*8270*/  @!P0 BRA `(.L_x_533) ;  /* 0x00000000000c8947 */ /* 0x000fea0003800000 */
[----:B------:R-:W2:Y:S04]  /*8280*/  LDG.E R5, desc[UR38][R2.64] ;  /* 0x0000002602057981 */ /* 0x000ea8000c1e1900 */
[----:B-----5:R-:W2:Y:S02]  /*8290*/  LDG.E R0, desc[UR38][R2.64+0x4] ;  /* 0x0000042602007981 */ /* 0x020ea4000c1e1900 */
[----:B--2---:R-:W-:-:S07]  /*82a0*/  IMAD.IADD R0, R0, 0x1, -R5 ;  /* 0x0000000100007824 */ /* 0x004fce00078e0a05 */
.L_x_533:
[----:B-----5:R-:W-:Y:S01]  /*82b0*/  ISETP.GE.AND P0, PT, R0, 0x1, PT ;  /* 0x000000010000780c */ /* 0x020fe20003f06270 */
[----:B------:R-:W-:Y:S01]  /*82c0*/  @UP0 USHF.R.S32.HI UR8, URZ, 0x1f, UR6 ;  /* 0x0000001f3f080899 */ /* 0x000fe20008011406 */
[----:B------:R-:W-:Y:S01]  /*82d0*/  UMOV UR4, URZ ;  /* 0x0000003f00047c82 */ /* 0x000fe20008000000 */
[----:B------:R-:W-:Y:S01]  /*82e0*/  UMOV UR5, URZ ;  /* 0x0000003f00057c82 */ /* 0x000fe20008000000 */
[----:B------:R-:W-:-:S04]  /*82f0*/  @UP0 UMOV UR4, UR6 ;  /* 0x0000000600040c82 */ /* 0x000fc80008000000 */
[----:B------:R-:W-:-:S05]  /*8300*/  @UP0 UMOV UR5, UR8 ;  /* 0x0000000800050c82 */ /* 0x000fca0008000000 */
[----:B------:R-:W-:Y:S05]  /*8310*/  @!P0 BRA `(.L_x_474) ;  /* 0x0000002800348947 */ /* 0x000fea0003800000 */
[----:B------:R-:W-:Y:S01]  /*8320*/  ULDC.64 UR8, c[0x0][0x2d8] ;  /* 0x0000b60000087ab9 */ /* 0x000fe20000000a00 */
[C---:B------:R-:W-:Y:S01]  /*8330*/  VIADD R2, R0.reuse, 0x7f ;  /* 0x0000007f00027836 */ /* 0x040fe20000000000 */
[----:B------:R-:W-:Y:S01]  /*8340*/  UIMAD UR7, UR7, UR8, URZ ;  /* 0x00000008070772a4 */ /* 0x000fe2000f8e023f */
[----:B------:R-:W-:Y:S01]  /*8350*/  ISETP.GE.AND P1, PT, R0, 0x81, PT ;  /* 0x000000810000780c */ /* 0x000fe20003f26270 */
[----:B------:R-:W-:Y:S02]  /*8360*/  USHF.R.S32.HI UR6, URZ, 0x1f, UR12 ;  /* 0x0000001f3f067899 */ /* 0x000fe4000801140c */
[----:B------:R-:W-:Y:S01]  /*8370*/  UIMAD.WIDE.U32 UR10, UR13, UR8, URZ ;  /* 0x000000080d0a72a5 */ /* 0x000fe2000f8e003f */
[----:B------:R-:W-:Y:S01]  /*8380*/  SHF.R.S32.HI R3, RZ, 0x1f, R2 ;  /* 0x0000001fff037819 */ /* 0x000fe20000011402 */
[----:B------:R-:W-:Y:S02]  /*8390*/  UIMAD UR7, UR13, UR9, UR7 ;  /* 0x000000090d0772a4 */ /* 0x000fe4000f8e0207 */
[----:B------:R-:W-:Y:S01]  /*83a0*/  UIADD3 UR8, UP1, UR4, UR10, URZ ;  /* 0x0000000a04087290 */ /* 0x000fe2000ff3e03f */
[----:B------:R-:W-:Y:S01]  /*83b0*/  LEA.HI R3, R3, R2, RZ, 0x7 ;  /* 0x0000000203037211 */ /* 0x000fe200078f38ff */
[----:B------:R-:W-:-:S02]  /*83c0*/  UIADD3 UR7, UR11, UR7, URZ ;  /* 0x000000070b077290 */ /* 0x000fc4000fffe03f */
[----:B------:R-:W-:Y:S01]  /*83d0*/  USEL UR6, UR6, URZ, !UP0 ;  /* 0x0000003f06067287 */ /* 0x000fe2000c000000 */
[----:B------:R-:W-:Y:S01]  /*83e0*/  SHF.R.S32.HI R3, RZ, 0x7, R3 ;  /* 0x00000007ff037819 */ /* 0x000fe20000011403 */
[----:B------:R-:W-:Y:S01]  /*83f0*/  ULDC.64 UR14, c[0x0][0x2e0] ;  /* 0x0000b800000e7ab9 */ /* 0x000fe20000000a00 */
[----:B------:R-:W-:Y:S02]  /*8400*/  USEL UR13, UR12, URZ, !UP0 ;  /* 0x0000003f0c0d7287 */ /* 0x000fe4000c000000 */
[----:B------:R-:W-:Y:S01]  /*8410*/  UIADD3.X UR9, UR5, UR7, URZ, UP1, !UPT ;  /* 0x0000000705097290 */ /* 0x000fe20008ffe43f */
[----:B------:R-:W-:Y:S01]  /*8420*/  VIMNMX R3, R3, 0x1, !PT ;  /* 0x0000000103037848 */ /* 0x000fe20007fe0100 */
[----:B------:R-:W-:Y:S02]  /*8430*/  UIMAD UR6, UR6, UR14, URZ ;  /* 0x0000000e060672a4 */ /* 0x000fe4000f8e023f */
[----:B------:R-:W-:Y:S01]  /*8440*/  UIMAD.WIDE.U32 UR8, UR13, UR14, UR8 ;  /* 0x0000000e0d0872a5 */ /* 0x000fe2000f8e0008 */
[----:B------:R-:W-:Y:S01]  /*8450*/  LOP3.LUT R2, R3, 0x1, RZ, 0xc0, !PT ;  /* 0x0000000103027812 */ /* 0x000fe200078ec0ff */
[----:B------:R-:W-:Y:S01]  /*8460*/  UIMAD UR12, UR13, UR15, UR6 ;  /* 0x0000000f0d0c72a4 */ /* 0x000fe2000f8e0206 */
[----:B------:R-:W-:-:S03]  /*8470*/  ELECT P0, URZ, PT ;  /* 0x00000000003f782f */ /* 0x000fc60003800000 */
[----:B------:R-:W-:Y:S01]  /*8480*/  UIADD3 UR19, UR9, UR12, URZ ;  /* 0x0000000c09137290 */ /* 0x000fe2000fffe03f */
[----:B------:R-:W-:Y:S01]  /*8490*/  UMOV UR6, URZ ;  /* 0x0000003f00067c82 */ /* 0x000fe20008000000 */
[----:B------:R-:W-:Y:S10]  /*84a0*/  @!P1 BRA `(.L_x_534) ;  /* 0x0000000400889947 */ /* 0x000ff40003800000 */
[----:B------:R-:W-:Y:S01]  /*84b0*/  UMOV UR6, UR10 ;  /* 0x0000000a00067c82 */ /* 0x000fe20008000000 */
[----:B------:R-:W-:Y:S01]  /*84c0*/  ULDC.64 UR10, c[0x0][0x2c0] ;  /* 0x0000b000000a7ab9 */ /* 0x000fe20000000a00 */
[----:B------:R-:W-:Y:S01]  /*84d0*/  UIMAD.WIDE.U32 UR6, UR13, UR14, UR6 ;  /* 0x0000000e0d0672a5 */ /* 0x000fe2000f8e0006 */
[----:B------:R-:W-:Y:S01]  /*84e0*/  IADD3 R0, R3, -R2, RZ ;  /* 0x8000000203007210 */ /* 0x000fe20007ffe0ff */
[----:B------:R-:W-:Y:S02]  /*84f0*/  ULDC.64 UR20, c[0x0][0x2c0] ;  /* 0x0000b00000147ab9 */ /* 0x000fe40000000a00 */
[----:B------:R-:W-:-:S04]  /*8500*/  UIADD3 UR15, UP0, UR4, UR6, URZ ;  /* 0x00000006040f7290 */ /* 0x000fc8000ff1e03f */
[----:B------:R-:W-:Y:S02]  /*8510*/  UIADD3.X UR4, UR5, UR12, UR7, UP0, !UPT ;  /* 0x0000000c05047290 */ /* 0x000fe400087fe407 */
[----:B------:R-:W-:Y:S01]  /*8520*/  ULEA UR14, UP0, UR15, UR10, 0x2 ;  /* 0x0000000a0f0e7291 */ /* 0x000fe2000f80103f */
[----:B------:R-:W-:-:S03]  /*8530*/  UMOV UR5, URZ ;  /* 0x0000003f00057c82 */ /* 0x000fc60008000000 */
[----:B------:R-:W-:Y:S02]  /*8540*/  ULEA.HI.X UR15, UR15, UR11, UR4, 0x2, UP0 ;  /* 0x0000000b0f0f7291 */ /* 0x000fe400080f1404 */
[----:B------:R-:W-:Y:S02]  /*8550*/  UIADD3 UR10, UP0, UR14, 0x4000, URZ ;  /* 0x000040000e0a7890 */ /* 0x000fe4000ff1e03f */
[----:B------:R-:W-:Y:S02]  /*8560*/  UIADD3 UR12, UP1, UR14, 0x8000, URZ ;  /* 0x000080000e0c7890 */ /* 0x000fe4000ff3e03f */
[----:B------:R-:W-:Y:S02]  /*8570*/  UIADD3 UR14, UP2, UR14, 0xc000, URZ ;  /* 0x0000c0000e0e7890 */ /* 0x000fe4000ff5e03f */
[----:B------:R-:W-:Y:S02]  /*8580*/  UIADD3.X UR11, URZ, UR15, URZ, UP0, !UPT ;  /* 0x0000000f3f0b7290 */ /* 0x000fe400087fe43f */
[----:B------:R-:W-:-:S02]  /*8590*/  UIADD3.X UR13, URZ, UR15, URZ, UP1, !UPT ;  /* 0x0000000f3f0d7290 */ /* 0x000fc40008ffe43f */
[----:B------:R-:W-:Y:S01]  /*85a0*/  UIADD3.X UR15, URZ, UR15, URZ, UP2, !UPT ;  /* 0x0000000f3f0f7290 */ /* 0x000fe200097fe43f */
[----:B------:R-:W-:-:S11]  /*85b0*/  UMOV UR4, URZ ;  /* 0x0000003f00047c82 */ /* 0x000fd60008000000 */
.L_x_547:
        /* <DEDUP_REMOVED lines=21> */
.L_x_536:
[----:B------:R-:W-:Y:S05]  /*8710*/  BSYNC B0 ;  /* 0x0000000000007941 */ /* 0x000fea0003800000 */
.L_x_535:
        /* <DEDUP_REMOVED lines=13> */
.L_x_538:
[----:B------:R-:W-:Y:S05]  /*87f0*/  BSYNC B0 ;  /* 0x0000000000007941 */ /* 0x000fea0003800000 */
.L_x_537:
[----:B------:R-:W-:Y:S06]  /*8800*/  BAR.ARV 0xa, 0xa0 ;  /* 0x0282800000007b1d */ /* 0x000fec0000002000 */
[----:B------:R-:W-:Y:S04]  /*8810*/  BSSY B0, `(.L_x_539) ;  /* 0x0000003000007945 */ /* 0x000fe80003800000 */
[----:B------:R-:W-:Y:S05]  /*8820*/  @!P0 BRA `(.L_x_540) ;  /* 0x0000000000048947 */ /* 0x000fea0003800000 */
[----:B------:R-:W-:-:S04]  /*8830*/  DEPBAR.LE SB0, 0x0 ;  /* 0x000080000000791a */ /* 0x000fc80000000000 */
.L_x_540:
[----:B------:R-:W-:Y:S05]  /*8840*/  BSYNC B0 ;  /* 0x0000000000007941 */ /* 0x000fea0003800000 */
.L_x_539:
        /* <DEDUP_REMOVED lines=13> */
.L_x_542:
[----:B------:R-:W-:Y:S05]  /*8920*/  BSYNC B0 ;  /* 0x0000000000007941 */ /* 0x000fea0003800000 */
.L_x_541:
        /* <DEDUP_REMOVED lines=13> */
.L_x_544:
[----:B------:R-:W-:Y:S05]  /*8a00*/  BSYNC B0 ;  /* 0x0000000000007941 */ /* 0x000fea0003800000 */
.L_x_543:
[----:B------:R-:W-:Y:S01]  /*8a10*/  VIADD R0, R0, 0xfffffffe ;  /* 0xfffffffe00007836 */ /* 0x000fe20000000000 */
[----:B------:R-:W-:Y:S06]  /*8a20*/  BAR.ARV 0xa, 0xa0 ;  /* 0x0282800000007b1d */ /* 0x000fec0000002000 */
[----:B------:R-:W-:Y:S01]  /*8a30*/  BSSY B0, `(.L_x_545) ;  /* 0x0000004000007945 */ /* 0x000fe20003800000 */
[----:B------:R-:W-:-:S03]  /*8a40*/  ISETP.NE.AND P1, PT, R0, RZ, PT ;  /* 0x000000ff0000720c */ /* 0x000fc60003f25270 */
[----:B------:R-:W-:Y:S10]  /*8a50*/  @!P0 BRA `(.L_x_546) ;  /* 0x0000000000048947 */ /* 0x000ff40003800000 */
[----:B------:R-:W-:-:S04]  /*8a60*/  DEPBAR.LE SB0, 0x0 ;  /* 0x000080000000791a */ /* 0x000fc80000000000 */
.L_x_546:
[----:B------:R-:W-:Y:S05]  /*8a70*/  BSYNC B0 ;  /* 0x0000000000007941 */ /* 0x000fea0003800000 */
.L_x_545:
[----:B------:R-:W-:Y:S06]  /*8a80*/  BAR.ARV 0xb, 0xa0 ;  /* 0x02c2800000007b1d */ /* 0x000fec0000002000 */
[----:B------:R-:W-:Y:S02]  /*8a90*/  UIADD3 UR5, UR5, 0x2, URZ ;  /* 0x0000000205057890 */ /* 0x000fe4000fffe03f */
[----:B------:R-:W-:Y:S01]  /*8aa0*/  UIADD3 UR4, UR4, 0x1, URZ ;  /* 0x0000000104047890 */ /* 0x000fe2000fffe03f */
[----:B------:R-:W-:Y:S11]  /*8ab0*/  @P1 BRA `(.L_x_547) ;  /* 0xfffffff800c01947 */ /* 0x000ff6000383ffff */
[----:B------:R-:W-:-:S12]  /*8ac0*/  USHF.L.U32 UR6, UR5, 0xd, URZ ;  /* 0x0000000d05067899 */ /* 0x000fd8000800063f */
.L_x_534:
        /* <DEDUP_REMOVED lines=10> */
[----:B------:R-:W-:Y:S01]  /*8b70*/  ULEA UR4, UP0, UR11, UR4, 0x2 ;  /* 0x000000040b047291 */ /* 0x000fe2000f80103f */
[----:B------:R-:W-:-:S03]  /*8b80*/  UMOV UR13, 0x14f00000 ;  /* 0x14f00000000d7882 */ /* 0x000fc60000000000 */
[----:B------:R-:W-:-:S03]  /*8b90*/  ULEA.HI.X UR5, UR11, UR5, UR12, 0x2, UP0 ;  /* 0x000000050b057291 */ /* 0x000fc600080f140c */
[----:B------:R-:W-:Y:S01]  /*8ba0*/  UMOV UR12, 0x0 ;  /* 0x00000000000c7882 */ /* 0x000fe20000000000 */
[----:B-1----:R-:W-:-:S03]  /*8bb0*/  ULEA UR7, UR10, UR7, 0x18 ;  /* 0x000000070a077291 */ /* 0x002fc6000f8ec03f */
[----:B------:R-:W-:Y:S01]  /*8bc0*/  UMOV UR10, 0x400 ;  /* 0x00000400000a7882 */ /* 0x000fe20000000000 */
[----:B------:R-:W-:-:S09]  /*8bd0*/  UIADD3 UR7, UR7, 0x8000, URZ ;  /* 0x0000800007077890 */ /* 0x000fd2000fffe03f */
[----:B------:R1:W-:Y:S02]  /*8be0*/  UBLKRED.G.S.ADD.F32.RN [UR4], [UR7], UR10, desc[UR12] ;  /* 0x00000c04070073bb */ /* 0x0003e400080a140a */
[----:B-1----:R0:W-:Y:S02]  /*8bf0*/  UTMACMDFLUSH ;  /* 0x00000000000079b7 */ /* 0x0021e40000000000 */
.L_x_549:
[----:B------:R-:W-:Y:S05]  /*8c00*/  BSYNC B0 ;  /* 0x0000000000007941 */ /* 0x000fea0003800000 */
.L_x_548:
[----:B------:R-:W-:Y:S06]  /*8c10*/  BAR.SYNC.DEFER_BLOCKING 0xe, 0xa0 ;  /* 0x0382800000007b1d */ /* 0x000fec0000010000 */
[----:B------:R-:W-:Y:S04]  /*8c20*/  BSSY B0, `(.L_x_550) ;  /* 0x0000012000007945 */ /* 0x000fe80003800000 */
[----:B------:R-:W-:Y:S05]  /*8c30*/  @!P0 BRA `(.L_x_551) ;  /* 0x0000000000408947 */ /* 0x000fea0003800000 */
[----:B------:R-:W1:Y:S01]  /*8c40*/  S2UR UR7, SR_CgaCtaId ;  /* 0x00000000000779c3 */ /* 0x000e620000008800 */
[----:B------:R-:W-:Y:S01]  /*8c50*/  UIADD3 UR4, UR6, 0x1000, URZ ;  /* 0x0000100006047890 */ /* 0x000fe2000fffe03f */
[----:B------:R-:W-:Y:S01]  /*8c60*/  UMOV UR5, 0x400 ;  /* 0x0000040000057882 */ /* 0x000fe20000000000 */
[----:B------:R-:W-:Y:S02]  /*8c70*/  ULDC.64 UR10, c[0x0][0x2c0] ;  /* 0x0000b000000a7ab9 */ /* 0x000fe40000000a00 */
[----:B------:R-:W-:Y:S01]  /*8c80*/  UIADD3 UR12, UP0, UR4, UR8, URZ ;  /* 0x00000008040c7290 */ /* 0x000fe2000ff1e03f */
[----:B------:R-:W-:Y:S01]  /*8c90*/  UMOV UR13, 0x14f00000 ;  /* 0x14f00000000d7882 */ /* 0x000fe20000000000 */
[----:B-1----:R-:W-:Y:S02]  /*8ca0*/  ULEA UR7, UR7, UR5, 0x18 ;  /* 0x0000000507077291 */ /* 0x002fe4000f8ec03f */
[----:B------:R-:W-:Y:S02]  /*8cb0*/  ULEA.HI.X.SX32 UR5, UR4, UR19, 0x1, UP0 ;  /* 0x0000001304057291 */ /* 0x000fe400080f0e3f */
[----:B------:R-:W-:-:S02]  /*8cc0*/  ULEA UR4, UP0, UR12, UR10, 0x2 ;  /* 0x0000000a0c047291 */ /* 0x000fc4000f80103f */
[----:B------:R-:W-:Y:S02]  /*8cd0*/  UIADD3 UR7, UR7, 0xc000, URZ ;  /* 0x0000c00007077890 */ /* 0x000fe4000fffe03f */
[----:B------:R-:W-:Y:S01]  /*8ce0*/  ULEA.HI.X UR5, UR12, UR11, UR5, 0x2, UP0 ;  /* 0x0000000b0c057291 */ /* 0x000fe200080f1405 */
[----:B------:R-:W-:Y:S02]  /*8cf0*/  UMOV UR10, 0x400 ;  /* 0x00000400000a7882 */ /* 0x000fe40000000000 */
[----:B------:R-:W-:-:S06]  /*8d00*/  UMOV UR12, 0x0 ;  /* 0x00000000000c7882 */ /* 0x000fcc0000000000 */
[----:B------:R1:W-:Y:S01]  /*8d10*/  UBLKRED.G.S.ADD.F32.RN [UR4], [UR7], UR10, desc[UR12] ;  /* 0x00000c04070073bb */ /* 0x0003e200080a140a */
[----:B------:R0:W-:Y:S01]  /*8d20*/  UTMACMDFLUSH ;  /* 0x00000000000079b7 */ /* 0x0001e20000000000 */
[----:B-1----:R-:W-:-:S04]  /*8d30*/  DEPBAR.LE SB0, 0x1 ;  /* 0x000080400000791a */ /* 0x002fc80000000000 */
.L_x_551:
[----:B------:R-:W-:Y:S05]  /*8d40*/  BSYNC B0 ;  /* 0x0000000000007941 */ /* 0x000fea0003800000 */
.L_x_550:
[----:B------:R-:W-:Y:S06]  /*8d50*/  BAR.ARV 0xa, 0xa0 ;  /* 0x0282800000007b1d */ /* 0x000fec0000002000 */
[----:B------:R-:W-:Y:S04]  /*8d60*/  BSSY B0, `(.L_x_552) ;  /* 0x0000003000007945 */ /* 0x000fe80003800000 */
[----:B------:R-:W-:Y:S05]  /*8d70*/  @!P0 BRA `(.L_x_553) ;  /* 0x0000000000048947 */ /* 0x000fea0003800000 */
[----:B------:R-:W-:-:S04]  /*8d80*/  DEPBAR.LE SB0, 0x0 ;  /* 0x000080000000791a */ /* 0x000fc80000000000 */
.L_x_553:
[----:B------:R-:W-:Y:S05]  /*8d90*/  BSYNC B0 ;  /* 0x0000000000007941 */ /* 0x000fea0003800000 */
.L_x_552:
[----:B------:R-:W-:Y:S06]  /*8da0*/  BAR.ARV 0xb, 0xa0 ;  /* 0x02c2800000007b1d */ /* 0x000fec0000002000 */
[----:B------:R-:W-:Y:S05]  /*8db0*/  BRA `(.L_x_474) ;  /* 0x0000001c008c7947 */ /* 0x000fea0003800000 */
.L_x_529:
[----:B------:R-:W-:Y:S01]  /*8dc0*/  ULDC.64 UR4, c[0x0][0x8d8] ;  /* 0x0002360000047ab9 */ /* 0x000fe20000000a00 */
[----:B------:R-:W1:Y:S01]  /*8dd0*/  S2R R7, SR_CTAID.Z ;  /* 0x0000000000077919 */ /* 0x000e620000002700 */
[----:B------:R-:W-:Y:S01]  /*8de0*/  ISETP.NE.U32.AND P0, PT, RZ, UR4, PT ;  /* 0x00000004ff007c0c */ /* 0x000fe2000bf05070 */
[----:B------:R-:W2:Y:S03]  /*8df0*/  S2UR UR20, SR_CTAID.Y ;  /* 0x00000000001479c3 */ /* 0x000ea60000002600 */
[----:B------:R-:W-:-:S13]  /*8e00*/  ISETP.NE.AND.EX P0, PT, RZ, UR5, PT, P0 ;  /* 0x00000005ff007c0c */ /* 0x000fda000bf05300 */
[----:B------:R-:W-:Y:S05]  /*8e10*/  @!P0 BRA `(.L_x_554) ;  /* 0x0000000000108947 */ /* 0x000fea0003800000 */
[----:B------:R-:W1:Y:S02]  /*8e20*/  LDC.64 R2, c[0x0][0x8d8] ;  /* 0x00023600ff027b82 */ /* 0x000e640000000a00 */
[----:B-1----:R-:W-:-:S05]  /*8e30*/  IMAD.WIDE R2, R7, 0x4, R2 ;  /* 0x0000000407027825 */ /* 0x002fca00078e0202 */
[----:B------:R1:W5:Y:S01]  /*8e40*/  LDG.E R5, desc[UR38][R2.64] ;  /* 0x0000002602057981 */ /* 0x000362000c1e1900 */
[----:B------:R-:W-:Y:S05]  /*8e50*/  BRA `(.L_x_555) ;  /* 0x00000000002c7947 */ /* 0x000fea0003800000 */
.L_x_554:
[----:B------:R-:W-:Y:S02]  /*8e60*/  ULDC.64 UR4, c[0x0][0x8d0] ;  /* 0x0002340000047ab9 */ /* 0x000fe40000000a00 */
[----:B------:R-:W-:-:S04]  /*8e70*/  ISETP.NE.U32.AND P0, PT, RZ, UR4, PT ;  /* 0x00000004ff007c0c */ /* 0x000fc8000bf05070 */
[----:B------:R-:W-:-:S13]  /*8e80*/  ISETP.NE.AND.EX P0, PT, RZ, UR5, PT, P0 ;  /* 0x00000005ff007c0c */ /* 0x000fda000bf05300 */
[----:B------:R-:W-:Y:S05]  /*8e90*/  @!P0 BRA `(.L_x_556) ;  /* 0x0000000000188947 */ /* 0x000fea0003800000 */
[----:B------:R-:W1:Y:S02]  /*8ea0*/  LDC.64 R2, c[0x0][0x8d0] ;  /* 0x00023400ff027b82 */ /* 0x000e640000000a00 */
[----:B-1----:R-:W-:-:S05]  /*8eb0*/  IMAD.WIDE R2, R7, 0x4, R2 ;  /* 0x0000000407027825 */ /* 0x002fca00078e0202 */
[----:B------:R-:W3:Y:S04]  /*8ec0*/  LDG.E R5, desc[UR38][R2.64] ;  /* 0x0000002602057981 */ /* 0x000ee8000c1e1900 */
[----:B------:R-:W3:Y:S02]  /*8ed0*/  LDG.E R0, desc[UR38][R2.64+0x4] ;  /* 0x0000042602007981 */ /* 0x000ee4000c1e1900 */
[----:B---3--:R-:W-:Y:S01]  /*8ee0*/  IMAD.IADD R5, R0, 0x1, -R5 ;  /* 0x0000000100057824 */ /* 0x008fe200078e0a05 */
[----:B------:R-:W-:Y:S06]  /*8ef0*/  BRA `(.L_x_555) ;  /* 0x0000000000047947 */ /* 0x000fec0003800000 */
.L_x_556:
[----:B------:R-:W3:Y:S02]  /*8f00*/  LDC R5, c[0x0][0x8bc] ;  /* 0x00022f00ff057b82 */ /* 0x000ee40000000800 */
.L_x_555:
[----:B------:R-:W4:Y:S01]  /*8f10*/  S2R R14, SR_CTAID.X ;  /* 0x00000000000e7919 */ /* 0x000f220000002500 */
[----:B------:R-:W-:Y:S02]  /*8f20*/  IMAD.MOV.U32 R0, RZ, RZ, 0x1 ;  /* 0x00000001ff007424 */ /* 0x000fe400078e00ff */
[----:B------:R-:W-:Y:S01]  /*8f30*/  IMAD.MOV.U32 R9, RZ, RZ, RZ ;  /* 0x000000ffff097224 */ /* 0x000fe200078e00ff */
[----:B----4-:R-:W-:-:S04]  /*8f40*/  SHF.L.U32 R14, R14, 0x7, RZ ;  /* 0x000000070e0e7819 */ /* 0x010fc800000006ff */
[----:B---3-5:R-:W-:-:S04]  /*8f50*/  ISETP.GE.AND P0, PT, R14, R5, PT ;  /* 0x000000050e00720c */ /* 0x028fc80003f06270 */
[----:B-1----:R-:W-:-:S04]  /*8f60*/  SEL R8, R7, 0xffffffff, !P0 ;  /* 0xffffffff07087807 */ /* 0x002fc80004000000 */
[----:B------:R-:W-:-:S13]  /*8f70*/  ISETP.GE.AND P0, PT, R8, RZ, PT ;  /* 0x000000ff0800720c */ /* 0x000fda0003f06270 */
[----:B------:R-:W-:Y:S05]  /*8f80*/  @!P0 BRA `(.L_x_557) ;  /* 0x0000001800848947 */ /* 0x000fea0003800000 */
[----:B------:R-:W1:Y:S08]  /*8f90*/  LDC.64 R10, c[0x0][0x770] ;  /* 0x0001dc00ff0a7b82 */ /* 0x000e700000000a00 */
[----:B------:R-:W3:Y:S08]  /*8fa0*/  LDC.64 R6, c[0x0][0x770] ;  /* 0x0001dc00ff067b82 */ /* 0x000ef00000000a00 */
[----:B------:R-:W4:Y:S01]  /*8fb0*/  LDC.64 R4, c[0x0][0x778] ;  /* 0x0001de00ff047b82 */ /* 0x000f220000000a00 */
[----:B-1----:R-:W-:-:S07]  /*8fc0*/  ISETP.NE.U32.AND P1, PT, R10, RZ, PT ;  /* 0x000000ff0a00720c */ /* 0x002fce0003f25070 */
[----:B------:R-:W1:Y:S01]  /*8fd0*/  LDC.64 R2, c[0x0][0x780] ;  /* 0x0001e000ff027b82 */ /* 0x000e620000000a00 */
[----:B------:R-:W-:Y:S01]  /*8fe0*/  ISETP.NE.AND.EX P1, PT, R11, RZ, PT, P1 ;  /* 0x000000ff0b00720c */ /* 0x000fe20003f25310 */
[----:B---3--:R-:W-:Y:S01]  /*8ff0*/  IMAD.WIDE R6, R8, 0x4, R6 ;  /* 0x0000000408067825 */ /* 0x008fe200078e0206 */
[----:B----4-:R-:W-:-:S11]  /*9000*/  ISETP.NE.U32.AND P0, PT, R4, RZ, PT ;  /* 0x000000ff0400720c */ /* 0x010fd60003f05070 */
[----:B------:R-:W3:Y:S01]  /*9010*/  @P1 LDG.E R9, desc[UR38][R6.64] ;  /* 0x0000002606091981 */ /* 0x000ee2000c1e1900 */
[----:B------:R-:W-:-:S03]  /*9020*/  ISETP.NE.AND.EX P0, PT, R5, RZ, PT, P0 ;  /* 0x000000ff0500720c */ /* 0x000fc60003f05300 */
[----:B------:R-:W4:Y:S01]  /*9030*/  @P1 LDG.E R15, desc[UR38][R6.64] ;  /* 0x00000026060f1981 */ /* 0x000f22000c1e1900 */
[----:B-1----:R-:W-:-:S04]  /*9040*/  ISETP.NE.U32.AND P2, PT, R2, RZ, PT ;  /* 0x000000ff0200720c */ /* 0x002fc80003f45070 */
[----:B------:R-:W-:-:S05]  /*9050*/  ISETP.NE.AND.EX P2, PT, R3, RZ, PT, P2 ;  /* 0x000000ff0300720c */ /* 0x000fca0003f45320 */
[----:B------:R-:W1:Y:S08]  /*9060*/  @P0 LDC.64 R2, c[0x0][0x778] ;  /* 0x0001de00ff020b82 */ /* 0x000e700000000a00 */
[----:B------:R-:W2:Y:S01]  /*9070*/  @P2 LDC.64 R12, c[0x0][0x780] ;  /* 0x0001e000ff0c2b82 */ /* 0x000ea20000000a00 */
[----:B------:R-:W-:Y:S01]  /*9080*/  MOV R5, RZ ;  /* 0x000000ff00057202 */ /* 0x000fe20000000f00 */
[----:B------:R-:W-:Y:S01]  /*9090*/  ULDC UR4, c[0x0][0x280] ;  /* 0x0000a00000047ab9 */ /* 0x000fe20000000800 */
[----:B-1----:R-:W-:-:S05]  /*90a0*/  @P0 IMAD.WIDE R2, R8, 0x4, R2 ;  /* 0x0000000408020825 */ /* 0x002fca00078e0202 */
[----:B------:R2:W5:Y:S01]  /*90b0*/  @P0 LDG.E R5, desc[UR38][R2.64] ;  /* 0x0000002602050981 */ /* 0x000562000c1e1900 */
[----:B------:R-:W-:Y:S02]  /*90c0*/  IMAD.U32 R4, RZ, RZ, UR4 ;  /* 0x00000004ff047e24 */ /* 0x000fe4000f8e00ff */
[----:B--2---:R-:W-:Y:S01]  /*90d0*/  @P2 IMAD.WIDE R2, R8, 0x4, R12 ;  /* 0x0000000408022825 */ /* 0x004fe200078e020c */
[----:B------:R-:W-:-:S04]  /*90e0*/  VOTEU.ANY UP0, P1 ;  /* 0x00000000003f7886 */ /* 0x000fc80000800100 */
[----:B------:R1:W5:Y:S02]  /*90f0*/  @P2 LDG.E R4, desc[UR38][R2.64] ;  /* 0x0000002602042981 */ /* 0x000364000c1e1900 */
[----:B-1----:R-:W-:Y:S01]  /*9100*/  CS2R R2, SRZ ;  /* 0x0000000000027805 */ /* 0x002fe2000001ff00 */
[----:B---3--:R-:W-:-:S05]  /*9110*/  @P1 IMAD R9, R8, 0x80, R9 ;  /* 0x0000008008091824 */ /* 0x008fca00078e0209 */
[----:B------:R-:W-:-:S04]  /*9120*/  @P1 SHF.R.S32.HI R12, RZ, 0x1f, R9 ;  /* 0x0000001fff0c1819 */ /* 0x000fc80000011409 */
[----:B------:R-:W-:-:S04]  /*9130*/  @P1 LEA.HI R12, R12, R9, RZ, 0x7 ;  /* 0x000000090c0c1211 */ /* 0x000fc800078f38ff */
[----:B------:R-:W-:Y:S02]  /*9140*/  @P1 LOP3.LUT R12, R12, 0xffffff80, RZ, 0xc0, !PT ;  /* 0xffffff800c0c1812 */ /* 0x000fe400078ec0ff */
[----:B----4-:R-:W-:Y:S02]  /*9150*/  @P1 R2UR UR4, R15 ;  /* 0x000000000f0412ca */ /* 0x010fe400000e0000 */
[----:B------:R-:W-:Y:S02]  /*9160*/  @P1 SHF.R.S32.HI R9, RZ, 0x1f, R12 ;  /* 0x0000001fff091819 */ /* 0x000fe4000001140c */
[----:B------:R-:W-:-:S03]  /*9170*/  @P1 MOV R2, R12 ;  /* 0x0000000c00021202 */ /* 0x000fc60000000f00 */
[----:B------:R-:W-:Y:S01]  /*9180*/  @P1 IMAD.MOV.U32 R3, RZ, RZ, R9 ;  /* 0x000000ffff031224 */ /* 0x000fe200078e0009 */
[----:B------:R-:W-:Y:S07]  /*9190*/  @P2 BRA `(.L_x_558) ;  /* 0x0000000000102947 */ /* 0x000fee0003800000 */
[----:B------:R-:W-:Y:S05]  /*91a0*/  @!P1 BRA `(.L_x_558) ;  /* 0x00000000000c9947 */ /* 0x000fea0003800000 */
[----:B------:R-:W2:Y:S04]  /*91b0*/  LDG.E R9, desc[UR38][R6.64] ;  /* 0x0000002606097981 */ /* 0x000ea8000c1e1900 */
[----:B-----5:R-:W2:Y:S02]  /*91c0*/  LDG.E R4, desc[UR38][R6.64+0x4] ;  /* 0x0000042606047981 */ /* 0x020ea4000c1e1900 */
[----:B--2---:R-:W-:-:S07]  /*91d0*/  IMAD.IADD R4, R4, 0x1, -R9 ;  /* 0x0000000104047824 */ /* 0x004fce00078e0a09 */
.L_x_558:
[----:B-----5:R-:W-:Y:S01]  /*91e0*/  ISETP.GE.AND P1, PT, R4, 0x1, PT ;  /* 0x000000010400780c */ /* 0x020fe20003f26270 */
[----:B------:R-:W-:Y:S01]  /*91f0*/  UMOV UR27, URZ ;  /* 0x0000003f001b7c82 */ /* 0x000fe20008000000 */
[----:B------:R-:W-:Y:S01]  /*9200*/  @UP0 UMOV UR27, UR4 ;  /* 0x00000004001b0c82 */ /* 0x000fe20008000000 */
[----:B------:R-:W-:-:S10]  /*9210*/  MOV R9, RZ ;  /* 0x000000ff00097202 */ /* 0x000fd40000000f00 */
[----:B------:R-:W-:Y:S05]  /*9220*/  @!P1 BRA `(.L_x_557) ;  /* 0x0000001400dc9947 */ /* 0x000fea0003800000 */
[----:B------:R-:W1:Y:S01]  /*9230*/  S2R R9, SR_CTAID.Y ;  /* 0x0000000000097919 */ /* 0x000e620000002600 */
[----:B------:R-:W2:Y:S01]  /*9240*/  LDC.64 R12, c[0x0][0x718] ;  /* 0x0001c600ff0c7b82 */ /* 0x000ea20000000a00 */
[----:B------:R-:W-:Y:S01]  /*9250*/  ISETP.NE.U32.AND P1, PT, R10, RZ, PT ;  /* 0x000000ff0a00720c */ /* 0x000fe20003f25070 */
[----:B------:R-:W-:Y:S01]  /*9260*/  IMAD.MOV.U32 R7, RZ, RZ, R3 ;  /* 0x000000ffff077224 */ /* 0x000fe200078e0003 */
[----:B------:R-:W-:Y:S01]  /*9270*/  R2UR UR13, R8 ;  /* 0x00000000080d72ca */ /* 0x000fe200000e0000 */
[----:B------:R-:W-:Y:S01]  /*9280*/  ULDC UR4, c[0x0][0x2e8] ;  /* 0x0000ba0000047ab9 */ /* 0x000fe20000000800 */
[----:B------:R-:W-:Y:S01]  /*9290*/  ISETP.NE.AND.EX P1, PT, R11, RZ, PT, P1 ;  /* 0x000000ff0b00720c */ /* 0x000fe20003f25310 */
[----:B------:R-:W-:Y:S01]  /*92a0*/  VOTEU.ANY UP1, P0 ;  /* 0x00000000003f7886 */ /* 0x000fe20000020100 */
[----:B------:R-:W-:Y:S01]  /*92b0*/  SHF.R.S32.HI R8, RZ, 0x1f, R8 ;  /* 0x0000001fff087819 */ /* 0x000fe20000011408 */
[----:B------:R-:W3:Y:S01]  /*92c0*/  LDC.64 R10, c[0x0][0x720] ;  /* 0x0001c800ff0a7b82 */ /* 0x000ee20000000a00 */
[----:B------:R-:W-:-:S02]  /*92d0*/  R2UR UR11, R14 ;  /* 0x000000000e0b72ca */ /* 0x000fc400000e0000 */
[----:B------:R-:W-:Y:S02]  /*92e0*/  ELECT P0, URZ, PT ;  /* 0x00000000003f782f */ /* 0x000fe40003800000 */
[----:B------:R-:W-:Y:S01]  /*92f0*/  SEL R8, R8, RZ, !P1 ;  /* 0x000000ff08087207 */ /* 0x000fe20004800000 */
[----:B------:R-:W-:Y:S01]  /*9300*/  UMOV UR12, UR20 ;  /* 0x00000014000c7c82 */ /* 0x000fe20008000000 */
[----:B------:R-:W-:Y:S01]  /*9310*/  R2UR UR8, R5 ;  /* 0x00000000050872ca */ /* 0x000fe200000e0000 */
[----:B------:R-:W-:Y:S02]  /*9320*/  BSSY B0, `(.L_x_557) ;  /* 0x0000167000007945 */ /* 0x000fe40003800000 */
[----:B------:R-:W-:Y:S01]  /*9330*/  VOTEU.ANY UP0, P1 ;  /* 0x00000000003f7886 */ /* 0x000fe20000800100 */
[----:B------:R-:W-:Y:S02]  /*9340*/  USEL UR21, UR13, URZ, !UP0 ;  /* 0x0000003f0d157287 */ /* 0x000fe4000c000000 */
[----:B------:R-:W-:-:S02]  /*9350*/  UISETP.NE.AND UP0, UPT, UR4, 0x1, UPT ;  /* 0x000000010400788c */ /* 0x000fc4000bf05270 */
[----:B------:R-:W-:-:S05]  /*9360*/  USEL UR13, UR13, URZ, !UP1 ;  /* 0x0000003f0d0d7287 */ /* 0x000fca000c800000 */
[----:B------:R-:W-:Y:S01]  /*9370*/  UIADD3 UR11, UR11, UR8, URZ ;  /* 0x000000080b0b7290 */ /* 0x000fe2000fffe03f */
[----:B-1----:R-:W-:-:S03]  /*9380*/  SHF.R.S32.HI R9, RZ, 0x1f, R9 ;  /* 0x0000001fff097819 */ /* 0x002fc60000011409 */
[----:B------:R-:W-:Y:S01]  /*9390*/  @UP0 ULDC UR6, c[0x0][0x2ec] ;  /* 0x0000bb0000060ab9 */ /* 0x000fe20000000800 */
[----:B------:R-:W-:Y:S01]  /*93a0*/  @UP0 ULDC UR8, c[0x0][0x2f0] ;  /* 0x0000bc0000080ab9 */ /* 0x000fe20000000800 */
[----:B------:R-:W-:Y:S01]  /*93b0*/  UIMAD.WIDE.U32 UR6, UR20, UR6, URZ ;  /* 0x00000006140672a5 */ /* 0x000fe2000f8e003f */
[----:B--2---:R-:W-:-:S03]  /*93c0*/  IMAD R6, R9, R12, RZ ;  /* 0x0000000c09067224 */ /* 0x004fc600078e02ff */
[----:B------:R-:W-:Y:S01]  /*93d0*/  @UP0 USHF.R.U32.HI UR12, URZ, UR8, UR7 ;  /* 0x000000083f0c0299 */ /* 0x000fe20008011607 */
[----:B------:R-:W-:Y:S02]  /*93e0*/  IMAD R13, R13, UR20, R6 ;  /* 0x000000140d0d7c24 */ /* 0x000fe4000f8e0206 */
[----:B------:R-:W-:-:S04]  /*93f0*/  IMAD.MOV.U32 R6, RZ, RZ, R2 ;  /* 0x000000ffff067224 */ /* 0x000fc800078e0002 */
[----:B------:R-:W-:-:S04]  /*9400*/  IMAD.WIDE.U32 R2, R12, UR20, R6 ;  /* 0x000000140c027c25 */ /* 0x000fc8000f8e0006 */
[----:B---3--:R-:W-:Y:S01]  /*9410*/  IMAD R12, R8, R10, RZ ;  /* 0x0000000a080c7224 */ /* 0x008fe200078e02ff */
[----:B------:R-:W-:-:S03]  /*9420*/  IADD3 R3, R3, R13, RZ ;  /* 0x0000000d03037210 */ /* 0x000fc60007ffe0ff */
[----:B------:R-:W-:Y:S02]  /*9430*/  IMAD R15, R11, UR21, R12 ;  /* 0x000000150b0f7c24 */ /* 0x000fe4000f8e020c */
[----:B------:R-:W1:Y:S01]  /*9440*/  LDC.64 R12, c[0x0][0x700] ;  /* 0x0001c000ff0c7b82 */ /* 0x000e620000000a00 */
[----:B------:R-:W-:-:S04]  /*9450*/  IMAD.WIDE.U32 R2, R10, UR21, R2 ;  /* 0x000000150a027c25 */ /* 0x000fc8000f8e0002 */
[----:B------:R-:W-:-:S03]  /*9460*/  IMAD.IADD R3, R3, 0x1, R15 ;  /* 0x0000000103037824 */ /* 0x000fc600078e020f */
[----:B------:R-:W2:Y:S01]  /*9470*/  LDC.64 R10, c[0x0][0x730] ;  /* 0x0001cc00ff0a7b82 */ /* 0x000ea20000000a00 */
[----:B-1----:R-:W-:-:S04]  /*9480*/  LEA R12, P1, R2, R12, 0x2 ;  /* 0x0000000c020c7211 */ /* 0x002fc800078210ff */
[----:B------:R-:W-:Y:S02]  /*9490*/  LEA.HI.X R13, R2, R13, R3, 0x2, P1 ;  /* 0x0000000d020d7211 */ /* 0x000fe400008f1403 */
[----:B------:R-:W-:Y:S01]  /*94a0*/  R2UR UR4, R12 ;  /* 0x000000000c0472ca */ /* 0x000fe200000e0000 */
[----:B--2---:R-:W-:Y:S01]  /*94b0*/  IMAD R2, R9, R10, RZ ;  /* 0x0000000a09027224 */ /* 0x004fe200078e02ff */
[----:B------:R-:W-:Y:S01]  /*94c0*/  R2UR UR5, R13 ;  /* 0x000000000d0572ca */ /* 0x000fe200000e0000 */
[----:B------:R-:W-:Y:S01]  /*94d0*/  IMAD.WIDE.U32 R6, R10, UR20, R6 ;  /* 0x000000140a067c25 */ /* 0x000fe2000f8e0006 */
[----:B------:R-:W-:-:S03]  /*94e0*/  MOV R9, RZ ;  /* 0x000000ff00097202 */ /* 0x000fc60000000f00 */
[----:B------:R-:W-:Y:S02]  /*94f0*/  IMAD R11, R11, UR20, R2 ;  /* 0x000000140b0b7c24 */ /* 0x000fe4000f8e0202 */
[----:B------:R-:W1:Y:S02]  /*9500*/  LDC.64 R2, c[0x0][0x738] ;  /* 0x0001ce00ff027b82 */ /* 0x000e640000000a00 */
[----:B------:R-:W-:Y:S02]  /*9510*/  IMAD.IADD R7, R7, 0x1, R11 ;  /* 0x0000000107077824 */ /* 0x000fe400078e020b */
[----:B-1----:R-:W-:Y:S02]  /*9520*/  IMAD R8, R8, R2, RZ ;  /* 0x0000000208087224 */ /* 0x002fe400078e02ff */
[----:B------:R-:W-:-:S04]  /*9530*/  IMAD.WIDE.U32 R6, R2, UR21, R6 ;  /* 0x0000001502067c25 */ /* 0x000fc8000f8e0006 */
[----:B------:R-:W-:Y:S01]  /*9540*/  IMAD R11, R3, UR21, R8 ;  /* 0x00000015030b7c24 */ /* 0x000fe2000f8e0208 */
[----:B------:R-:W-:Y:S06]  /*9550*/  @!P0 BRA `(.L_x_559) ;  /* 0x00000014000c8947 */ /* 0x000fec0003800000 */
[----:B------:R-:W1:Y:S01]  /*9560*/  S2R R3, SR_CgaCtaId ;  /* 0x0000000000037919 */ /* 0x000e620000008800 */
[----:B------:R-:W-:Y:S01]  /*9570*/  MOV R12, 0x400 ;  /* 0x00000400000c7802 */ /* 0x000fe20000000f00 */
[----:B------:R-:W2:Y:S03]  /*9580*/  S2R R16, SR_TID.X ;  /* 0x0000000000107919 */ /* 0x000ea60000002100 */
[----:B-1----:R-:W-:Y:S01]  /*9590*/  LEA R12, R3, R12, 0x18 ;  /* 0x0000000c030c7211 */ /* 0x002fe200078ec0ff */
[----:B------:R-:W-:Y:S01]  /*95a0*/  IMAD.MOV.U32 R3, RZ, RZ, 0x1 ;  /* 0x00000001ff037424 */ /* 0x000fe200078e00ff */
[----:B--2---:R-:W-:-:S04]  /*95b0*/  LOP3.LUT R16, R16, 0x7f, RZ, 0xc0, !PT ;  /* 0x0000007f10107812 */ /* 0x004fc800078ec0ff */
[----:B------:R-:W-:Y:S02]  /*95c0*/  SHF.L.U32 R3, R3, 0x1f, RZ ;  /* 0x0000001f03037819 */ /* 0x000fe400000006ff */
[----:B------:R-:W-:Y:S02]  /*95d0*/  ISETP.NE.AND P0, PT, R16, RZ, PT ;  /* 0x000000ff1000720c */ /* 0x000fe40003f05270 */
[----:B------:R-:W1:Y:S02]  /*95e0*/  SYNCS.PHASECHK.TRANS64.TRYWAIT P1, [R12+URZ+0x30c20], R3 ;  /* 0x030c20030c0075a7 */ /* 0x000e64000802017f */
[----:B-1----:R-:W-:Y:S09]  /*95f0*/  @!P1 BRA `(.L_x_560) ;  /* 0x0000001400dc9947 */ /* 0x002ff20003800000 */
.L_x_588:
[----:B------:R-:W-:Y:S01]  /*9600*/  IMAD.IADD R11, R7, 0x1, R11 ;  /* 0x00000001070b7824 */ /* 0x000fe200078e020b */
[----:B------:R-:W-:Y:S01]  /*9610*/  MOV R10, 0x1 ;  /* 0x00000001000a7802 */ /* 0x000fe20000000f00 */
[----:B------:R-:W-:Y:S06]  /*9620*/  @P0 BRA `(.L_x_561) ;  /* 0x0000000000180947 */ /* 0x000fec0003800000 */
[----:B------:R-:W2:Y:S01]  /*9630*/  S2R R0, SR_TID.X ;  /* 0x0000000000007919 */ /* 0x000ea20000002100 */
[----:B-1----:R-:W-:-:S04]  /*9640*/  IMAD.MOV.U32 R3, RZ, RZ, 0x4200 ;  /* 0x00004200ff037424 */ /* 0x002fc800078e00ff */
[----:B------:R3:W-:Y:S01]  /*9650*/  SYNCS.ARRIVE.TRANS64 RZ, [R12+URZ+0x30c10], R3 ;  /* 0x030c10030cff79a7 */ /* 0x0007e2000800003f */
[----:B--2---:R-:W-:-:S13]  /*9660*/  LOP3.LUT P1, RZ, R0, 0x1f, RZ, 0xc0, !PT ;  /* 0x0000001f00ff7812 */ /* 0x004fda000782c0ff */
[----:B---3--:R-:W-:Y:S05]  /*9670*/  @!P1 BRA `(.L_x_561) ;  /* 0x0000000000049947 */ /* 0x008fea0003800000 */
[----:B------:R-:W-:Y:S01]  /*9680*/  BPT.TRAP 0x1 ;  /* 0x000000040000795c */ /* 0x000fe20000300000 */
.L_x_561:
[----:B-1----:R-:W1:Y:S01]  /*9690*/  LDC.64 R2, c[0x0][0x198] ;  /* 0x00006600ff027b82 */ /* 0x002e620000000a00 */
[----:B------:R-:W-:Y:S01]  /*96a0*/  R2UR UR8, R12 ;  /* 0x000000000c0872ca */ /* 0x000fe200000e0000 */
[----:B------:R-:W-:Y:S01]  /*96b0*/  UMOV UR14, 0x0 ;  /* 0x00000000000e7882 */ /* 0x000fe20000000000 */
[----:B------:R-:W-:Y:S01]  /*96c0*/  UMOV UR15, 0x14f00000 ;  /* 0x14f00000000f7882 */ /* 0x000fe20000000000 */
[----:B------:R-:W-:Y:S01]  /*96d0*/  UMOV UR26, URZ ;  /* 0x0000003f001a7c82 */ /* 0x000fe20008000000 */
[----:B------:R-:W-:Y:S01]  /*96e0*/  UMOV UR28, UR20 ;  /* 0x00000014001c7c82 */ /* 0x000fe20008000000 */
[----:B------:R-:W-:Y:S01]  /*96f0*/  UMOV UR29, UR21 ;  /* 0x00000015001d7c82 */ /* 0x000fe20008000000 */
[----:B------:R-:W-:Y:S01]  /*9700*/  IMAD.MOV.U32 R5, RZ, RZ, 0x8000 ;  /* 0x00008000ff057424 */ /* 0x000fe200078e00ff */
[----:B------:R-:W-:Y:S01]  /*9710*/  UMOV UR22, 0x20 ;  /* 0x0000002000167882 */ /* 0x000fe20000000000 */
[----:B------:R-:W-:Y:S01]  /*9720*/  UMOV UR16, 0x0 ;  /* 0x0000000000107882 */ /* 0x000fe20000000000 */
[----:B------:R-:W-:Y:S01]  /*9730*/  UMOV UR17, 0x10000000 ;  /* 0x1000000000117882 */ /* 0x000fe20000000000 */
[----:B------:R-:W-:Y:S01]  /*9740*/  UMOV UR10, UR26 ;  /* 0x0000001a000a7c82 */ /* 0x000fe20008000000 */
[----:B------:R-:W-:Y:S01]  /*9750*/  UMOV UR35, UR11 ;  /* 0x0000000b00237c82 */ /* 0x000fe20008000000 */
[----:B------:R-:W-:Y:S01]  /*9760*/  UMOV UR36, UR12 ;  /* 0x0000000c00247c82 */ /* 0x000fe20008000000 */
[----:B------:R-:W-:-:S02]  /*9770*/  UIADD3 UR24, UR8, 0x10000, URZ ;  /* 0x0001000008187890 */ /* 0x000fc4000fffe03f */
[----:B------:R-:W-:Y:S02]  /*9780*/  UIADD3 UR25, UR8, 0x30c10, URZ ;  /* 0x00030c1008197890 */ /* 0x000fe4000fffe03f */
[----:B------:R-:W-:Y:S02]  /*9790*/  UIADD3 UR18, UR8, 0x20000, URZ ;  /* 0x0002000008127890 */ /* 0x000fe4000fffe03f */
[----:B------:R-:W-:Y:S02]  /*97a0*/  UIADD3 UR9, UR8, 0x30c00, URZ ;  /* 0x00030c0008097890 */ /* 0x000fe4000fffe03f */
[----:B------:R-:W-:Y:S01]  /*97b0*/  UIADD3 UR32, UR8, 0x4000, URZ ;  /* 0x0000400008207890 */ /* 0x000fe2000fffe03f */
[----:B-1----:R-:W-:Y:S01]  /*97c0*/  IMAD.MOV.U32 R9, RZ, RZ, R2 ;  /* 0x000000ffff097224 */ /* 0x002fe200078e0002 */
[----:B------:R-:W-:Y:S01]  /*97d0*/  MOV R8, R3 ;  /* 0x0000000300087202 */ /* 0x000fe20000000f00 */
[----:B------:R-:W-:Y:S01]  /*97e0*/  UMOV UR19, UR25 ;  /* 0x0000001900137c82 */ /* 0x000fe20008000000 */
[----:B------:R-:W-:Y:S01]  /*97f0*/  UMOV UR37, UR13 ;  /* 0x0000000d00257c82 */ /* 0x000fe20008000000 */
[----:B------:R-:W-:Y:S01]  /*9800*/  UMOV UR34, UR26 ;  /* 0x0000001a00227c82 */ /* 0x000fe20008000000 */
[----:B------:R-:W-:Y:S01]  /*9810*/  IADD3 R0, P1, R9, 0x2f0, RZ ;  /* 0x000002f009007810 */ /* 0x000fe20007f3e0ff */
[----:B------:R-:W-:-:S03]  /*9820*/  UMOV UR33, UR9 ;  /* 0x0000000900217c82 */ /* 0x000fc60008000000 */
[----:B------:R-:W-:Y:S02]  /*9830*/  R2UR UR30, R0 ;  /* 0x00000000001e72ca */ /* 0x000fe400000e0000 */
[----:B------:R-:W-:-:S04]  /*9840*/  IADD3 R0, P2, R9, 0x3f0, RZ ;  /* 0x000003f009007810 */ /* 0x000fc80007f5e0ff */
[----:B------:R-:W-:Y:S01]  /*9850*/  R2UR UR40, R0 ;  /* 0x00000000002872ca */ /* 0x000fe200000e0000 */
[----:B------:R-:W-:Y:S01]  /*9860*/  IMAD.X R0, RZ, RZ, R8, P1 ;  /* 0x000000ffff007224 */ /* 0x000fe200008e0608 */
[----:B------:R-:W-:-:S04]  /*9870*/  IADD3 R2, P1, R9, 0xf0, RZ ;  /* 0x000000f009027810 */ /* 0x000fc80007f3e0ff */
[----:B------:R-:W-:Y:S02]  /*9880*/  IADD3.X R3, RZ, R8, RZ, P1, !PT ;  /* 0x00000008ff037210 */ /* 0x000fe40000ffe4ff */
[----:B------:R-:W-:Y:S01]  /*9890*/  R2UR UR31, R0 ;  /* 0x00000000001f72ca */ /* 0x000fe200000e0000 */
[----:B------:R-:W-:Y:S01]  /*98a0*/  IMAD.X R0, RZ, RZ, R8, P2 ;  /* 0x000000ffff007224 */ /* 0x000fe200010e0608 */
[----:B------:R-:W-:Y:S02]  /*98b0*/  R2UR UR6, R2 ;  /* 0x00000000020672ca */ /* 0x000fe400000e0000 */
[----:B------:R-:W-:Y:S02]  /*98c0*/  R2UR UR7, R3 ;  /* 0x00000000030772ca */ /* 0x000fe400000e0000 */
[----:B------:R-:W-:Y:S02]  /*98d0*/  R2UR UR41, R0 ;  /* 0x00000000002972ca */ /* 0x000fe400000e0000 */
[----:B------:R-:W-:-:S02]  /*98e0*/  ISETP.GE.AND P1, PT, R4, 0x81, PT ;  /* 0x000000810400780c */ /* 0x000fc40003f26270 */
[----:B------:R-:W-:-:S07]  /*98f0*/  MOV R0, RZ ;  /* 0x000000ff00007202 */ /* 0x000fce0000000f00 */
[----:B------:R1:W-:Y:S01]  /*9900*/  UTMALDG.4D [UR24], [UR6], desc[UR14] ;  /* 0x00000e18060075b4 */ /* 0x0003e20008019000 */
[----:B------:R1:W-:Y:S01]  /*9910*/  UBLKCP.S.G [UR18], [UR4], UR22 ;  /* 0x00000012040073ba */ /* 0x0003e20008000216 */
[----:B------:R2:W-:Y:S01]  /*9920*/  SYNCS.ARRIVE.TRANS64 RZ, [R12+URZ+0x30c00], R5 ;  /* 0x030c00050cff79a7 */ /* 0x0005e2000800003f */
[----:B------:R1:W-:Y:S01]  /*9930*/  UTMALDG.4D [UR8], [UR30], desc[UR16] ;  /* 0x000010081e0075b4 */ /* 0x0003e20008019000 */
[----:B--2---:R-:W-:Y:S01]  /*9940*/  IMAD.MOV.U32 R5, RZ, RZ, RZ ;  /* 0x000000ffff057224 */ /* 0x004fe200078e00ff */
[----:B------:R1:W-:Y:S02]  /*9950*/  UTMALDG.4D [UR32], [UR40], desc[UR16] ;  /* 0x00001020280075b4 */ /* 0x0003e40008019000 */
[----:B-1----:R-:W-:Y:S05]  /*9960*/  @!P1 BRA `(.L_x_562) ;  /* 0x0000000c00489947 */ /* 0x002fea0003800000 */
[----:B------:R-:W1:Y:S01]  /*9970*/  S2R R13, SR_TID.X ;  /* 0x00000000000d7919 */ /* 0x000e620000002100 */
[C---:B------:R-:W-:Y:S01]  /*9980*/  VIADD R0, R4.reuse, 0x7f ;  /* 0x0000007f04007836 */ /* 0x040fe20000000000 */
[----:B------:R-:W-:Y:S01]  /*9990*/  ISETP.GE.AND P1, PT, R4, 0x101, PT ;  /* 0x000001010400780c */ /* 0x000fe20003f26270 */
[----:B------:R-:W-:Y:S02]  /*99a0*/  IMAD.MOV.U32 R10, RZ, RZ, 0x1 ;  /* 0x00000001ff0a7424 */ /* 0x000fe400078e00ff */
[----:B------:R-:W-:Y:S01]  /*99b0*/  IMAD.MOV.U32 R19, RZ, RZ, RZ ;  /* 0x000000ffff137224 */ /* 0x000fe200078e00ff */
[----:B------:R-:W-:-:S04]  /*99c0*/  SHF.R.S32.HI R5, RZ, 0x1f, R0 ;  /* 0x0000001fff057819 */ /* 0x000fc80000011400 */
[----:B------:R-:W-:Y:S02]  /*99d0*/  LEA.HI R5, R5, R0, RZ, 0x7 ;  /* 0x0000000005057211 */ /* 0x000fe400078f38ff */
[----:B------:R-:W-:Y:S02]  /*99e0*/  MOV R0, RZ ;  /* 0x000000ff00007202 */ /* 0x000fe40000000f00 */
[----:B------:R-:W-:-:S04]  /*99f0*/  LEA.HI.SX32 R5, R5, 0xffffffff, 0x19 ;  /* 0xffffffff05057811 */ /* 0x000fc800078fcaff */
[----:B------:R-:W-:Y:S01]  /*9a00*/  VIMNMX R17, R5, 0x1, !PT ;  /* 0x0000000105117848 */ /* 0x000fe20007fe0100 */
[----:B------:R-:W-:-:S03]  /*9a10*/  IMAD.MOV.U32 R5, RZ, RZ, RZ ;  /* 0x000000ffff057224 */ /* 0x000fc600078e00ff */
[----:B------:R-:W-:Y:S02]  /*9a20*/  LOP3.LUT R18, R17, 0x1, RZ, 0xc0, !PT ;  /* 0x0000000111127812 */ /* 0x000fe400078ec0ff */
[----:B-1----:R-:W-:Y:S01]  /*9a30*/  LOP3.LUT R20, R13, 0x1f, RZ, 0xc0, !PT ;  /* 0x0000001f0d147812 */ /* 0x002fe200078ec0ff */
[----:B------:R-:W-:Y:S06]  /*9a40*/  @!P1 BRA `(.L_x_563) ;  /* 0x0000000800109947 */ /* 0x000fec0003800000 */
[----:B------:R-:W-:Y:S01]  /*9a50*/  IADD3 R17, R17, -R18, RZ ;  /* 0x8000001211117210 */ /* 0x000fe20007ffe0ff */
[----:B------:R-:W-:Y:S02]  /*9a60*/  IMAD.MOV.U32 R19, RZ, RZ, RZ ;  /* 0x000000ffff137224 */ /* 0x000fe400078e00ff */
[----:B------:R-:W-:-:S07]  /*9a70*/  IMAD.MOV.U32 R10, RZ, RZ, 0x1 ;  /* 0x00000001ff0a7424 */ /* 0x000fce00078e00ff */
.L_x_572:
[----:B------:R-:W-:-:S04]  /*9a80*/  SHF.L.U32 R21, R10, 0x1f, RZ ;  /* 0x0000001f0a157819 */ /* 0x000fc800000006ff */
[----:B-1----:R-:W1:Y:S02]  /*9a90*/  SYNCS.PHASECHK.TRANS64.TRYWAIT P1, [R12+URZ+0x30c40], R21 ;  /* 0x030c40150c0075a7 */ /* 0x002e64000802017f */
[----:B-12--5:R-:W-:Y:S05]  /*9aa0*/  @!P1 BRA `(.L_x_564) ;  /* 0x0000001000c49947 */ /* 0x026fea0003800000 */
.L_x_589:
[----:B------:R-:W-:Y:S05]  /*9ab0*/  @P0 BRA `(.L_x_565) ;  /* 0x0000000000140947 */ /* 0x000fea0003800000 */
[----:B------:R-:W-:Y:S02]  /*9ac0*/  ISETP.NE.AND P1, PT, R20, RZ, PT ;  /* 0x000000ff1400720c */ /* 0x000fe40003f25270 */
[----:B------:R-:W-:-:S04]  /*9ad0*/  MOV R3, 0x4200 ;  /* 0x0000420000037802 */ /* 0x000fc80000000f00 */
[----:B------:R2:W-:Y:S07]  /*9ae0*/  SYNCS.ARRIVE.TRANS64 RZ, [R12+URZ+0x30c30], R3 ;  /* 0x030c30030cff79a7 */ /* 0x0005ee000800003f */
[----:B------:R-:W-:Y:S05]  /*9af0*/  @!P1 BRA `(.L_x_565) ;  /* 0x0000000000049947 */ /* 0x000fea0003800000 */
[----:B------:R-:W-:Y:S01]  /*9b00*/  BPT.TRAP 0x1 ;  /* 0x000000040000795c */ /* 0x000fe20000300000 */
.L_x_565:
[----:B------:R-:W2:Y:S01]  /*9b10*/  LDC.64 R14, c[0x0][0x728] ;  /* 0x0001ca00ff0e7b82 */ /* 0x000ea20000000a00 */
[----:B------:R-:W-:Y:S01]  /*9b20*/  IMAD.SHL.U32 R16, R19, 0x80, RZ ;  /* 0x0000008013107824 */ /* 0x000fe200078e00ff */
[----:B------:R-:W-:Y:S01]  /*9b30*/  R2UR UR6, R12 ;  /* 0x000000000c0672ca */ /* 0x000fe200000e0000 */
[----:B------:R-:W-:Y:S01]  /*9b40*/  UMOV UR22, 0x0 ;  /* 0x0000000000167882 */ /* 0x000fe20000000000 */
[----:B------:R-:W-:Y:S01]  /*9b50*/  UMOV UR23, 0x14f00000 ;  /* 0x14f0000000177882 */ /* 0x000fe20000000000 */
[----:B------:R-:W-:Y:S01]  /*9b60*/  UMOV UR18, URZ ;  /* 0x0000003f00127c82 */ /* 0x000fe20008000000 */
[C---:B------:R-:W-:Y:S01]  /*9b70*/  IADD3 R2, P1, R16.reuse, R6, RZ ;  /* 0x0000000610027210 */ /* 0x040fe20007f3e0ff */
[----:B------:R-:W-:Y:S01]  /*9b80*/  UMOV UR10, 0x20 ;  /* 0x00000020000a7882 */ /* 0x000fe20000000000 */
[----:B------:R-:W3:Y:S01]  /*9b90*/  LDC.64 R4, c[0x0][0x198] ;  /* 0x00006600ff047b82 */ /* 0x000ee20000000a00 */
[----:B------:R-:W-:-:S06]  /*9ba0*/  R2UR UR19, R16 ;  /* 0x00000000101372ca */ /* 0x000fcc00000e0000 */
[----:B------:R-:W-:Y:S02]  /*9bb0*/  UIADD3 UR16, UR6, 0x18000, URZ ;  /* 0x0001800006107890 */ /* 0x000fe4000fffe03f */
[----:B------:R-:W-:Y:S02]  /*9bc0*/  UIADD3 UR17, UR6, 0x30c30, URZ ;  /* 0x00030c3006117890 */ /* 0x000fe4000fffe03f */
[----:B------:R-:W-:-:S03]  /*9bd0*/  UIADD3 UR6, UR6, 0x20400, URZ ;  /* 0x0002040006067890 */ /* 0x000fc6000fffe03f */
[----:B------:R-:W-:Y:S01]  /*9be0*/  UIADD3 UR19, UR19, UR27, URZ ;  /* 0x0000001b13137290 */ /* 0x000fe2000fffe03f */
[----:B--2---:R-:W-:Y:S01]  /*9bf0*/  LEA R3, P2, R2, R14, 0x2 ;  /* 0x0000000e02037211 */ /* 0x004fe200078410ff */
[----:B------:R-:W-:-:S03]  /*9c00*/  UMOV UR7, UR17 ;  /* 0x0000001100077c82 */ /* 0x000fc60008000000 */
[----:B------:R-:W-:Y:S02]  /*9c10*/  R2UR UR8, R3 ;  /* 0x00000000030872ca */ /* 0x000fe400000e0000 */
[----:B------:R-:W-:Y:S01]  /*9c20*/  LEA.HI.X.SX32 R3, R16, R11, 0x1, P1 ;  /* 0x0000000b10037211 */ /* 0x000fe200008f0eff */
[----:B---3--:R-:W-:Y:S01]  /*9c30*/  IMAD.MOV.U32 R9, RZ, RZ, R4 ;  /* 0x000000ffff097224 */ /* 0x008fe200078e0004 */
[----:B------:R-:W-:Y:S02]  /*9c40*/  MOV R8, R5 ;  /* 0x0000000500087202 */ /* 0x000fe40000000f00 */
[----:B------:R-:W-:Y:S02]  /*9c50*/  LEA.HI.X R2, R2, R15, R3, 0x2, P2 ;  /* 0x0000000f02027211 */ /* 0x000fe400010f1403 */
[----:B------:R-:W-:Y:S02]  /*9c60*/  IADD3 R4, P1, R9, 0x1f0, RZ ;  /* 0x000001f009047810 */ /* 0x000fe40007f3e0ff */
[----:B------:R-:W-:-:S02]  /*9c70*/  R2UR UR9, R2 ;  /* 0x00000000020972ca */ /* 0x000fc400000e0000 */
[----:B------:R-:W-:Y:S01]  /*9c80*/  R2UR UR14, R4 ;  /* 0x00000000040e72ca */ /* 0x000fe200000e0000 */
[----:B------:R-:W-:-:S05]  /*9c90*/  IMAD.X R5, RZ, RZ, R8, P1 ;  /* 0x000000ffff057224 */ /* 0x000fca00008e0608 */
[----:B------:R-:W-:-:S13]  /*9ca0*/  R2UR UR15, R5 ;  /* 0x00000000050f72ca */ /* 0x000fda00000e0000 */
[----:B------:R2:W-:Y:S01]  /*9cb0*/  UTMALDG.4D [UR16], [UR14], desc[UR22] ;  /* 0x000016100e0075b4 */ /* 0x0005e20008019000 */
[----:B------:R2:W-:Y:S01]  /*9cc0*/  UBLKCP.S.G [UR6], [UR8], UR10 ;  /* 0x00000006080073ba */ /* 0x0005e2000800020a */
[----:B------:R-:W3:Y:S02]  /*9cd0*/  SYNCS.PHASECHK.TRANS64.TRYWAIT P1, [R12+URZ+0x30c28], R21 ;  /* 0x030c28150c0075a7 */ /* 0x000ee4000802017f */
[----:B--23--:R-:W-:Y:S05]  /*9ce0*/  @!P1 BRA `(.L_x_566) ;  /* 0x0000001000489947 */ /* 0x00cfea0003800000 */
.L_x_590:
[----:B------:R-:W-:Y:S05]  /*9cf0*/  @P0 BRA `(.L_x_567) ;  /* 0x0000000000140947 */ /* 0x000fea0003800000 */
[----:B------:R-:W-:Y:S01]  /*9d00*/  ISETP.NE.AND P1, PT, R20, RZ, PT ;  /* 0x000000ff1400720c */ /* 0x000fe20003f25270 */
[----:B------:R-:W-:-:S04]  /*9d10*/  IMAD.MOV.U32 R2, RZ, RZ, 0x4200 ;  /* 0x00004200ff027424 */ /* 0x000fc800078e00ff */
[----:B------:R3:W-:Y:S08]  /*9d20*/  SYNCS.ARRIVE.TRANS64 RZ, [R12+URZ+0x30c18], R2 ;  /* 0x030c18020cff79a7 */ /* 0x0007f0000800003f */
[----:B------:R-:W-:Y:S05]  /*9d30*/  @!P1 BRA `(.L_x_567) ;  /* 0x0000000000049947 */ /* 0x000fea0003800000 */
[----:B------:R-:W-:Y:S01]  /*9d40*/  BPT.TRAP 0x1 ;  /* 0x000000040000795c */ /* 0x000fe20000300000 */
.L_x_567:
[----:B------:R-:W-:Y:S01]  /*9d50*/  IADD3 R16, R16, 0x80, RZ ;  /* 0x0000008010107810 */ /* 0x000fe20007ffe0ff */
[----:B------:R-:W-:Y:S01]  /*9d60*/  UMOV UR22, 0x0 ;  /* 0x0000000000167882 */ /* 0x000fe20000000000 */
[----:B------:R-:W-:Y:S01]  /*9d70*/  R2UR UR17, R12 ;  /* 0x000000000c1172ca */ /* 0x000fe200000e0000 */
[----:B------:R-:W-:Y:S01]  /*9d80*/  UMOV UR23, 0x14f00000 ;  /* 0x14f0000000177882 */ /* 0x000fe20000000000 */
[----:B---3--:R-:W-:Y:S01]  /*9d90*/  IADD3 R2, P1, R9, 0xf0, RZ ;  /* 0x000000f009027810 */ /* 0x008fe20007f3e0ff */
[C---:B------:R-:W-:Y:S01]  /*9da0*/  VIADD R13, R16.reuse, UR27 ;  /* 0x0000001b100d7c36 */ /* 0x040fe20008000000 */
[----:B------:R-:W-:Y:S01]  /*9db0*/  R2UR UR6, R16 ;  /* 0x00000000100672ca */ /* 0x000fe200000e0000 */
[----:B------:R-:W-:Y:S01]  /*9dc0*/  UMOV UR18, URZ ;  /* 0x0000003f00127c82 */ /* 0x000fe20008000000 */
[----:B------:R-:W-:Y:S01]  /*9dd0*/  R2UR UR14, R2 ;  /* 0x00000000020e72ca */ /* 0x000fe200000e0000 */
[----:B------:R-:W-:Y:S01]  /*9de0*/  IMAD.X R3, RZ, RZ, R8, P1 ;  /* 0x000000ffff037224 */ /* 0x000fe200008e0608 */
[----:B------:R-:W-:Y:S01]  /*9df0*/  R2UR UR19, R13 ;  /* 0x000000000d1372ca */ /* 0x000fe200000e0000 */
[----:B------:R-:W-:-:S03]  /*9e00*/  UMOV UR10, 0x20 ;  /* 0x00000020000a7882 */ /* 0x000fc60000000000 */
        /* <DEDUP_REMOVED lines=10> */
.L_x_591:
[----:B-123--:R-:W-:Y:S01]  /*9eb0*/  SHF.R.S32.HI R21, RZ, 0x1f, R16 ;  /* 0x0000001fff157819 */ /* 0x00efe20000011410 */
[----:B------:R-:W-:Y:S06]  /*9ec0*/  @P0 BRA `(.L_x_569) ;  /* 0x00000000001c0947 */ /* 0x000fec0003800000 */
[----:B------:R1:W-:Y:S02]  /*9ed0*/  STL [R1+0x24], R0 ;  /* 0x0000240001007387 */ /* 0x0003e40000100800 */
[----:B-1----:R-:W-:-:S04]  /*9ee0*/  MOV R0, 0x4200 ;  /* 0x0000420000007802 */ /* 0x002fc80000000f00 */
[----:B------:R1:W-:Y:S02]  /*9ef0*/  SYNCS.ARRIVE.TRANS64 RZ, [R12+URZ+0x30c38], R0 ;  /* 0x030c38000cff79a7 */ /* 0x0003e4000800003f */
[----:B-1----:R1:W5:Y:S01]  /*9f00*/  LDL.LU R0, [R1+0x24] ;  /* 0x0000240001007983 */ /* 0x0023620000300800 */
[----:B------:R-:W-:-:S13]  /*9f10*/  ISETP.NE.AND P1, PT, R20, RZ, PT ;  /* 0x000000ff1400720c */ /* 0x000fda0003f25270 */
[----:B-1----:R-:W-:Y:S05]  /*9f20*/  @!P1 BRA `(.L_x_569) ;  /* 0x0000000000049947 */ /* 0x002fea0003800000 */
[----:B------:R-:W-:Y:S01]  /*9f30*/  BPT.TRAP 0x1 ;  /* 0x000000040000795c */ /* 0x000fe20000300000 */
.L_x_569:
[----:B------:R-:W-:Y:S01]  /*9f40*/  IADD3 R16, P1, R16, R6, RZ ;  /* 0x0000000610107210 */ /* 0x000fe20007f3e0ff */
[----:B------:R-:W-:Y:S01]  /*9f50*/  UMOV UR8, 0x0 ;  /* 0x0000000000087882 */ /* 0x000fe20000000000 */
[----:B------:R-:W-:Y:S01]  /*9f60*/  R2UR UR14, R12 ;  /* 0x000000000c0e72ca */ /* 0x000fe200000e0000 */
[----:B------:R-:W-:Y:S01]  /*9f70*/  UMOV UR9, 0x14f00000 ;  /* 0x14f0000000097882 */ /* 0x000fe20000000000 */
[----:B------:R-:W-:Y:S01]  /*9f80*/  R2UR UR19, R13 ;  /* 0x000000000d1372ca */ /* 0x000fe200000e0000 */
[----:B------:R-:W-:Y:S01]  /*9f90*/  IMAD.X R21, R21, 0x1, R11, P1 ;  /* 0x0000000115157824 */ /* 0x000fe200008e060b */
[----:B------:R-:W-:Y:S01]  /*9fa0*/  LEA R14, P1, R16, R14, 0x2 ;  /* 0x0000000e100e7211 */ /* 0x000fe200078210ff */
[----:B------:R-:W-:Y:S01]  /*9fb0*/  UMOV UR18, URZ ;  /* 0x0000003f00127c82 */ /* 0x000fe20008000000 */
[----:B------:R-:W-:Y:S01]  /*9fc0*/  R2UR UR6, R4 ;  /* 0x00000000040672ca */ /* 0x000fe200000e0000 */
[----:B------:R-:W-:Y:S01]  /*9fd0*/  UMOV UR10, 0x20 ;  /* 0x00000020000a7882 */ /* 0x000fe20000000000 */
[----:B------:R-:W-:-:S02]  /*9fe0*/  LEA.HI.X R21, R16, R15, R21, 0x2, P1 ;  /* 0x0000000f10157211 */ /* 0x000fc400008f1415 */
        /* <DEDUP_REMOVED lines=13> */
.L_x_593:
[----:B------:R-:W-:Y:S05]  /*a0c0*/  @P0 BRA `(.L_x_571) ;  /* 0x0000000000140947 */ /* 0x000fea0003800000 */
[----:B------:R-:W-:Y:S01]  /*a0d0*/  ISETP.NE.AND P1, PT, R20, RZ, PT ;  /* 0x000000ff1400720c */ /* 0x000fe20003f25270 */
[----:B-1----:R-:W-:-:S04]  /*a0e0*/  IMAD.MOV.U32 R5, RZ, RZ, 0x4200 ;  /* 0x00004200ff057424 */ /* 0x002fc800078e00ff */
[----:B------:R2:W-:Y:S08]  /*a0f0*/  SYNCS.ARRIVE.TRANS64 RZ, [R12+URZ+0x30c10], R5 ;  /* 0x030c10050cff79a7 */ /* 0x0005f0000800003f */
[----:B------:R-:W-:Y:S05]  /*a100*/  @!P1 BRA `(.L_x_571) ;  /* 0x0000000000049947 */ /* 0x000fea0003800000 */
[----:B------:R-:W-:Y:S01]  /*a110*/  BPT.TRAP 0x1 ;  /* 0x000000040000795c */ /* 0x000fe20000300000 */
.L_x_571:
        /* <DEDUP_REMOVED lines=16> */
[----:B------:R-:W-:-:S02]  /*a220*/  UIADD3 UR19, UR7, UR27, URZ ;  /* 0x0000001b07137290 */ /* 0x000fc4000fffe03f */
[----:B------:R-:W-:-:S03]  /*a230*/  UIMAD.WIDE UR8, UR7, 0x4, UR4 ;  /* 0x00000004070878a5 */ /* 0x000fc6000f8e0204 */
[----:B------:R-:W-:-:S04]  /*a240*/  UMOV UR15, UR17 ;  /* 0x00000011000f7c82 */ /* 0x000fc80008000000 */
[----:B------:R3:W-:Y:S02]  /*a250*/  UTMALDG.4D [UR16], [UR22], desc[UR24] ;  /* 0x00001810160075b4 */ /* 0x0007e40008019000 */
[----:B------:R3:W-:Y:S02]  /*a260*/  UBLKCP.S.G [UR14], [UR8], UR10 ;  /* 0x0000000e080073ba */ /* 0x0007e4000800020a */
[----:B---3--:R-:W-:Y:S05]  /*a270*/  @P1 BRA `(.L_x_572) ;  /* 0xfffffff800001947 */ /* 0x008fea000383ffff */
[----:B-12---:R-:W-:-:S07]  /*a280*/  IMAD.U32 R5, RZ, RZ, UR7 ;  /* 0x00000007ff057e24 */ /* 0x006fce000f8e00ff */
.L_x_563:
[----:B------:R-:W-:-:S13]  /*a290*/  ISETP.NE.AND P1, PT, R18, RZ, PT ;  /* 0x000000ff1200720c */ /* 0x000fda0003f25270 */
[----:B------:R-:W-:Y:S05]  /*a2a0*/  @!P1 BRA `(.L_x_562) ;  /* 0x0000000000f89947 */ /* 0x000fea0003800000 */
[----:B------:R-:W-:-:S04]  /*a2b0*/  SHF.L.U32 R13, R10, 0x1f, RZ ;  /* 0x0000001f0a0d7819 */ /* 0x000fc800000006ff */
[----:B------:R-:W1:Y:S02]  /*a2c0*/  SYNCS.PHASECHK.TRANS64.TRYWAIT P1, [R12+URZ+0x30c40], R13 ;  /* 0x030c400d0c0075a7 */ /* 0x000e64000802017f */
[----:B-1----:R-:W-:Y:S05]  /*a2d0*/  @!P1 BRA `(.L_x_573) ;  /* 0x0000000c000c9947 */ /* 0x002fea0003800000 */
.L_x_594:
[----:B------:R-:W-:Y:S05]  /*a2e0*/  @P0 BRA `(.L_x_574) ;  /* 0x0000000000140947 */ /* 0x000fea0003800000 */
[----:B------:R-:W-:Y:S02]  /*a2f0*/  ISETP.NE.AND P1, PT, R20, RZ, PT ;  /* 0x000000ff1400720c */ /* 0x000fe40003f25270 */
[----:B------:R-:W-:-:S04]  /*a300*/  MOV R5, 0x4200 ;  /* 0x0000420000057802 */ /* 0x000fc80000000f00 */
[----:B------:R2:W-:Y:S07]  /*a310*/  SYNCS.ARRIVE.TRANS64 RZ, [R12+URZ+0x30c30], R5 ;  /* 0x030c30050cff79a7 */ /* 0x0005ee000800003f */
[----:B------:R-:W-:Y:S05]  /*a320*/  @!P1 BRA `(.L_x_574) ;  /* 0x0000000000049947 */ /* 0x000fea0003800000 */
[----:B------:R-:W-:Y:S01]  /*a330*/  BPT.TRAP 0x1 ;  /* 0x000000040000795c */ /* 0x000fe20000300000 */
.L_x_574:
[----:B--2---:R-:W2:Y:S01]  /*a340*/  LDC.64 R4, c[0x0][0x728] ;  /* 0x0001ca00ff047b82 */ /* 0x004ea20000000a00 */
[----:B------:R-:W-:Y:S01]  /*a350*/  IMAD.SHL.U32 R19, R19, 0x80, RZ ;  /* 0x0000008013137824 */ /* 0x000fe200078e00ff */
[----:B------:R-:W-:Y:S01]  /*a360*/  R2UR UR14, R12 ;  /* 0x000000000c0e72ca */ /* 0x000fe200000e0000 */
[----:B------:R-:W-:Y:S01]  /*a370*/  UMOV UR8, 0x0 ;  /* 0x0000000000087882 */ /* 0x000fe20000000000 */
[----:B------:R-:W-:Y:S01]  /*a380*/  UMOV UR9, 0x14f00000 ;  /* 0x14f0000000097882 */ /* 0x000fe20000000000 */
[----:B------:R-:W-:Y:S01]  /*a390*/  UMOV UR18, URZ ;  /* 0x0000003f00127c82 */ /* 0x000fe20008000000 */
[C---:B-----5:R-:W-:Y:S01]  /*a3a0*/  IADD3 R0, P1, R19.reuse, R6, RZ ;  /* 0x0000000613007210 */ /* 0x060fe20007f3e0ff */
[----:B------:R-:W-:Y:S01]  /*a3b0*/  UMOV UR10, 0x20 ;  /* 0x00000020000a7882 */ /* 0x000fe20000000000 */
[----:B------:R-:W-:-:S07]  /*a3c0*/  R2UR UR19, R19 ;  /* 0x00000000131372ca */ /* 0x000fce00000e0000 */
[----:B------:R-:W-:Y:S02]  /*a3d0*/  UIADD3 UR16, UR14, 0x18000, URZ ;  /* 0x000180000e107890 */ /* 0x000fe4000fffe03f */
[----:B------:R-:W-:Y:S02]  /*a3e0*/  UIADD3 UR17, UR14, 0x30c30, URZ ;  /* 0x00030c300e117890 */ /* 0x000fe4000fffe03f */
[----:B------:R-:W-:Y:S02]  /*a3f0*/  UIADD3 UR14, UR14, 0x20400, URZ ;  /* 0x000204000e0e7890 */ /* 0x000fe4000fffe03f */
[----:B------:R-:W-:Y:S01]  /*a400*/  UIADD3 UR19, UR19, UR27, URZ ;  /* 0x0000001b13137290 */ /* 0x000fe2000fffe03f */
[----:B--2---:R-:W-:Y:S02]  /*a410*/  LEA R4, P2, R0, R4, 0x2 ;  /* 0x0000000400047211 */ /* 0x004fe400078410ff */
[----:B------:R-:W-:Y:S02]  /*a420*/  UMOV UR15, UR17 ;  /* 0x00000011000f7c82 */ /* 0x000fe40008000000 */
[----:B------:R-:W-:-:S02]  /*a430*/  R2UR UR22, R4 ;  /* 0x00000000041672ca */ /* 0x000fc400000e0000 */
        /* <DEDUP_REMOVED lines=9> */
[----:B------:R-:W3:Y:S02]  /*a4d0*/  SYNCS.PHASECHK.TRANS64.TRYWAIT P1, [R12+URZ+0x30c28], R13 ;  /* 0x030c280d0c0075a7 */ /* 0x000ee4000802017f */
[----:B--23--:R-:W-:Y:S05]  /*a4e0*/  @!P1 BRA `(.L_x_575) ;  /* 0x00000008009c9947 */ /* 0x00cfea0003800000 */
.L_x_595:
[----:B------:R-:W-:Y:S05]  /*a4f0*/  @P0 BRA `(.L_x_576) ;  /* 0x0000000000140947 */ /* 0x000fea0003800000 */
[----:B------:R-:W-:Y:S02]  /*a500*/  ISETP.NE.AND P0, PT, R20, RZ, PT ;  /* 0x000000ff1400720c */ /* 0x000fe40003f05270 */
[----:B------:R-:W-:-:S04]  /*a510*/  MOV R5, 0x4200 ;  /* 0x0000420000057802 */ /* 0x000fc80000000f00 */
[----:B------:R3:W-:Y:S07]  /*a520*/  SYNCS.ARRIVE.TRANS64 RZ, [R12+URZ+0x30c18], R5 ;  /* 0x030c18050cff79a7 */ /* 0x0007ee000800003f */
[----:B------:R-:W-:Y:S05]  /*a530*/  @!P0 BRA `(.L_x_576) ;  /* 0x0000000000048947 */ /* 0x000fea0003800000 */
[----:B------:R-:W-:Y:S01]  /*a540*/  BPT.TRAP 0x1 ;  /* 0x000000040000795c */ /* 0x000fe20000300000 */
.L_x_576:
        /* <DEDUP_REMOVED lines=13> */
[----:B---3--:R-:W-:Y:S01]  /*a620*/  IMAD.U32 R5, RZ, RZ, UR6 ;  /* 0x00000006ff057e24 */ /* 0x008fe2000f8e00ff */
[----:B------:R-:W-:Y:S02]  /*a630*/  UIADD3 UR19, UR6, UR27, URZ ;  /* 0x0000001b06137290 */ /* 0x000fe4000fffe03f */
[----:B------:R-:W-:-:S03]  /*a640*/  UIMAD.WIDE UR8, UR6, 0x4, UR4 ;  /* 0x00000004060878a5 */ /* 0x000fc6000f8e0204 */
[----:B------:R-:W-:-:S04]  /*a650*/  UMOV UR15, UR17 ;  /* 0x00000011000f7c82 */ /* 0x000fc80008000000 */
[----:B------:R3:W-:Y:S02]  /*a660*/  UTMALDG.4D [UR16], [UR22], desc[UR24] ;  /* 0x00001810160075b4 */ /* 0x0007e40008019000 */
[----:B------:R3:W-:Y:S02]  /*a670*/  UBLKCP.S.G [UR14], [UR8], UR7 ;  /* 0x0000000e080073ba */ /* 0x0007e40008000207 */
[----:B---3--:R-:W-:Y:S01]  /*a680*/  NOP ;  /* 0x0000000000007918 */ /* 0x008fe20000000000 */
.L_x_562:
[----:B------:R-:W3:Y:S01]  /*a690*/  S2R R2, SR_TID.X ;  /* 0x0000000000027919 */ /* 0x000ee20000002100 */
[----:B-12--5:R-:W-:Y:S02]  /*a6a0*/  LEA R13, R0, R12, 0x3 ;  /* 0x0000000c000d7211 */ /* 0x026fe400078e18ff */
[----:B---3--:R-:W-:Y:S02]  /*a6b0*/  LOP3.LUT R3, R2, 0x7f, RZ, 0xc0, !PT ;  /* 0x0000007f02037812 */ /* 0x008fe400078ec0ff */
[----:B------:R-:W-:Y:S02]  /*a6c0*/  SHF.L.U32 R2, R10, 0x1f, RZ ;  /* 0x0000001f0a027819 */ /* 0x000fe400000006ff */
[----:B------:R-:W-:Y:S02]  /*a6d0*/  ISETP.NE.AND P1, PT, R3, RZ, PT ;  /* 0x000000ff0300720c */ /* 0x000fe40003f25270 */
[----:B------:R-:W1:Y:S02]  /*a6e0*/  SYNCS.PHASECHK.TRANS64.TRYWAIT P0, [R13+URZ+0x30c40], R2 ;  /* 0x030c40020d0075a7 */ /* 0x000e64000800017f */
[----:B-1----:R-:W-:Y:S09]  /*a6f0*/  @!P0 BRA `(.L_x_577) ;  /* 0x00000008002c8947 */ /* 0x002ff20003800000 */
.L_x_596:
[----:B------:R-:W-:Y:S05]  /*a700*/  @P1 BRA `(.L_x_578) ;  /* 0x0000000000181947 */ /* 0x000fea0003800000 */
[----:B------:R-:W2:Y:S01]  /*a710*/  S2R R3, SR_TID.X ;  /* 0x0000000000037919 */ /* 0x000ea20000002100 */
[----:B-1----:R-:W-:-:S04]  /*a720*/  IMAD.MOV.U32 R2, RZ, RZ, 0x4200 ;  /* 0x00004200ff027424 */ /* 0x002fc800078e00ff */
[----:B------:R3:W-:Y:S01]  /*a730*/  SYNCS.ARRIVE.TRANS64 RZ, [R13+URZ+0x30c30], R2 ;  /* 0x030c30020dff79a7 */ /* 0x0007e2000800003f */
[----:B--2---:R-:W-:-:S13]  /*a740*/  LOP3.LUT P0, RZ, R3, 0x1f, RZ, 0xc0, !PT ;  /* 0x0000001f03ff7812 */ /* 0x004fda000780c0ff */
[----:B---3--:R-:W-:Y:S05]  /*a750*/  @!P0 BRA `(.L_x_578) ;  /* 0x0000000000048947 */ /* 0x008fea0003800000 */
[----:B------:R-:W-:Y:S01]  /*a760*/  BPT.TRAP 0x1 ;  /* 0x000000040000795c */ /* 0x000fe20000300000 */
.L_x_578:
[----:B-1----:R-:W1:Y:S01]  /*a770*/  LDC.64 R2, c[0x0][0x728] ;  /* 0x0001ca00ff027b82 */ /* 0x002e620000000a00 */
[C---:B------:R-:W-:Y:S01]  /*a780*/  IADD3 R6, P0, R5.reuse, R6, RZ ;  /* 0x0000000605067210 */ /* 0x040fe20007f1e0ff */
[C---:B------:R-:W-:Y:S01]  /*a790*/  IMAD R4, R0.reuse, 0x4000, R12 ;  /* 0x0000400000047824 */ /* 0x040fe200078e020c */
[----:B------:R-:W-:Y:S01]  /*a7a0*/  LEA R12, R0, R12, 0x9 ;  /* 0x0000000c000c7211 */ /* 0x000fe200078e48ff */
[----:B------:R-:W-:Y:S01]  /*a7b0*/  UMOV UR8, 0x0 ;  /* 0x0000000000087882 */ /* 0x000fe20000000000 */
[C---:B------:R-:W-:Y:S01]  /*a7c0*/  LEA.HI.X.SX32 R11, R5.reuse, R11, 0x1, P0 ;  /* 0x0000000b050b7211 */ /* 0x040fe200000f0eff */
[----:B------:R-:W-:Y:S01]  /*a7d0*/  UMOV UR9, 0x14f00000 ;  /* 0x14f0000000097882 */ /* 0x000fe20000000000 */
[----:B------:R-:W-:Y:S01]  /*a7e0*/  R2UR UR19, R5 ;  /* 0x00000000051372ca */ /* 0x000fe200000e0000 */
[----:B------:R-:W-:Y:S01]  /*a7f0*/  UMOV UR18, URZ ;  /* 0x0000003f00127c82 */ /* 0x000fe20008000000 */
[----:B------:R-:W-:Y:S02]  /*a800*/  R2UR UR17, R13 ;  /* 0x000000000d1172ca */ /* 0x000fe400000e0000 */
[----:B------:R-:W-:-:S02]  /*a810*/  R2UR UR16, R4 ;  /* 0x00000000041072ca */ /* 0x000fc400000e0000 */
[----:B------:R-:W-:-:S07]  /*a820*/  R2UR UR10, R12 ;  /* 0x000000000c0a72ca */ /* 0x000fce00000e0000 */
[----:B------:R-:W-:Y:S02]  /*a830*/  UIADD3 UR19, UR19, UR27, URZ ;  /* 0x0000001b13137290 */ /* 0x000fe4000fffe03f */
[----:B------:R-:W-:Y:S01]  /*a840*/  UIADD3 UR17, UR17, 0x30c30, URZ ;  /* 0x00030c3011117890 */ /* 0x000fe2000fffe03f */
[C---:B-1----:R-:W-:Y:S01]  /*a850*/  LEA R2, P0, R6.reuse, R2, 0x2 ;  /* 0x0000000206027211 */ /* 0x042fe200078010ff */
[----:B------:R-:W-:Y:S02]  /*a860*/  UIADD3 UR16, UR16, 0x18000, URZ ;  /* 0x0001800010107890 */ /* 0x000fe4000fffe03f */
[----:B------:R-:W-:Y:S01]  /*a870*/  UIADD3 UR14, UR10, 0x20400, URZ ;  /* 0x000204000a0e7890 */ /* 0x000fe2000fffe03f */
[----:B------:R-:W-:Y:S02]  /*a880*/  LEA.HI.X R3, R6, R3, R11, 0x2, P0 ;  /* 0x0000000306037211 */ /* 0x000fe400000f140b */
[----:B------:R-:W-:Y:S01]  /*a890*/  UMOV UR15, UR17 ;  /* 0x00000011000f7c82 */ /* 0x000fe20008000000 */
[----:B------:R-:W-:Y:S01]  /*a8a0*/  IADD3 R9, P0, R9, 0x1f0, RZ ;  /* 0x000001f009097810 */ /* 0x000fe20007f1e0ff */
[----:B------:R-:W-:Y:S01]  /*a8b0*/  UMOV UR10, 0x20 ;  /* 0x00000020000a7882 */ /* 0x000fe20000000000 */
[----:B------:R-:W-:-:S02]  /*a8c0*/  R2UR UR22, R2 ;  /* 0x00000000021672ca */ /* 0x000fc400000e0000 */
[----:B------:R-:W-:Y:S01]  /*a8d0*/  R2UR UR6, R9 ;  /* 0x00000000090672ca */ /* 0x000fe200000e0000 */
[----:B------:R-:W-:Y:S01]  /*a8e0*/  IMAD.X R8, RZ, RZ, R8, P0 ;  /* 0x000000ffff087224 */ /* 0x000fe200000e0608 */
[----:B------:R-:W-:Y:S01]  /*a8f0*/  R2UR UR23, R3 ;  /* 0x00000000031772ca */ /* 0x000fe200000e0000 */
[----:B------:R-:W-:-:S03]  /*a900*/  VIADD R9, R0, 0x1 ;  /* 0x0000000100097836 */ /* 0x000fc60000000000 */
[----:B------:R-:W-:Y:S02]  /*a910*/  R2UR UR7, R8 ;  /* 0x00000000080772ca */ /* 0x000fe400000e0000 */
[----:B------:R-:W-:-:S04]  /*a920*/  ISETP.NE.AND P0, PT, R9, 0x2, PT ;  /* 0x000000020900780c */ /* 0x000fc80003f05270 */
[----:B------:R-:W-:Y:S02]  /*a930*/  SEL R3, RZ, 0x1, P0 ;  /* 0x00000001ff037807 */ /* 0x000fe40000000000 */
[----:B------:R-:W-:Y:S02]  /*a940*/  SEL R9, R9, RZ, P0 ;  /* 0x000000ff09097207 */ /* 0x000fe40000000000 */
[----:B------:R-:W-:-:S03]  /*a950*/  LOP3.LUT R0, R10, R3, RZ, 0x3c, !PT ;  /* 0x000000030a007212 */ /* 0x000fc600078e3cff */
[----:B------:R1:W-:Y:S01]  /*a960*/  UTMALDG.4D [UR16], [UR6], desc[UR8] ;  /* 0x00000810060075b4 */ /* 0x0003e20008019000 */
[----:B------:R1:W-:Y:S02]  /*a970*/  UBLKCP.S.G [UR14], [UR22], UR10 ;  /* 0x0000000e160073ba */ /* 0x0003e4000800020a */
[----:B-1----:R-:W-:Y:S01]  /*a980*/  NOP ;  /* 0x0000000000007918 */ /* 0x002fe20000000000 */
.L_x_559:
[----:B------:R-:W-:Y:S05]  /*a990*/  BSYNC B0 ;  /* 0x0000000000007941 */ /* 0x000fea0003800000 */
.L_x_557:
[----:B------:R-:W-:-:S03]  /*a9a0*/  UMOV UR6, 0xffffffff ;  /* 0xffffffff00067882 */ /* 0x000fc60000000000 */
[----:B------:R-:W-:Y:S05]  /*a9b0*/  BRA.DIV UR6, `(.L_x_579) ;  /* 0x0000000606907947 */ /* 0x000fea000b800000 */
[----:B------:R-:W-:-:S13]  /*a9c0*/  ELECT P6, URZ, PT ;  /* 0x00000000003f782f */ /* 0x000fda00038c0000 */
.L_x_599:
[----:B------:R-:W-:Y:S05]  /*a9d0*/  @!P6 BRA `(.L_x_474) ;  /* 0x000000000084e947 */ /* 0x000fea0003800000 */
[----:B------:R-:W3:Y:S02]  /*a9e0*/  LDL.LU R2, [R1] ;  /* 0x0000000001027983 */ /* 0x000ee40000300800 */
[----:B---3--:R-:W-:-:S04]  /*a9f0*/  LOP3.LUT R2, R2, 0x2, RZ, 0xfc, !PT ;  /* 0x0000000202027812 */ /* 0x008fc800078efcff */
[----:B------:R-:W-:-:S13]  /*aa00*/  ISETP.NE.AND P2, PT, R2, 0x3, PT ;  /* 0x000000030200780c */ /* 0x000fda0003f45270 */
[----:B------:R-:W-:Y:S05]  /*aa10*/  @!P2 BRA `(.L_x_580) ;  /* 0x000000000004a947 */ /* 0x000fea0003800000 */
[----:B--2---:R-:W-:Y:S01]  /*aa20*/  BPT.TRAP 0x1 ;  /* 0x000000040000795c */ /* 0x004fe20000300000 */
.L_x_580:
[----:B------:R-:W1:Y:S01]  /*aa30*/  S2R R3, SR_CgaCtaId ;  /* 0x0000000000037919 */ /* 0x000e620000008800 */
[----:B------:R-:W-:Y:S02]  /*aa40*/  MOV R2, 0x400 ;  /* 0x0000040000027802 */ /* 0x000fe40000000f00 */
[----:B------:R-:W-:Y:S02]  /*aa50*/  SHF.L.U32 R4, R0, 0x1f, RZ ;  /* 0x0000001f00047819 */ /* 0x000fe400000006ff */
[----:B-1----:R-:W-:Y:S01]  /*aa60*/  LEA R6, R3, R2, 0x18 ;  /* 0x0000000203067211 */ /* 0x002fe200078ec0ff */
[----:B------:R-:W-:-:S03]  /*aa70*/  VIADD R3, R9, 0x1 ;  /* 0x0000000109037836 */ /* 0x000fc60000000000 */
[----:B------:R-:W-:Y:S02]  /*aa80*/  IADD3 R2, R6, 0x30c20, RZ ;  /* 0x00030c2006027810 */ /* 0x000fe40007ffe0ff */
[----:B------:R-:W-:-:S03]  /*aa90*/  ISETP.NE.AND P1, PT, R3, 0x2, PT ;  /* 0x000000020300780c */ /* 0x000fc60003f25270 */
[----:B------:R-:W-:Y:S01]  /*aaa0*/  IMAD R7, R9, 0x8, R2 ;  /* 0x0000000809077824 */ /* 0x000fe200078e0202 */
[----:B------:R-:W-:Y:S02]  /*aab0*/  SEL R5, RZ, 0x1, P1 ;  /* 0x00000001ff057807 */ /* 0x000fe40000800000 */
[----:B------:R-:W-:Y:S01]  /*aac0*/  SEL R3, R3, RZ, P1 ;  /* 0x000000ff03037207 */ /* 0x000fe20000800000 */
[----:B------:R-:W1:Y:S01]  /*aad0*/  SYNCS.PHASECHK.TRANS64.TRYWAIT P0, [R7+URZ], R4 ;  /* 0x00000004070075a7 */ /* 0x000e62000800017f */
[----:B------:R-:W-:Y:S02]  /*aae0*/  LOP3.LUT R5, R0, R5, RZ, 0x3c, !PT ;  /* 0x0000000500057212 */ /* 0x000fe400078e3cff */
[----:B------:R-:W-:Y:S02]  /*aaf0*/  LEA R11, R3, R2, 0x3 ;  /* 0x00000002030b7211 */ /* 0x000fe400078e18ff */
[----:B------:R-:W-:Y:S01]  /*ab00*/  SHF.L.U32 R2, R5, 0x1f, RZ ;  /* 0x0000001f05027819 */ /* 0x000fe200000006ff */
[----:B-1----:R-:W-:Y:S06]  /*ab10*/  @!P0 BRA `(.L_x_581) ;  /* 0x0000000400588947 */ /* 0x002fec0003800000 */
.L_x_600:
[----:B------:R-:W3:Y:S02]  /*ab20*/  SYNCS.PHASECHK.TRANS64.TRYWAIT P0, [R11+URZ], R2 ;  /* 0x000000020b0075a7 */ /* 0x000ee4000800017f */
[----:B---3--:R-:W-:Y:S05]  /*ab30*/  @!P0 BRA `(.L_x_582) ;  /* 0x0000000400648947 */ /* 0x008fea0003800000 */
.L_x_601:
[----:B------:R-:W-:Y:S05]  /*ab40*/  @!P2 BRA `(.L_x_583) ;  /* 0x000000000004a947 */ /* 0x000fea0003800000 */
[----:B--2---:R-:W-:Y:S01]  /*ab50*/  BPT.TRAP 0x1 ;  /* 0x000000040000795c */ /* 0x004fe20000300000 */
.L_x_583:
[----:B------:R-:W-:-:S04]  /*ab60*/  VIADD R0, R6, 0x30c40 ;  /* 0x00030c4006007836 */ /* 0x000fc80000000000 */
[----:B------:R-:W-:-:S04]  /*ab70*/  IMAD R9, R9, 0x8, R0 ;  /* 0x0000000809097824 */ /* 0x000fc800078e0200 */
[----:B------:R-:W4:Y:S02]  /*ab80*/  SYNCS.PHASECHK.TRANS64.TRYWAIT P0, [R9+URZ], R4 ;  /* 0x00000004090075a7 */ /* 0x000f24000800017f */
[----:B----4-:R-:W-:Y:S05]  /*ab90*/  @!P0 BRA `(.L_x_584) ;  /* 0x0000000400608947 */ /* 0x010fea0003800000 */
.L_x_602:
[----:B------:R-:W-:-:S07]  /*aba0*/  LEA R3, R3, R0, 0x3 ;  /* 0x0000000003037211 */ /* 0x000fce00078e18ff */
.L_x_585:
[----:B------:R1:W1:Y:S02]  /*abb0*/  SYNCS.PHASECHK.TRANS64.TRYWAIT P0, [R3+URZ], R2 ;  /* 0x00000002030075a7 */ /* 0x000264000800017f */
[----:B-1----:R-:W-:Y:S05]  /*abc0*/  @!P0 NANOSLEEP.SYNCS 0x989680 ;  /* 0x009896800000895d */ /* 0x002fea0003900000 */
[----:B------:R-:W1:Y:S02]  /*abd0*/  @!P0 SYNCS.PHASECHK.TRANS64 P0, [R3+URZ], R2 ;  /* 0x00000002030085a7 */ /* 0x000e64000800007f */
[----:B-1----:R-:W-:Y:S05]  /*abe0*/  @!P0 BRA `(.L_x_585) ;  /* 0xfffffffc00f08947 */ /* 0x002fea000383ffff */
.L_x_474:
[----:B--2---:R-:W-:Y:S05]  /*abf0*/  BSYNC B6 ;  /* 0x0000000000067941 */ /* 0x004fea0003800000 */
.L_x_468:
[----:B------:R-:W-:Y:S05]  /*ac00*/  EXIT ;  /* 0x000000000000794d */ /* 0x000fea0003800000 */
.L_x_484:
[----:B------:R-:W-:Y:S01]  /*ac10*/  IMAD.MOV.U32 R12, RZ, RZ, RZ ;  /* 0x000000ffff0c7224 */ /* 0x000fe200078e00ff */
[----:B------:R-:W-:Y:S01]  /*ac20*/  MOV R15, 0xffffffff ;  /* 0xffffffff000f7802 */ /* 0x000fe20000000f00 */
[----:B------:R-:W-:-:S07]  /*ac30*/  IMAD.MOV.U32 R11, RZ, RZ, 0x1f ;  /* 0x0000001fff0b7424 */ /* 0x000fce00078e00ff */
[----:B------:R-:W-:Y:S05]  /*ac40*/  WARPSYNC.COLLECTIVE R15, `(.L_x_586) ;  /* 0x000000000f087348 */ /* 0x000fea0003c00000 */
[----:B------:R1:W2:Y:S02]  /*ac50*/  SHFL.IDX P6, R14, R13, R12, R11 ;  /* 0x0000000c0d0e7389 */ /* 0x0002a400000c000b */
[----:B-12---:R-:W-:Y:S01]  /*ac60*/  ENDCOLLECTIVE ;  /* 0x000000000000791b */ /* 0x006fe20003800000 */
.L_x_586:
[----:B------:R-:W-:Y:S05]  /*ac70*/  BRA `(.L_x_587) ;  /* 0xffffff6400407947 */ /* 0x000fea000383ffff */
.L_x_486:
[----:B--2---:R2:W3:Y:S02]  /*ac80*/  SYNCS.PHASECHK.TRANS64.TRYWAIT P0, [R2+URZ+0x30c00], R9 ;  /* 0x030c0009020075a7 */ /* 0x0044e4000800017f */
[----:B---3--:R-:W-:Y:S05]  /*ac90*/  @!P0 NANOSLEEP.SYNCS 0x989680 ;  /* 0x009896800000895d */ /* 0x008fea0003900000 */
[----:B------:R-:W3:Y:S02]  /*aca0*/  @!P0 SYNCS.PHASECHK.TRANS64 P0, [R2+URZ+0x30c00], R9 ;  /* 0x030c0009020085a7 */ /* 0x000ee4000800007f */
[----:B---3--:R-:W-:Y:S05]  /*acb0*/  @!P0 BRA `(.L_x_486) ;  /* 0xfffffffc00f08947 */ /* 0x008fea000383ffff */
[----:B------:R-:W-:Y:S05]  /*acc0*/  BRA `(.L_x_485) ;  /* 0xffffff6400a47947 */ /* 0x000fea000383ffff */
.L_x_490:
[----:B--2---:R2:W3:Y:S02]  /*acd0*/  SYNCS.PHASECHK.TRANS64.TRYWAIT P1, [R3+URZ+0x30c10], R22 ;  /* 0x030c1016030075a7 */ /* 0x0044e4000802017f */
[----:B---3--:R-:W-:Y:S05]  /*ace0*/  @!P1 NANOSLEEP.SYNCS 0x989680 ;  /* 0x009896800000995d */ /* 0x008fea0003900000 */
[----:B------:R-:W3:Y:S02]  /*acf0*/  @!P1 SYNCS.PHASECHK.TRANS64 P1, [R3+URZ+0x30c10], R22 ;  /* 0x030c1016030095a7 */ /* 0x000ee4000802007f */
[----:B---3--:R-:W-:Y:S05]  /*ad00*/  @!P1 BRA `(.L_x_490) ;  /* 0xfffffffc00f09947 */ /* 0x008fea000383ffff */
[----:B------:R-:W-:Y:S05]  /*ad10*/  BRA `(.L_x_489) ;  /* 0xffffff6c00847947 */ /* 0x000fea000383ffff */
.L_x_494:
[----:B------:R1:W1:Y:S02]  /*ad20*/  SYNCS.PHASECHK.TRANS64.TRYWAIT P1, [R3+URZ+0x30c30], R22 ;  /* 0x030c3016030075a7 */ /* 0x000264000802017f */
[----:B-1----:R-:W-:Y:S05]  /*ad30*/  @!P1 NANOSLEEP.SYNCS 0x989680 ;  /* 0x009896800000995d */ /* 0x002fea0003900000 */
[----:B------:R-:W1:Y:S02]  /*ad40*/  @!P1 SYNCS.PHASECHK.TRANS64 P1, [R3+URZ+0x30c30], R22 ;  /* 0x030c3016030095a7 */ /* 0x000e64000802007f */
[----:B-1----:R-:W-:Y:S05]  /*ad50*/  @!P1 BRA `(.L_x_494) ;  /* 0xfffffffc00f09947 */ /* 0x002fea000383ffff */
[----:B------:R-:W-:Y:S05]  /*ad60*/  BRA `(.L_x_493) ;  /* 0xffffff7000987947 */ /* 0x000fea000383ffff */
.L_x_560:
[----:B-1----:R1:W2:Y:S02]  /*ad70*/  SYNCS.PHASECHK.TRANS64.TRYWAIT P1, [R12+URZ+0x30c20], R3 ;  /* 0x030c20030c0075a7 */ /* 0x0022a4000802017f */
[----:B--2---:R-:W-:Y:S05]  /*ad80*/  @!P1 NANOSLEEP.SYNCS 0x989680 ;  /* 0x009896800000995d */ /* 0x004fea0003900000 */
[----:B------:R-:W2:Y:S02]  /*ad90*/  @!P1 SYNCS.PHASECHK.TRANS64 P1, [R12+URZ+0x30c20], R3 ;  /* 0x030c20030c0095a7 */ /* 0x000ea4000802007f */
[----:B--2---:R-:W-:Y:S05]  /*ada0*/  @!P1 BRA `(.L_x_560) ;  /* 0xfffffffc00f09947 */ /* 0x004fea000383ffff */
[----:B------:R-:W-:Y:S05]  /*adb0*/  BRA `(.L_x_588) ;  /* 0xffffffe800107947 */ /* 0x000fea000383ffff */
.L_x_564:
[----:B-1----:R1:W2:Y:S02]  /*adc0*/  SYNCS.PHASECHK.TRANS64.TRYWAIT P1, [R12+URZ+0x30c40], R21 ;  /* 0x030c40150c0075a7 */ /* 0x0022a4000802017f */
[----:B--2---:R-:W-:Y:S05]  /*add0*/  @!P1 NANOSLEEP.SYNCS 0x989680 ;  /* 0x009896800000995d */ /* 0x004fea0003900000 */
[----:B------:R-:W2:Y:S02]  /*ade0*/  @!P1 SYNCS.PHASECHK.TRANS64 P1, [R12+URZ+0x30c40], R21 ;  /* 0x030c40150c0095a7 */ /* 0x000ea4000802007f */
[----:B--2---:R-:W-:Y:S05]  /*adf0*/  @!P1 BRA `(.L_x_564) ;  /* 0xfffffffc00f09947 */ /* 0x004fea000383ffff */
[----:B------:R-:W-:Y:S05]  /*ae00*/  BRA `(.L_x_589) ;  /* 0xffffffec00287947 */ /* 0x000fea000383ffff */
.L_x_566:
[----:B--2---:R2:W3:Y:S02]  /*ae10*/  SYNCS.PHASECHK.TRANS64.TRYWAIT P1, [R12+URZ+0x30c28], R21 ;  /* 0x030c28150c0075a7 */ /* 0x0044e4000802017f */
[----:B---3--:R-:W-:Y:S05]  /*ae20*/  @!P1 NANOSLEEP.SYNCS 0x989680 ;  /* 0x009896800000995d */ /* 0x008fea0003900000 */
[----:B------:R-:W3:Y:S02]  /*ae30*/  @!P1 SYNCS.PHASECHK.TRANS64 P1, [R12+URZ+0x30c28], R21 ;  /* 0x030c28150c0095a7 */ /* 0x000ee4000802007f */
[----:B---3--:R-:W-:Y:S05]  /*ae40*/  @!P1 BRA `(.L_x_566) ;  /* 0xfffffffc00f09947 */ /* 0x008fea000383ffff */
[----:B------:R-:W-:Y:S05]  /*ae50*/  BRA `(.L_x_590) ;  /* 0xffffffec00a47947 */ /* 0x000fea000383ffff */
.L_x_568:
[----:B---3--:R3:W4:Y:S02]  /*ae60*/  SYNCS.PHASECHK.TRANS64.TRYWAIT P1, [R12+URZ+0x30c48], R21 ;  /* 0x030c48150c0075a7 */ /* 0x008724000802017f */
[----:B----4-:R-:W-:Y:S05]  /*ae70*/  @!P1 NANOSLEEP.SYNCS 0x989680 ;  /* 0x009896800000995d */ /* 0x010fea0003900000 */
[----:B------:R-:W4:Y:S02]  /*ae80*/  @!P1 SYNCS.PHASECHK.TRANS64 P1, [R12+URZ+0x30c48], R21 ;  /* 0x030c48150c0095a7 */ /* 0x000f24000802007f */
[----:B----4-:R-:W-:Y:S05]  /*ae90*/  @!P1 BRA `(.L_x_568) ;  /* 0xfffffffc00f09947 */ /* 0x010fea000383ffff */
[----:B------:R-:W-:Y:S05]  /*aea0*/  BRA `(.L_x_591) ;  /* 0xfffffff000007947 */ /* 0x000fea000383ffff */
.L_x_570:
[----:B------:R-:W-:-:S07]  /*aeb0*/  SHF.L.U32 R5, R10, 0x1f, RZ ;  /* 0x0000001f0a057819 */ /* 0x000fce00000006ff */
.L_x_592:
[----:B-1----:R1:W2:Y:S02]  /*aec0*/  SYNCS.PHASECHK.TRANS64.TRYWAIT P1, [R12+URZ+0x30c20], R5 ;  /* 0x030c20050c0075a7 */ /* 0x0022a4000802017f */
[----:B--2---:R-:W-:Y:S05]  /*aed0*/  @!P1 NANOSLEEP.SYNCS 0x989680 ;  /* 0x009896800000995d */ /* 0x004fea0003900000 */
[----:B------:R-:W2:Y:S02]  /*aee0*/  @!P1 SYNCS.PHASECHK.TRANS64 P1, [R12+URZ+0x30c20], R5 ;  /* 0x030c20050c0095a7 */ /* 0x000ea4000802007f */
[----:B--2---:R-:W-:Y:S05]  /*aef0*/  @!P1 BRA `(.L_x_592) ;  /* 0xfffffffc00f09947 */ /* 0x004fea000383ffff */
[----:B------:R-:W-:Y:S05]  /*af00*/  BRA `(.L_x_593) ;  /* 0xfffffff0006c7947 */ /* 0x000fea000383ffff */
.L_x_573:
[----:B-1----:R1:W2:Y:S02]  /*af10*/  SYNCS.PHASECHK.TRANS64.TRYWAIT P1, [R12+URZ+0x30c40], R13 ;  /* 0x030c400d0c0075a7 */ /* 0x0022a4000802017f */
[----:B--2---:R-:W-:Y:S05]  /*af20*/  @!P1 NANOSLEEP.SYNCS 0x989680 ;  /* 0x009896800000995d */ /* 0x004fea0003900000 */
[----:B------:R-:W2:Y:S02]  /*af30*/  @!P1 SYNCS.PHASECHK.TRANS64 P1, [R12+URZ+0x30c40], R13 ;  /* 0x030c400d0c0095a7 */ /* 0x000ea4000802007f */
[----:B--2---:R-:W-:Y:S05]  /*af40*/  @!P1 BRA `(.L_x_573) ;  /* 0xfffffffc00f09947 */ /* 0x004fea000383ffff */
[----:B------:R-:W-:Y:S05]  /*af50*/  BRA `(.L_x_594) ;  /* 0xfffffff000e07947 */ /* 0x000fea000383ffff */
.L_x_575:
[----:B--2---:R2:W3:Y:S02]  /*af60*/  SYNCS.PHASECHK.TRANS64.TRYWAIT P1, [R12+URZ+0x30c28], R13 ;  /* 0x030c280d0c0075a7 */ /* 0x0044e4000802017f */
[----:B---3--:R-:W-:Y:S05]  /*af70*/  @!P1 NANOSLEEP.SYNCS 0x989680 ;  /* 0x009896800000995d */ /* 0x008fea0003900000 */
[----:B------:R-:W3:Y:S02]  /*af80*/  @!P1 SYNCS.PHASECHK.TRANS64 P1, [R12+URZ+0x30c28], R13 ;  /* 0x030c280d0c0095a7 */ /* 0x000ee4000802007f */
[----:B---3--:R-:W-:Y:S05]  /*af90*/  @!P1 BRA `(.L_x_575) ;  /* 0xfffffffc00f09947 */ /* 0x008fea000383ffff */
[----:B------:R-:W-:Y:S05]  /*afa0*/  BRA `(.L_x_595) ;  /* 0xfffffff400507947 */ /* 0x000fea000383ffff */
.L_x_577:
[----:B-1----:R1:W2:Y:S02]  /*afb0*/  SYNCS.PHASECHK.TRANS64.TRYWAIT P0, [R13+URZ+0x30c40], R2 ;  /* 0x030c40020d0075a7 */ /* 0x0022a4000800017f */
[----:B--2---:R-:W-:Y:S05]  /*afc0*/  @!P0 NANOSLEEP.SYNCS 0x989680 ;  /* 0x009896800000895d */ /* 0x004fea0003900000 */
[----:B------:R-:W2:Y:S02]  /*afd0*/  @!P0 SYNCS.PHASECHK.TRANS64 P0, [R13+URZ+0x30c40], R2 ;  /* 0x030c40020d0085a7 */ /* 0x000ea4000800007f */
[----:B--2---:R-:W-:Y:S05]  /*afe0*/  @!P0 BRA `(.L_x_577) ;  /* 0xfffffffc00f08947 */ /* 0x004fea000383ffff */
[----:B------:R-:W-:Y:S05]  /*aff0*/  BRA `(.L_x_596) ;  /* 0xfffffff400c07947 */ /* 0x000fea000383ffff */
.L_x_579:
[----:B------:R-:W-:Y:S01]  /*b000*/  BSSY B0, `(.L_x_597) ;  /* 0x0000006000007945 */ /* 0x000fe20003800000 */
[----:B------:R-:W-:-:S07]  /*b010*/  IMAD.MOV.U32 R15, RZ, RZ, -0x1 ;  /* 0xffffffffff0f7424 */ /* 0x000fce00078e00ff */
[----:B--2---:R-:W-:Y:S05]  /*b020*/  WARPSYNC.COLLECTIVE R15, `(.L_x_598) ;  /* 0x000000000f0c7348 */ /* 0x004fea0003c00000 */
[----:B------:R-:W-:Y:S02]  /*b030*/  ELECT P6, UR62, PT ;  /* 0x00000000003e782f */ /* 0x000fe400038c0000 */
[----:B------:R-:W-:Y:S01]  /*b040*/  MOV R14, UR62 ;  /* 0x0000003e000e7c02 */ /* 0x000fe20008000f00 */
[----:B--2---:R-:W-:Y:S10]  /*b050*/  ENDCOLLECTIVE ;  /* 0x000000000000791b */ /* 0x004ff40003800000 */
.L_x_598:
[----:B------:R-:W-:Y:S05]  /*b060*/  BSYNC B0 ;  /* 0x0000000000007941 */ /* 0x000fea0003800000 */
.L_x_597:
[----:B------:R-:W-:Y:S05]  /*b070*/  BRA `(.L_x_599) ;  /* 0xfffffff800547947 */ /* 0x000fea000383ffff */
.L_x_581:
[----:B-1----:R1:W3:Y:S02]  /*b080*/  SYNCS.PHASECHK.TRANS64.TRYWAIT P0, [R7+URZ], R4 ;  /* 0x00000004070075a7 */ /* 0x0022e4000800017f */
[----:B---3--:R-:W-:Y:S05]  /*b090*/  @!P0 NANOSLEEP.SYNCS 0x989680 ;  /* 0x009896800000895d */ /* 0x008fea0003900000 */
[----:B------:R-:W3:Y:S02]  /*b0a0*/  @!P0 SYNCS.PHASECHK.TRANS64 P0, [R7+URZ], R4 ;  /* 0x00000004070085a7 */ /* 0x000ee4000800007f */
[----:B---3--:R-:W-:Y:S05]  /*b0b0*/  @!P0 BRA `(.L_x_581) ;  /* 0xfffffffc00f08947 */ /* 0x008fea000383ffff */
[----:B------:R-:W-:Y:S05]  /*b0c0*/  BRA `(.L_x_600) ;  /* 0xfffffff800947947 */ /* 0x000fea000383ffff */
.L_x_582:
[----:B---3--:R3:W4:Y:S02]  /*b0d0*/  SYNCS.PHASECHK.TRANS64.TRYWAIT P0, [R11+URZ], R2 ;  /* 0x000000020b0075a7 */ /* 0x008724000800017f */
[----:B----4-:R-:W-:Y:S05]  /*b0e0*/  @!P0 NANOSLEEP.SYNCS 0x989680 ;  /* 0x009896800000895d */ /* 0x010fea0003900000 */
[----:B------:R-:W4:Y:S02]  /*b0f0*/  @!P0 SYNCS.PHASECHK.TRANS64 P0, [R11+URZ], R2 ;  /* 0x000000020b0085a7 */ /* 0x000f24000800007f */
[----:B----4-:R-:W-:Y:S05]  /*b100*/  @!P0 BRA `(.L_x_582) ;  /* 0xfffffffc00f08947 */ /* 0x010fea000383ffff */
[----:B------:R-:W-:Y:S05]  /*b110*/  BRA `(.L_x_601) ;  /* 0xfffffff800887947 */ /* 0x000fea000383ffff */
.L_x_584:
[----:B----4-:R4:W1:Y:S02]  /*b120*/  SYNCS.PHASECHK.TRANS64.TRYWAIT P0, [R9+URZ], R4 ;  /* 0x00000004090075a7 */ /* 0x010864000800017f */
[----:B-1----:R-:W-:Y:S05]  /*b130*/  @!P0 NANOSLEEP.SYNCS 0x989680 ;  /* 0x009896800000895d */ /* 0x002fea0003900000 */
[----:B------:R-:W1:Y:S02]  /*b140*/  @!P0 SYNCS.PHASECHK.TRANS64 P0, [R9+URZ], R4 ;  /* 0x00000004090085a7 */ /* 0x000e64000800007f */
[----:B-1----:R-:W-:Y:S05]  /*b150*/  @!P0 BRA `(.L_x_584) ;  /* 0xfffffffc00f08947 */ /* 0x002fea000383ffff */
[----:B------:R-:W-:Y:S05]  /*b160*/  BRA `(.L_x_602) ;  /* 0xfffffff8008c7947 */ /* 0x000fea000383ffff */
.L_x_603:
        /* <DEDUP_REMOVED lines=9> */
.L_x_3722:


//--------------------- .text._ZN7cutlass13device_kernelIN5flash11enable_sm90INS1_16FlashAttnBwdSm90INS1_25CollectiveMainloopBwdSm90ILi2ELi2ELi2EN4cute5tupleIJNS5_1CILi1EEES8_S8_EEENS6_IJNS7_ILi128EEESA_NS7_ILi64EEEEEENS_10bfloat16_tEfNS_4arch4Sm90ELb0ELb0ELb1ELb1ELb1ELb1ELb0ELb0ELi2ELi1ELi2ELi2ELb0EEENS1_21CollectiveEpilogueBwdISC_SD_SF_Li256ELb1ELb0ELi1EEENS1_19SingleTileSchedulerILb1ELb0ELb0ELi128EEEEEEEEEvNT_6ParamsE --------------------------
	.section	.text._ZN7cutlass13device_kernelIN5flash11enable_sm90INS1_16FlashAttnBwdSm90INS1_25CollectiveMainloopBwdSm90ILi2ELi2ELi2EN4cute5tupleIJNS5_1CILi1EEES8_S8_EEENS6_IJNS7_ILi128EEESA_NS7_ILi64EEEEEENS_10bfloat16_tEfNS_4arch4Sm90ELb0ELb0ELb1ELb1ELb1ELb1ELb0ELb0ELi2ELi1ELi2ELi2ELb0EEENS1_21CollectiveEpilogueBwdISC_SD_SF_Li256ELb1ELb0ELi1EEENS1_19SingleTileSchedulerILb1ELb0ELb0ELi128EEEEEEEEEvNT_6ParamsE,"ax",@progbits
	.align	128
.text._ZN7cutlass13device_kernelIN5flash11enable_sm90INS1_16FlashAttnBwdSm90INS1_25CollectiveMainloopBwdSm90ILi2ELi2ELi2EN4cute5tupleIJNS5_1CILi1EEES8_S8_EEENS6_IJNS7_ILi128EEESA_NS7_ILi64EEEEEENS_10bfloat16_tEfNS_4arch4Sm90ELb0ELb0ELb1ELb1ELb1ELb1ELb0ELb0ELi2ELi1ELi2ELi2ELb0EEENS1_21CollectiveEpilogueBwdISC_SD_SF_Li256ELb1ELb0ELi1EEENS1_19SingleTileSchedulerILb1ELb0ELb0ELi128EEEEEEEEEvNT_6ParamsE:
        .type           _ZN7cutlass13device_kernelIN5flash11enable_sm90INS1_16FlashAttnBwdSm90INS1_25CollectiveMainloopBwdSm90ILi2ELi2ELi2EN4cute5tupleIJNS5_1CILi1EEES8_S8_EEENS6_IJNS7_ILi128EEESA_NS7_ILi64EEEEEENS_10bfloat16_tEfNS_4arch4Sm90ELb0ELb0ELb1ELb1ELb1ELb1ELb0ELb0ELi2ELi1ELi2ELi2ELb0EEENS1_21CollectiveEpilogueBwdISC_SD_SF_Li256ELb1ELb0ELi1EEENS1_19SingleTileSchedulerILb1ELb0ELb0ELi128EEEEEEEEEvNT_6ParamsE,@function
        .size           _ZN7cutlass13device_kernelIN5flash11enable_sm90INS1_16FlashAttnBwdSm90INS1_25CollectiveMainloopBwdSm90ILi2ELi2ELi2EN4cute5tupleIJNS5_1CILi1EEES8_S8_EEENS6_IJNS7_ILi128EEESA_NS7_ILi64EEEEEENS_10bfloat16_tEfNS_4arch4Sm90ELb0ELb0ELb1ELb1ELb1ELb1ELb0ELb0ELi2ELi1ELi2ELi2ELb0EEENS1_21CollectiveEpilogueBwdISC_SD_SF_Li256ELb1ELb0ELi1EEENS1_19SingleTileSchedulerILb1ELb0ELb0ELi128EEEEEEEEEvNT_6ParamsE,(.L_x_3723 - _ZN7cutlass13device_kernelIN5flash11enable_sm90INS1_16FlashAttnBwdSm90INS1_25CollectiveMainloopBwdSm90ILi2ELi2ELi2EN4cute5tupleIJNS5_1CILi1EEES8_S8_EEENS6_IJNS7_ILi128EEESA_NS7_ILi64EEEEEENS_10bfloat16_tEfNS_4arch4Sm90ELb0ELb0ELb1ELb1ELb1ELb1ELb0ELb0ELi2ELi1ELi2ELi2ELb0EEENS1_21CollectiveEpilogueBwdISC_SD_SF_Li256ELb1ELb0ELi1EEENS1_19SingleTileSchedulerILb1ELb0ELb0ELi128EEEEEEEEEvNT_6ParamsE)
        .other          _ZN7cutlass13device_kernelIN5flash11enable_sm90INS1_16FlashAttnBwdSm90INS1_25CollectiveMainloopBwdSm90ILi2ELi2ELi2EN4cute5tupleIJNS5_1CILi1EEES8_S8_EEENS6_IJNS7_ILi128EEESA_NS7_ILi64EEEEEENS_10bfloat16_tEfNS_4arch4Sm90ELb0ELb0ELb1ELb1ELb1ELb1ELb0ELb0ELi2ELi1ELi2ELi2ELb0EEENS1_21CollectiveEpilogueBwdISC_SD_SF_Li256ELb1ELb0ELi1EEENS1_19SingleTileSchedulerILb1ELb0ELb0ELi128EEEEEEEEEvNT_6ParamsE,@"STO_CUDA_ENTRY STV_DEFAULT"
_ZN7cutlass13device_kernelIN5flash11enable_sm90INS1_16FlashAttnBwdSm90INS1_25CollectiveMainloopBwdSm90ILi2ELi2ELi2EN4cute5tupleIJNS5_1CILi1EEES8_S8_EEENS6_IJNS7_ILi128EEESA_NS7_ILi64EEEEEENS_10bfloat16_tEfNS_4arch4Sm90ELb0ELb0ELb1ELb1ELb1ELb1ELb0ELb0ELi2ELi1ELi2ELi2ELb0EEENS1_21CollectiveEpilogueBwdISC_SD_SF_Li256ELb1ELb0ELi1EEENS1_19SingleTileSchedulerILb1ELb0ELb0ELi128EEEEEEEEEvNT_6ParamsE:
        /* <DEDUP_REMOVED lines=23> */
.L_x_605:
[----:B------:R-:W-:Y:S05]  /*0170*/  BSYNC B0 ;  /* 0x0000000000007941 */ /* 0x000fea0003800000 */
.L_x_604:
        /* <DEDUP_REMOVED lines=34> */
.L_x_606:
        /* <DEDUP_REMOVED lines=22> */
.L_x_607:
        /* <DEDUP_REMOVED lines=9> */
.L_x_610:
        /* <DEDUP_REMOVED lines=20> */
.L_x_611:
        /* <DEDUP_REMOVED lines=10> */
.L_x_613:
[----:B------:R-:W2:Y:S02]  /*0770*/  LDC R0, c[0x0][0x8bc] ;  /* 0x00022f00ff007b82 */ /* 0x000ea40000000800 */
.L_x_612:
        /* <DEDUP_REMOVED lines=19> */
.L_x_615:
        /* <DEDUP_REMOVED lines=10> */
.L_x_616:
        /* <DEDUP_REMOVED lines=8> */
.L_x_617:
        /* <DEDUP_REMOVED lines=9> */
.L_x_618:
        /* <DEDUP_REMOVED lines=56> */
.L_x_621:
        /* <DEDUP_REMOVED lines=15> */
.L_x_620:
        /* <DEDUP_REMOVED lines=22> */
.L_x_623:
        /* <DEDUP_REMOVED lines=15> */
.L_x_622:
[----:B------:R-:W-:Y:S01]  /*1120*/  SHF.R.S32.HI R3, RZ, 0x1f, R18 ;  /* 0x0000001fff037819 */ /* 0x000fe20000011412 */
[----:B------:R-:W-:-:S03]  /*1130*/  UMOV UR4, 0xffffffff ;  /* 0xffffffff00047882 */ /* 0x000fc60000000000 */
[----:B------:R-:W-:-:S04]  /*1140*/  LEA.HI R0, R3, R18, RZ, 0x7 ;  /* 0x0000001203007211 */ /* 0x000fc800078f38ff */
[----:B------:R-:W-:Y:S01]  /*1150*/  SHF.R.S32.HI R13, RZ, 0x7, R0 ;  /* 0x00000007ff0d7819 */ /* 0x000fe20000011400 */
[----:B------:R-:W-:Y:S06]  /*1160*/  BRA.DIV UR4, `(.L_x_624) ;  /* 0x000000a2049c7947 */ /* 0x000fec000b800000 */
[----:B------:R1:W2:Y:S02]  /*1170*/  SHFL.IDX PT, R14, R13, RZ, 0x1f ;  /* 0x00001fff0d0e7589 */ /* 0x0002a400000e0000 */
.L_x_743:
[----:B------:R-:W-:Y:S01]  /*1180*/  SHF.L.U32 R17, RZ, 0x1f, RZ ;  /* 0x0000001fff117819 */ /* 0x000fe200000006ff */
[----:B------:R-:W-:Y:S01]  /*1190*/  VIADD R23, R23, 0x7f ;  /* 0x0000007f17177836 */ /* 0x000fe20000000000 */
[----:B--2---:R-:W-:Y:S01]  /*11a0*/  LEA.HI R4, R14, R14, RZ, 0x1 ;  /* 0x0000000e0e047211 */ /* 0x004fe200078f08ff */
[----:B------:R-:W-:Y:S01]  /*11b0*/  IMAD.IADD R19, R22, 0x1, -R19 ;  /* 0x0000000116137824 */ /* 0x000fe200078e0a13 */
[----:B------:R-:W2:Y:S01]  /*11c0*/  SYNCS.PHASECHK.TRANS64.TRYWAIT P0, [R2+URZ+0x30c00], R17 ;  /* 0x030c0011020075a7 */ /* 0x000ea2000800017f */
[----:B------:R-:W-:Y:S02]  /*11d0*/  LOP3.LUT R5, R0, 0xffffff80, RZ, 0xc0, !PT ;  /* 0xffffff8000057812 */ /* 0x000fe400078ec0ff */
[----:B------:R-:W-:Y:S02]  /*11e0*/  LOP3.LUT R11, R4, 0xffffe, RZ, 0xc0, !PT ;  /* 0x000ffffe040b7812 */ /* 0x000fe400078ec0ff */
[CC--:B------:R-:W-:Y:S02]  /*11f0*/  LEA.HI R4, R3.reuse, R18.reuse, RZ, 0x5 ;  /* 0x0000001203047211 */ /* 0x0c0fe400078f28ff */
[----:B------:R-:W-:-:S02]  /*1200*/  LEA.HI R0, R3, R18, RZ, 0x2 ;  /* 0x0000001203007211 */ /* 0x000fc400078f10ff */
[----:B------:R-:W-:Y:S02]  /*1210*/  LOP3.LUT R7, R4, 0xffffffe0, RZ, 0xc0, !PT ;  /* 0xffffffe004077812 */ /* 0x000fe400078ec0ff */
[----:B------:R-:W-:Y:S01]  /*1220*/  LOP3.LUT R9, R0, 0xfffffffc, RZ, 0xc0, !PT ;  /* 0xfffffffc00097812 */ /* 0x000fe200078ec0ff */
[C---:B------:R-:W-:Y:S01]  /*1230*/  IMAD.IADD R0, R18.reuse, 0x1, -R5 ;  /* 0x0000000112007824 */ /* 0x040fe200078e0a05 */
[CC--:B------:R-:W-:Y:S01]  /*1240*/  LEA.HI R6, R3.reuse, R18.reuse, RZ, 0x3 ;  /* 0x0000001203067211 */ /* 0x0c0fe200078f18ff */
[C---:B------:R-:W-:Y:S01]  /*1250*/  IMAD.IADD R7, R18.reuse, 0x1, -R7 ;  /* 0x0000000112077824 */ /* 0x040fe200078e0a07 */
[----:B------:R-:W-:Y:S02]  /*1260*/  LEA.HI R8, R3, R18, RZ, 0x4 ;  /* 0x0000001203087211 */ /* 0x000fe400078f20ff */
[C---:B------:R-:W-:Y:S01]  /*1270*/  IADD3 R10, R18.reuse, -R9, RZ ;  /* 0x80000009120a7210 */ /* 0x040fe20007ffe0ff */
[----:B------:R-:W-:Y:S01]  /*1280*/  IMAD.SHL.U32 R18, R18, 0x40, RZ ;  /* 0x0000004012127824 */ /* 0x000fe200078e00ff */
[----:B------:R-:W-:-:S02]  /*1290*/  SHF.R.S32.HI R3, RZ, 0x5, R4 ;  /* 0x00000005ff037819 */ /* 0x000fc40000011404 */
[----:B------:R-:W-:Y:S02]  /*12a0*/  SHF.R.S32.HI R4, RZ, 0x1f, R23 ;  /* 0x0000001fff047819 */ /* 0x000fe40000011417 */
[----:B------:R-:W-:Y:S01]  /*12b0*/  SHF.R.S32.HI R15, RZ, 0x4, R8 ;  /* 0x00000004ff0f7819 */ /* 0x000fe20000011408 */
[----:B------:R-:W-:Y:S01]  /*12c0*/  IMAD.SHL.U32 R5, R3, 0x10, RZ ;  /* 0x0000001003057824 */ /* 0x000fe200078e00ff */
[----:B------:R-:W-:Y:S02]  /*12d0*/  LOP3.LUT R18, R18, 0x1c0, RZ, 0xc0, !PT ;  /* 0x000001c012127812 */ /* 0x000fe400078ec0ff */
[----:B------:R-:W-:Y:S02]  /*12e0*/  IADD3 R11, R14, -R11, RZ ;  /* 0x8000000b0e0b7210 */ /* 0x000fe40007ffe0ff */
[----:B------:R-:W-:Y:S02]  /*12f0*/  LEA.HI R23, R4, R23, RZ, 0x7 ;  /* 0x0000001704177211 */ /* 0x000fe400078f38ff */
[----:B------:R-:W-:-:S02]  /*1300*/  LEA.HI R8, R8, R15, RZ, 0x1 ;  /* 0x0000000f08087211 */ /* 0x000fc400078f08ff */
[----:B------:R-:W-:Y:S02]  /*1310*/  SHF.R.S32.HI R3, RZ, 0x1f, R0 ;  /* 0x0000001fff037819 */ /* 0x000fe40000011400 */
[----:B------:R-:W-:Y:S01]  /*1320*/  LOP3.LUT R5, R18, 0x30, R5, 0xf8, !PT ;  /* 0x0000003012057812 */ /* 0x000fe200078ef805 */
[----:B--2---:R-:W-:Y:S06]  /*1330*/  @P0 BRA `(.L_x_625) ;  /* 0x0000000000080947 */ /* 0x004fec0003800000 */
[----:B------:R-:W2:Y:S02]  /*1340*/  SYNCS.PHASECHK.TRANS64.TRYWAIT P0, [R2+URZ+0x30c00], R17 ;  /* 0x030c0011020075a7 */ /* 0x000ea4000800017f */
[----:B--2---:R-:W-:Y:S05]  /*1350*/  @!P0 BRA `(.L_x_626) ;  /* 0x000000a0003c8947 */ /* 0x004fea0003800000 */
.L_x_625:
[----:B------:R-:W3:Y:S01]  /*1360*/  LDL.LU R21, [R1] ;  /* 0x0000000001157983 */ /* 0x000ee20000300800 */
[----:B------:R-:W-:Y:S01]  /*1370*/  LOP3.LUT R9, R5, 0x8, R6, 0xf8, !PT ;  /* 0x0000000805097812 */ /* 0x000fe200078ef806 */
[----:B------:R-:W-:Y:S01]  /*1380*/  IMAD R20, R13, 0x400, R0 ;  /* 0x000004000d147824 */ /* 0x000fe200078e0200 */
[CC--:B------:R-:W-:Y:S02]  /*1390*/  LEA.HI R5, R3.reuse, R0.reuse, RZ, 0x5 ;  /* 0x0000000003057211 */ /* 0x0c0fe400078f28ff */
[----:B------:R-:W-:Y:S02]  /*13a0*/  SHF.R.S32.HI R4, RZ, 0x1f, R7 ;  /* 0x0000001fff047819 */ /* 0x000fe40000011407 */
[----:B------:R-:W-:Y:S02]  /*13b0*/  SHF.R.S32.HI R6, RZ, 0x5, R5 ;  /* 0x00000005ff067819 */ /* 0x000fe40000011405 */
[----:B------:R-:W-:Y:S02]  /*13c0*/  SHF.R.U32.HI R18, RZ, 0x3, R18 ;  /* 0x00000003ff127819 */ /* 0x000fe40000011612 */
[----:B------:R-:W-:Y:S01]  /*13d0*/  LEA.HI R3, R3, R0, RZ, 0x2 ;  /* 0x0000000003037211 */ /* 0x000fe200078f10ff */
[----:B------:R-:W-:Y:S01]  /*13e0*/  IMAD R19, R6, -0x10, R19 ;  /* 0xfffffff006137824 */ /* 0x000fe200078e0213 */
[----:B------:R-:W-:-:S02]  /*13f0*/  LOP3.LUT R8, R8, 0x7ffffe, RZ, 0xc0, !PT ;  /* 0x007ffffe08087812 */ /* 0x000fc400078ec0ff */
[CC--:B------:R-:W-:Y:S02]  /*1400*/  LEA.HI R5, R4.reuse, R7.reuse, RZ, 0x3 ;  /* 0x0000000704057211 */ /* 0x0c0fe400078f18ff */
[----:B------:R-:W-:Y:S01]  /*1410*/  LEA.HI R4, R4, R7, RZ, 0x2 ;  /* 0x0000000704047211 */ /* 0x000fe200078f10ff */
[----:B------:R-:W-:Y:S01]  /*1420*/  IMAD.IADD R12, R15, 0x1, -R8 ;  /* 0x000000010f0c7824 */ /* 0x000fe200078e0a08 */
[----:B------:R-:W-:Y:S02]  /*1430*/  LOP3.LUT R18, R9, R18, RZ, 0x3c, !PT ;  /* 0x0000001209127212 */ /* 0x000fe400078e3cff */
[----:B------:R-:W-:Y:S02]  /*1440*/  LEA.HI R7, R13, R13, RZ, 0x1 ;  /* 0x0000000d0d077211 */ /* 0x000fe400078f08ff */
[----:B------:R-:W-:Y:S02]  /*1450*/  LOP3.LUT R9, R3, 0x7ffffffc, RZ, 0xc0, !PT ;  /* 0x7ffffffc03097812 */ /* 0x000fe400078ec0ff */
[----:B------:R-:W-:-:S02]  /*1460*/  SHF.R.S32.HI R6, RZ, 0x2, R3 ;  /* 0x00000002ff067819 */ /* 0x000fc40000011403 */
[----:B------:R-:W-:Y:S02]  /*1470*/  SHF.R.S32.HI R3, RZ, 0x1f, R3 ;  /* 0x0000001fff037819 */ /* 0x000fe40000011403 */
[----:B------:R-:W-:Y:S02]  /*1480*/  LOP3.LUT R8, R7, 0xfffffffe, RZ, 0xc0, !PT ;  /* 0xfffffffe07087812 */ /* 0x000fe400078ec0ff */
[----:B------:R-:W-:Y:S02]  /*1490*/  LEA.HI R3, R3, R6, RZ, 0x3 ;  /* 0x0000000603037211 */ /* 0x000fe400078f18ff */
[----:B------:R-:W-:Y:S01]  /*14a0*/  IADD3 R9, R0, -R9, RZ ;  /* 0x8000000900097210 */ /* 0x000fe20007ffe0ff */
[----:B------:R-:W-:Y:S01]  /*14b0*/  IMAD.IADD R8, R13, 0x1, -R8 ;  /* 0x000000010d087824 */ /* 0x000fe200078e0a08 */
[----:B------:R-:W-:Y:S01]  /*14c0*/  LOP3.LUT R7, R3, 0xfffffff8, RZ, 0xc0, !PT ;  /* 0xfffffff803077812 */ /* 0x000fe200078ec0ff */
[----:B-1----:R-:W-:Y:S01]  /*14d0*/  IMAD R13, R13, 0x10, R12 ;  /* 0x000000100d0d7824 */ /* 0x002fe200078e020c */
[----:B------:R-:W-:-:S02]  /*14e0*/  SHF.R.S32.HI R3, RZ, 0x2, R4 ;  /* 0x00000002ff037819 */ /* 0x000fc40000011404 */
[----:B------:R-:W-:Y:S01]  /*14f0*/  IADD3 R19, R19, R7, -R6 ;  /* 0x0000000713137210 */ /* 0x000fe20007ffe806 */
[----:B------:R-:W-:Y:S01]  /*1500*/  IMAD.U32 R7, R13, 0x200, R18 ;  /* 0x000002000d077824 */ /* 0x000fe200078e0012 */
[C---:B------:R-:W-:Y:S02]  /*1510*/  IADD3 R6, R3.reuse, 0x8, RZ ;  /* 0x0000000803067810 */ /* 0x040fe40007ffe0ff */
[----:B------:R-:W-:Y:S02]  /*1520*/  LEA.HI R4, R4, R3, RZ, 0x1 ;  /* 0x0000000304047211 */ /* 0x000fe400078f08ff */
[--C-:B------:R-:W-:Y:S01]  /*1530*/  SHF.R.S32.HI R0, RZ, 0x3, R5.reuse ;  /* 0x00000003ff007819 */ /* 0x100fe20000011405 */
[----:B------:R1:W-:Y:S01]  /*1540*/  STL [R1+0x8], R7 ;  /* 0x0000080701007387 */ /* 0x0003e20000100800 */
[----:B------:R-:W-:Y:S01]  /*1550*/  SHF.R.S32.HI R5, RZ, 0x1f, R5 ;  /* 0x0000001fff057819 */ /* 0x000fe20000011405 */
[----:B------:R-:W-:Y:S01]  /*1560*/  VIADD R12, R3, 0x10 ;  /* 0x00000010030c7836 */ /* 0x000fe20000000000 */
[----:B------:R-:W-:-:S02]  /*1570*/  LOP3.LUT R4, R4, 0xfffffffe, RZ, 0xc0, !PT ;  /* 0xfffffffe04047812 */ /* 0x000fc400078ec0ff */
[----:B------:R-:W-:Y:S02]  /*1580*/  LEA.HI R5, R5, R0, RZ, 0x4 ;  /* 0x0000000005057211 */ /* 0x000fe400078f20ff */
[----:B-1----:R-:W-:Y:S01]  /*1590*/  LEA.HI R7, R6, R6, RZ, 0x1 ;  /* 0x0000000606077211 */ /* 0x002fe200078f08ff */
[C---:B------:R-:W-:Y:S01]  /*15a0*/  IMAD.IADD R4, R3.reuse, 0x1, -R4 ;  /* 0x0000000103047824 */ /* 0x040fe200078e0a04 */
[----:B------:R-:W-:Y:S02]  /*15b0*/  IADD3 R14, R3, 0x18, RZ ;  /* 0x00000018030e7810 */ /* 0x000fe40007ffe0ff */
[----:B------:R-:W-:Y:S02]  /*15c0*/  LOP3.LUT R13, R7, 0xfffffffe, RZ, 0xc0, !PT ;  /* 0xfffffffe070d7812 */ /* 0x000fe400078ec0ff */
[----:B------:R-:W-:Y:S02]  /*15d0*/  LOP3.LUT R5, R5, 0x1ffffff0, RZ, 0xc0, !PT ;  /* 0x1ffffff005057812 */ /* 0x000fe400078ec0ff */
[----:B------:R-:W-:Y:S01]  /*15e0*/  LEA.HI R3, R12, R12, RZ, 0x1 ;  /* 0x0000000c0c037211 */ /* 0x000fe200078f08ff */
[----:B------:R-:W-:Y:S01]  /*15f0*/  IMAD.IADD R13, R6, 0x1, -R13 ;  /* 0x00000001060d7824 */ /* 0x000fe200078e0a0d */
[----:B------:R-:W-:Y:S01]  /*1600*/  LEA.HI R16, R14, R14, RZ, 0x1 ;  /* 0x0000000e0e107211 */ /* 0x000fe200078f08ff */
[----:B------:R-:W-:Y:S01]  /*1610*/  IMAD.IADD R5, R0, 0x1, -R5 ;  /* 0x0000000100057824 */ /* 0x000fe200078e0a05 */
[----:B------:R-:W-:-:S02]  /*1620*/  LOP3.LUT R15, R3, 0xfffffffe, RZ, 0xc0, !PT ;  /* 0xfffffffe030f7812 */ /* 0x000fc400078ec0ff */
[--C-:B------:R-:W-:Y:S02]  /*1630*/  SHF.R.S32.HI R6, RZ, 0x1, R3.reuse ;  /* 0x00000001ff067819 */ /* 0x100fe40000011403 */
[----:B------:R-:W-:Y:S02]  /*1640*/  SHF.R.S32.HI R3, RZ, 0x1f, R3 ;  /* 0x0000001fff037819 */ /* 0x000fe40000011403 */
[--C-:B------:R-:W-:Y:S02]  /*1650*/  SHF.R.S32.HI R0, RZ, 0x1, R7.reuse ;  /* 0x00000001ff007819 */ /* 0x100fe40000011407 */
[----:B------:R-:W-:Y:S02]  /*1660*/  SHF.R.S32.HI R7, RZ, 0x1f, R7 ;  /* 0x0000001fff077819 */ /* 0x000fe40000011407 */
[--C-:B--2---:R-:W-:Y:S02]  /*1670*/  SHF.R.S32.HI R17, RZ, 0x1, R16.reuse ;  /* 0x00000001ff117819 */ /* 0x104fe40000011410 */
[----:B------:R-:W-:-:S02]  /*1680*/  SHF.R.S32.HI R18, RZ, 0x1f, R16 ;  /* 0x0000001fff127819 */ /* 0x000fc40000011410 */
[----:B------:R-:W-:Y:S02]  /*1690*/  LEA.HI R3, R3, R6, RZ, 0x4 ;  /* 0x0000000603037211 */ /* 0x000fe400078f20ff */
[----:B------:R-:W-:Y:S02]  /*16a0*/  LEA.HI R7, R7, R0, RZ, 0x4 ;  /* 0x0000000007077211 */ /* 0x000fe400078f20ff */
[----:B------:R-:W-:Y:S02]  /*16b0*/  LEA.HI R18, R18, R17, RZ, 0x4 ;  /* 0x0000001112127211 */ /* 0x000fe400078f20ff */
[----:B------:R-:W-:Y:S01]  /*16c0*/  LOP3.LUT R3, R3, 0x1ffffff0, RZ, 0xc0, !PT ;  /* 0x1ffffff003037812 */ /* 0x000fe200078ec0ff */
[----:B------:R-:W-:Y:S01]  /*16d0*/  IMAD R8, R8, -0x40, R19 ;  /* 0xffffffc008087824 */ /* 0x000fe200078e0213 */
[----:B------:R-:W-:Y:S02]  /*16e0*/  LOP3.LUT R7, R7, 0x1ffffff0, RZ, 0xc0, !PT ;  /* 0x1ffffff007077812 */ /* 0x000fe400078ec0ff */
[----:B------:R-:W-:Y:S01]  /*16f0*/  LOP3.LUT R19, R16, 0xfffffffe, RZ, 0xc0, !PT ;  /* 0xfffffffe10137812 */ /* 0x000fe200078ec0ff */
[----:B------:R-:W-:Y:S01]  /*1700*/  IMAD.IADD R6, R6, 0x1, -R3 ;  /* 0x0000000106067824 */ /* 0x000fe200078e0a03 */
[----:B------:R-:W-:Y:S01]  /*1710*/  LOP3.LUT R18, R18, 0x1ffffff0, RZ, 0xc0, !PT ;  /* 0x1ffffff012127812 */ /* 0x000fe200078ec0ff */
[----:B------:R-:W-:Y:S01]  /*1720*/  IMAD.IADD R0, R0, 0x1, -R7 ;  /* 0x0000000100007824 */ /* 0x000fe200078e0a07 */
[----:B------:R-:W-:Y:S01]  /*1730*/  LEA R3, R5, R4, 0x3 ;  /* 0x0000000405037211 */ /* 0x000fe200078e18ff */
[----:B------:R-:W-:Y:S01]  /*1740*/  IMAD.IADD R15, R12, 0x1, -R15 ;  /* 0x000000010c0f7824 */ /* 0x000fe200078e0a0f */
[----:B------:R-:W-:Y:S01]  /*1750*/  IADD3 R19, R14, -R19, RZ ;  /* 0x800000130e137210 */ /* 0x000fe20007ffe0ff */
[----:B------:R-:W-:-:S02]  /*1760*/  IMAD.IADD R18, R17, 0x1, -R18 ;  /* 0x0000000111127824 */ /* 0x000fc400078e0a12 */
[----:B------:R1:W-:Y:S01]  /*1770*/  STL [R1+0x18], R3 ;  /* 0x0000180301007387 */ /* 0x0003e20000100800 */
[----:B------:R-:W-:Y:S02]  /*1780*/  IMAD R4, R0, 0x8, R13 ;  /* 0x0000000800047824 */ /* 0x000fe400078e020d */
[----:B------:R-:W-:-:S03]  /*1790*/  IMAD R0, R18, 0x8, R19 ;  /* 0x0000000812007824 */ /* 0x000fc600078e0213 */
[----:B------:R-:W-:Y:S01]  /*17a0*/  STL [R1+0x14], R4 ;  /* 0x0000140401007387 */ /* 0x000fe20000100800 */
[----:B-1----:R-:W-:-:S05]  /*17b0*/  IMAD R3, R6, 0x8, R15 ;  /* 0x0000000806037824 */ /* 0x002fca00078e020f */
[----:B------:R-:W-:Y:S04]  /*17c0*/  STL [R1+0x10], R3 ;  /* 0x0000100301007387 */ /* 0x000fe80000100800 */
[----:B------:R1:W-:Y:S02]  /*17d0*/  STL [R1+0xc], R0 ;  /* 0x00000c0001007387 */ /* 0x0003e40000100800 */
[----:B-1----:R-:W-:-:S05]  /*17e0*/  SHF.R.S32.HI R0, RZ, 0x7, R23 ;  /* 0x00000007ff007819 */ /* 0x002fca0000011417 */
[----:B------:R1:W-:Y:S01]  /*17f0*/  STL [R1+0x4], R0 ;  /* 0x0000040001007387 */ /* 0x0003e20000100800 */
[----:B------:R-:W-:Y:S01]  /*1800*/  IMAD.SHL.U32 R3, R20, 0x4, RZ ;  /* 0x0000000414037824 */ /* 0x000fe200078e00ff */
[----:B------:R-:W-:Y:S02]  /*1810*/  MOV R6, RZ ;  /* 0x000000ff00067202 */ /* 0x000fe40000000f00 */
        /* <DEDUP_REMOVED lines=35> */
.L_x_637:
[----:B------:R-:W-:-:S13]  /*1a50*/  ISETP.NE.AND P0, PT, R7, 0x3, PT ;  /* 0x000000030700780c */ /* 0x000fda0003f05270 */
[----:B------:R-:W-:Y:S05]  /*1a60*/  @!P0 BRA `(.L_x_627) ;  /* 0x0000000000048947 */ /* 0x000fea0003800000 */
[----:B------:R-:W-:Y:S01]  /*1a70*/  BPT.TRAP 0x1 ;  /* 0x000000040000795c */ /* 0x000fe20000300000 */
.L_x_627:
[----:B------:R-:W-:Y:S01]  /*1a80*/  IMAD R25, R4, 0x8, R2 ;  /* 0x0000000804197824 */ /* 0x000fe200078e0202 */
[----:B------:R-:W-:-:S04]  /*1a90*/  SHF.L.U32 R22, R5, 0x1f, RZ ;  /* 0x0000001f05167819 */ /* 0x000fc800000006ff */
[----:B------:R1:W2:Y:S01]  /*1aa0*/  SYNCS.PHASECHK.TRANS64.TRYWAIT P1, [R25+URZ+0x30c10], R22 ;  /* 0x030c1016190075a7 */ /* 0x0002a2000802017f */
[----:B------:R-:W-:Y:S05]  /*1ab0*/  @!P0 BRA `(.L_x_628) ;  /* 0x0000000000048947 */ /* 0x000fea0003800000 */
[----:B------:R-:W-:Y:S01]  /*1ac0*/  BPT.TRAP 0x1 ;  /* 0x000000040000795c */ /* 0x000fe20000300000 */
.L_x_628:
[----:B------:R-:W-:-:S04]  /*1ad0*/  IADD3 R0, R2, 0x10000, RZ ;  /* 0x0001000002007810 */ /* 0x000fc80007ffe0ff */
[----:B------:R-:W-:-:S04]  /*1ae0*/  SHF.R.U32.HI R0, RZ, 0x4, R0 ;  /* 0x00000004ff007819 */ /* 0x000fc80000011600 */
[----:B------:R-:W-:Y:S01]  /*1af0*/  LOP3.LUT R0, R0, 0x3fff, RZ, 0xc0, !PT ;  /* 0x00003fff00007812 */ /* 0x000fe200078ec0ff */
[----:B--2---:R-:W-:Y:S06]  /*1b00*/  @P1 BRA `(.L_x_629) ;  /* 0x0000000000081947 */ /* 0x004fec0003800000 */
[----:B------:R-:W2:Y:S02]  /*1b10*/  SYNCS.PHASECHK.TRANS64.TRYWAIT P1, [R25+URZ+0x30c10], R22 ;  /* 0x030c1016190075a7 */ /* 0x000ea4000802017f */
[----:B--2---:R-:W-:Y:S05]  /*1b20*/  @!P1 BRA `(.L_x_630) ;  /* 0x00000098005c9947 */ /* 0x004fea0003800000 */
.L_x_629:
        /* <DEDUP_REMOVED lines=64> */
.L_x_631:
[----:B------:R1:W1:Y:S01]  /*1f30*/  SYNCS.PHASECHK.TRANS64.TRYWAIT P1, [R25+URZ+0x30c30], R22 ;  /* 0x030c3016190075a7 */ /* 0x000262000802017f */
[----:B------:R-:W-:Y:S05]  /*1f40*/  @!P0 BRA `(.L_x_632) ;  /* 0x0000000000048947 */ /* 0x000fea0003800000 */
[----:B------:R-:W-:Y:S01]  /*1f50*/  BPT.TRAP 0x1 ;  /* 0x000000040000795c */ /* 0x000fe20000300000 */
.L_x_632:
[----:B------:R-:W-:-:S04]  /*1f60*/  IADD3 R18, R2, 0x18000, RZ ;  /* 0x0001800002127810 */ /* 0x000fc80007ffe0ff */
[----:B------:R-:W-:-:S04]  /*1f70*/  SHF.R.U32.HI R18, RZ, 0x4, R18 ;  /* 0x00000004ff127819 */ /* 0x000fc80000011612 */
[----:B------:R-:W-:-:S04]  /*1f80*/  LOP3.LUT R18, R18, 0x3fff, RZ, 0xc0, !PT ;  /* 0x00003fff12127812 */ /* 0x000fc800078ec0ff */
[----:B------:R-:W-:Y:S01]  /*1f90*/  LOP3.LUT R21, R18, 0x10000, RZ, 0xfc, !PT ;  /* 0x0001000012157812 */ /* 0x000fe200078efcff */
[----:B-1----:R-:W-:Y:S06]  /*1fa0*/  @P1 BRA `(.L_x_633) ;  /* 0x0000000000081947 */ /* 0x002fec0003800000 */
[----:B------:R-:W1:Y:S02]  /*1fb0*/  SYNCS.PHASECHK.TRANS64.TRYWAIT P1, [R25+URZ+0x30c30], R22 ;  /* 0x030c3016190075a7 */ /* 0x000e64000802017f */
[----:B-1----:R-:W-:Y:S05]  /*1fc0*/  @!P1 BRA `(.L_x_634) ;  /* 0x0000009400489947 */ /* 0x002fea0003800000 */
.L_x_633:
[----:B------:R-:W-:Y:S01]  /*1fd0*/  UIADD3 UR9, UR9, 0x4000, URZ ;  /* 0x0000400009097890 */ /* 0x000fe2000fffe03f */
[----:B------:R-:W-:Y:S01]  /*1fe0*/  IMAD R22, R4, 0x400, R21 ;  /* 0x0000040004167824 */ /* 0x000fe200078e0215 */
[----:B------:R-:W-:Y:S01]  /*1ff0*/  WARPGROUP.ARRIVE ;  /* 0x00000000000079c5 */ /* 0x000fe20000000000 */
[----:B------:R-:W-:Y:S01]  /*2000*/  UMOV UR7, 0x40000040 ;  /* 0x4000004000077882 */ /* 0x000fe20000000000 */
[----:B------:R-:W-:Y:S01]  /*2010*/  USHF.R.U32.HI UR9, URZ, 0x4, UR9 ;  /* 0x000000043f097899 */ /* 0x000fe20008011609 */
[----:B------:R-:W-:Y:S01]  /*2020*/  FMUL.FTZ R23, R90, UR36 ;  /* 0x000000245a177c20 */ /* 0x000fe20008410000 */
[----:B------:R-:W-:Y:S01]  /*2030*/  R2UR UR8, R22 ;  /* 0x00000000160872ca */ /* 0x000fe200000e0000 */
[----:B------:R-:W-:Y:S01]  /*2040*/  UMOV UR5, 0x40000040 ;  /* 0x4000004000057882 */ /* 0x000fe20000000000 */
[----:B------:R-:W-:Y:S01]  /*2050*/  ULOP3.LUT UR9, UR9, 0x3fff, URZ, 0xc0, !UPT ;  /* 0x00003fff09097892 */ /* 0x000fe2000f8ec03f */
[----:B------:R-:W-:Y:S01]  /*2060*/  FMUL.FTZ R90, R93, UR36 ;  /* 0x000000245d5a7c20 */ /* 0x000fe20008410000 */
        /* <DEDUP_REMOVED lines=11> */
[----:B--2---:R-:W1:Y:S01]  /*2120*/  SHFL.IDX PT, R122, R20, R10, 0x1f ;  /* 0x00001f0a147a7589 */ /* 0x004e6200000e0000 */
[----:B------:R-:W-:Y:S01]  /*2130*/  HGMMA.64x128x16.F32.BF16 R24, gdesc[UR4], RZ, !UPT, gsb0 ;  /* 0x01e00000041879f0 */ /* 0x000fe2000c0018ff */
[----:B------:R-:W-:Y:S01]  /*2140*/  UIADD3 UR6, UR8, 0x2, URZ ;  /* 0x0000000208067890 */ /* 0x000fe2000fffe03f */
[----:B------:R-:W-:Y:S01]  /*2150*/  VIADD R131, R10, 0x4 ;  /* 0x000000040a837836 */ /* 0x000fe20000000000 */
[----:B------:R-:W-:Y:S01]  /*2160*/  UIADD3 UR4, UR9, 0x2, URZ ;  /* 0x0000000209047890 */ /* 0x000fe2000fffe03f */
[----:B------:R-:W-:Y:S01]  /*2170*/  FMUL.FTZ R22, R89, UR36 ;  /* 0x0000002459167c20 */ /* 0x000fe20008410000 */
[----:B------:R-:W-:Y:S01]  /*2180*/  UMOV UR7, 0x40000040 ;  /* 0x4000004000077882 */ /* 0x000fe20000000000 */
[----:B------:R-:W-:Y:S01]  /*2190*/  UMOV UR5, 0x40000040 ;  /* 0x4000004000057882 */ /* 0x000fe20000000000 */
[----:B------:R-:W-:Y:S01]  /*21a0*/  FMUL.FTZ R88, R91, UR36 ;  /* 0x000000245b587c20 */ /* 0x000fe20008410000 */
[----:B------:R-:W-:Y:S01]  /*21b0*/  FMUL.FTZ R108, R111, UR36 ;  /* 0x000000246f6c7c20 */ /* 0x000fe20008410000 */
[----:B------:R-:W2:Y:S01]  /*21c0*/  MUFU.TANH R21, R21 ;  /* 0x0000001500157308 */ /* 0x000ea20000002400 */
[----:B------:R-:W-:Y:S01]  /*21d0*/  FMUL.FTZ R91, R94, UR36 ;  /* 0x000000245e5b7c20 */ /* 0x000fe20008410000 */
[----:B------:R-:W-:Y:S01]  /*21e0*/  FMUL.FTZ R111, R114, UR36 ;  /* 0x00000024726f7c20 */ /* 0x000fe20008410000 */
[----:B------:R-:W-:Y:S01]  /*21f0*/  FMUL.FTZ R94, R97, UR36 ;  /* 0x00000024615e7c20 */ /* 0x000fe20008410000 */
[----:B------:R-:W-:Y:S01]  /*2200*/  FMUL.FTZ R114, R117, UR36 ;  /* 0x0000002475727c20 */ /* 0x000fe20008410000 */
[----:B------:R-:W-:Y:S01]  /*2210*/  FMUL.FTZ R97, R100, UR36 ;  /* 0x0000002464617c20 */ /* 0x000fe20008410000 */
[----:B------:R-:W-:Y:S01]  /*2220*/  FMUL.FTZ R117, R120, UR36 ;  /* 0x0000002478757c20 */ /* 0x000fe20008410000 */
[----:B------:R-:W-:Y:S01]  /*2230*/  FMUL.FTZ R100, R103, UR36 ;  /* 0x0000002467647c20 */ /* 0x000fe20008410000 */
[----:B------:R-:W4:Y:S01]  /*2240*/  SHFL.IDX PT, R120, R20, R131, 0x1f ;  /* 0x00001f8314787589 */ /* 0x000f2200000e0000 */
[----:B------:R-:W-:Y:S01]  /*2250*/  FMUL.FTZ R103, R106, UR36 ;  /* 0x000000246a677c20 */ /* 0x000fe20008410000 */
[----:B------:R-:W-:Y:S01]  /*2260*/  FMUL.FTZ R232, R135, UR36 ;  /* 0x0000002487e87c20 */ /* 0x000fe20008410000 */
[----:B------:R-:W3:Y:S01]  /*2270*/  MUFU.TANH R22, R22 ;  /* 0x0000001600167308 */ /* 0x000ee20000002400 */
[----:B------:R-:W-:Y:S01]  /*2280*/  FMUL.FTZ R106, R109, UR36 ;  /* 0x000000246d6a7c20 */ /* 0x000fe20008410000 */
[----:B------:R-:W-:-:S02]  /*2290*/  VIADD R135, R10, 0x8 ;  /* 0x000000080a877836 */ /* 0x000fc40000000000 */
[----:B------:R-:W-:Y:S01]  /*22a0*/  FMUL.FTZ R89, R92, UR36 ;  /* 0x000000245c597c20 */ /* 0x000fe20008410000 */
[----:B------:R-:W-:Y:S01]  /*22b0*/  FMUL.FTZ R109, R112, UR36 ;  /* 0x00000024706d7c20 */ /* 0x000fe20008410000 */
[----:B------:R-:W-:Y:S01]  /*22c0*/  FMUL.FTZ R112, R115, UR36 ;  /* 0x0000002473707c20 */ /* 0x000fe20008410000 */
[----:B------:R-:W-:Y:S01]  /*22d0*/  FMUL.FTZ R92, R95, UR36 ;  /* 0x000000245f5c7c20 */ /* 0x000fe20008410000 */
[----:B------:R-:W-:Y:S01]  /*22e0*/  FMUL.FTZ R115, R118, UR36 ;  /* 0x0000002476737c20 */ /* 0x000fe20008410000 */
[----:B------:R-:W4:Y:S01]  /*22f0*/  MUFU.TANH R23, R23 ;  /* 0x0000001700177308 */ /* 0x000f220000002400 */
[----:B------:R-:W-:Y:S01]  /*2300*/  FMUL.FTZ R95, R98, UR36 ;  /* 0x00000024625f7c20 */ /* 0x000fe20008410000 */
[----:B------:R-:W-:Y:S01]  /*2310*/  FMUL.FTZ R118, R121, UR36 ;  /* 0x0000002479767c20 */ /* 0x000fe20008410000 */
[----:B------:R-:W-:Y:S01]  /*2320*/  STL [R1+0x44], R155 ;  /* 0x0000449b01007387 */ /* 0x000fe20000100800 */
[----:B------:R-:W-:Y:S01]  /*2330*/  FMUL.FTZ R98, R101, UR36 ;  /* 0x0000002465627c20 */ /* 0x000fe20008410000 */
[----:B------:R-:W-:Y:S01]  /*2340*/  FMUL.FTZ R101, R104, UR36 ;  /* 0x0000002468657c20 */ /* 0x000fe20008410000 */
[----:B------:R-:W-:Y:S01]  /*2350*/  FMUL.FTZ R237, R134, UR36 ;  /* 0x0000002486ed7c20 */ /* 0x000fe20008410000 */
[----:B------:R-:W4:Y:S01]  /*2360*/  SHFL.IDX PT, R121, R20, R135, 0x1f ;  /* 0x00001f8714797589 */ /* 0x000f2200000e0000 */
[----:B------:R-:W-:Y:S01]  /*2370*/  MUFU.TANH R88, R88 ;  /* 0x0000005800587308 */ /* 0x000fe20000002400 */
[----:B------:R-:W-:Y:S01]  /*2380*/  FMUL.FTZ R104, R107, UR36 ;  /* 0x000000246b687c20 */ /* 0x000fe20008410000 */
[----:B------:R-:W-:Y:S01]  /*2390*/  FMUL.FTZ R137, R137, UR36 ;  /* 0x0000002489897c20 */ /* 0x000fe20008410000 */
[----:B------:R-:W-:Y:S01]  /*23a0*/  STL [R1+0x40], R154 ;  /* 0x0000409a01007387 */ /* 0x000fe20000100800 */
[----:B------:R-:W-:Y:S01]  /*23b0*/  IADD3 R134, R10, 0xc, RZ ;  /* 0x0000000c0a867810 */ /* 0x000fe20007ffe0ff */
[----:B------:R-:W-:Y:S01]  /*23c0*/  FMUL.FTZ R107, R110, UR36 ;  /* 0x000000246e6b7c20 */ /* 0x000fe20008410000 */
[----:B------:R-:W-:Y:S01]  /*23d0*/  ISETP.GT.AND P2, PT, R8, RZ, PT ;  /* 0x000000ff0800720c */ /* 0x000fe20003f44270 */
[----:B------:R-:W-:Y:S01]  /*23e0*/  STL [R1+0x3c], R153 ;  /* 0x00003c9901007387 */ /* 0x000fe20000100800 */
[----:B------:R-:W4:Y:S01]  /*23f0*/  MUFU.TANH R89, R89 ;  /* 0x0000005900597308 */ /* 0x000f220000002400 */
[----:B------:R-:W-:Y:S01]  /*2400*/  FMUL.FTZ R110, R113, UR36 ;  /* 0x00000024716e7c20 */ /* 0x000fe20008410000 */
[----:B------:R-:W-:Y:S01]  /*2410*/  FMUL.FTZ R113, R116, UR36 ;  /* 0x0000002474717c20 */ /* 0x000fe20008410000 */
[----:B------:R-:W-:Y:S01]  /*2420*/  STL [R1+0x38], R152 ;  /* 0x0000389801007387 */ /* 0x000fe20000100800 */
[----:B------:R-:W-:Y:S01]  /*2430*/  FMUL.FTZ R116, R119, UR36 ;  /* 0x0000002477747c20 */ /* 0x000fe20008410000 */
[----:B------:R-:W-:Y:S01]  /*2440*/  FMUL.FTZ R227, R124, UR36 ;  /* 0x000000247ce37c20 */ /* 0x000fe20008410000 */
[----:B------:R-:W-:Y:S01]  /*2450*/  FMUL.FTZ R136, R136, UR36 ;  /* 0x0000002488887c20 */ /* 0x000fe20008410000 */
[----:B------:R-:W-:Y:S01]  /*2460*/  STL [R1+0x34], R9 ;  /* 0x0000340901007387 */ /* 0x000fe20000100800 */
[----:B--2---:R-:W-:Y:S01]  /*2470*/  FSEL R119, R21, -INF , P2 ;  /* 0xff80000015777808 */ /* 0x004fe20001000000 */
[----:B------:R-:W2:Y:S01]  /*2480*/  MUFU.TANH R91, R91 ;  /* 0x0000005b005b7308 */ /* 0x000ea20000002400 */
[----:B------:R-:W-:Y:S01]  /*2490*/  FMUL.FTZ R138, R138, UR36 ;  /* 0x000000248a8a7c20 */ /* 0x000fe20008410000 */
[----:B------:R1:W-:Y:S01]  /*24a0*/  STL [R1+0x30], R7 ;  /* 0x0000300701007387 */ /* 0x0003e20000100800 */
[----:B------:R-:W-:Y:S01]  /*24b0*/  ISETP.GT.AND P1, PT, R8, 0x8, PT ;  /* 0x000000080800780c */ /* 0x000fe20003f24270 */
[----:B------:R-:W-:Y:S01]  /*24c0*/  FMUL.FTZ R217, R123, UR36 ;  /* 0x000000247bd97c20 */ /* 0x000fe20008410000 */
[----:B------:R-:W-:Y:S01]  /*24d0*/  FMUL.FTZ R133, R133, UR36 ;  /* 0x0000002485857c20 */ /* 0x000fe20008410000 */
[----:B------:R-:W2:Y:S01]  /*24e0*/  SHFL.IDX PT, R124, R20, R134, 0x1f ;  /* 0x00001f86147c7589 */ /* 0x000ea200000e0000 */
[----:B---3--:R-:W-:Y:S01]  /*24f0*/  FSEL R123, R22, -INF , P2 ;  /* 0xff800000167b7808 */ /* 0x008fe20001000000 */
[----:B------:R-:W3:Y:S01]  /*2500*/  MUFU.TANH R90, R90 ;  /* 0x0000005a005a7308 */ /* 0x000ee20000002400 */
[----:B------:R-:W-:Y:S01]  /*2510*/  FMUL.FTZ R141, R141, UR36 ;  /* 0x000000248d8d7c20 */ /* 0x000fe20008410000 */
[----:B------:R-:W-:Y:S01]  /*2520*/  STL [R1+0x2c], R6 ;  /* 0x00002c0601007387 */ /* 0x000fe20000100800 */
[----:B------:R-:W-:Y:S01]  /*2530*/  FMUL.FTZ R139, R139, UR36 ;  /* 0x000000248b8b7c20 */ /* 0x000fe20008410000 */
[----:B------:R-:W-:Y:S01]  /*2540*/  FMUL.FTZ R231, R145, UR36 ;  /* 0x0000002491e77c20 */ /* 0x000fe20008410000 */
[----:B------:R-:W-:Y:S01]  /*2550*/  FMUL.FTZ R140, R140, UR36 ;  /* 0x000000248c8c7c20 */ /* 0x000fe20008410000 */
[----:B------:R-:W-:Y:S01]  /*2560*/  STL [R1+0x28], R5 ;  /* 0x0000280501007387 */ /* 0x000fe20000100800 */
[----:B------:R-:W-:Y:S01]  /*2570*/  FMUL.FTZ R142, R142, UR36 ;  /* 0x000000248e8e7c20 */ /* 0x000fe20008410000 */
[----:B-1----:R1:W-:Y:S01]  /*2580*/  MUFU.TANH R7, R137 ;  /* 0x0000008900077308 */ /* 0x0023e20000002400 */
[----:B------:R-:W-:Y:S01]  /*2590*/  FMUL.FTZ R226, R125, UR36 ;  /* 0x000000247de27c20 */ /* 0x000fe20008410000 */
[----:B------:R-:W-:Y:S01]  /*25a0*/  STL [R1+0x24], R3 ;  /* 0x0000240301007387 */ /* 0x000fe20000100800 */
[----:B------:R-:W-:Y:S01]  /*25b0*/  FMUL.FTZ R129, R129, UR36 ;  /* 0x0000002481817c20 */ /* 0x000fe20008410000 */
[----:B------:R-:W-:Y:S01]  /*25c0*/  FMUL.FTZ R228, R146, UR36 ;  /* 0x0000002492e47c20 */ /* 0x000fe20008410000 */
[----:B------:R-:W-:Y:S01]  /*25d0*/  FMUL.FTZ R235, R144, UR36 ;  /* 0x0000002490eb7c20 */ /* 0x000fe20008410000 */
[----:B------:R3:W-:Y:S01]  /*25e0*/  STL [R1+0x20], R0 ;  /* 0x0000200001007387 */ /* 0x0007e20000100800 */
[----:B------:R-:W-:Y:S01]  /*25f0*/  FMUL.FTZ R234, R127, UR36 ;  /* 0x000000247fea7c20 */ /* 0x000fe20008410000 */
[----:B------:R4:W-:Y:S01]  /*2600*/  MUFU.TANH R152, R136 ;  /* 0x0000008800987308 */ /* 0x0009e20000002400 */
[----:B-1----:R-:W-:Y:S01]  /*2610*/  FMUL.FTZ R137, R151, UR36 ;  /* 0x0000002497897c20 */ /* 0x002fe20008410000 */
[----:B------:R-:W-:Y:S01]  /*2620*/  SHFL.IDX PT, R144, R12, R10, 0x1f ;  /* 0x00001f0a0c907589 */ /* 0x000fe200000e0000 */
[----:B------:R-:W-:Y:S01]  /*2630*/  FMUL.FTZ R127, R130, UR36 ;  /* 0x00000024827f7c20 */ /* 0x000fe20008410000 */
[----:B------:R-:W-:Y:S01]  /*2640*/  FMUL.FTZ R130, R149, UR36 ;  /* 0x0000002495827c20 */ /* 0x000fe20008410000 */
[----:B------:R-:W-:Y:S01]  /*2650*/  FMUL.FTZ R236, R143, UR36 ;  /* 0x000000248fec7c20 */ /* 0x000fe20008410000 */
[----:B------:R-:W-:Y:S01]  /*2660*/  FMUL.FTZ R229, R128, UR36 ;  /* 0x0000002480e57c20 */ /* 0x000fe20008410000 */
[----:B------:R-:W-:Y:S01]  /*2670*/  SHFL.IDX PT, R221, R12, R131, 0x1f ;  /* 0x00001f830cdd7589 */ /* 0x000fe200000e0000 */
[----:B------:R1:W-:Y:S01]  /*2680*/  MUFU.TANH R9, R138 ;  /* 0x0000008a00097308 */ /* 0x0003e20000002400 */
[----:B----4-:R-:W-:Y:S01]  /*2690*/  FFMA.FTZ R136, R119, UR37, -R122 ;  /* 0x0000002577887c23 */ /* 0x010fe2000801087a */
[----:B------:R-:W-:Y:S01]  /*26a0*/  FSEL R119, R23, -INF , P1 ;  /* 0xff80000017777808 */ /* 0x000fe20000800000 */
[----:B------:R-:W-:-:S02]  /*26b0*/  IMAD R218, R4, 0x400, R18 ;  /* 0x0000040004da7824 */ /* 0x000fc400078e0212 */
[----:B------:R-:W-:Y:S01]  /*26c0*/  FMUL.FTZ R128, R147, UR36 ;  /* 0x0000002493807c20 */ /* 0x000fe20008410000 */
[----:B------:R-:W-:Y:S01]  /*26d0*/  FMUL.FTZ R132, R132, UR36 ;  /* 0x0000002484847c20 */ /* 0x000fe20008410000 */
[----:B------:R-:W-:Y:S01]  /*26e0*/  SHFL.IDX PT, R230, R12, R134, 0x1f ;  /* 0x00001f860ce67589 */ /* 0x000fe200000e0000 */
[----:B------:R-:W-:Y:S01]  /*26f0*/  FFMA.FTZ R119, R119, UR37, -R122 ;  /* 0x0000002577777c23 */ /* 0x000fe2000801087a */
[----:B------:R4:W-:Y:S01]  /*2700*/  MUFU.TANH R153, R133 ;  /* 0x0000008500997308 */ /* 0x0009e20000002400 */
[----:B-1----:R-:W-:Y:S01]  /*2710*/  VIADD R138, R10, 0x14 ;  /* 0x000000140a8a7836 */ /* 0x002fe20000000000 */
[----:B------:R-:W-:Y:S01]  /*2720*/  FSEL R122, R89, -INF , P2 ;  /* 0xff800000597a7808 */ /* 0x000fe20001000000 */
[----:B------:R-:W-:Y:S01]  /*2730*/  SHFL.IDX PT, R225, R12, R135, 0x1f ;  /* 0x00001f870ce17589 */ /* 0x000fe200000e0000 */
[----:B------:R-:W-:-:S03]  /*2740*/  FMUL.FTZ R126, R126, UR36 ;  /* 0x000000247e7e7c20 */ /* 0x000fc60008410000 */
[----:B------:R-:W-:Y:S01]  /*2750*/  SHFL.IDX PT, R223, R20, R138, 0x1f ;  /* 0x00001f8a14df7589 */ /* 0x000fe200000e0000 */
[----:B---3--:R1:W-:Y:S01]  /*2760*/  MUFU.TANH R0, R141 ;  /* 0x0000008d00007308 */ /* 0x0083e20000002400 */
[----:B----4-:R-:W-:Y:S01]  /*2770*/  FFMA.FTZ R133, R123, UR37, -R120 ;  /* 0x000000257b857c23 */ /* 0x010fe20008010878 */
[C---:B------:R-:W-:Y:S01]  /*2780*/  FSEL R123, R88.reuse, -INF , P1 ;  /* 0xff800000587b7808 */ /* 0x040fe20000800000 */
[----:B------:R-:W-:-:S04]  /*2790*/  FFMA.FTZ R88, -R88, R88, 1 ;  /* 0x3f80000058587423 */ /* 0x000fc80000010158 */
[----:B------:R-:W-:Y:S01]  /*27a0*/  FFMA.FTZ R120, R123, UR37, -R120 ;  /* 0x000000257b787c23 */ /* 0x000fe20008010878 */
[----:B------:R-:W-:Y:S01]  /*27b0*/  MUFU.TANH R94, R94 ;  /* 0x0000005e005e7308 */ /* 0x000fe20000002400 */
[----:B-1----:R-:W-:Y:S01]  /*27c0*/  IADD3 R141, R10, 0x1c, RZ ;  /* 0x0000001c0a8d7810 */ /* 0x002fe20007ffe0ff */
[--C-:B------:R-:W-:Y:S01]  /*27d0*/  FFMA.FTZ R123, R122, UR37, -R121.reuse ;  /* 0x000000257a7b7c23 */ /* 0x100fe20008010879 */
[C---:B--2---:R-:W-:Y:S01]  /*27e0*/  FSEL R122, R91.reuse, -INF , P1 ;  /* 0xff8000005b7a7808 */ /* 0x044fe20000800000 */
[----:B------:R-:W-:Y:S02]  /*27f0*/  FFMA.FTZ R91, -R91, R91, 1 ;  /* 0x3f8000005b5b7423 */ /* 0x000fe4000001015b */
[----:B------:R-:W1:Y:S02]  /*2800*/  SHFL.IDX PT, R145, R20, R141, 0x1f ;  /* 0x00001f8d14917589 */ /* 0x000e6400000e0000 */
[----:B------:R-:W-:Y:S01]  /*2810*/  MUFU.TANH R96, R96 ;  /* 0x0000006000607308 */ /* 0x000fe20000002400 */
[----:B------:R-:W-:-:S07]  /*2820*/  FFMA.FTZ R121, R122, UR37, -R121 ;  /* 0x000000257a797c23 */ /* 0x000fce0008010879 */
[----:B------:R2:W-:Y:S08]  /*2830*/  MUFU.TANH R6, R139 ;  /* 0x0000008b00067308 */ /* 0x0005f00000002400 */
[----:B------:R-:W3:Y:S01]  /*2840*/  MUFU.TANH R98, R98 ;  /* 0x0000006200627308 */ /* 0x000ee20000002400 */
[----:B------:R-:W-:Y:S02]  /*2850*/  WARPGROUP.DEPBAR.LE gsb0, 0x0 ;  /* 0x00008000000079c5 */ /* 0x000fe40000010000 */
[----:B------:R-:W-:Y:S01]  /*2860*/  WARPGROUP.ARRIVE ;  /* 0x00000000000079c5 */ /* 0x000fe20000000000 */
[C---:B--2---:R-:W-:Y:S01]  /*2870*/  FSEL R139, R90.reuse, -INF , P2 ;  /* 0xff8000005a8b7808 */ /* 0x044fe20001000000 */
[----:B------:R-:W-:-:S03]  /*2880*/  FFMA.FTZ R90, -R90, R90, 1 ;  /* 0x3f8000005a5a7423 */ /* 0x000fc6000001015a */
[----:B------:R-:W2:Y:S01]  /*2890*/  MUFU.TANH R100, R100 ;  /* 0x0000006400647308 */ /* 0x000ea20000002400 */
[----:B------:R-:W-:Y:S01]  /*28a0*/  HGMMA.64x128x16.F32.BF16 R24, gdesc[UR4], R24, gsb0 ;  /* 0x01e00000041879f0 */ /* 0x000fe20008001818 */
[----:B------:R-:W-:Y:S01]  /*28b0*/  UIADD3 UR6, UR8, 0x4, URZ ;  /* 0x0000000408067890 */ /* 0x000fe2000fffe03f */
[----:B------:R-:W-:Y:S01]  /*28c0*/  FFMA.FTZ R122, R139, UR37, -R124 ;  /* 0x000000258b7a7c23 */ /* 0x000fe2000801087c */
[----:B------:R-:W-:Y:S01]  /*28d0*/  UIADD3 UR4, UR9, 0x4, URZ ;  /* 0x0000000409047890 */ /* 0x000fe2000fffe03f */
[----:B------:R-:W-:Y:S01]  /*28e0*/  VIADD R139, R10, 0x18 ;  /* 0x000000180a8b7836 */ /* 0x000fe20000000000 */
[----:B------:R-:W-:Y:S01]  /*28f0*/  UMOV UR7, 0x40000040 ;  /* 0x4000004000077882 */ /* 0x000fe20000000000 */
[----:B------:R-:W-:Y:S01]  /*2900*/  UMOV UR5, 0x40000040 ;  /* 0x4000004000057882 */ /* 0x000fe20000000000 */
[----:B------:R4:W-:Y:S01]  /*2910*/  MUFU.TANH R5, R140 ;  /* 0x0000008c00057308 */ /* 0x0009e20000002400 */
[----:B---3--:R-:W-:Y:S01]  /*2920*/  FSEL R219, R98, -INF , P2 ;  /* 0xff80000062db7808 */ /* 0x008fe20001000000 */
[----:B------:R-:W3:Y:S04]  /*2930*/  SHFL.IDX PT, R222, R20, R139, 0x1f ;  /* 0x00001f8b14de7589 */ /* 0x000ee800000e0000 */
[----:B-1----:R-:W-:-:S02]  /*2940*/  FFMA.FTZ R219, R219, UR37, -R145 ;  /* 0x00000025dbdb7c23 */ /* 0x002fc40008010891 */
[----:B------:R1:W-:Y:S01]  /*2950*/  MUFU.TANH R3, R142 ;  /* 0x0000008e00037308 */ /* 0x0003e20000002400 */
[----:B----4-:R-:W-:-:S05]  /*2960*/  VIADD R140, R10, 0x10 ;  /* 0x000000100a8c7836 */ /* 0x010fca0000000000 */
[----:B------:R4:W3:Y:S02]  /*2970*/  SHFL.IDX PT, R125, R20, R140, 0x1f ;  /* 0x00001f8c147d7589 */ /* 0x0008e400000e0000 */
[----:B------:R-:W-:Y:S01]  /*2980*/  MUFU.TANH R92, R92 ;  /* 0x0000005c005c7308 */ /* 0x000fe20000002400 */
[C---:B-1----:R-:W-:Y:S01]  /*2990*/  FSEL R142, R96.reuse, -INF , P1 ;  /* 0xff800000608e7808 */ /* 0x042fe20000800000 */
[----:B------:R-:W-:Y:S01]  /*29a0*/  FFMA.FTZ R96, -R96, R96, 1 ;  /* 0x3f80000060607423 */ /* 0x000fe20000010160 */
[----:B----4-:R-:W-:-:S05]  /*29b0*/  FSEL R20, R94, -INF , P2 ;  /* 0xff8000005e147808 */ /* 0x010fca0001000000 */
[----:B------:R-:W-:Y:S01]  /*29c0*/  MUFU.TANH R93, R93 ;  /* 0x0000005d005d7308 */ /* 0x000fe20000002400 */
[----:B------:R-:W-:Y:S01]  /*29d0*/  FFMA.FTZ R94, -R94, R94, 1 ;  /* 0x3f8000005e5e7423 */ /* 0x000fe2000001015e */
[--C-:B------:R-:W-:Y:S01]  /*29e0*/  FFMA.FTZ R20, R20, UR37, -R223.reuse ;  /* 0x0000002514147c23 */ /* 0x100fe200080108df */
[----:B------:R-:W-:Y:S01]  /*29f0*/  FFMA.FTZ R223, R142, UR37, -R223 ;  /* 0x000000258edf7c23 */ /* 0x000fe200080108df */
[----:B--2---:R-:W-:-:S04]  /*2a00*/  FSEL R142, R100, -INF , P1 ;  /* 0xff800000648e7808 */ /* 0x004fc80000800000 */
[----:B------:R-:W1:Y:S01]  /*2a10*/  MUFU.TANH R95, R95 ;  /* 0x0000005f005f7308 */ /* 0x000e620000002400 */
[----:B------:R-:W-:-:S07]  /*2a20*/  FFMA.FTZ R145, R142, UR37, -R145 ;  /* 0x000000258e917c23 */ /* 0x000fce0008010891 */
[----:B------:R2:W-:Y:S08]  /*2a30*/  MUFU.TANH R155, R129 ;  /* 0x00000081009b7308 */ /* 0x0005f00000002400 */
[----:B------:R-:W4:Y:S01]  /*2a40*/  MUFU.TANH R97, R97 ;  /* 0x0000006100617308 */ /* 0x000f220000002400 */
[----:B--2---:R-:W-:Y:S01]  /*2a50*/  FMUL.FTZ R129, R148, UR36 ;  /* 0x0000002494817c20 */ /* 0x004fe20008410000 */
[C---:B-1----:R-:W-:Y:S01]  /*2a60*/  FSEL R143, R95.reuse, -INF , P1 ;  /* 0xff8000005f8f7808 */ /* 0x042fe20000800000 */
[----:B------:R-:W-:-:S05]  /*2a70*/  FFMA.FTZ R95, -R95, R95, 1 ;  /* 0x3f8000005f5f7423 */ /* 0x000fca000001015f */
[----:B------:R-:W-:Y:S08]  /*2a80*/  MUFU.TANH R99, R99 ;  /* 0x0000006300637308 */ /* 0x000ff00000002400 */
[----:B------:R-:W1:Y:S01]  /*2a90*/  MUFU.TANH R101, R101 ;  /* 0x0000006500657308 */ /* 0x000e620000002400 */
[----:B----4-:R-:W-:-:S05]  /*2aa0*/  FSEL R147, R97, -INF , P2 ;  /* 0xff80000061937808 */ /* 0x010fca0001000000 */
[----:B---3--:R-:W-:Y:S02]  /*2ab0*/  FFMA.FTZ R147, R147, UR37, -R222 ;  /* 0x0000002593937c23 */ /* 0x008fe400080108de */
[----:B------:R-:W2:Y:S08]  /*2ac0*/  MUFU.TANH R103, R103 ;  /* 0x0000006700677308 */ /* 0x000eb00000002400 */
[----:B------:R-:W-:Y:S08]  /*2ad0*/  MUFU.TANH R102, R102 ;  /* 0x0000006600667308 */ /* 0x000ff00000002400 */
[----:B------:R-:W-:Y:S08]  /*2ae0*/  MUFU.EX2 R18, R223 ;  /* 0x000000df00127308 */ /* 0x000ff00000000800 */
[----:B------:R-:W-:Y:S08]  /*2af0*/  MUFU.TANH R104, R104 ;  /* 0x0000006800687308 */ /* 0x000ff00000002400 */
[----:B------:R3:W-:Y:S08]  /*2b00*/  MUFU.TANH R154, R132 ;  /* 0x00000084009a7308 */ /* 0x0007f00000002400 */
[----:B------:R-:W-:Y:S01]  /*2b10*/  MUFU.EX2 R120, R120 ;  /* 0x0000007800787308 */ /* 0x000fe20000000800 */
[----:B---3--:R-:W-:Y:S01]  /*2b20*/  FMUL.FTZ R132, R150, UR36 ;  /* 0x0000002496847c20 */ /* 0x008fe20008410000 */
[C---:B-1----:R-:W-:Y:S01]  /*2b30*/  FSEL R150, R101.reuse, -INF , P2 ;  /* 0xff80000065967808 */ /* 0x042fe20001000000 */
[----:B------:R-:W-:-:S04]  /*2b40*/  FFMA.FTZ R101, -R101, R101, 1 ;  /* 0x3f80000065657423 */ /* 0x000fc80000010165 */
[----:B------:R-:W-:Y:S01]  /*2b50*/  FFMA.FTZ R150, R150, UR37, -R144 ;  /* 0x0000002596967c23 */ /* 0x000fe20008010890 */
[----:B------:R-:W-:Y:S01]  /*2b60*/  MUFU.TANH R108, R108 ;  /* 0x0000006c006c7308 */ /* 0x000fe20000002400 */
[----:B------:R-:W-:Y:S02]  /*2b70*/  WARPGROUP.DEPBAR.LE gsb0, 0x0 ;  /* 0x00008000000079c5 */ /* 0x000fe40000010000 */
[----:B------:R-:W-:-:S05]  /*2b80*/  WARPGROUP.ARRIVE ;  /* 0x00000000000079c5 */ /* 0x000fca0000000000 */
[----:B------:R-:W-:Y:S01]  /*2b90*/  MUFU.EX2 R136, R136 ;  /* 0x0000008800887308 */ /* 0x000fe20000000800 */
[----:B------:R-:W-:Y:S01]  /*2ba0*/  HGMMA.64x128x16.F32.BF16 R24, gdesc[UR4], R24, gsb0 ;  /* 0x01e00000041879f0 */ /* 0x000fe20008001818 */
[----:B------:R-:W-:Y:S02]  /*2bb0*/  UIADD3 UR6, UR8, 0x6, URZ ;  /* 0x0000000608067890 */ /* 0x000fe4000fffe03f */
[----:B------:R-:W-:-:S04]  /*2bc0*/  UIADD3 UR4, UR9, 0x6, URZ ;  /* 0x0000000609047890 */ /* 0x000fc8000fffe03f */
[----:B------:R-:W-:Y:S01]  /*2bd0*/  MUFU.TANH R105, R105 ;  /* 0x0000006900697308 */ /* 0x000fe20000002400 */
[----:B------:R-:W-:Y:S01]  /*2be0*/  UMOV UR7, 0x40000040 ;  /* 0x4000004000077882 */ /* 0x000fe20000000000 */
[----:B------:R-:W-:-:S06]  /*2bf0*/  UMOV UR5, 0x40000040 ;  /* 0x4000004000057882 */ /* 0x000fcc0000000000 */
[----:B------:R-:W-:Y:S08]  /*2c00*/  MUFU.EX2 R119, R119 ;  /* 0x0000007700777308 */ /* 0x000ff00000000800 */
[----:B------:R-:W-:Y:S08]  /*2c10*/  MUFU.EX2 R133, R133 ;  /* 0x0000008500857308 */ /* 0x000ff00000000800 */
[----:B------:R-:W1:Y:S08]  /*2c20*/  MUFU.EX2 R123, R123 ;  /* 0x0000007b007b7308 */ /* 0x000e700000000800 */
[----:B------:R-:W-:Y:S08]  /*2c30*/  MUFU.TANH R107, R107 ;  /* 0x0000006b006b7308 */ /* 0x000ff00000002400 */
[----:B------:R-:W-:Y:S08]  /*2c40*/  MUFU.TANH R109, R109 ;  /* 0x0000006d006d7308 */ /* 0x000ff00000002400 */
[----:B------:R-:W-:Y:S08]  /*2c50*/  MUFU.TANH R111, R111 ;  /* 0x0000006f006f7308 */ /* 0x000ff00000002400 */
[----:B------:R-:W-:Y:S08]  /*2c60*/  MUFU.TANH R110, R110 ;  /* 0x0000006e006e7308 */ /* 0x000ff00000002400 */
[----:B------:R-:W-:Y:S08]  /*2c70*/  MUFU.TANH R112, R112 ;  /* 0x0000007000707308 */ /* 0x000ff00000002400 */
[----:B------:R-:W-:Y:S08]  /*2c80*/  MUFU.TANH R113, R113 ;  /* 0x0000007100717308 */ /* 0x000ff00000002400 */
[----:B------:R-:W-:Y:S08]  /*2c90*/  MUFU.TANH R115, R115 ;  /* 0x0000007300737308 */ /* 0x000ff00000002400 */
[----:B------:R-:W-:Y:S08]  /*2ca0*/  MUFU.EX2 R122, R122 ;  /* 0x0000007a007a7308 */ /* 0x000ff00000000800 */
[----:B------:R-:W-:Y:S08]  /*2cb0*/  MUFU.EX2 R20, R20 ;  /* 0x0000001400147308 */ /* 0x000ff00000000800 */
[----:B------:R-:W3:Y:S08]  /*2cc0*/  MUFU.EX2 R121, R121 ;  /* 0x0000007900797308 */ /* 0x000ef00000000800 */
[----:B------:R-:W-:Y:S08]  /*2cd0*/  MUFU.TANH R114, R114 ;  /* 0x0000007200727308 */ /* 0x000ff00000002400 */
[----:B------:R-:W-:Y:S08]  /*2ce0*/  MUFU.TANH R116, R116 ;  /* 0x0000007400747308 */ /* 0x000ff00000002400 */
[----:B------:R-:W-:Y:S01]  /*2cf0*/  MUFU.TANH R117, R117 ;  /* 0x0000007500757308 */ /* 0x000fe20000002400 */
[----:B------:R-:W-:-:S02]  /*2d00*/  WARPGROUP.DEPBAR.LE gsb0, 0x0 ;  /* 0x00008000000079c5 */ /* 0x000fc40000010000 */
[----:B------:R-:W-:-:S05]  /*2d10*/  WARPGROUP.ARRIVE ;  /* 0x00000000000079c5 */ /* 0x000fca0000000000 */
[----:B------:R-:W-:Y:S01]  /*2d20*/  MUFU.TANH R216, R216 ;  /* 0x000000d800d87308 */ /* 0x000fe20000002400 */
[----:B------:R-:W-:Y:S01]  /*2d30*/  HGMMA.64x128x16.F32.BF16 R24, gdesc[UR4], R24, gsb0 ;  /* 0x01e00000041879f0 */ /* 0x000fe20008001818 */
[----:B------:R-:W-:-:S06]  /*2d40*/  R2UR UR4, R218 ;  /* 0x00000000da0472ca */ /* 0x000fcc00000e0000 */
        /* <DEDUP_REMOVED lines=22> */
[C---:B------:R-:W-:Y:S01]  /*2eb0*/  FSEL R124, R93.reuse, -INF , P2 ;  /* 0xff8000005d7c7808 */ /* 0x040fe20001000000 */
[----:B------:R-:W-:-:S05]  /*2ec0*/  FFMA.FTZ R93, -R93, R93, 1 ;  /* 0x3f8000005d5d7423 */ /* 0x000fca000001015d */
[----:B------:R-:W-:Y:S01]  /*2ed0*/  MUFU.TANH R132, R132 ;  /* 0x0000008400847308 */ /* 0x000fe20000002400 */
[--C-:B------:R-:W-:Y:S01]  /*2ee0*/  FFMA.FTZ R124, R124, UR37, -R125.reuse ;  /* 0x000000257c7c7c23 */ /* 0x100fe2000801087d */
[----:B------:R-:W-:Y:S01]  /*2ef0*/  FFMA.FTZ R125, R143, UR37, -R125 ;  /* 0x000000258f7d7c23 */ /* 0x000fe2000801087d */
[----:B------:R-:W-:-:S05]  /*2f00*/  FSEL R143, R99, -INF , P1 ;  /* 0xff800000638f7808 */ /* 0x000fca0000800000 */
[----:B------:R-:W-:Y:S01]  /*2f10*/  MUFU.EX2 R124, R124 ;  /* 0x0000007c007c7308 */ /* 0x000fe20000000800 */
[----:B------:R-:W-:Y:S01]  /*2f20*/  FFMA.FTZ R222, R143, UR37, -R222 ;  /* 0x000000258fde7c23 */ /* 0x000fe200080108de */
[C---:B--2---:R-:W-:Y:S01]  /*2f30*/  FSEL R143, R103.reuse, -INF , P1 ;  /* 0xff800000678f7808 */ /* 0x044fe20000800000 */
[----:B------:R-:W-:-:S04]  /*2f40*/  FFMA.FTZ R103, -R103, R103, 1 ;  /* 0x3f80000067677423 */ /* 0x000fc80000010167 */
[----:B------:R-:W-:Y:S01]  /*2f50*/  FFMA.FTZ R144, R143, UR37, -R144 ;  /* 0x000000258f907c23 */ /* 0x000fe20008010890 */
[----:B------:R-:W-:Y:S01]  /*2f60*/  MUFU.EX2 R125, R125 ;  /* 0x0000007d007d7308 */ /* 0x000fe20000000800 */
[----:B-1----:R-:W1:Y:S07]  /*2f70*/  SHFL.IDX PT, R146, R151, R135, 0x1f ;  /* 0x00001f8797927589 */ /* 0x002e6e00000e0000 */
[----:B------:R-:W2:Y:S01]  /*2f80*/  MUFU.EX2 R14, R14 ;  /* 0x0000000e000e7308 */ /* 0x000ea20000000800 */
[----:B------:R-:W4:Y:S04]  /*2f90*/  SHFL.IDX PT, R148, R151, R134, 0x1f ;  /* 0x00001f8697947589 */ /* 0x000f2800000e0000 */
[----:B------:R-:W2:Y:S03]  /*2fa0*/  SHFL.IDX PT, R142, R151, R140, 0x1f ;  /* 0x00001f8c978e7589 */ /* 0x000ea600000e0000 */
[----:B------:R-:W-:Y:S01]  /*2fb0*/  MUFU.TANH R130, R130 ;  /* 0x0000008200827308 */ /* 0x000fe20000002400 */
[----:B------:R-:W2:Y:S04]  /*2fc0*/  SHFL.IDX PT, R220, R151, R10, 0x1f ;  /* 0x00001f0a97dc7589 */ /* 0x000ea800000e0000 */
[----:B------:R-:W-:Y:S03]  /*2fd0*/  SHFL.IDX PT, R149, R151, R131, 0x1f ;  /* 0x00001f8397957589 */ /* 0x000fe600000e0000 */
[----:B------:R-:W-:Y:S01]  /*2fe0*/  MUFU.TANH R137, R137 ;  /* 0x0000008900897308 */ /* 0x000fe20000002400 */
[----:B------:R-:W2:Y:S01]  /*2ff0*/  SHFL.IDX PT, R223, R151, R138, 0x1f ;  /* 0x00001f8a97df7589 */ /* 0x000ea200000e0000 */
[--C-:B-1----:R-:W-:Y:S01]  /*3000*/  FADD.FTZ R218, R28, -R146.reuse ;  /* 0x800000921cda7221 */ /* 0x102fe20000010000 */
[----:B------:R-:W-:-:S05]  /*3010*/  FADD.FTZ R30, R30, -R146 ;  /* 0x800000921e1e7221 */ /* 0x000fca0000010000 */
[----:B------:R-:W-:Y:S01]  /*3020*/  MUFU.EX2 R28, R150 ;  /* 0x00000096001c7308 */ /* 0x000fe20000000800 */
[----:B------:R-:W1:Y:S01]  /*3030*/  SHFL.IDX PT, R224, R151, R139, 0x1f ;  /* 0x00001f8b97e07589 */ /* 0x000e6200000e0000 */
[--C-:B----4-:R-:W-:Y:S01]  /*3040*/  FADD.FTZ R146, R29, -R148.reuse ;  /* 0x800000941d927221 */ /* 0x110fe20000010000 */
[----:B------:R-:W-:Y:S01]  /*3050*/  FADD.FTZ R148, R31, -R148 ;  /* 0x800000941f947221 */ /* 0x000fe20000010000 */
[----:B------:R-:W-:Y:S01]  /*3060*/  FMUL.FTZ R218, R123, R218 ;  /* 0x000000da7bda7220 */ /* 0x000fe20000410000 */
[----:B---3--:R-:W-:Y:S01]  /*3070*/  FMUL.FTZ R30, R121, R30 ;  /* 0x0000001e791e7220 */ /* 0x008fe20000410000 */
[--C-:B--2---:R-:W-:Y:S01]  /*3080*/  FADD.FTZ R31, R32, -R142.reuse ;  /* 0x8000008e201f7221 */ /* 0x104fe20000010000 */
[----:B------:R-:W-:Y:S01]  /*3090*/  FADD.FTZ R142, R34, -R142 ;  /* 0x8000008e228e7221 */ /* 0x000fe20000010000 */
[----:B------:R-:W-:Y:S01]  /*30a0*/  FMUL.FTZ R148, R14, R148 ;  /* 0x000000940e947220 */ /* 0x000fe20000410000 */
[----:B------:R2:W3:Y:S01]  /*30b0*/  SHFL.IDX PT, R34, R151, R141, 0x1f ;  /* 0x00001f8d97227589 */ /* 0x0004e200000e0000 */
[--C-:B------:R-:W-:Y:S01]  /*30c0*/  FADD.FTZ R143, R24, -R220.reuse ;  /* 0x800000dc188f7221 */ /* 0x100fe20000010000 */
[----:B------:R-:W-:Y:S01]  /*30d0*/  FADD.FTZ R220, R26, -R220 ;  /* 0x800000dc1adc7221 */ /* 0x000fe20000010000 */
[----:B------:R4:W-:Y:S01]  /*30e0*/  MUFU.EX2 R24, R147 ;  /* 0x0000009300187308 */ /* 0x0009e20000000800 */
[----:B------:R-:W-:Y:S01]  /*30f0*/  FSEL R26, R104, -INF , P1 ;  /* 0xff800000681a7808 */ /* 0x000fe20000800000 */
[----:B------:R-:W-:Y:S01]  /*3100*/  FMUL.FTZ R31, R124, R31 ;  /* 0x0000001f7c1f7220 */ /* 0x000fe20000410000 */
[----:B------:R-:W-:Y:S01]  /*3110*/  FMUL.FTZ R220, R119, R220 ;  /* 0x000000dc77dc7220 */ /* 0x000fe20000410000 */
[----:B------:R-:W-:Y:S01]  /*3120*/  FMUL.FTZ R91, R91, R30 ;  /* 0x0000001e5b5b7220 */ /* 0x000fe20000410000 */
[----:B------:R-:W-:Y:S01]  /*3130*/  FSEL R29, R106, -INF , P2 ;  /* 0xff8000006a1d7808 */ /* 0x000fe20001000000 */
[----:B------:R-:W-:Y:S01]  /*3140*/  FADD.FTZ R32, R35, -R223 ;  /* 0x800000df23207221 */ /* 0x000fe20000010000 */
[----:B------:R-:W-:Y:S01]  /*3150*/  FFMA.FTZ R35, -R21, R21, 1 ;  /* 0x3f80000015237423 */ /* 0x000fe20000010115 */
[----:B--2---:R-:W-:Y:S01]  /*3160*/  FSEL R151, R107, -INF , P1 ;  /* 0xff8000006b977808 */ /* 0x004fe20000800000 */
[--C-:B----4-:R-:W-:Y:S01]  /*3170*/  FADD.FTZ R147, R25, -R149.reuse ;  /* 0x8000009519937221 */ /* 0x110fe20000010000 */
[----:B------:R-:W-:Y:S01]  /*3180*/  FADD.FTZ R149, R27, -R149 ;  /* 0x800000951b957221 */ /* 0x000fe20000010000 */
[----:B------:R2:W4:Y:S01]  /*3190*/  MUFU.EX2 R25, R222 ;  /* 0x000000de00197308 */ /* 0x0005220000000800 */
[----:B------:R-:W-:Y:S01]  /*31a0*/  FMUL.FTZ R32, R18, R32 ;  /* 0x0000002012207220 */ /* 0x000fe20000410000 */
[----:B------:R-:W-:Y:S01]  /*31b0*/  FFMA.FTZ R151, R151, UR37, -R225 ;  /* 0x0000002597977c23 */ /* 0x000fe200080108e1 */
[----:B------:R-:W-:Y:S01]  /*31c0*/  FMUL.FTZ R149, R120, R149 ;  /* 0x0000009578957220 */ /* 0x000fe20000410000 */
[--C-:B-1----:R-:W-:Y:S01]  /*31d0*/  FADD.FTZ R36, R36, -R224.reuse ;  /* 0x800000e024247221 */ /* 0x102fe20000010000 */
[----:B------:R-:W-:Y:S01]  /*31e0*/  FMUL.FTZ R96, R96, R32 ;  /* 0x0000002060607220 */ /* 0x000fe20000410000 */
[----:B------:R-:W-:Y:S01]  /*31f0*/  FADD.FTZ R38, R38, -R224 ;  /* 0x800000e026267221 */ /* 0x000fe20000010000 */
[----:B------:R-:W-:Y:S01]  /*3200*/  FMUL.FTZ R88, R88, R149 ;  /* 0x0000009558587220 */ /* 0x000fe20000410000 */
[----:B------:R3:W-:Y:S01]  /*3210*/  MUFU.EX2 R21, R144 ;  /* 0x0000009000157308 */ /* 0x0007e20000000800 */
[C---:B--2---:R-:W-:Y:S01]  /*3220*/  FSEL R222, R102.reuse, -INF , P2 ;  /* 0xff80000066de7808 */ /* 0x044fe20001000000 */
[----:B------:R1:W-:Y:S01]  /*3230*/  LDS R149, [R17+0x400] ;  /* 0x0004000011957984 */ /* 0x0003e20000000800 */
[----:B------:R-:W-:Y:S01]  /*3240*/  FFMA.FTZ R29, R29, UR37, -R230 ;  /* 0x000000251d1d7c23 */ /* 0x000fe200080108e6 */
[----:B------:R-:W-:Y:S01]  /*3250*/  FFMA.FTZ R102, -R102, R102, 1 ;  /* 0x3f80000066667423 */ /* 0x000fe20000010166 */
[----:B------:R-:W-:Y:S01]  /*3260*/  FFMA.FTZ R104, -R104, R104, 1 ;  /* 0x3f80000068687423 */ /* 0x000fe20000010168 */
[--C-:B------:R-:W-:Y:S01]  /*3270*/  FFMA.FTZ R222, R222, UR37, -R221.reuse ;  /* 0x00000025dede7c23 */ /* 0x100fe200080108dd */
[----:B------:R-:W-:Y:S01]  /*3280*/  FFMA.FTZ R221, R26, UR37, -R221 ;  /* 0x000000251add7c23 */ /* 0x000fe200080108dd */
[----:B------:R2:W1:Y:S01]  /*3290*/  MUFU.EX2 R27, R219 ;  /* 0x000000db001b7308 */ /* 0x0004620000000800 */
[----:B---3--:R-:W-:Y:S01]  /*32a0*/  FADD.FTZ R144, R39, -R34 ;  /* 0x8000002227907221 */ /* 0x008fe20000010000 */
[----:B----4-:R-:W-:Y:S01]  /*32b0*/  FMUL.FTZ R38, R25, R38 ;  /* 0x0000002619267220 */ /* 0x010fe20000410000 */
[----:B------:R-:W3:Y:S01]  /*32c0*/  SHFL.IDX PT, R39, R12, R138, 0x1f ;  /* 0x00001f8a0c277589 */ /* 0x000ee200000e0000 */
[----:B------:R-:W-:-:S04]  /*32d0*/  FFMA.FTZ R107, -R107, R107, 1 ;  /* 0x3f8000006b6b7423 */ /* 0x000fc8000001016b */
[----:B------:R4:W3:Y:S01]  /*32e0*/  MUFU.EX2 R26, R145 ;  /* 0x00000091001a7308 */ /* 0x0008e20000000800 */
[C---:B--2---:R-:W-:Y:S01]  /*32f0*/  FSEL R219, R105.reuse, -INF , P2 ;  /* 0xff80000069db7808 */ /* 0x044fe20001000000 */
[----:B------:R-:W-:-:S04]  /*3300*/  FFMA.FTZ R105, -R105, R105, 1 ;  /* 0x3f80000069697423 */ /* 0x000fc80000010169 */
[----:B------:R-:W-:Y:S02]  /*3310*/  FFMA.FTZ R219, R219, UR37, -R225 ;  /* 0x00000025dbdb7c23 */ /* 0x000fe400080108e1 */
[----:B------:R-:W-:Y:S01]  /*3320*/  MUFU.EX2 R29, R29 ;  /* 0x0000001d001d7308 */ /* 0x000fe20000000800 */
[----:B----4-:R-:W-:Y:S01]  /*3330*/  FADD.FTZ R145, R33, -R223 ;  /* 0x800000df21917221 */ /* 0x010fe20000010000 */
[----:B------:R-:W-:Y:S01]  /*3340*/  FSEL R33, R108, -INF , P1 ;  /* 0xff8000006c217808 */ /* 0x000fe20000800000 */
[----:B------:R-:W-:Y:S01]  /*3350*/  FMUL.FTZ R223, R136, R143 ;  /* 0x0000008f88df7220 */ /* 0x000fe20000410000 */
[----:B------:R-:W-:Y:S01]  /*3360*/  FADD.FTZ R143, R37, -R34 ;  /* 0x80000022258f7221 */ /* 0x000fe20000010000 */
[----:B------:R-:W-:Y:S01]  /*3370*/  FFMA.FTZ R37, -R89, R89, 1 ;  /* 0x3f80000059257423 */ /* 0x000fe20000010159 */
[----:B------:R-:W-:Y:S01]  /*3380*/  FMUL.FTZ R89, R133, R147 ;  /* 0x0000009385597220 */ /* 0x000fe20000410000 */
[----:B------:R-:W-:Y:S01]  /*3390*/  FFMA.FTZ R150, R33, UR37, -R230 ;  /* 0x0000002521967c23 */ /* 0x000fe200080108e6 */
[----:B------:R-:W-:Y:S01]  /*33a0*/  FFMA.FTZ R33, -R23, R23, 1 ;  /* 0x3f80000017217423 */ /* 0x000fe20000010117 */
[----:B------:R-:W-:Y:S01]  /*33b0*/  FMUL.FTZ R34, R35, R223 ;  /* 0x000000df23227220 */ /* 0x000fe20000410000 */
[----:B------:R-:W2:Y:S01]  /*33c0*/  SHFL.IDX PT, R23, R12, R140, 0x1f ;  /* 0x00001f8c0c177589 */ /* 0x000ea200000e0000 */
[----:B------:R-:W-:Y:S01]  /*33d0*/  FFMA.FTZ R35, -R22, R22, 1 ;  /* 0x3f80000016237423 */ /* 0x000fe20000010116 */
[----:B------:R-:W-:Y:S01]  /*33e0*/  FMUL.FTZ R33, R33, R220 ;  /* 0x000000dc21217220 */ /* 0x000fe20000410000 */
[----:B------:R4:W2:Y:S01]  /*33f0*/  MUFU.EX2 R22, R222 ;  /* 0x000000de00167308 */ /* 0x0008a20000000800 */
[----:B------:R-:W2:Y:S01]  /*3400*/  SHFL.IDX PT, R223, R12, R139, 0x1f ;  /* 0x00001f8b0cdf7589 */ /* 0x000ea200000e0000 */
[----:B------:R-:W-:Y:S01]  /*3410*/  FMUL.FTZ R89, R35, R89 ;  /* 0x0000005923597220 */ /* 0x000fe20000410000 */
[----:B------:R-:W-:Y:S01]  /*3420*/  FMUL.FTZ R35, R37, R218 ;  /* 0x000000da25237220 */ /* 0x000fe20000410000 */
[----:B------:R-:W-:Y:S01]  /*3430*/  FSEL R220, R111, -INF , P1 ;  /* 0xff8000006fdc7808 */ /* 0x000fe20000800000 */
[----:B------:R-:W-:Y:S01]  /*3440*/  FMUL.FTZ R145, R20, R145 ;  /* 0x0000009114917220 */ /* 0x000fe20000410000 */
[----:B------:R-:W-:Y:S01]  /*3450*/  FSEL R37, R110, -INF , P2 ;  /* 0xff8000006e257808 */ /* 0x000fe20001000000 */
[----:B-1----:R-:W-:Y:S01]  /*3460*/  FMUL.FTZ R143, R27, R143 ;  /* 0x0000008f1b8f7220 */ /* 0x002fe20000410000 */
[----:B------:R-:W-:Y:S01]  /*3470*/  FSEL R147, R112, -INF , P1 ;  /* 0xff80000070937808 */ /* 0x000fe20000800000 */
[----:B----4-:R1:W4:Y:S01]  /*3480*/  SHFL.IDX PT, R222, R12, R141, 0x1f ;  /* 0x00001f8d0cde7589 */ /* 0x01032200000e0000 */
[----:B------:R1:W-:Y:S01]  /*3490*/  MUFU.EX2 R17, R219 ;  /* 0x000000db00117308 */ /* 0x0003e20000000800 */
[----:B------:R-:W-:Y:S01]  /*34a0*/  FSEL R218, R115, -INF , P1 ;  /* 0xff80000073da7808 */ /* 0x000fe20000800000 */
[--C-:B---3--:R-:W-:Y:S01]  /*34b0*/  FFMA.FTZ R37, R37, UR37, -R39.reuse ;  /* 0x0000002525257c23 */ /* 0x108fe20008010827 */
[----:B------:R-:W-:Y:S01]  /*34c0*/  FFMA.FTZ R147, R147, UR37, -R39 ;  /* 0x0000002593937c23 */ /* 0x000fe20008010827 */
[----:B------:R-:W-:Y:S01]  /*34d0*/  FMUL.FTZ R94, R94, R145 ;  /* 0x000000915e5e7220 */ /* 0x000fe20000410000 */
[----:B------:R-:W-:Y:S01]  /*34e0*/  FMUL.FTZ R144, R26, R144 ;  /* 0x000000901a907220 */ /* 0x000fe20000410000 */
[----:B------:R-:W-:Y:S01]  /*34f0*/  SHFL.IDX PT, R145, R149, R10, 0x1f ;  /* 0x00001f0a95917589 */ /* 0x000fe200000e0000 */
[----:B------:R-:W-:Y:S01]  /*3500*/  FFMA.FTZ R115, -R115, R115, 1 ;  /* 0x3f80000073737423 */ /* 0x000fe20000010173 */
[----:B------:R-:W-:Y:S01]  /*3510*/  MUFU.EX2 R30, R150 ;  /* 0x00000096001e7308 */ /* 0x000fe20000000800 */
[----:B-1----:R-:W-:Y:S01]  /*3520*/  FSEL R219, R113, -INF , P2 ;  /* 0xff80000071db7808 */ /* 0x002fe20001000000 */
[----:B------:R-:W-:Y:S01]  /*3530*/  SHFL.IDX PT, R32, R149, R134, 0x1f ;  /* 0x00001f8695207589 */ /* 0x000fe200000e0000 */
[----:B--2---:R-:W-:Y:S01]  /*3540*/  FFMA.FTZ R220, R220, UR37, -R23 ;  /* 0x00000025dcdc7c23 */ /* 0x004fe20008010817 */
[----:B------:R-:W-:Y:S01]  /*3550*/  FFMA.FTZ R111, -R111, R111, 1 ;  /* 0x3f8000006f6f7423 */ /* 0x000fe2000001016f */
[----:B------:R-:W-:Y:S01]  /*3560*/  FFMA.FTZ R113, -R113, R113, 1 ;  /* 0x3f80000071717423 */ /* 0x000fe20000010171 */
[----:B------:R-:W1:Y:S01]  /*3570*/  SHFL.IDX PT, R224, R149, R138, 0x1f ;  /* 0x00001f8a95e07589 */ /* 0x000e6200000e0000 */
[----:B------:R-:W-:Y:S01]  /*3580*/  FFMA.FTZ R39, R219, UR37, -R223 ;  /* 0x00000025db277c23 */ /* 0x000fe200080108df */
[----:B------:R2:W3:Y:S01]  /*3590*/  MUFU.EX2 R12, R221 ;  /* 0x000000dd000c7308 */ /* 0x0004e20000000800 */
[----:B------:R-:W-:Y:S01]  /*35a0*/  FSEL R219, R114, -INF , P2 ;  /* 0xff80000072db7808 */ /* 0x000fe20001000000 */
[----:B------:R-:W3:Y:S04]  /*35b0*/  SHFL.IDX PT, R225, R149, R139, 0x1f ;  /* 0x00001f8b95e17589 */ /* 0x000ee800000e0000 */
[----:B------:R-:W-:Y:S01]  /*35c0*/  SHFL.IDX PT, R230, R13, R131, 0x1f ;  /* 0x00001f830de67589 */ /* 0x000fe200000e0000 */
[----:B----4-:R-:W-:Y:S01]  /*35d0*/  FFMA.FTZ R219, R219, UR37, -R222 ;  /* 0x00000025dbdb7c23 */ /* 0x010fe200080108de */
[----:B------:R-:W-:Y:S01]  /*35e0*/  MUFU.EX2 R37, R37 ;  /* 0x0000002500257308 */ /* 0x000fe20000000800 */
[C---:B--2---:R-:W-:Y:S01]  /*35f0*/  FSEL R221, R109.reuse, -INF , P2 ;  /* 0xff8000006ddd7808 */ /* 0x044fe20001000000 */
[----:B------:R-:W-:-:S04]  /*3600*/  FFMA.FTZ R109, -R109, R109, 1 ;  /* 0x3f8000006d6d7423 */ /* 0x000fc8000001016d */
[----:B------:R-:W-:Y:S02]  /*3610*/  FFMA.FTZ R221, R221, UR37, -R23 ;  /* 0x00000025dddd7c23 */ /* 0x000fe40008010817 */
[----:B------:R2:W4:Y:S01]  /*3620*/  MUFU.EX2 R23, R151 ;  /* 0x0000009700177308 */ /* 0x0005220000000800 */
[----:B-1----:R-:W-:-:S07]  /*3630*/  FADD.FTZ R51, R51, -R224 ;  /* 0x800000e033337221 */ /* 0x002fce0000010000 */
[----:B------:R-:W-:Y:S01]  /*3640*/  MUFU.EX2 R39, R39 ;  /* 0x0000002700277308 */ /* 0x000fe20000000800 */
[----:B--2---:R-:W-:Y:S01]  /*3650*/  FFMA.FTZ R151, R218, UR37, -R223 ;  /* 0x00000025da977c23 */ /* 0x004fe200080108df */
[----:B------:R-:W-:Y:S01]  /*3660*/  FFMA.FTZ R223, -R92, R92, 1 ;  /* 0x3f8000005cdf7423 */ /* 0x000fe2000001015c */
[----:B------:R-:W-:Y:S01]  /*3670*/  FMUL.FTZ R92, R122, R146 ;  /* 0x000000927a5c7220 */ /* 0x000fe20000410000 */
[----:B------:R-:W-:Y:S01]  /*3680*/  FMUL.FTZ R146, R125, R142 ;  /* 0x0000008e7d927220 */ /* 0x000fe20000410000 */
[----:B------:R-:W-:Y:S01]  /*3690*/  FMUL.FTZ R142, R93, R31 ;  /* 0x0000001f5d8e7220 */ /* 0x000fe20000410000 */
[----:B------:R-:W-:Y:S01]  /*36a0*/  FSEL R218, R116, -INF , P1 ;  /* 0xff80000074da7808 */ /* 0x000fe20000800000 */
[----:B------:R-:W-:Y:S01]  /*36b0*/  FMUL.FTZ R92, R90, R92 ;  /* 0x0000005c5a5c7220 */ /* 0x000fe20000410000 */
[----:B------:R-:W-:Y:S01]  /*36c0*/  FMUL.FTZ R93, R95, R146 ;  /* 0x000000925f5d7220 */ /* 0x000fe20000410000 */
[----:B------:R-:W-:Y:S01]  /*36d0*/  FFMA.FTZ R95, -R97, R97, 1 ;  /* 0x3f800000615f7423 */ /* 0x000fe20000010161 */
[----:B------:R-:W1:Y:S01]  /*36e0*/  SHFL.IDX PT, R146, R149, R131, 0x1f ;  /* 0x00001f8395927589 */ /* 0x000e6200000e0000 */
[----:B------:R-:W-:Y:S01]  /*36f0*/  FMUL.FTZ R97, R24, R36 ;  /* 0x0000002418617220 */ /* 0x000fe20000410000 */
[----:B------:R-:W-:Y:S01]  /*3700*/  FMUL.FTZ R90, R223, R148 ;  /* 0x00000094df5a7220 */ /* 0x000fe20000410000 */
[----:B------:R2:W-:Y:S01]  /*3710*/  MUFU.EX2 R36, R220 ;  /* 0x000000dc00247308 */ /* 0x0005e20000000800 */
[----:B------:R-:W4:Y:S01]  /*3720*/  SHFL.IDX PT, R148, R149, R135, 0x1f ;  /* 0x00001f8795947589 */ /* 0x000f2200000e0000 */
[----:B------:R-:W-:Y:S01]  /*3730*/  FMUL.FTZ R95, R95, R97 ;  /* 0x000000615f5f7220 */ /* 0x000fe20000410000 */
[----:B------:R-:W-:Y:S01]  /*3740*/  FFMA.FTZ R97, -R99, R99, 1 ;  /* 0x3f80000063617423 */ /* 0x000fe20000010163 */
[----:B------:R-:W-:Y:S01]  /*3750*/  FFMA.FTZ R99, -R98, R98, 1 ;  /* 0x3f80000062637423 */ /* 0x000fe20000010162 */
[----:B------:R-:W-:Y:S01]  /*3760*/  FFMA.FTZ R98, -R100, R100, 1 ;  /* 0x3f80000064627423 */ /* 0x000fe20000010164 */
[----:B------:R-:W4:Y:S01]  /*3770*/  SHFL.IDX PT, R223, R13, R10, 0x1f ;  /* 0x00001f0a0ddf7589 */ /* 0x000f2200000e0000 */
[----:B------:R-:W-:Y:S01]  /*3780*/  FFMA.FTZ R218, R218, UR37, -R222 ;  /* 0x00000025dada7c23 */ /* 0x000fe200080108de */
[----:B------:R-:W-:Y:S01]  /*3790*/  FMUL.FTZ R99, R99, R143 ;  /* 0x0000008f63637220 */ /* 0x000fe20000410000 */
[----:B------:R-:W-:Y:S01]  /*37a0*/  FMUL.FTZ R98, R98, R144 ;  /* 0x0000009062627220 */ /* 0x000fe20000410000 */
[----:B--2---:R-:W2:Y:S01]  /*37b0*/  SHFL.IDX PT, R220, R149, R140, 0x1f ;  /* 0x00001f8c95dc7589 */ /* 0x004ea200000e0000 */
[--C-:B------:R-:W-:Y:S01]  /*37c0*/  FADD.FTZ R143, R40, -R145.reuse ;  /* 0x80000091288f7221 */ /* 0x100fe20000010000 */
[----:B------:R-:W-:Y:S01]  /*37d0*/  FADD.FTZ R144, R42, -R145 ;  /* 0x800000912a907221 */ /* 0x000fe20000010000 */
[----:B------:R1:W2:Y:S01]  /*37e0*/  MUFU.EX2 R31, R221 ;  /* 0x000000dd001f7308 */ /* 0x0002a20000000800 */
[----:B------:R-:W-:Y:S01]  /*37f0*/  SHFL.IDX PT, R222, R13, R140, 0x1f ;  /* 0x00001f8c0dde7589 */ /* 0x000fe200000e0000 */
[----:B------:R-:W-:Y:S01]  /*3800*/  FMUL.FTZ R97, R97, R38 ;  /* 0x0000002661617220 */ /* 0x000fe20000410000 */
[----:B------:R-:W-:Y:S01]  /*3810*/  FMUL.FTZ R143, R28, R143 ;  /* 0x0000008f1c8f7220 */ /* 0x000fe20000410000 */
[----:B------:R-:W-:Y:S01]  /*3820*/  FMUL.FTZ R144, R21, R144 ;  /* 0x0000009015907220 */ /* 0x000fe20000410000 */
[----:B---3--:R-:W-:Y:S01]  /*3830*/  FADD.FTZ R54, R54, -R225 ;  /* 0x800000e136367221 */ /* 0x008fe20000010000 */
[----:B------:R-:W-:Y:S01]  /*3840*/  FFMA.FTZ R116, -R116, R116, 1 ;  /* 0x3f80000074747423 */ /* 0x000fe20000010174 */
[----:B------:R-:W-:Y:S01]  /*3850*/  FMUL.FTZ R143, R101, R143 ;  /* 0x0000008f658f7220 */ /* 0x000fe20000410000 */
[--C-:B-1----:R-:W-:Y:S01]  /*3860*/  FADD.FTZ R145, R41, -R146.reuse ;  /* 0x8000009229917221 */ /* 0x102fe20000010000 */
[----:B------:R-:W-:Y:S01]  /*3870*/  FADD.FTZ R146, R43, -R146 ;  /* 0x800000922b927221 */ /* 0x000fe20000010000 */
[----:B------:R1:W3:Y:S01]  /*3880*/  SHFL.IDX PT, R221, R149, R141, 0x1f ;  /* 0x00001f8d95dd7589 */ /* 0x0002e200000e0000 */
[----:B------:R1:W-:Y:S01]  /*3890*/  MUFU.EX2 R40, R219 ;  /* 0x000000db00287308 */ /* 0x0003e20000000800 */
[----:B----4-:R-:W-:Y:S01]  /*38a0*/  FADD.FTZ R100, R44, -R148 ;  /* 0x800000942c647221 */ /* 0x010fe20000010000 */
[----:B------:R-:W-:Y:S01]  /*38b0*/  FSEL R44, R216, -INF , P1 ;  /* 0xff800000d82c7808 */ /* 0x000fe20000800000 */
[----:B------:R-:W4:Y:S01]  /*38c0*/  SHFL.IDX PT, R43, R13, R135, 0x1f ;  /* 0x00001f870d2b7589 */ /* 0x000f2200000e0000 */
[----:B------:R-:W-:Y:S01]  /*38d0*/  FMUL.FTZ R145, R22, R145 ;  /* 0x0000009116917220 */ /* 0x000fe20000410000 */
[----:B------:R-:W-:Y:S01]  /*38e0*/  FMUL.FTZ R144, R103, R144 ;  /* 0x0000009067907220 */ /* 0x000fe20000410000 */
[----:B------:R-:W-:Y:S01]  /*38f0*/  FFMA.FTZ R103, -R106, R106, 1 ;  /* 0x3f8000006a677423 */ /* 0x000fe2000001016a */
[----:B------:R-:W-:Y:S01]  /*3900*/  FFMA.FTZ R44, R44, UR37, -R223 ;  /* 0x000000252c2c7c23 */ /* 0x000fe200080108df */
[----:B------:R3:W-:Y:S01]  /*3910*/  MUFU.EX2 R38, R147 ;  /* 0x0000009300267308 */ /* 0x0007e20000000800 */
[----:B-1----:R-:W-:Y:S01]  /*3920*/  SHFL.IDX PT, R219, R13, R138, 0x1f ;  /* 0x00001f8a0ddb7589 */ /* 0x002fe200000e0000 */
[--C-:B--2---:R-:W-:Y:S01]  /*3930*/  FADD.FTZ R150, R48, -R220.reuse ;  /* 0x800000dc30967221 */ /* 0x104fe20000010000 */
[----:B------:R-:W-:Y:S01]  /*3940*/  FADD.FTZ R50, R50, -R220 ;  /* 0x800000dc32327221 */ /* 0x000fe20000010000 */
[----:B------:R-:W-:Y:S01]  /*3950*/  FSEL R149, R227, -INF , P2 ;  /* 0xff800000e3957808 */ /* 0x000fe20001000000 */
[----:B------:R-:W1:Y:S01]  /*3960*/  SHFL.IDX PT, R48, R13, R134, 0x1f ;  /* 0x00001f860d307589 */ /* 0x000e6200000e0000 */
[----:B------:R-:W-:Y:S01]  /*3970*/  FADD.FTZ R220, R49, -R224 ;  /* 0x800000e031dc7221 */ /* 0x000fe20000010000 */
[----:B------:R-:W-:Y:S01]  /*3980*/  FSEL R224, R226, -INF , P2 ;  /* 0xff800000e2e07808 */ /* 0x000fe20001000000 */
[----:B------:R2:W1:Y:S01]  /*3990*/  MUFU.EX2 R42, R151 ;  /* 0x00000097002a7308 */ /* 0x0004620000000800 */
[----:B---3--:R-:W-:Y:S01]  /*39a0*/  FADD.FTZ R147, R46, -R148 ;  /* 0x800000942e937221 */ /* 0x008fe20000010000 */
[--C-:B------:R-:W-:Y:S01]  /*39b0*/  FADD.FTZ R148, R45, -R32.reuse ;  /* 0x800000202d947221 */ /* 0x100fe20000010000 */
[----:B------:R-:W-:Y:S01]  /*39c0*/  FADD.FTZ R32, R47, -R32 ;  /* 0x800000202f207221 */ /* 0x000fe20000010000 */
[----:B------:R-:W-:Y:S01]  /*39d0*/  FSEL R47, R126, -INF , P1 ;  /* 0xff8000007e2f7808 */ /* 0x000fe20000800000 */
[----:B------:R-:W3:Y:S01]  /*39e0*/  SHFL.IDX PT, R101, R13, R139, 0x1f ;  /* 0x00001f8b0d657589 */ /* 0x000ee200000e0000 */
[----:B------:R-:W-:Y:S01]  /*39f0*/  FSEL R49, R234, -INF , P1 ;  /* 0xff800000ea317808 */ /* 0x000fe20000800000 */
[--C-:B------:R-:W-:Y:S01]  /*3a00*/  FADD.FTZ R53, R53, -R221.reuse ;  /* 0x800000dd35357221 */ /* 0x100fe20000010000 */
[----:B------:R1:W3:Y:S01]  /*3a10*/  MUFU.EX2 R41, R218 ;  /* 0x000000da00297308 */ /* 0x0002e20000000800 */
[----:B--2---:R-:W-:Y:S01]  /*3a20*/  FSEL R151, R117, -INF , P2 ;  /* 0xff80000075977808 */ /* 0x004fe20001000000 */
[----:B------:R-:W-:Y:S01]  /*3a30*/  FADD.FTZ R221, R55, -R221 ;  /* 0x800000dd37dd7221 */ /* 0x000fe20000010000 */
[--C-:B----4-:R-:W-:Y:S01]  /*3a40*/  FFMA.FTZ R149, R149, UR37, -R43.reuse ;  /* 0x0000002595957c23 */ /* 0x110fe2000801082b */
[----:B------:R-:W-:Y:S01]  /*3a50*/  FFMA.FTZ R47, R47, UR37, -R43 ;  /* 0x000000252f2f7c23 */ /* 0x000fe2000801082b */
[----:B------:R2:W4:Y:S01]  /*3a60*/  LDS R55, [R16+0x400] ;  /* 0x0004000010377984 */ /* 0x0005220000000800 */
[----:B------:R-:W-:Y:S01]  /*3a70*/  FFMA.FTZ R151, R151, UR37, -R223 ;  /* 0x0000002597977c23 */ /* 0x000fe200080108df */
[----:B------:R-:W-:Y:S01]  /*3a80*/  FSEL R223, R229, -INF , P2 ;  /* 0xff800000e5df7808 */ /* 0x000fe20001000000 */
[----:B------:R-:W-:Y:S01]  /*3a90*/  FMUL.FTZ R145, R102, R145 ;  /* 0x0000009166917220 */ /* 0x000fe20000410000 */
[----:B-1----:R-:W-:Y:S01]  /*3aa0*/  FADD.FTZ R218, R52, -R225 ;  /* 0x800000e134da7221 */ /* 0x002fe20000010000 */
[----:B------:R-:W-:Y:S01]  /*3ab0*/  FSEL R52, R127, -INF , P1 ;  /* 0xff8000007f347808 */ /* 0x000fe20000800000 */
[----:B------:R1:W4:Y:S01]  /*3ac0*/  MUFU.EX2 R43, R151 ;  /* 0x00000097002b7308 */ /* 0x0003220000000800 */
[----:B------:R-:W-:Y:S01]  /*3ad0*/  SHFL.IDX PT, R102, R19, R10, 0x1f ;  /* 0x00001f0a13667589 */ /* 0x000fe200000e0000 */
[----:B------:R-:W-:Y:S01]  /*3ae0*/  FMUL.FTZ R146, R12, R146 ;  /* 0x000000920c927220 */ /* 0x000fe20000410000 */
[----:B------:R-:W-:Y:S01]  /*3af0*/  FMUL.FTZ R100, R17, R100 ;  /* 0x0000006411647220 */ /* 0x000fe20000410000 */
[----:B------:R-:W-:Y:S01]  /*3b00*/  FMUL.FTZ R148, R29, R148 ;  /* 0x000000941d947220 */ /* 0x000fe20000410000 */
[----:B------:R-:W-:Y:S01]  /*3b10*/  SHFL.IDX PT, R106, R19, R131, 0x1f ;  /* 0x00001f83136a7589 */ /* 0x000fe200000e0000 */
[----:B------:R-:W-:Y:S01]  /*3b20*/  FMUL.FTZ R147, R23, R147 ;  /* 0x0000009317937220 */ /* 0x000fe20000410000 */
[----:B------:R-:W-:Y:S01]  /*3b30*/  FMUL.FTZ R146, R104, R146 ;  /* 0x0000009268927220 */ /* 0x000fe20000410000 */
[----:B------:R-:W-:Y:S01]  /*3b40*/  FMUL.FTZ R148, R103, R148 ;  /* 0x0000009467947220 */ /* 0x000fe20000410000 */
[--C-:B-1----:R-:W-:Y:S01]  /*3b50*/  FFMA.FTZ R151, R224, UR37, -R48.reuse ;  /* 0x00000025e0977c23 */ /* 0x102fe20008010830 */
[----:B------:R-:W-:Y:S01]  /*3b60*/  FFMA.FTZ R48, R49, UR37, -R48 ;  /* 0x0000002531307c23 */ /* 0x000fe20008010830 */
[--C-:B------:R-:W-:Y:S01]  /*3b70*/  FFMA.FTZ R49, R223, UR37, -R222.reuse ;  /* 0x00000025df317c23 */ /* 0x100fe200080108de */
[----:B------:R-:W-:Y:S01]  /*3b80*/  FFMA.FTZ R222, R52, UR37, -R222 ;  /* 0x0000002534de7c23 */ /* 0x000fe200080108de */
[----:B------:R-:W-:Y:S01]  /*3b90*/  FSEL R223, R155, -INF , P2 ;  /* 0xff8000009bdf7808 */ /* 0x000fe20001000000 */
[----:B------:R-:W-:Y:S01]  /*3ba0*/  FMUL.FTZ R147, R107, R147 ;  /* 0x000000936b937220 */ /* 0x000fe20000410000 */
[----:B------:R-:W-:Y:S01]  /*3bb0*/  FSEL R52, R233, -INF , P1 ;  /* 0xff800000e9347808 */ /* 0x000fe20000800000 */
[----:B--2---:R-:W-:Y:S01]  /*3bc0*/  MUFU.EX2 R16, R47 ;  /* 0x0000002f00107308 */ /* 0x004fe20000000800 */
[----:B------:R-:W-:Y:S01]  /*3bd0*/  FSEL R103, R154, -INF , P2 ;  /* 0xff8000009a677808 */ /* 0x000fe20001000000 */
[--C-:B------:R-:W-:Y:S01]  /*3be0*/  FFMA.FTZ R223, R223, UR37, -R219.reuse ;  /* 0x00000025dfdf7c23 */ /* 0x100fe200080108db */
[----:B------:R-:W-:Y:S01]  /*3bf0*/  FSEL R104, R153, -INF , P2 ;  /* 0xff80000099687808 */ /* 0x000fe20001000000 */
[----:B------:R-:W-:Y:S01]  /*3c00*/  FFMA.FTZ R52, R52, UR37, -R219 ;  /* 0x0000002534347c23 */ /* 0x000fe200080108db */
[----:B------:R-:W-:Y:S01]  /*3c10*/  FSEL R107, R152, -INF , P2 ;  /* 0xff800000986b7808 */ /* 0x000fe20001000000 */
[----:B------:R1:W2:Y:S01]  /*3c20*/  SHFL.IDX PT, R219, R13, R141, 0x1f ;  /* 0x00001f8d0ddb7589 */ /* 0x0002a200000e0000 */
[----:B---3--:R-:W-:Y:S01]  /*3c30*/  FFMA.FTZ R103, R103, UR37, -R101 ;  /* 0x0000002567677c23 */ /* 0x008fe20008010865 */
[----:B------:R3:W-:Y:S01]  /*3c40*/  MUFU.EX2 R47, R151 ;  /* 0x00000097002f7308 */ /* 0x0007e20000000800 */
[----:B------:R-:W-:Y:S01]  /*3c50*/  FMUL.FTZ R150, R31, R150 ;  /* 0x000000961f967220 */ /* 0x000fe20000410000 */
[----:B------:R-:W-:Y:S01]  /*3c60*/  FMUL.FTZ R220, R37, R220 ;  /* 0x000000dc25dc7220 */ /* 0x000fe20000410000 */
[----:B------:R-:W-:Y:S01]  /*3c70*/  FMUL.FTZ R54, R42, R54 ;  /* 0x000000362a367220 */ /* 0x000fe20000410000 */
[----:B------:R-:W-:Y:S01]  /*3c80*/  FMUL.FTZ R53, R40, R53 ;  /* 0x0000003528357220 */ /* 0x000fe20000410000 */
[----:B------:R-:W-:Y:S01]  /*3c90*/  FMUL.FTZ R150, R109, R150 ;  /* 0x000000966d967220 */ /* 0x000fe20000410000 */
[----:B------:R-:W-:Y:S01]  /*3ca0*/  FMUL.FTZ R109, R38, R51 ;  /* 0x00000033266d7220 */ /* 0x000fe20000410000 */
[----:B------:R-:W-:Y:S01]  /*3cb0*/  FSEL R45, R118, -INF , P2 ;  /* 0xff800000762d7808 */ /* 0x000fe20001000000 */
[----:B-1----:R1:W-:Y:S01]  /*3cc0*/  MUFU.EX2 R13, R149 ;  /* 0x00000095000d7308 */ /* 0x0023e20000000800 */
[----:B---3--:R-:W-:Y:S01]  /*3cd0*/  FFMA.FTZ R151, -R108, R108, 1 ;  /* 0x3f8000006c977423 */ /* 0x008fe2000001016c */
[----:B------:R-:W-:Y:S01]  /*3ce0*/  FMUL.FTZ R108, R30, R32 ;  /* 0x000000201e6c7220 */ /* 0x000fe20000410000 */
[----:B------:R-:W-:Y:S01]  /*3cf0*/  FSEL R46, R217, -INF , P1 ;  /* 0xff800000d92e7808 */ /* 0x000fe20000800000 */
[--C-:B------:R-:W-:Y:S01]  /*3d00*/  FFMA.FTZ R45, R45, UR37, -R230.reuse ;  /* 0x000000252d2d7c23 */ /* 0x100fe200080108e6 */
[----:B------:R-:W-:Y:S01]  /*3d10*/  FMUL.FTZ R50, R36, R50 ;  /* 0x0000003224327220 */ /* 0x000fe20000410000 */
[----:B------:R-:W-:Y:S01]  /*3d20*/  FMUL.FTZ R151, R151, R108 ;  /* 0x0000006c97977220 */ /* 0x000fe20000410000 */
[----:B------:R-:W-:Y:S01]  /*3d30*/  FMUL.FTZ R218, R39, R218 ;  /* 0x000000da27da7220 */ /* 0x000fe20000410000 */
[----:B----4-:R-:W3:Y:S01]  /*3d40*/  SHFL.IDX PT, R108, R55, R10, 0x1f ;  /* 0x00001f0a376c7589 */ /* 0x010ee200000e0000 */
[----:B-1----:R-:W-:Y:S01]  /*3d50*/  FMUL.FTZ R149, R105, R100 ;  /* 0x0000006469957220 */ /* 0x002fe20000410000 */
[----:B------:R-:W-:Y:S01]  /*3d60*/  FSEL R105, R237, -INF , P1 ;  /* 0xff800000ed697808 */ /* 0x000fe20000800000 */
[----:B------:R-:W-:Y:S01]  /*3d70*/  FFMA.FTZ R46, R46, UR37, -R230 ;  /* 0x000000252e2e7c23 */ /* 0x000fe200080108e6 */
[----:B------:R-:W-:Y:S01]  /*3d80*/  FSEL R100, R232, -INF , P1 ;  /* 0xff800000e8647808 */ /* 0x000fe20000800000 */
[----:B------:R-:W-:Y:S01]  /*3d90*/  MUFU.EX2 R51, R223 ;  /* 0x000000df00337308 */ /* 0x000fe20000000800 */
[----:B--2---:R-:W-:Y:S01]  /*3da0*/  FFMA.FTZ R104, R104, UR37, -R219 ;  /* 0x0000002568687c23 */ /* 0x004fe200080108db */
[----:B------:R-:W-:Y:S01]  /*3db0*/  FFMA.FTZ R105, R105, UR37, -R101 ;  /* 0x0000002569697c23 */ /* 0x000fe20008010865 */
[----:B------:R-:W-:Y:S01]  /*3dc0*/  FSEL R101, R9, -INF , P1 ;  /* 0xff80000009657808 */ /* 0x000fe20000800000 */
[----:B------:R-:W-:Y:S01]  /*3dd0*/  FFMA.FTZ R100, R100, UR37, -R219 ;  /* 0x0000002564647c23 */ /* 0x000fe200080108db */
[--C-:B------:R-:W-:Y:S01]  /*3de0*/  FFMA.FTZ R219, R107, UR37, -R102.reuse ;  /* 0x000000256bdb7c23 */ /* 0x100fe20008010866 */
[----:B------:R-:W-:Y:S01]  /*3df0*/  FSEL R107, R7, -INF , P2 ;  /* 0xff800000076b7808 */ /* 0x000fe20001000000 */
[----:B------:R-:W-:Y:S01]  /*3e00*/  SHFL.IDX PT, R230, R19, R135, 0x1f ;  /* 0x00001f8713e67589 */ /* 0x000fe200000e0000 */
[----:B------:R-:W-:Y:S01]  /*3e10*/  FFMA.FTZ R101, R101, UR37, -R102 ;  /* 0x0000002565657c23 */ /* 0x000fe20008010866 */
[----:B------:R-:W-:Y:S01]  /*3e20*/  FMUL.FTZ R221, R41, R221 ;  /* 0x000000dd29dd7220 */ /* 0x000fe20000410000 */
[----:B------:R-:W-:Y:S01]  /*3e30*/  FMUL.FTZ R111, R111, R50 ;  /* 0x000000326f6f7220 */ /* 0x000fe20000410000 */
[--C-:B------:R-:W-:Y:S01]  /*3e40*/  FFMA.FTZ R102, R107, UR37, -R106.reuse ;  /* 0x000000256b667c23 */ /* 0x100fe2000801086a */
[----:B------:R-:W-:Y:S01]  /*3e50*/  FSEL R107, R6, -INF , P1 ;  /* 0xff800000066b7808 */ /* 0x000fe20000800000 */
[----:B------:R-:W-:Y:S01]  /*3e60*/  MUFU.EX2 R50, R222 ;  /* 0x000000de00327308 */ /* 0x000fe20000000800 */
[----:B------:R-:W-:Y:S01]  /*3e70*/  FMUL.FTZ R218, R113, R218 ;  /* 0x000000da71da7220 */ /* 0x000fe20000410000 */
[----:B------:R-:W-:Y:S01]  /*3e80*/  FMUL.FTZ R113, R116, R221 ;  /* 0x000000dd74717220 */ /* 0x000fe20000410000 */
[----:B------:R-:W-:Y:S01]  /*3e90*/  FFMA.FTZ R217, -R217, R217, 1 ;  /* 0x3f800000d9d97423 */ /* 0x000fe200000101d9 */
[----:B------:R-:W-:Y:S01]  /*3ea0*/  FFMA.FTZ R32, R107, UR37, -R106 ;  /* 0x000000256b207c23 */ /* 0x000fe2000801086a */
[----:B------:R-:W-:Y:S01]  /*3eb0*/  FFMA.FTZ R106, -R110, R110, 1 ;  /* 0x3f8000006e6a7423 */ /* 0x000fe2000001016e */
[----:B------:R-:W1:Y:S01]  /*3ec0*/  SHFL.IDX PT, R107, R55, R131, 0x1f ;  /* 0x00001f83376b7589 */ /* 0x000e6200000e0000 */
[----:B------:R-:W-:Y:S01]  /*3ed0*/  FFMA.FTZ R110, -R112, R112, 1 ;  /* 0x3f800000706e7423 */ /* 0x000fe20000010170 */
[--C-:B---3--:R-:W-:Y:S01]  /*3ee0*/  FADD.FTZ R225, R56, -R108.reuse ;  /* 0x8000006c38e17221 */ /* 0x108fe20000010000 */
[----:B------:R-:W-:Y:S01]  /*3ef0*/  FMUL.FTZ R112, R106, R220 ;  /* 0x000000dc6a707220 */ /* 0x000fe20000410000 */
[----:B------:R-:W-:Y:S01]  /*3f00*/  FFMA.FTZ R106, -R114, R114, 1 ;  /* 0x3f800000726a7423 */ /* 0x000fe20000010172 */
[----:B------:R-:W-:Y:S01]  /*3f10*/  FMUL.FTZ R110, R110, R109 ;  /* 0x0000006d6e6e7220 */ /* 0x000fe20000410000 */
[----:B------:R-:W2:Y:S01]  /*3f20*/  SHFL.IDX PT, R220, R55, R135, 0x1f ;  /* 0x00001f8737dc7589 */ /* 0x000ea200000e0000 */
[----:B------:R-:W-:Y:S01]  /*3f30*/  FMUL.FTZ R114, R115, R54 ;  /* 0x0000003673727220 */ /* 0x000fe20000410000 */
[----:B------:R-:W-:Y:S01]  /*3f40*/  FMUL.FTZ R115, R106, R53 ;  /* 0x000000356a737220 */ /* 0x000fe20000410000 */
[----:B------:R-:W-:Y:S01]  /*3f50*/  FADD.FTZ R58, R58, -R108 ;  /* 0x8000006c3a3a7221 */ /* 0x000fe20000010000 */
[----:B------:R-:W3:Y:S01]  /*3f60*/  SHFL.IDX PT, R109, R55, R134, 0x1f ;  /* 0x00001f86376d7589 */ /* 0x000ee200000e0000 */
[----:B------:R1:W-:Y:S01]  /*3f70*/  MUFU.EX2 R53, R103 ;  /* 0x0000006700357308 */ /* 0x0003e20000000800 */
[----:B------:R-:W-:Y:S01]  /*3f80*/  FSEL R56, R3, -INF , P1 ;  /* 0xff80000003387808 */ /* 0x000fe20000800000 */
[----:B------:R-:W-:Y:S01]  /*3f90*/  FMUL.FTZ R225, R43, R225 ;  /* 0x000000e12be17220 */ /* 0x000fe20000410000 */
[----:B------:R-:W4:Y:S01]  /*3fa0*/  SHFL.IDX PT, R108, R55, R139, 0x1f ;  /* 0x00001f8b376c7589 */ /* 0x000f2200000e0000 */
[----:B------:R-:W-:Y:S01]  /*3fb0*/  FSEL R224, R5, -INF , P2 ;  /* 0xff80000005e07808 */ /* 0x000fe20001000000 */
[----:B------:R-:W-:-:S02]  /*3fc0*/  FFMA.FTZ R229, -R229, R229, 1 ;  /* 0x3f800000e5e57423 */ /* 0x000fc400000101e5 */
[----:B------:R-:W4:Y:S01]  /*3fd0*/  SHFL.IDX PT, R106, R19, R134, 0x1f ;  /* 0x00001f86136a7589 */ /* 0x000f2200000e0000 */
[----:B------:R2:W-:Y:S08]  /*3fe0*/  MUFU.EX2 R54, R105 ;  /* 0x0000006900367308 */ /* 0x0005f00000000800 */
[----:B------:R-:W4:Y:S01]  /*3ff0*/  MUFU.EX2 R44, R44 ;  /* 0x0000002c002c7308 */ /* 0x000f220000000800 */
[--C-:B-1----:R-:W-:Y:S01]  /*4000*/  FADD.FTZ R103, R57, -R107.reuse ;  /* 0x8000006b39677221 */ /* 0x102fe20000010000 */
[----:B------:R-:W-:Y:S01]  /*4010*/  FADD.FTZ R223, R59, -R107 ;  /* 0x8000006b3bdf7221 */ /* 0x000fe20000010000 */
[----:B------:R-:W-:Y:S01]  /*4020*/  SHFL.IDX PT, R116, R19, R138, 0x1f ;  /* 0x00001f8a13747589 */ /* 0x000fe200000e0000 */
[--C-:B--2---:R-:W-:Y:S01]  /*4030*/  FADD.FTZ R60, R60, -R220.reuse ;  /* 0x800000dc3c3c7221 */ /* 0x104fe20000010000 */
[----:B------:R-:W-:Y:S01]  /*4040*/  FADD.FTZ R59, R62, -R220 ;  /* 0x800000dc3e3b7221 */ /* 0x000fe20000010000 */
[----:B------:R-:W-:Y:S01]  /*4050*/  FSEL R105, R0, -INF , P2 ;  /* 0xff80000000697808 */ /* 0x000fe20001000000 */
[----:B------:R-:W-:Y:S01]  /*4060*/  SHFL.IDX PT, R107, R55, R138, 0x1f ;  /* 0x00001f8a376b7589 */ /* 0x000fe200000e0000 */
[--C-:B---3--:R-:W-:Y:S01]  /*4070*/  FADD.FTZ R222, R61, -R109.reuse ;  /* 0x8000006d3dde7221 */ /* 0x108fe20000010000 */
[----:B------:R-:W-:Y:S01]  /*4080*/  FADD.FTZ R57, R63, -R109 ;  /* 0x8000006d3f397221 */ /* 0x000fe20000010000 */
[----:B------:R-:W-:Y:S01]  /*4090*/  FSEL R61, R236, -INF , P1 ;  /* 0xff800000ec3d7808 */ /* 0x000fe20000800000 */
[----:B------:R-:W1:Y:S01]  /*40a0*/  SHFL.IDX PT, R109, R19, R140, 0x1f ;  /* 0x00001f8c136d7589 */ /* 0x000e6200000e0000 */
[--C-:B----4-:R-:W-:Y:S01]  /*40b0*/  FADD.FTZ R62, R68, -R108.reuse ;  /* 0x8000006c443e7221 */ /* 0x110fe20000010000 */
[----:B------:R-:W-:Y:S01]  /*40c0*/  FADD.FTZ R63, R70, -R108 ;  /* 0x8000006c463f7221 */ /* 0x000fe20000010000 */
[----:B------:R-:W-:Y:S01]  /*40d0*/  FSEL R108, R228, -INF , P1 ;  /* 0xff800000e46c7808 */ /* 0x000fe20000800000 */
[----:B------:R-:W2:Y:S01]  /*40e0*/  SHFL.IDX PT, R221, R55, R140, 0x1f ;  /* 0x00001f8c37dd7589 */ /* 0x000ea200000e0000 */
[--C-:B------:R-:W-:Y:S01]  /*40f0*/  FFMA.FTZ R105, R105, UR37, -R106.reuse ;  /* 0x0000002569697c23 */ /* 0x100fe2000801086a */
[----:B------:R-:W-:Y:S01]  /*4100*/  FSEL R68, R231, -INF , P2 ;  /* 0xff800000e7447808 */ /* 0x000fe20001000000 */
[----:B------:R-:W-:Y:S01]  /*4110*/  FFMA.FTZ R106, R61, UR37, -R106 ;  /* 0x000000253d6a7c23 */ /* 0x000fe2000801086a */
[----:B------:R3:W4:Y:S01]  /*4120*/  SHFL.IDX PT, R220, R55, R141, 0x1f ;  /* 0x00001f8d37dc7589 */ /* 0x00072200000e0000 */
[----:B------:R-:W3:Y:S01]  /*4130*/  MUFU.EX2 R46, R46 ;  /* 0x0000002e002e7308 */ /* 0x000ee20000000800 */
[----:B------:R-:W-:Y:S01]  /*4140*/  FSEL R70, R130, -INF , P2 ;  /* 0xff80000082467808 */ /* 0x000fe20001000000 */
[----:B------:R-:W-:Y:S01]  /*4150*/  FMUL.FTZ R58, R44, R58 ;  /* 0x0000003a2c3a7220 */ /* 0x000fe20000410000 */
[----:B------:R-:W4:Y:S01]  /*4160*/  SHFL.IDX PT, R61, R19, R139, 0x1f ;  /* 0x00001f8b133d7589 */ /* 0x000f2200000e0000 */
[----:B------:R-:W-:-:S04]  /*4170*/  FMUL.FTZ R60, R13, R60 ;  /* 0x0000003c0d3c7220 */ /* 0x000fc80000410000 */
[----:B------:R-:W4:Y:S01]  /*4180*/  MUFU.EX2 R48, R48 ;  /* 0x0000003000307308 */ /* 0x000f220000000800 */
[----:B------:R-:W-:Y:S01]  /*4190*/  FMUL.FTZ R222, R47, R222 ;  /* 0x000000de2fde7220 */ /* 0x000fe20000410000 */
[----:B------:R-:W-:Y:S01]  /*41a0*/  FFMA.FTZ R233, -R233, R233, 1 ;  /* 0x3f800000e9e97423 */ /* 0x000fe200000101e9 */
[----:B------:R-:W-:Y:S01]  /*41b0*/  FFMA.FTZ R224, R224, UR37, -R230 ;  /* 0x00000025e0e07c23 */ /* 0x000fe200080108e6 */
[----:B-1----:R-:W-:-:S04]  /*41c0*/  FFMA.FTZ R108, R108, UR37, -R109 ;  /* 0x000000256c6c7c23 */ /* 0x002fc8000801086d */
[----:B---3--:R1:W-:Y:S01]  /*41d0*/  MUFU.EX2 R55, R104 ;  /* 0x0000006800377308 */ /* 0x0083e20000000800 */
[----:B------:R-:W-:Y:S01]  /*41e0*/  FMUL.FTZ R223, R46, R223 ;  /* 0x000000df2edf7220 */ /* 0x000fe20000410000 */
[--C-:B--2---:R-:W-:Y:S01]  /*41f0*/  FADD.FTZ R64, R64, -R221.reuse ;  /* 0x800000dd40407221 */ /* 0x104fe20000010000 */
[----:B------:R-:W-:Y:S01]  /*4200*/  FADD.FTZ R221, R66, -R221 ;  /* 0x800000dd42dd7221 */ /* 0x000fe20000010000 */
[----:B------:R-:W-:-:S04]  /*4210*/  FSEL R66, R128, -INF , P1 ;  /* 0xff80000080427808 */ /* 0x000fc80000800000 */
[----:B------:R-:W-:Y:S01]  /*4220*/  MUFU.EX2 R102, R102 ;  /* 0x0000006600667308 */ /* 0x000fe20000000800 */
[----:B-1----:R-:W-:Y:S01]  /*4230*/  FFMA.FTZ R104, R56, UR37, -R230 ;  /* 0x0000002538687c23 */ /* 0x002fe200080108e6 */
[--C-:B------:R-:W-:Y:S01]  /*4240*/  FADD.FTZ R56, R65, -R107.reuse ;  /* 0x8000006b41387221 */ /* 0x100fe20000010000 */
[----:B------:R-:W-:Y:S01]  /*4250*/  FADD.FTZ R107, R67, -R107 ;  /* 0x8000006b436b7221 */ /* 0x000fe20000010000 */
[----:B------:R-:W-:Y:S01]  /*4260*/  FSEL R67, R235, -INF , P2 ;  /* 0xff800000eb437808 */ /* 0x000fe20001000000 */
[----:B------:R1:W2:Y:S01]  /*4270*/  SHFL.IDX PT, R65, R19, R141, 0x1f ;  /* 0x00001f8d13417589 */ /* 0x0002a200000e0000 */
[----:B------:R-:W-:Y:S01]  /*4280*/  FMUL.FTZ R62, R53, R62 ;  /* 0x0000003e353e7220 */ /* 0x000fe20000410000 */
[----:B----4-:R-:W-:Y:S01]  /*4290*/  FMUL.FTZ R57, R48, R57 ;  /* 0x0000003930397220 */ /* 0x010fe20000410000 */
[----:B------:R-:W3:Y:S08]  /*42a0*/  MUFU.EX2 R45, R45 ;  /* 0x0000002d002d7308 */ /* 0x000ef00000000800 */
[----:B------:R-:W4:Y:S08]  /*42b0*/  MUFU.EX2 R52, R52 ;  /* 0x0000003400347308 */ /* 0x000f300000000800 */
[----:B------:R-:W-:Y:S01]  /*42c0*/  MUFU.EX2 R100, R100 ;  /* 0x0000006400647308 */ /* 0x000fe20000000800 */
[----:B---3--:R-:W-:-:S07]  /*42d0*/  FMUL.FTZ R103, R45, R103 ;  /* 0x000000672d677220 */ /* 0x008fce0000410000 */
[----:B------:R-:W-:Y:S01]  /*42e0*/  MUFU.EX2 R101, R101 ;  /* 0x0000006500657308 */ /* 0x000fe20000000800 */
[----:B------:R-:W-:Y:S01]  /*42f0*/  FFMA.FTZ R237, -R237, R237, 1 ;  /* 0x3f800000eded7423 */ /* 0x000fe200000101ed */
[----:B------:R-:W-:Y:S01]  /*4300*/  FMUL.FTZ R63, R54, R63 ;  /* 0x0000003f363f7220 */ /* 0x000fe20000410000 */
[----:B------:R-:W-:Y:S01]  /*4310*/  FFMA.FTZ R232, -R232, R232, 1 ;  /* 0x3f800000e8e87423 */ /* 0x000fe200000101e8 */
[----:B------:R-:W-:-:S04]  /*4320*/  FMUL.FTZ R221, R50, R221 ;  /* 0x000000dd32dd7220 */ /* 0x000fc80000410000 */
[----:B-1----:R1:W3:Y:S08]  /*4330*/  MUFU.EX2 R19, R219 ;  /* 0x000000db00137308 */ /* 0x0022f00000000800 */
[----:B------:R-:W-:Y:S01]  /*4340*/  MUFU.EX2 R105, R105 ;  /* 0x0000006900697308 */ /* 0x000fe20000000800 */
        /* <DEDUP_REMOVED lines=8> */
[----:B------:R1:W3:Y:S01]  /*43d0*/  LDS R225, [R15+0x400] ;  /* 0x000400000fe17984 */ /* 0x0002e20000000800 */
[----:B------:R-:W-:Y:S01]  /*43e0*/  FADD.FTZ R220, R71, -R220 ;  /* 0x800000dc47dc7221 */ /* 0x000fe20000010000 */
[--C-:B------:R-:W-:Y:S01]  /*43f0*/  FFMA.FTZ R117, R69, UR37, -R61.reuse ;  /* 0x0000002545757c23 */ /* 0x100fe2000801083d */
[----:B------:R-:W-:Y:S01]  /*4400*/  FFMA.FTZ R69, -R216, R216, 1 ;  /* 0x3f800000d8457423 */ /* 0x000fe200000101d8 */
[----:B------:R-:W-:Y:S01]  /*4410*/  FFMA.FTZ R67, R67, UR37, -R61 ;  /* 0x0000002543437c23 */ /* 0x000fe2000801083d */
[----:B------:R-:W-:Y:S01]  /*4420*/  FFMA.FTZ R61, -R118, R118, 1 ;  /* 0x3f800000763d7423 */ /* 0x000fe20000010176 */
[----:B--2---:R-:W-:Y:S01]  /*4430*/  FFMA.FTZ R216, R70, UR37, -R65 ;  /* 0x0000002546d87c23 */ /* 0x004fe20008010841 */
[----:B------:R-:W-:Y:S01]  /*4440*/  FSEL R70, R137, -INF , P1 ;  /* 0xff80000089467808 */ /* 0x000fe20000800000 */
[----:B-1----:R1:W-:Y:S01]  /*4450*/  MUFU.EX2 R15, R32 ;  /* 0x00000020000f7308 */ /* 0x0023e20000000800 */
[----:B------:R-:W-:Y:S01]  /*4460*/  FFMA.FTZ R71, -R126, R126, 1 ;  /* 0x3f8000007e477423 */ /* 0x000fe2000001017e */
[----:B------:R-:W-:Y:S01]  /*4470*/  FMUL.FTZ R69, R69, R58 ;  /* 0x0000003a45457220 */ /* 0x000fe20000410000 */
[----:B------:R-:W-:Y:S01]  /*4480*/  FMUL.FTZ R58, R217, R223 ;  /* 0x000000dfd93a7220 */ /* 0x000fe20000410000 */
[----:B------:R-:W-:Y:S01]  /*4490*/  FMUL.FTZ R56, R51, R56 ;  /* 0x0000003833387220 */ /* 0x000fe20000410000 */
[----:B----4-:R-:W-:Y:S01]  /*44a0*/  FMUL.FTZ R107, R52, R107 ;  /* 0x0000006b346b7220 */ /* 0x010fe20000410000 */
[----:B------:R-:W-:-:S02]  /*44b0*/  FMUL.FTZ R61, R61, R103 ;  /* 0x000000673d3d7220 */ /* 0x000fc40000410000 */
[----:B------:R-:W-:Y:S01]  /*44c0*/  MUFU.EX2 R108, R108 ;  /* 0x0000006c006c7308 */ /* 0x000fe20000000800 */
[----:B-1----:R-:W-:Y:S01]  /*44d0*/  FFMA.FTZ R32, R70, UR37, -R65 ;  /* 0x0000002546207c23 */ /* 0x002fe20008010841 */
[----:B------:R-:W-:Y:S01]  /*44e0*/  FMUL.FTZ R65, R16, R59 ;  /* 0x0000003b10417220 */ /* 0x000fe20000410000 */
[----:B------:R-:W-:-:S05]  /*44f0*/  FFMA.FTZ R70, -R227, R227, 1 ;  /* 0x3f800000e3467423 */ /* 0x000fca00000101e3 */
[----:B------:R-:W1:Y:S01]  /*4500*/  MUFU.EX2 R49, R49 ;  /* 0x0000003100317308 */ /* 0x000e620000000800 */
[----:B------:R-:W-:Y:S01]  /*4510*/  FMUL.FTZ R71, R71, R65 ;  /* 0x0000004147477220 */ /* 0x000fe20000410000 */
[----:B------:R-:W-:-:S06]  /*4520*/  FFMA.FTZ R65, -R127, R127, 1 ;  /* 0x3f8000007f417423 */ /* 0x000fcc000001017f */
[----:B------:R-:W-:Y:S01]  /*4530*/  MUFU.EX2 R104, R104 ;  /* 0x0000006800687308 */ /* 0x000fe20000000800 */
[----:B---3--:R-:W2:Y:S04]  /*4540*/  SHFL.IDX PT, R118, R225, R10, 0x1f ;  /* 0x00001f0ae1767589 */ /* 0x008ea800000e0000 */
[----:B------:R-:W3:Y:S04]  /*4550*/  SHFL.IDX PT, R131, R225, R131, 0x1f ;  /* 0x00001f83e1837589 */ /* 0x000ee800000e0000 */
[----:B------:R-:W4:Y:S04]  /*4560*/  SHFL.IDX PT, R139, R225, R139, 0x1f ;  /* 0x00001f8be18b7589 */ /* 0x000f2800000e0000 */
[----:B------:R-:W1:Y:S04]  /*4570*/  SHFL.IDX PT, R135, R225, R135, 0x1f ;  /* 0x00001f87e1877589 */ /* 0x000e6800000e0000 */
[----:B------:R-:W1:Y:S04]  /*4580*/  SHFL.IDX PT, R138, R225, R138, 0x1f ;  /* 0x00001f8ae18a7589 */ /* 0x000e6800000e0000 */
[----:B------:R-:W1:Y:S01]  /*4590*/  SHFL.IDX PT, R140, R225, R140, 0x1f ;  /* 0x00001f8ce18c7589 */ /* 0x000e6200000e0000 */
[----:B------:R-:W-:Y:S01]  /*45a0*/  FFMA.FTZ R126, -R154, R154, 1 ;  /* 0x3f8000009a7e7423 */ /* 0x000fe2000001019a */
[----:B------:R-:W-:Y:S01]  /*45b0*/  FFMA.FTZ R127, -R153, R153, 1 ;  /* 0x3f800000997f7423 */ /* 0x000fe20000010199 */
[----:B------:R-:W-:Y:S01]  /*45c0*/  FMUL.FTZ R217, R55, R66 ;  /* 0x0000004237d97220 */ /* 0x000fe20000410000 */
[----:B--2---:R-:W-:Y:S01]  /*45d0*/  FADD.FTZ R72, R72, -R118 ;  /* 0x8000007648487221 */ /* 0x004fe20000010000 */
[----:B------:R-:W-:Y:S01]  /*45e0*/  FMUL.FTZ R70, R70, R60 ;  /* 0x0000003c46467220 */ /* 0x000fe20000410000 */
[----:B------:R-:W-:Y:S01]  /*45f0*/  FFMA.FTZ R60, -R234, R234, 1 ;  /* 0x3f800000ea3c7423 */ /* 0x000fe200000101ea */
[----:B------:R-:W-:Y:S01]  /*4600*/  FMUL.FTZ R66, R126, R62 ;  /* 0x0000003e7e427220 */ /* 0x000fe20000410000 */
[----:B------:R-:W-:Y:S01]  /*4610*/  FMUL.FTZ R126, R127, R217 ;  /* 0x000000d97f7e7220 */ /* 0x000fe20000410000 */
[----:B------:R-:W-:Y:S01]  /*4620*/  FFMA.FTZ R127, -R152, R152, 1 ;  /* 0x3f800000987f7423 */ /* 0x000fe20000010198 */
[----:B------:R-:W-:Y:S01]  /*4630*/  FMUL.FTZ R72, R19, R72 ;  /* 0x0000004813487220 */ /* 0x000fe20000410000 */
[----:B---3--:R-:W-:Y:S01]  /*4640*/  FADD.FTZ R73, R73, -R131 ;  /* 0x8000008349497221 */ /* 0x008fe20000010000 */
[----:B------:R-:W-:Y:S01]  /*4650*/  FMUL.FTZ R60, R60, R57 ;  /* 0x000000393c3c7220 */ /* 0x000fe20000410000 */
[----:B------:R-:W-:Y:S01]  /*4660*/  FFMA.FTZ R57, -R155, R155, 1 ;  /* 0x3f8000009b397423 */ /* 0x000fe2000001019b */
[--C-:B----4-:R-:W-:Y:S01]  /*4670*/  FADD.FTZ R84, R84, -R139.reuse ;  /* 0x8000008b54547221 */ /* 0x110fe20000010000 */
[----:B------:R2:W5:Y:S01]  /*4680*/  LDL.LU R155, [R1+0x44] ;  /* 0x00004400019b7983 */ /* 0x0005620000300800 */
[----:B------:R-:W-:Y:S01]  /*4690*/  FADD.FTZ R86, R86, -R139 ;  /* 0x8000008b56567221 */ /* 0x000fe20000010000 */
[----:B------:R-:W-:Y:S01]  /*46a0*/  FMUL.FTZ R127, R127, R72 ;  /* 0x000000487f7f7220 */ /* 0x000fe20000410000 */
[----:B------:R-:W-:Y:S01]  /*46b0*/  FFMA.FTZ R139, -R7, R7, 1 ;  /* 0x3f800000078b7423 */ /* 0x000fe20000010107 */
[----:B------:R2:W5:Y:S01]  /*46c0*/  LDL.LU R154, [R1+0x40] ;  /* 0x00004000019a7983 */ /* 0x0005620000300800 */
[----:B------:R-:W-:Y:S01]  /*46d0*/  FMUL.FTZ R72, R102, R73 ;  /* 0x0000004966487220 */ /* 0x000fe20000410000 */
[--C-:B-1----:R-:W-:Y:S01]  /*46e0*/  FADD.FTZ R76, R76, -R135.reuse ;  /* 0x800000874c4c7221 */ /* 0x102fe20000010000 */
[----:B------:R-:W-:Y:S01]  /*46f0*/  FADD.FTZ R78, R78, -R135 ;  /* 0x800000874e4e7221 */ /* 0x000fe20000010000 */
[----:B------:R2:W5:Y:S01]  /*4700*/  LDL.LU R153, [R1+0x3c] ;  /* 0x00003c0001997983 */ /* 0x0005620000300800 */
[----:B------:R-:W-:Y:S01]  /*4710*/  FFMA.FTZ R135, -R9, R9, 1 ;  /* 0x3f80000009877423 */ /* 0x000fe20000010109 */
[--C-:B------:R-:W-:Y:S01]  /*4720*/  FADD.FTZ R81, R81, -R138.reuse ;  /* 0x8000008a51517221 */ /* 0x100fe20000010000 */
[----:B------:R-:W-:Y:S01]  /*4730*/  FADD.FTZ R83, R83, -R138 ;  /* 0x8000008a53537221 */ /* 0x000fe20000010000 */
[----:B------:R2:W5:Y:S01]  /*4740*/  LDL.LU R152, [R1+0x38] ;  /* 0x0000380001987983 */ /* 0x0005620000300800 */
[----:B------:R-:W-:Y:S01]  /*4750*/  FFMA.FTZ R59, -R226, R226, 1 ;  /* 0x3f800000e23b7423 */ /* 0x000fe200000101e2 */
[----:B------:R-:W-:Y:S01]  /*4760*/  FFMA.FTZ R138, -R6, R6, 1 ;  /* 0x3f800000068a7423 */ /* 0x000fe20000010106 */
[----:B------:R-:W-:Y:S01]  /*4770*/  FMUL.FTZ R139, R139, R72 ;  /* 0x000000488b8b7220 */ /* 0x000fe20000410000 */
[----:B------:R2:W5:Y:S01]  /*4780*/  LDL.LU R9, [R1+0x34] ;  /* 0x0000340001097983 */ /* 0x0005620000300800 */
[--C-:B------:R-:W-:Y:S01]  /*4790*/  FADD.FTZ R80, R80, -R140.reuse ;  /* 0x8000008c50507221 */ /* 0x100fe20000010000 */
[----:B------:R-:W-:Y:S01]  /*47a0*/  FADD.FTZ R82, R82, -R140 ;  /* 0x8000008c52527221 */ /* 0x000fe20000010000 */
[----:B------:R-:W-:Y:S01]  /*47b0*/  FFMA.FTZ R72, -R5, R5, 1 ;  /* 0x3f80000005487423 */ /* 0x000fe20000010105 */
[----:B------:R2:W5:Y:S01]  /*47c0*/  LDL.LU R7, [R1+0x30] ;  /* 0x0000300001077983 */ /* 0x0005620000300800 */
[----:B------:R-:W-:Y:S01]  /*47d0*/  FFMA.FTZ R140, -R3, R3, 1 ;  /* 0x3f800000038c7423 */ /* 0x000fe20000010103 */
[----:B------:R-:W-:Y:S01]  /*47e0*/  FFMA.FTZ R217, -R0, R0, 1 ;  /* 0x3f80000000d97423 */ /* 0x000fe20000010100 */
[----:B------:R-:W-:Y:S01]  /*47f0*/  FMUL.FTZ R59, R59, R222 ;  /* 0x000000de3b3b7220 */ /* 0x000fe20000410000 */
[----:B------:R2:W5:Y:S01]  /*4800*/  LDL.LU R6, [R1+0x2c] ;  /* 0x00002c0001067983 */ /* 0x0005620000300800 */
[----:B------:R-:W1:Y:S03]  /*4810*/  MUFU.EX2 R103, R224 ;  /* 0x000000e000677308 */ /* 0x000e660000000800 */
[----:B------:R-:W3:Y:S04]  /*4820*/  SHFL.IDX PT, R134, R225, R134, 0x1f ;  /* 0x00001f86e1867589 */ /* 0x000ee800000e0000 */
[----:B------:R-:W4:Y:S01]  /*4830*/  SHFL.IDX PT, R141, R225, R141, 0x1f ;  /* 0x00001f8de18d7589 */ /* 0x000f2200000e0000 */
[----:B------:R-:W-:Y:S01]  /*4840*/  MUFU.EX2 R109, R109 ;  /* 0x0000006d006d7308 */ /* 0x000fe20000000800 */
[----:B------:R-:W-:-:S07]  /*4850*/  FMUL.FTZ R220, R100, R220 ;  /* 0x000000dc64dc7220 */ /* 0x000fce0000410000 */
[----:B------:R-:W-:Y:S01]  /*4860*/  MUFU.EX2 R106, R106 ;  /* 0x0000006a006a7308 */ /* 0x000fe20000000800 */
[----:B------:R2:W5:Y:S01]  /*4870*/  LDL.LU R5, [R1+0x28] ;  /* 0x0000280001057983 */ /* 0x0005620000300800 */
[----:B------:R-:W-:Y:S01]  /*4880*/  FFMA.FTZ R130, -R130, R130, 1 ;  /* 0x3f80000082827423 */ /* 0x000fe20000010182 */
[----:B------:R-:W-:-:S05]  /*4890*/  FMUL.FTZ R65, R65, R221 ;  /* 0x000000dd41417220 */ /* 0x000fca0000410000 */
[----:B------:R-:W-:Y:S01]  /*48a0*/  MUFU.EX2 R116, R116 ;  /* 0x0000007400747308 */ /* 0x000fe20000000800 */
[----:B------:R2:W5:Y:S01]  /*48b0*/  LDL.LU R3, [R1+0x24] ;  /* 0x0000240001037983 */ /* 0x0005620000300800 */
[----:B------:R-:W-:Y:S01]  /*48c0*/  FFMA.FTZ R228, -R228, R228, 1 ;  /* 0x3f800000e4e47423 */ /* 0x000fe200000101e4 */
[----:B------:R-:W-:Y:S01]  /*48d0*/  FFMA.FTZ R129, -R129, R129, 1 ;  /* 0x3f80000081817423 */ /* 0x000fe20000010181 */
[----:B------:R-:W-:Y:S01]  /*48e0*/  FMUL.FTZ R64, R49, R64 ;  /* 0x0000004031407220 */ /* 0x000fe20000410000 */
[----:B------:R2:W5:Y:S01]  /*48f0*/  LDL.LU R0, [R1+0x20] ;  /* 0x0000200001007983 */ /* 0x0005620000300800 */
[----:B------:R-:W-:Y:S01]  /*4900*/  FMUL.FTZ R57, R57, R56 ;  /* 0x0000003839397220 */ /* 0x000fe20000410000 */
[----:B------:R-:W-:Y:S01]  /*4910*/  FADD.FTZ R75, R75, -R131 ;  /* 0x800000834b4b7221 */ /* 0x000fe20000010000 */
[----:B------:R-:W-:Y:S01]  /*4920*/  MUFU.EX2 R117, R117 ;  /* 0x0000007500757308 */ /* 0x000fe20000000800 */
[----:B------:R-:W2:Y:S01]  /*4930*/  LDL R222, [R1+0x8] ;  /* 0x0000080001de7983 */ /* 0x000ea20000100800 */
[----:B------:R-:W-:Y:S01]  /*4940*/  FMUL.FTZ R56, R233, R107 ;  /* 0x0000006be9387220 */ /* 0x000fe20000410000 */
[----:B------:R-:W-:Y:S01]  /*4950*/  FADD.FTZ R74, R74, -R118 ;  /* 0x800000764a4a7221 */ /* 0x000fe20000010000 */
[--C-:B---3--:R-:W-:Y:S01]  /*4960*/  FADD.FTZ R77, R77, -R134.reuse ;  /* 0x800000864d4d7221 */ /* 0x108fe20000010000 */
[----:B------:R-:W-:Y:S01]  /*4970*/  FADD.FTZ R79, R79, -R134 ;  /* 0x800000864f4f7221 */ /* 0x000fe20000010000 */
[----:B------:R-:W-:Y:S01]  /*4980*/  FMUL.FTZ R62, R237, R63 ;  /* 0x0000003fed3e7220 */ /* 0x000fe20000410000 */
[--C-:B----4-:R-:W-:Y:S01]  /*4990*/  FADD.FTZ R85, R85, -R141.reuse ;  /* 0x8000008d55557221 */ /* 0x110fe20000010000 */
[----:B------:R-:W3:Y:S01]  /*49a0*/  MUFU.EX2 R107, R219 ;  /* 0x000000db006b7308 */ /* 0x000ee20000000800 */
[----:B-1----:R-:W-:Y:S01]  /*49b0*/  FMUL.FTZ R73, R103, R76 ;  /* 0x0000004c67497220 */ /* 0x002fe20000410000 */
[----:B------:R-:W-:Y:S01]  /*49c0*/  FFMA.FTZ R221, -R231, R231, 1 ;  /* 0x3f800000e7dd7423 */ /* 0x000fe200000101e7 */
[----:B------:R-:W-:Y:S01]  /*49d0*/  FADD.FTZ R87, R87, -R141 ;  /* 0x8000008d57577221 */ /* 0x000fe20000010000 */
[----:B------:R-:W-:-:S04]  /*49e0*/  FMUL.FTZ R64, R229, R64 ;  /* 0x00000040e5407220 */ /* 0x000fc80000410000 */
[----:B------:R-:W1:Y:S01]  /*49f0*/  MUFU.EX2 R131, R216 ;  /* 0x000000d800837308 */ /* 0x000e620000000800 */
[----:B------:R-:W-:-:S07]  /*4a00*/  FMUL.FTZ R63, R232, R220 ;  /* 0x000000dce83f7220 */ /* 0x000fce0000410000 */
[----:B------:R3:W4:Y:S01]  /*4a10*/  MUFU.EX2 R118, R67 ;  /* 0x0000004300767308 */ /* 0x0007220000000800 */
[----:B------:R-:W-:-:S07]  /*4a20*/  FMUL.FTZ R74, R101, R74 ;  /* 0x0000004a654a7220 */ /* 0x000fce0000410000 */
[----:B------:R4:W4:Y:S01]  /*4a30*/  MUFU.EX2 R134, R32 ;  /* 0x0000002000867308 */ /* 0x0009220000000800 */
[----:B------:R-:W-:Y:S01]  /*4a40*/  FFMA.FTZ R220, -R235, R235, 1 ;  /* 0x3f800000ebdc7423 */ /* 0x000fe200000101eb */
[----:B---3--:R-:W-:Y:S01]  /*4a50*/  FMUL.FTZ R67, R107, R80 ;  /* 0x000000506b437220 */ /* 0x008fe20000410000 */
[----:B-1----:R-:W-:Y:S01]  /*4a60*/  FMUL.FTZ R85, R131, R85 ;  /* 0x0000005583557220 */ /* 0x002fe20000410000 */
[----:B------:R-:W-:Y:S01]  /*4a70*/  FMUL.FTZ R75, R15, R75 ;  /* 0x0000004b0f4b7220 */ /* 0x000fe20000410000 */
[----:B------:R-:W-:Y:S01]  /*4a80*/  FMUL.FTZ R135, R135, R74 ;  /* 0x0000004a87877220 */ /* 0x000fe20000410000 */
        /* <DEDUP_REMOVED lines=8> */
[----:B------:R-:W-:Y:S01]  /*4b10*/  F2FP.BF16.F32.PACK_AB R85, R88, R33 ;  /* 0x000000215855723e */ /* 0x000fe200000010ff */
        /* <DEDUP_REMOVED lines=9> */
[----:B----4-:R-:W-:Y:S01]  /*4bb0*/  FFMA.FTZ R32, -R132, R132, 1 ;  /* 0x3f80000084207423 */ /* 0x010fe20000010184 */
        /* <DEDUP_REMOVED lines=49> */
[----:B------:R-:W-:Y:S02]  /*4ed0*/  F2FP.BF16.F32.PACK_AB R25, R12, R21 ;  /* 0x000000150c19723e */ /* 0x000fe400000010ff */
[----:B------:R-:W-:Y:S01]  /*4ee0*/  F2FP.BF16.F32.PACK_AB R26, R29, R17 ;  /* 0x000000111d1a723e */ /* 0x000fe200000010ff */
[----:B--2---:R-:W-:-:S04]  /*4ef0*/  IMAD R33, R4, 0x4000, R222 ;  /* 0x0000400004217824 */ /* 0x004fc800078e02de */
        /* <DEDUP_REMOVED lines=14> */
[----:B------:R-:W-:Y:S01]  /*4fe0*/  F2FP.BF16.F32.PACK_AB R27, R30, R23 ;  /* 0x000000171e1b723e */ /* 0x000fe200000010ff */
        /* <DEDUP_REMOVED lines=11> */
[----:B------:R-:W-:Y:S02]  /*50a0*/  F2FP.BF16.F32.PACK_AB R24, R37, R31 ;  /* 0x0000001f2518723e */ /* 0x000fe400000010ff */
[----:B------:R-:W-:Y:S02]  /*50b0*/  F2FP.BF16.F32.PACK_AB R25, R38, R36 ;  /* 0x000000242619723e */ /* 0x000fe400000010ff */
[----:B------:R-:W-:Y:S02]  /*50c0*/  F2FP.BF16.F32.PACK_AB R26, R40, R39 ;  /* 0x00000027281a723e */ /* 0x000fe400000010ff */
[----:B------:R-:W-:-:S04]  /*50d0*/  F2FP.BF16.F32.PACK_AB R27, R41, R42 ;  /* 0x0000002a291b723e */ /* 0x000fc800000010ff */
        /* <DEDUP_REMOVED lines=13> */
[----:B------:R-:W-:Y:S01]  /*51b0*/  F2FP.BF16.F32.PACK_AB R101, R15, R101 ;  /* 0x000000650f65723e */ /* 0x000fe200000010ff */
[----:B------:R-:W-:Y:S02]  /*51c0*/  WARPGROUP.DEPBAR.LE gsb0, 0x0 ;  /* 0x00008000000079c5 */ /* 0x000fe40000010000 */
[----:B------:R-:W-:Y:S02]  /*51d0*/  F2FP.BF16.F32.PACK_AB R24, R51, R49 ;  /* 0x000000313318723e */ /* 0x000fe400000010ff */
[----:B------:R-:W-:Y:S02]  /*51e0*/  F2FP.BF16.F32.PACK_AB R25, R52, R50 ;  /* 0x000000323419723e */ /* 0x000fe400000010ff */
[----:B------:R-:W-:-:S02]  /*51f0*/  F2FP.BF16.F32.PACK_AB R26, R55, R53 ;  /* 0x00000035371a723e */ /* 0x000fc400000010ff */
[----:B------:R-:W-:-:S04]  /*5200*/  F2FP.BF16.F32.PACK_AB R27, R100, R54 ;  /* 0x00000036641b723e */ /* 0x000fc800000010ff */
[----:B------:R-:W-:-:S06]  /*5210*/  WARPGROUP.ARRIVE ;  /* 0x00000000000079c5 */ /* 0x000fcc0000000000 */
[----:B------:R-:W-:Y:S01]  /*5220*/  HGMMA.64x64x16.F32.BF16 R184, R24, gdesc[UR4].tnspB, R184, gsb0 ;  /* 0x40e0000418b87df0 */ /* 0x000fe200080018b8 */
[----:B------:R-:W-:Y:S02]  /*5230*/  F2FP.BF16.F32.PACK_AB R100, R102, R19 ;  /* 0x000000136664723e */ /* 0x000fe400000010ff */
[----:B------:R-:W-:Y:S01]  /*5240*/  F2FP.BF16.F32.PACK_AB R102, R105, R103 ;  /* 0x000000676966723e */ /* 0x000fe200000010ff */
[----:B------:R-:W-:Y:S01]  /*5250*/  UIADD3 UR6, UR4, 0x300, URZ ;  /* 0x0000030004067890 */ /* 0x000fe2000fffe03f */
[----:B------:R-:W-:Y:S01]  /*5260*/  F2FP.BF16.F32.PACK_AB R103, R106, R104 ;  /* 0x000000686a67723e */ /* 0x000fe200000010ff */
[----:B------:R-:W-:Y:S01]  /*5270*/  UMOV UR7, 0x40000040 ;  /* 0x4000004000077882 */ /* 0x000fe20000000000 */
[----:B------:R-:W-:Y:S01]  /*5280*/  UIADD3 UR4, UR4, 0x380, URZ ;  /* 0x0000038004047890 */ /* 0x000fe2000fffe03f */
[----:B------:R-:W-:Y:S02]  /*5290*/  WARPGROUP.DEPBAR.LE gsb0, 0x0 ;  /* 0x00008000000079c5 */ /* 0x000fe40000010000 */
[----:B------:R-:W-:-:S06]  /*52a0*/  WARPGROUP.ARRIVE ;  /* 0x00000000000079c5 */ /* 0x000fcc0000000000 */
[----:B------:R-:W-:Y:S01]  /*52b0*/  HGMMA.64x64x16.F32.BF16 R184, R100, gdesc[UR4].tnspB, R184, gsb0 ;  /* 0x40e0000464b87df0 */ /* 0x000fe200080018b8 */
[----:B------:R-:W-:Y:S02]  /*52c0*/  F2FP.BF16.F32.PACK_AB R24, R109, R107 ;  /* 0x0000006b6d18723e */ /* 0x000fe400000010ff */
[----:B------:R-:W-:Y:S02]  /*52d0*/  F2FP.BF16.F32.PACK_AB R25, R116, R108 ;  /* 0x0000006c7419723e */ /* 0x000fe400000010ff */
[----:B------:R-:W-:Y:S02]  /*52e0*/  F2FP.BF16.F32.PACK_AB R26, R131, R117 ;  /* 0x00000075831a723e */ /* 0x000fe400000010ff */
[----:B------:R-:W-:Y:S01]  /*52f0*/  F2FP.BF16.F32.PACK_AB R27, R134, R118 ;  /* 0x00000076861b723e */ /* 0x000fe200000010ff */
[----:B------:R-:W-:Y:S01]  /*5300*/  UMOV UR6, UR4 ;  /* 0x0000000400067c82 */ /* 0x000fe20008000000 */
[----:B------:R-:W-:Y:S01]  /*5310*/  UMOV UR7, 0x40000040 ;  /* 0x4000004000077882 */ /* 0x000fe20000000000 */
[----:B------:R-:W-:-:S02]  /*5320*/  WARPGROUP.DEPBAR.LE gsb0, 0x0 ;  /* 0x00008000000079c5 */ /* 0x000fc40000010000 */
        /* <DEDUP_REMOVED lines=74> */
.L_x_635:
        /* <DEDUP_REMOVED lines=69> */
.L_x_636:
[----:B-1----:R-:W2:Y:S01]  /*5c20*/  LDL R12, [R1+0x4] ;  /* 0x00000400010c7983 */ /* 0x002ea20000100800 */
        /* <DEDUP_REMOVED lines=45> */
.L_x_619:
        /* <DEDUP_REMOVED lines=34> */
[----:B------:R-:W-:Y:S02]  /*6120*/  IADD3 R0, R11, -R0, RZ ;  /* 0x800000000b007210 */ /* 0x000fe40007ffe0ff */
[----:B------:R-:W-:Y:S02]  /*6130*/  F2FP.BF16.F32.PACK_AB R211, R215, R214 ;  /* 0x000000d6d7d3723e */ /* 0x000fe400000010ff */
[----:B-1----:R-:W-:-:S02]  /*6140*/  SHF.R.S32.HI R3, RZ, 0x1f, R0 ;  /* 0x0000001fff037819 */ /* 0x002fc40000011400 */
[----:B------:R-:W-:Y:S02]  /*6150*/  F2FP.BF16.F32.PACK_AB R153, R155, R154 ;  /* 0x0000009a9b99723e */ /* 0x000fe400000010ff */
[----:B------:R-:W-:Y:S02]  /*6160*/  LEA.HI R3, R3, R0, RZ, 0x3 ;  /* 0x0000000003037211 */ /* 0x000fe400078f18ff */
[----:B------:R-:W-:Y:S02]  /*6170*/  F2FP.BF16.F32.PACK_AB R154, R157, R156 ;  /* 0x0000009c9d9a723e */ /* 0x000fe400000010ff */
[C---:B------:R-:W-:Y:S02]  /*6180*/  LOP3.LUT R5, R3.reuse, 0xfffffff8, RZ, 0xc0, !PT ;  /* 0xfffffff803057812 */ /* 0x040fe400078ec0ff */
[----:B------:R-:W-:Y:S02]  /*6190*/  SHF.L.U32 R3, R3, 0x6, RZ ;  /* 0x0000000603037819 */ /* 0x000fe400000006ff */
[----:B------:R-:W-:Y:S01]  /*61a0*/  F2FP.BF16.F32.PACK_AB R155, R159, R158 ;  /* 0x0000009e9f9b723e */ /* 0x000fe200000010ff */
[----:B------:R-:W-:Y:S01]  /*61b0*/  IMAD.IADD R5, R0, 0x1, -R5 ;  /* 0x0000000100057824 */ /* 0x000fe200078e0a05 */
[----:B------:R-:W-:-:S02]  /*61c0*/  LOP3.LUT R3, R3, 0x7ffffe00, RZ, 0xc0, !PT ;  /* 0x7ffffe0003037812 */ /* 0x000fc400078ec0ff */
[----:B------:R-:W-:Y:S01]  /*61d0*/  F2FP.BF16.F32.PACK_AB R161, R163, R162 ;  /* 0x000000a2a3a1723e */ /* 0x000fe200000010ff */
[C---:B------:R-:W-:Y:S01]  /*61e0*/  IMAD.SHL.U32 R0, R5.reuse, 0x40, RZ ;  /* 0x0000004005007824 */ /* 0x040fe200078e00ff */
[----:B------:R-:W-:Y:S01]  /*61f0*/  R2P PR, R5, 0x6 ;  /* 0x0000000605007804 */ /* 0x000fe20000000000 */
[----:B------:R-:W-:Y:S01]  /*6200*/  IMAD.MOV.U32 R5, RZ, RZ, 0x20 ;  /* 0x00000020ff057424 */ /* 0x000fe200078e00ff */
[----:B------:R-:W-:Y:S02]  /*6210*/  ISETP.NE.U32.AND P4, PT, R8, RZ, PT ;  /* 0x000000ff0800720c */ /* 0x000fe40003f85070 */
[----:B------:R-:W-:Y:S02]  /*6220*/  LOP3.LUT R0, R0, 0x1c0, RZ, 0xc0, !PT ;  /* 0x000001c000007812 */ /* 0x000fe400078ec0ff */
[----:B------:R-:W-:Y:S02]  /*6230*/  SEL R5, R5, 0xffffffe0, !P1 ;  /* 0xffffffe005057807 */ /* 0x000fe40004800000 */
[----:B------:R-:W-:-:S02]  /*6240*/  LOP3.LUT R7, R0, 0x8, R7, 0xf8, !PT ;  /* 0x0000000800077812 */ /* 0x000fc400078ef807 */
[----:B------:R-:W-:Y:S01]  /*6250*/  SHF.R.U32.HI R2, RZ, 0x3, R0 ;  /* 0x00000003ff027819 */ /* 0x000fe20000011600 */
[----:B------:R-:W-:Y:S01]  /*6260*/  IMAD.SHL.U32 R0, R4, 0x20, RZ ;  /* 0x0000002004007824 */ /* 0x000fe200078e00ff */
[----:B------:R-:W-:Y:S02]  /*6270*/  F2FP.BF16.F32.PACK_AB R162, R165, R164 ;  /* 0x000000a4a5a2723e */ /* 0x000fe400000010ff */
[----:B------:R-:W-:Y:S02]  /*6280*/  LOP3.LUT R2, R7, R2, RZ, 0x3c, !PT ;  /* 0x0000000207027212 */ /* 0x000fe400078e3cff */
[----:B------:R-:W-:Y:S02]  /*6290*/  LOP3.LUT R0, R0, 0x7ffffc00, RZ, 0xc0, !PT ;  /* 0x7ffffc0000007812 */ /* 0x000fe400078ec0ff */
[----:B------:R-:W-:Y:S02]  /*62a0*/  F2FP.BF16.F32.PACK_AB R163, R167, R166 ;  /* 0x000000a6a7a3723e */ /* 0x000fe400000010ff */
[----:B------:R-:W-:Y:S01]  /*62b0*/  IADD3 R0, R2, R3, R0 ;  /* 0x0000000302007210 */ /* 0x000fe20007ffe000 */
[----:B------:R-:W-:Y:S01]  /*62c0*/  IMAD.MOV.U32 R3, RZ, RZ, 0x40 ;  /* 0x00000040ff037424 */ /* 0x000fe200078e00ff */
[----:B------:R-:W-:-:S02]  /*62d0*/  F2FP.BF16.F32.PACK_AB R169, R171, R170 ;  /* 0x000000aaaba9723e */ /* 0x000fc400000010ff */
[----:B------:R-:W-:Y:S02]  /*62e0*/  LEA R0, R0, UR4, 0x1 ;  /* 0x0000000400007c11 */ /* 0x000fe4000f8e08ff */
[----:B------:R-:W-:Y:S02]  /*62f0*/  SEL R3, R3, 0xffffffc0, !P2 ;  /* 0xffffffc003037807 */ /* 0x000fe40005000000 */
[--C-:B------:R-:W-:Y:S01]  /*6300*/  IADD3 R6, R5, 0x4000, R0.reuse ;  /* 0x0000400005067810 */ /* 0x100fe20007ffe000 */
[----:B------:R-:W-:Y:S01]  /*6310*/  STSM.16.M88.4 [R0+0x4000], R184 ;  /* 0x004000b800007844 */ /* 0x000fe20000000200 */
[----:B------:R-:W-:Y:S02]  /*6320*/  IADD3 R8, R3, 0x4000, R0 ;  /* 0x0000400003087810 */ /* 0x000fe40007ffe000 */
        /* <DEDUP_REMOVED lines=8> */
[----:B------:R-:W-:Y:S01]  /*63b0*/  F2FP.BF16.F32.PACK_AB R179, R183, R182 ;  /* 0x000000b6b7b3723e */ /* 0x000fe200000010ff */
[----:B------:R-:W-:Y:S01]  /*63c0*/  STSM.16.M88.4 [R7], R208 ;  /* 0x000000d007007844 */ /* 0x000fe20000000200 */
[----:B------:R-:W-:-:S03]  /*63d0*/  ISETP.NE.AND.EX P4, PT, R9, RZ, PT, P4 ;  /* 0x000000ff0900720c */ /* 0x000fc60003f85340 */
        /* <DEDUP_REMOVED lines=9> */
[----:B------:R-:W-:-:S02]  /*6470*/  LEA.HI R19, R10, R11, RZ, 0x3 ;  /* 0x0000000b0a137211 */ /* 0x000fc400078f18ff */
[----:B-1----:R-:W-:Y:S02]  /*6480*/  MOV R0, UR5 ;  /* 0x0000000500007c02 */ /* 0x002fe40008000f00 */
[----:B--2---:R-:W-:-:S04]  /*6490*/  ISETP.NE.U32.AND P0, PT, R2, RZ, PT ;  /* 0x000000ff0200720c */ /* 0x004fc80003f05070 */
[----:B------:R-:W-:-:S13]  /*64a0*/  ISETP.NE.AND.EX P0, PT, R3, RZ, PT, P0 ;  /* 0x000000ff0300720c */ /* 0x000fda0003f05300 */
[----:B------:R-:W1:Y:S01]  /*64b0*/  @P0 LDC.64 R2, c[0x0][0x878] ;  /* 0x00021e00ff020b82 */ /* 0x000e620000000a00 */
[----:B----4-:R-:W-:Y:S02]  /*64c0*/  LOP3.LUT R6, R19, 0x1ffffff8, RZ, 0xc0, !PT ;  /* 0x1ffffff813067812 */ /* 0x010fe400078ec0ff */
[----:B------:R-:W-:-:S05]  /*64d0*/  SHF.R.S32.HI R19, RZ, 0x3, R19 ;  /* 0x00000003ff137819 */ /* 0x000fca0000011413 */
[----:B------:R-:W2:Y:S01]  /*64e0*/  S2UR UR5, SR_CTAID.Y ;  /* 0x00000000000579c3 */ /* 0x000ea20000002600 */
[----:B------:R-:W4:Y:S01]  /*64f0*/  S2R R27, SR_CTAID.X ;  /* 0x00000000001b7919 */ /* 0x000f220000002500 */
[----:B------:R-:W-:Y:S02]  /*6500*/  IMAD.IADD R6, R11, 0x1, -R6 ;  /* 0x000000010b067824 */ /* 0x000fe400078e0a06 */
[----:B---3--:R-:W-:Y:S02]  /*6510*/  IMAD.SHL.U32 R7, R19, 0x40, RZ ;  /* 0x0000004013077824 */ /* 0x008fe400078e00ff */
[----:B------:R-:W-:-:S03]  /*6520*/  IMAD.SHL.U32 R20, R6, 0x8, RZ ;  /* 0x0000000806147824 */ /* 0x000fc600078e00ff */
[----:B------:R-:W-:Y:S01]  /*6530*/  LOP3.LUT R7, R7, 0x1c0, RZ, 0xc0, !PT ;  /* 0x000001c007077812 */ /* 0x000fe200078ec0ff */
[----:B-1----:R-:W-:-:S05]  /*6540*/  @P0 IMAD.WIDE R2, R25, 0x4, R2 ;  /* 0x0000000419020825 */ /* 0x002fca00078e0202 */
[----:B------:R1:W5:Y:S01]  /*6550*/  @P0 LDG.E R0, desc[UR38][R2.64] ;  /* 0x0000002602000981 */ /* 0x000362000c1e1900 */
[----:B--2---:R-:W-:Y:S01]  /*6560*/  USHF.R.S32.HI UR6, URZ, 0x1f, UR5 ;  /* 0x0000001f3f067899 */ /* 0x004fe20008011405 */
[----:B-1----:R-:W-:Y:S02]  /*6570*/  LOP3.LUT R2, R7, 0x38, R20, 0xf8, !PT ;  /* 0x0000003807027812 */ /* 0x002fe400078ef814 */
[----:B------:R-:W-:Y:S02]  /*6580*/  SHF.R.U32.HI R7, RZ, 0x3, R7 ;  /* 0x00000003ff077819 */ /* 0x000fe40000011607 */
[----:B------:R-:W-:Y:S02]  /*6590*/  LEA.HI R3, R10, R11, RZ, 0x6 ;  /* 0x0000000b0a037211 */ /* 0x000fe400078f30ff */
[----:B------:R-:W-:Y:S02]  /*65a0*/  LOP3.LUT R2, R2, R7, RZ, 0x3c, !PT ;  /* 0x0000000702027212 */ /* 0x000fe400078e3cff */
[----:B------:R-:W-:-:S04]  /*65b0*/  SHF.L.U32 R3, R3, 0x3, RZ ;  /* 0x0000000303037819 */ /* 0x000fc800000006ff */
[----:B------:R-:W-:Y:S02]  /*65c0*/  LOP3.LUT R6, R2, 0x7ffffe00, R3, 0xf8, !PT ;  /* 0x7ffffe0002067812 */ /* 0x000fe400078ef803 */
[----:B------:R-:W-:Y:S02]  /*65d0*/  CS2R R2, SRZ ;  /* 0x0000000000027805 */ /* 0x000fe4000001ff00 */
[----:B------:R-:W-:Y:S01]  /*65e0*/  @P4 SHF.R.S32.HI R8, RZ, 0x1f, R9 ;  /* 0x0000001fff084819 */ /* 0x000fe20000011409 */
[----:B----4-:R-:W-:Y:S06]  /*65f0*/  @P0 BRA `(.L_x_639) ;  /* 0x0000000000100947 */ /* 0x010fec0003800000 */
[----:B------:R-:W-:Y:S05]  /*6600*/  @!P4 BRA `(.L_x_639) ;  /* 0x00000000000cc947 */ /* 0x000fea0003800000 */
[----:B------:R-:W2:Y:S04]  /*6610*/  LDG.E R7, desc[UR38][R4.64] ;  /* 0x0000002604077981 */ /* 0x000ea8000c1e1900 */
[----:B-----5:R-:W2:Y:S02]  /*6620*/  LDG.E R0, desc[UR38][R4.64+0x4] ;  /* 0x0000042604007981 */ /* 0x020ea4000c1e1900 */
[----:B--2---:R-:W-:-:S07]  /*6630*/  IMAD.IADD R0, R0, 0x1, -R7 ;  /* 0x0000000100007824 */ /* 0x004fce00078e0a07 */
.L_x_639:
[----:B------:R-:W-:Y:S01]  /*6640*/  LEA R30, R6, UR4, 0x1 ;  /* 0x00000004061e7c11 */ /* 0x000fe2000f8e08ff */
[----:B------:R-:W-:Y:S01]  /*6650*/  @P4 IMAD.MOV.U32 R2, RZ, RZ, R9 ;  /* 0x000000ffff024224 */ /* 0x000fe200078e0009 */
[----:B------:R-:W1:Y:S01]  /*6660*/  LDC.64 R34, c[0x0][0x820] ;  /* 0x00020800ff227b82 */ /* 0x000e620000000a00 */
[----:B------:R-:W-:Y:S01]  /*6670*/  @P4 IMAD.MOV.U32 R3, RZ, RZ, R8 ;  /* 0x000000ffff034224 */ /* 0x000fe200078e0008 */
[----:B------:R-:W-:Y:S01]  /*6680*/  IADD3 R16, R19, 0x20, RZ ;  /* 0x0000002013107810 */ /* 0x000fe20007ffe0ff */
[----:B------:R2:W3:Y:S01]  /*6690*/  LDS.128 R12, [R30+0x1000] ;  /* 0x001000001e0c7984 */ /* 0x0004e20000000c00 */
[----:B-----5:R-:W-:Y:S01]  /*66a0*/  IMAD R0, R27, -0x80, R0 ;  /* 0xffffff801b007824 */ /* 0x020fe200078e0200 */
[----:B------:R-:W-:Y:S01]  /*66b0*/  SHF.R.S32.HI R21, RZ, 0x1f, R20 ;  /* 0x0000001fff157819 */ /* 0x000fe20000011414 */
[----:B------:R-:W-:Y:S01]  /*66c0*/  IMAD R18, R22, UR6, RZ ;  /* 0x0000000616127c24 */ /* 0x000fe2000f8e02ff */
[----:B------:R2:W4:Y:S01]  /*66d0*/  LDS.128 R8, [R30+0x2000] ;  /* 0x002000001e087984 */ /* 0x0005220000000c00 */
[----:B------:R-:W-:Y:S01]  /*66e0*/  ULDC UR4, c[0x0][0x83c] ;  /* 0x00020f0000047ab9 */ /* 0x000fe20000000800 */
[----:B------:R-:W-:Y:S01]  /*66f0*/  VIMNMX R24, R0, 0x80, PT ;  /* 0x0000008000187848 */ /* 0x000fe20003fe0100 */
[----:B------:R-:W-:Y:S01]  /*6700*/  IMAD R23, R23, UR5, R18 ;  /* 0x0000000517177c24 */ /* 0x000fe2000f8e0212 */
[----:B------:R2:W1:Y:S01]  /*6710*/  LDS.128 R4, [R30+0x3000] ;  /* 0x003000001e047984 */ /* 0x0004620000000c00 */
[----:B------:R-:W-:Y:S01]  /*6720*/  SHF.R.S32.HI R18, RZ, 0x1f, R25 ;  /* 0x0000001fff127819 */ /* 0x000fe20000011419 */
[C---:B------:R-:W-:Y:S01]  /*6730*/  VIADD R0, R19.reuse, 0x40 ;  /* 0x0000004013007836 */ /* 0x040fe20000000000 */
[-C--:B------:R-:W-:Y:S01]  /*6740*/  ISETP.GE.AND P3, PT, R19, R24.reuse, PT ;  /* 0x000000181300720c */ /* 0x080fe20003f66270 */
[----:B------:R-:W-:Y:S01]  /*6750*/  ULDC.64 UR8, c[0x0][0x858] ;  /* 0x0002160000087ab9 */ /* 0x000fe20000000a00 */
[----:B------:R-:W-:Y:S01]  /*6760*/  ISETP.GE.AND P2, PT, R16, R24, PT ;  /* 0x000000181000720c */ /* 0x000fe20003f46270 */
[----:B------:R-:W-:Y:S01]  /*6770*/  IMAD.WIDE.U32 R16, R22, UR5, R20 ;  /* 0x0000000516107c25 */ /* 0x000fe2000f8e0014 */
[----:B------:R-:W-:Y:S01]  /*6780*/  ISETP.GE.OR P6, PT, R20, UR4, P3 ;  /* 0x0000000414007c0c */ /* 0x000fe20009fc6670 */
[----:B------:R-:W-:Y:S01]  /*6790*/  BSSY B0, `(.L_x_640) ;  /* 0x000001c000007945 */ /* 0x000fe20003800000 */
[----:B------:R-:W-:Y:S01]  /*67a0*/  SEL R36, R18, RZ, !P4 ;  /* 0x000000ff12247207 */ /* 0x000fe20006000000 */
[----:B------:R-:W-:Y:S01]  /*67b0*/  IMAD.IADD R17, R17, 0x1, R23 ;  /* 0x0000000111117824 */ /* 0x000fe200078e0217 */
[----:B------:R-:W-:-:S02]  /*67c0*/  IADD3 R2, P0, R19, R2, RZ ;  /* 0x0000000213027210 */ /* 0x000fc40007f1e0ff */
        /* <DEDUP_REMOVED lines=10> */
[----:B------:R-:W-:Y:S01]  /*6870*/  IMAD.WIDE R26, R27, 0x80, R2 ;  /* 0x000000801b1a7825 */ /* 0x000fe200078e0202 */
[----:B------:R-:W-:Y:S01]  /*6880*/  IADD3 R23, R29, R23, RZ ;  /* 0x000000171d177210 */ /* 0x000fe20007ffe0ff */
[----:B--2---:R-:W-:Y:S08]  /*6890*/  @P6 BRA `(.L_x_641) ;  /* 0x00000000002c6947 */ /* 0x004ff00003800000 */
[----:B------:R-:W2:Y:S01]  /*68a0*/  LDS.128 R16, [R30+0x4000] ;  /* 0x004000001e107984 */ /* 0x000ea20000000c00 */
        /* <DEDUP_REMOVED lines=9> */
[----:B--2---:R2:W-:Y:S02]  /*6940*/  STG.E.128 desc[UR38][R24.64], R16 ;  /* 0x0000001018007986 */ /* 0x0045e4000c101d26 */
.L_x_641:
[----:B------:R-:W-:Y:S05]  /*6950*/  BSYNC B0 ;  /* 0x0000000000007941 */ /* 0x000fea0003800000 */
.L_x_640:
[----:B--2---:R2:W1:Y:S01]  /*6960*/  LDS.128 R16, [R30+0x5000] ;  /* 0x005000001e107984 */ /* 0x0044620000000c00 */
        /* <DEDUP_REMOVED lines=15> */
[----:B-1----:R1:W-:Y:S02]  /*6a60*/  STG.E.128 desc[UR38][R24.64], R16 ;  /* 0x0000001018007986 */ /* 0x0023e4000c101d26 */
.L_x_643:
[----:B------:R-:W-:Y:S05]  /*6a70*/  BSYNC B0 ;  /* 0x0000000000007941 */ /* 0x000fea0003800000 */
.L_x_642:
[----:B-1----:R1:W1:Y:S01]  /*6a80*/  LDS.128 R16, [R30+0x6000] ;  /* 0x006000001e107984 */ /* 0x0022620000000c00 */
[----:B------:R-:W-:Y:S01]  /*6a90*/  BSSY B0, `(.L_x_644) ;  /* 0x0000010000007945 */ /* 0x000fe20003800000 */
[----:B------:R-:W-:-:S03]  /*6aa0*/  IMAD R32, R34, UR6, RZ ;  /* 0x0000000622207c24 */ /* 0x000fc6000f8e02ff */
        /* <DEDUP_REMOVED lines=14> */
.L_x_645:
[----:B------:R-:W-:Y:S05]  /*6b90*/  BSYNC B0 ;  /* 0x0000000000007941 */ /* 0x000fea0003800000 */
.L_x_644:
[----:B-1----:R1:W1:Y:S01]  /*6ba0*/  LDS.128 R16, [R30+0x7000] ;  /* 0x007000001e107984 */ /* 0x0022620000000c00 */
        /* <DEDUP_REMOVED lines=17> */
.L_x_647:
[----:B------:R-:W-:Y:S05]  /*6cc0*/  BSYNC B0 ;  /* 0x0000000000007941 */ /* 0x000fea0003800000 */
.L_x_646:
[----:B-1----:R1:W1:Y:S01]  /*6cd0*/  LDS.128 R16, [R30] ;  /* 0x000000001e107984 */ /* 0x0022620000000c00 */
        /* <DEDUP_REMOVED lines=10> */
[----:B------:R-:W-:-:S05]  /*6d80*/  IMAD R21, R33, UR5, R0 ;  /* 0x0000000521157c24 */ /* 0x000fca000f8e0200 */
        /* <DEDUP_REMOVED lines=11> */
[----:B-1----:R1:W-:Y:S02]  /*6e40*/  STG.E.128 desc[UR38][R22.64], R16 ;  /* 0x0000001016007986 */ /* 0x0023e4000c101d26 */
.L_x_649:
[----:B------:R-:W-:Y:S05]  /*6e50*/  BSYNC B0 ;  /* 0x0000000000007941 */ /* 0x000fea0003800000 */
.L_x_648:
        /* <DEDUP_REMOVED lines=15> */
.L_x_651:
[----:B------:R-:W-:Y:S05]  /*6f50*/  BSYNC B0 ;  /* 0x0000000000007941 */ /* 0x000fea0003800000 */
.L_x_650:
[----:B------:R-:W-:Y:S04]  /*6f60*/  BSSY B0, `(.L_x_652) ;  /* 0x000000f000007945 */ /* 0x000fe80003800000 */
[----:B------:R-:W-:Y:S05]  /*6f70*/  @P1 BRA `(.L_x_653) ;  /* 0x0000000000341947 */ /* 0x000fea0003800000 */
[----:B-1-3--:R-:W-:Y:S01]  /*6f80*/  IADD3 R13, P1, R26, 0x40, RZ ;  /* 0x000000401a0d7810 */ /* 0x00afe20007f3e0ff */
        /* <DEDUP_REMOVED lines=12> */
.L_x_653:
[----:B------:R-:W-:Y:S05]  /*7050*/  BSYNC B0 ;  /* 0x0000000000007941 */ /* 0x000fea0003800000 */
.L_x_652:
        /* <DEDUP_REMOVED lines=15> */
.L_x_638:
        /* <DEDUP_REMOVED lines=21> */
[----:B----4-:R-:W-:Y:S01]  /*72a0*/  IMAD R6, R16, UR5, RZ ;  /* 0x0000000510067c24 */ /* 0x010fe2000f8e02ff */
[----:B--2---:R-:W-:-:S04]  /*72b0*/  IADD3 R8, R2, -0x80, RZ ;  /* 0xffffff8002087810 */ /* 0x004fc80007ffe0ff */
[----:B------:R-:W-:-:S04]  /*72c0*/  SHF.R.S32.HI R3, RZ, 0x1f, R8 ;  /* 0x0000001fff037819 */ /* 0x000fc80000011408 */
[----:B------:R-:W-:Y:S02]  /*72d0*/  LEA.HI R10, R3, R8, RZ, 0x3 ;  /* 0x00000008030a7211 */ /* 0x000fe400078f18ff */
[----:B------:R-:W-:Y:S02]  /*72e0*/  CS2R R2, SRZ ;  /* 0x0000000000027805 */ /* 0x000fe4000001ff00 */
[----:B------:R-:W-:Y:S02]  /*72f0*/  LOP3.LUT R11, R10, 0x1ffffff8, RZ, 0xc0, !PT ;  /* 0x1ffffff80a0b7812 */ /* 0x000fe400078ec0ff */
[----:B------:R-:W-:-:S03]  /*7300*/  SHF.R.S32.HI R13, RZ, 0x3, R10 ;  /* 0x00000003ff0d7819 */ /* 0x000fc6000001140a */
[----:B------:R-:W-:-:S04]  /*7310*/  IMAD.IADD R11, R8, 0x1, -R11 ;  /* 0x00000001080b7824 */ /* 0x000fc800078e0a0b */
        /* <DEDUP_REMOVED lines=10> */
[----:B--2---:R-:W-:-:S07]  /*73c0*/  IADD3 R0, -R7, R0, RZ ;  /* 0x0000000007007210 */ /* 0x004fce0007ffe1ff */
.L_x_654:
[----:B-----5:R-:W-:Y:S01]  /*73d0*/  IMAD R0, R15, -0x80, R0 ;  /* 0xffffff800f007824 */ /* 0x020fe200078e0200 */
[----:B------:R-:W-:Y:S01]  /*73e0*/  ULDC UR8, c[0x0][0x80c] ;  /* 0x0002030000087ab9 */ /* 0x000fe20000000800 */
[----:B------:R-:W-:Y:S01]  /*73f0*/  IMAD R17, R17, UR4, R6 ;  /* 0x0000000411117c24 */ /* 0x000fe2000f8e0206 */
[----:B------:R-:W-:Y:S01]  /*7400*/  SHF.R.S32.HI R6, RZ, 0x1f, R18 ;  /* 0x0000001fff067819 */ /* 0x000fe20000011412 */
[C---:B------:R-:W-:Y:S01]  /*7410*/  VIADD R7, R13.reuse, 0x20 ;  /* 0x000000200d077836 */ /* 0x040fe20000000000 */
[CC--:B------:R-:W-:Y:S01]  /*7420*/  ISETP.GE.AND P3, PT, R13.reuse, R0.reuse, PT ;  /* 0x000000000d00720c */ /* 0x0c0fe20003f66270 */
[C---:B------:R-:W-:Y:S01]  /*7430*/  VIADD R9, R13.reuse, 0x40 ;  /* 0x000000400d097836 */ /* 0x040fe20000000000 */
[----:B------:R-:W-:Y:S01]  /*7440*/  SEL R14, R6, RZ, !P4 ;  /* 0x000000ff060e7207 */ /* 0x000fe20006000000 */
[----:B------:R-:W-:Y:S01]  /*7450*/  IMAD.WIDE.U32 R4, R16, UR4, R10 ;  /* 0x0000000410047c25 */ /* 0x000fe2000f8e000a */
[----:B------:R-:W-:Y:S01]  /*7460*/  SEL R19, R18, RZ, !P4 ;  /* 0x000000ff12137207 */ /* 0x000fe20006000000 */
[----:B------:R-:W-:Y:S01]  /*7470*/  ULDC.64 UR6, c[0x0][0x828] ;  /* 0x00020a0000067ab9 */ /* 0x000fe20000000a00 */
[----:B------:R-:W-:Y:S01]  /*7480*/  ISETP.GE.OR P4, PT, R10, UR8, P3 ;  /* 0x000000080a007c0c */ /* 0x000fe20009f86670 */
[----:B------:R-:W-:Y:S01]  /*7490*/  VIADD R13, R13, 0x60 ;  /* 0x000000600d0d7836 */ /* 0x000fe20000000000 */
[----:B------:R-:W-:Y:S01]  /*74a0*/  IADD3 R5, R5, R17, RZ ;  /* 0x0000001105057210 */ /* 0x000fe20007ffe0ff */
        /* <DEDUP_REMOVED lines=12> */
[----:B------:R-:W-:Y:S02]  /*7570*/  IMAD R21, R21, UR4, R12 ;  /* 0x0000000415157c24 */ /* 0x000fe4000f8e020c */
[----:B------:R-:W-:Y:S01]  /*7580*/  IMAD.IADD R5, R9, 0x1, R13 ;  /* 0x0000000109057824 */ /* 0x000fe200078e020d */
        /* <DEDUP_REMOVED lines=11> */
.L_x_656:
[----:B------:R-:W-:Y:S05]  /*7640*/  BSYNC B0 ;  /* 0x0000000000007941 */ /* 0x000fea0003800000 */
.L_x_655:
[----:B-1----:R-:W-:Y:S01]  /*7650*/  IMAD.WIDE.U32 R12, R20, UR4, R10 ;  /* 0x00000004140c7c25 */ /* 0x002fe2000f8e000a */
[----:B------:R-:W-:Y:S01]  /*7660*/  BSSY B0, `(.L_x_657) ;  /* 0x0000012000007945 */ /* 0x000fe20003800000 */
[C---:B------:R-:W-:Y:S02]  /*7670*/  ISETP.GE.OR P4, PT, R10.reuse, UR8, P0 ;  /* 0x000000080a007c0c */ /* 0x040fe40008786670 */
[----:B------:R-:W-:Y:S02]  /*7680*/  ISETP.GE.OR P3, PT, R10, UR9, P3 ;  /* 0x000000090a007c0c */ /* 0x000fe40009f66670 */
[----:B------:R-:W-:Y:S01]  /*7690*/  IADD3 R15, R13, R21, RZ ;  /* 0x000000150d0f7210 */ /* 0x000fe20007ffe0ff */
[----:B------:R-:W-:Y:S10]  /*76a0*/  @P6 BRA `(.L_x_658) ;  /* 0x0000000000346947 */ /* 0x000ff40003800000 */
[----:B------:R-:W-:Y:S01]  /*76b0*/  IADD3 R17, P6, R6, 0x20, RZ ;  /* 0x0000002006117810 */ /* 0x000fe20007fde0ff */
[----:B------:R-:W-:Y:S01]  /*76c0*/  ULDC.64 UR6, c[0x0][0x818] ;  /* 0x0002060000067ab9 */ /* 0x000fe20000000a00 */
[----:B------:R-:W-:Y:S02]  /*76d0*/  IMAD.MOV.U32 R2, RZ, RZ, R8 ;  /* 0x000000ffff027224 */ /* 0x000fe400078e0008 */
[----:B------:R-:W-:Y:S02]  /*76e0*/  IMAD.MOV.U32 R3, RZ, RZ, R5 ;  /* 0x000000ffff037224 */ /* 0x000fe400078e0005 */
[----:B------:R-:W-:Y:S02]  /*76f0*/  IMAD.X R0, RZ, RZ, R7, P6 ;  /* 0x000000ffff007224 */ /* 0x000fe400030e0607 */
[----:B------:R-:W-:-:S04]  /*7700*/  IMAD.WIDE.U32 R2, R17, UR6, R2 ;  /* 0x0000000611027c25 */ /* 0x000fc8000f8e0002 */
[----:B------:R-:W-:-:S04]  /*7710*/  IMAD R0, R0, UR6, RZ ;  /* 0x0000000600007c24 */ /* 0x000fc8000f8e02ff */
[----:B------:R-:W-:Y:S01]  /*7720*/  IMAD R17, R17, UR7, R0 ;  /* 0x0000000711117c24 */ /* 0x000fe2000f8e0200 */
[----:B------:R-:W-:Y:S02]  /*7730*/  ULDC.64 UR6, c[0x0][0x800] ;  /* 0x0002000000067ab9 */ /* 0x000fe40000000a00 */
[----:B------:R-:W-:Y:S02]  /*7740*/  LEA R16, P6, R2, UR6, 0x1 ;  /* 0x0000000602107c11 */ /* 0x000fe4000f8c08ff */
[----:B------:R-:W-:-:S04]  /*7750*/  IADD3 R3, R3, R17, RZ ;  /* 0x0000001103037210 */ /* 0x000fc80007ffe0ff */
[----:B------:R-:W-:-:S05]  /*7760*/  LEA.HI.X R17, R2, UR7, R3, 0x1, P6 ;  /* 0x0000000702117c11 */ /* 0x000fca000b0f0c03 */
[----:B------:R1:W-:Y:S02]  /*7770*/  STG.E.128 desc[UR38][R16.64], RZ ;  /* 0x000000ff10007986 */ /* 0x0003e4000c101d26 */
.L_x_658:
[----:B------:R-:W-:Y:S05]  /*7780*/  BSYNC B0 ;  /* 0x0000000000007941 */ /* 0x000fea0003800000 */
.L_x_657:
[----:B------:R-:W-:Y:S04]  /*7790*/  BSSY B0, `(.L_x_659) ;  /* 0x000000f000007945 */ /* 0x000fe80003800000 */
[----:B------:R-:W-:Y:S05]  /*77a0*/  @P5 BRA `(.L_x_660) ;  /* 0x0000000000345947 */ /* 0x000fea0003800000 */
[----:B-1----:R-:W-:Y:S01]  /*77b0*/  IADD3 R17, P5, R6, 0x40, RZ ;  /* 0x0000004006117810 */ /* 0x002fe20007fbe0ff */
        /* <DEDUP_REMOVED lines=12> */
.L_x_660:
[----:B------:R-:W-:Y:S05]  /*7880*/  BSYNC B0 ;  /* 0x0000000000007941 */ /* 0x000fea0003800000 */
.L_x_659:
[----:B------:R-:W-:Y:S04]  /*7890*/  BSSY B0, `(.L_x_661) ;  /* 0x000000f000007945 */ /* 0x000fe80003800000 */
[----:B------:R-:W-:Y:S05]  /*78a0*/  @P4 BRA `(.L_x_662) ;  /* 0x0000000000344947 */ /* 0x000fea0003800000 */
        /* <DEDUP_REMOVED lines=13> */
.L_x_662:
[----:B------:R-:W-:Y:S05]  /*7980*/  BSYNC B0 ;  /* 0x0000000000007941 */ /* 0x000fea0003800000 */
.L_x_661:
[----:B------:R-:W-:Y:S01]  /*7990*/  ULDC.64 UR4, c[0x0][0x858] ;  /* 0x0002160000047ab9 */ /* 0x000fe20000000a00 */
[----:B------:R-:W-:Y:S01]  /*79a0*/  BSSY B0, `(.L_x_663) ;  /* 0x0000014000007945 */ /* 0x000fe20003800000 */
[----:B------:R-:W-:Y:S01]  /*79b0*/  IMAD R0, R14, UR4, RZ ;  /* 0x000000040e007c24 */ /* 0x000fe2000f8e02ff */
[C---:B------:R-:W-:Y:S01]  /*79c0*/  ISETP.GE.OR P2, PT, R10.reuse, UR9, P2 ;  /* 0x000000090a007c0c */ /* 0x040fe20009746670 */
[----:B------:R-:W-:Y:S01]  /*79d0*/  IMAD.MOV.U32 R14, RZ, RZ, R12 ;  /* 0x000000ffff0e7224 */ /* 0x000fe200078e000c */
[C---:B------:R-:W-:Y:S01]  /*79e0*/  ISETP.GE.OR P1, PT, R10.reuse, UR9, P1 ;  /* 0x000000090a007c0c */ /* 0x040fe20008f26670 */
[C---:B---3--:R-:W-:Y:S01]  /*79f0*/  IMAD R5, R19.reuse, UR5, R0 ;  /* 0x0000000513057c24 */ /* 0x048fe2000f8e0200 */
[----:B------:R-:W-:Y:S01]  /*7a00*/  ISETP.GE.OR P0, PT, R10, UR9, P0 ;  /* 0x000000090a007c0c */ /* 0x000fe20008706670 */
[----:B------:R-:W-:-:S04]  /*7a10*/  IMAD.WIDE.U32 R8, R19, UR4, R14 ;  /* 0x0000000413087c25 */ /* 0x000fc8000f8e000e */
[----:B------:R-:W-:Y:S01]  /*7a20*/  IMAD.IADD R5, R9, 0x1, R5 ;  /* 0x0000000109057824 */ /* 0x000fe200078e0205 */
[----:B------:R-:W-:Y:S07]  /*7a30*/  @P3 BRA `(.L_x_664) ;  /* 0x0000000000283947 */ /* 0x000fee0003800000 */
[----:B------:R-:W-:Y:S01]  /*7a40*/  ULDC.64 UR4, c[0x0][0x848] ;  /* 0x0002120000047ab9 */ /* 0x000fe20000000a00 */
[----:B------:R-:W-:Y:S02]  /*7a50*/  IMAD.MOV.U32 R4, RZ, RZ, R8 ;  /* 0x000000ffff047224 */ /* 0x000fe400078e0008 */
[----:B------:R-:W-:Y:S02]  /*7a60*/  IMAD R11, R7, UR4, RZ ;  /* 0x00000004070b7c24 */ /* 0x000fe4000f8e02ff */
[----:B------:R-:W-:-:S04]  /*7a70*/  IMAD.WIDE.U32 R2, R6, UR4, R4 ;  /* 0x0000000406027c25 */ /* 0x000fc8000f8e0004 */
[----:B------:R-:W-:Y:S01]  /*7a80*/  IMAD R11, R6, UR5, R11 ;  /* 0x00000005060b7c24 */ /* 0x000fe2000f8e020b */
[----:B------:R-:W-:Y:S02]  /*7a90*/  ULDC.64 UR4, c[0x0][0x830] ;  /* 0x00020c0000047ab9 */ /* 0x000fe40000000a00 */
[----:B------:R-:W-:Y:S02]  /*7aa0*/  LEA R10, P3, R2, UR4, 0x1 ;  /* 0x00000004020a7c11 */ /* 0x000fe4000f8608ff */
[----:B------:R-:W-:-:S04]  /*7ab0*/  IADD3 R3, R3, R11, RZ ;  /* 0x0000000b03037210 */ /* 0x000fc80007ffe0ff */
[----:B------:R-:W-:-:S05]  /*7ac0*/  LEA.HI.X R11, R2, UR5, R3, 0x1, P3 ;  /* 0x00000005020b7c11 */ /* 0x000fca00098f0c03 */
[----:B------:R3:W-:Y:S02]  /*7ad0*/  STG.E.128 desc[UR38][R10.64], RZ ;  /* 0x000000ff0a007986 */ /* 0x0007e4000c101d26 */
.L_x_664:
[----:B------:R-:W-:Y:S05]  /*7ae0*/  BSYNC B0 ;  /* 0x0000000000007941 */ /* 0x000fea0003800000 */
.L_x_663:
[----:B------:R-:W-:Y:S04]  /*7af0*/  BSSY B0, `(.L_x_665) ;  /* 0x000000f000007945 */ /* 0x000fe80003800000 */
[----:B------:R-:W-:Y:S05]  /*7b00*/  @P2 BRA `(.L_x_666) ;  /* 0x0000000000342947 */ /* 0x000fea0003800000 */
[----:B---3--:R-:W-:Y:S01]  /*7b10*/  IADD3 R11, P2, R6, 0x20, RZ ;  /* 0x00000020060b7810 */ /* 0x008fe20007f5e0ff */
        /* <DEDUP_REMOVED lines=12> */
.L_x_666:
[----:B------:R-:W-:Y:S05]  /*7be0*/  BSYNC B0 ;  /* 0x0000000000007941 */ /* 0x000fea0003800000 */
.L_x_665:
[----:B------:R-:W-:Y:S04]  /*7bf0*/  BSSY B0, `(.L_x_667) ;  /* 0x000000f000007945 */ /* 0x000fe80003800000 */
[----:B------:R-:W-:Y:S05]  /*7c00*/  @P1 BRA `(.L_x_668) ;  /* 0x0000000000341947 */ /* 0x000fea0003800000 */
[----:B---34-:R-:W-:Y:S01]  /*7c10*/  IADD3 R11, P1, R6, 0x40, RZ ;  /* 0x00000040060b7810 */ /* 0x018fe20007f3e0ff */
        /* <DEDUP_REMOVED lines=12> */
.L_x_668:
[----:B------:R-:W-:Y:S05]  /*7ce0*/  BSYNC B0 ;  /* 0x0000000000007941 */ /* 0x000fea0003800000 */
.L_x_667:
        /* <DEDUP_REMOVED lines=13> */
[----:B------:R1:W-:Y:S01]  /*7dc0*/  STG.E.128 desc[UR38][R4.64], RZ ;  /* 0x000000ff04007986 */ /* 0x0003e2000c101d26 */
[----:B------:R-:W-:Y:S05]  /*7dd0*/  BRA `(.L_x_614) ;  /* 0x0000003400787947 */ /* 0x000fea0003800000 */
.L_x_609:
        /* <DEDUP_REMOVED lines=9> */
[----:B------:R-:W1:Y:S01]  /*7e70*/  S2UR UR24, SR_CTAID.X ;  /* 0x00000000001879c3 */ /* 0x000e620000002500 */
[----:B------:R-:W-:-:S04]  /*7e80*/  ISETP.NE.U32.AND P0, PT, RZ, UR4, PT ;  /* 0x00000004ff007c0c */ /* 0x000fc8000bf05070 */
[----:B------:R-:W-:-:S03]  /*7e90*/  ISETP.NE.AND.EX P0, PT, RZ, UR5, PT, P0 ;  /* 0x00000005ff007c0c */ /* 0x000fc6000bf05300 */
[----:B------:R-:W2:Y:S10]  /*7ea0*/  S2UR UR12, SR_CTAID.Z ;  /* 0x00000000000c79c3 */ /* 0x000eb40000002700 */
[----:B------:R-:W-:Y:S05]  /*7eb0*/  @!P0 BRA `(.L_x_670) ;  /* 0x00000000001c8947 */ /* 0x000fea0003800000 */
[----:B------:R-:W-:Y:S02]  /*7ec0*/  ULDC.64 UR4, c[0x0][0x8d8] ;  /* 0x0002360000047ab9 */ /* 0x000fe40000000a00 */
[----:B--2---:R-:W-:-:S06]  /*7ed0*/  UIMAD.WIDE UR4, UR12, 0x4, UR4 ;  /* 0x000000040c0478a5 */ /* 0x004fcc000f8e0204 */
[----:B------:R-:W-:Y:S02]  /*7ee0*/  IMAD.U32 R2, RZ, RZ, UR4 ;  /* 0x00000004ff027e24 */ /* 0x000fe4000f8e00ff */
[----:B------:R-:W-:-:S05]  /*7ef0*/  IMAD.U32 R3, RZ, RZ, UR5 ;  /* 0x00000005ff037e24 */ /* 0x000fca000f8e00ff */
[----:B------:R-:W2:Y:S02]  /*7f00*/  LDG.E R2, desc[UR38][R2.64] ;  /* 0x0000002602027981 */ /* 0x000ea4000c1e1900 */
[----:B--2---:R-:W-:Y:S01]  /*7f10*/  R2UR UR4, R2 ;  /* 0x00000000020472ca */ /* 0x004fe200000e0000 */
[----:B------:R-:W-:-:S14]  /*7f20*/  BRA `(.L_x_671) ;  /* 0x0000000000387947 */ /* 0x000fdc0003800000 */
.L_x_670:
[----:B------:R-:W-:Y:S02]  /*7f30*/  ULDC.64 UR4, c[0x0][0x8d0] ;  /* 0x0002340000047ab9 */ /* 0x000fe40000000a00 */
[----:B------:R-:W-:-:S04]  /*7f40*/  ISETP.NE.U32.AND P0, PT, RZ, UR4, PT ;  /* 0x00000004ff007c0c */ /* 0x000fc8000bf05070 */
[----:B------:R-:W-:-:S13]  /*7f50*/  ISETP.NE.AND.EX P0, PT, RZ, UR5, PT, P0 ;  /* 0x00000005ff007c0c */ /* 0x000fda000bf05300 */
[----:B------:R-:W-:Y:S05]  /*7f60*/  @!P0 BRA `(.L_x_672) ;  /* 0x0000000000248947 */ /* 0x000fea0003800000 */
[----:B------:R-:W-:Y:S02]  /*7f70*/  ULDC.64 UR4, c[0x0][0x8d0] ;  /* 0x0002340000047ab9 */ /* 0x000fe40000000a00 */
[----:B--2---:R-:W-:-:S06]  /*7f80*/  UIMAD.WIDE UR4, UR12, 0x4, UR4 ;  /* 0x000000040c0478a5 */ /* 0x004fcc000f8e0204 */
[----:B------:R-:W-:Y:S01]  /*7f90*/  IMAD.U32 R2, RZ, RZ, UR4 ;  /* 0x00000004ff027e24 */ /* 0x000fe2000f8e00ff */
[----:B------:R-:W-:-:S05]  /*7fa0*/  MOV R3, UR5 ;  /* 0x0000000500037c02 */ /* 0x000fca0008000f00 */
[----:B------:R-:W2:Y:S04]  /*7fb0*/  LDG.E R0, desc[UR38][R2.64] ;  /* 0x0000002602007981 */ /* 0x000ea8000c1e1900 */
[----:B------:R-:W2:Y:S02]  /*7fc0*/  LDG.E R5, desc[UR38][R2.64+0x4] ;  /* 0x0000042602057981 */ /* 0x000ea4000c1e1900 */
[----:B--2---:R-:W-:-:S05]  /*7fd0*/  IMAD.IADD R0, R5, 0x1, -R0 ;  /* 0x0000000105007824 */ /* 0x004fca00078e0a00 */
[----:B------:R-:W-:Y:S01]  /*7fe0*/  R2UR UR4, R0 ;  /* 0x00000000000472ca */ /* 0x000fe200000e0000 */
[----:B------:R-:W-:-:S14]  /*7ff0*/  BRA `(.L_x_671) ;  /* 0x0000000000047947 */ /* 0x000fdc0003800000 */
.L_x_672:
[----:B------:R-:W-:-:S05]  /*8000*/  ULDC UR4, c[0x0][0x8bc] ;  /* 0x00022f0000047ab9 */ /* 0x000fca0000000800 */
.L_x_671:
[----:B-1----:R-:W-:-:S04]  /*8010*/  USHF.L.U32 UR5, UR24, 0x7, URZ ;  /* 0x0000000718057899 */ /* 0x002fc8000800063f */
[----:B------:R-:W-:-:S04]  /*8020*/  UISETP.GE.AND UP0, UPT, UR5, UR4, UPT ;  /* 0x000000040500728c */ /* 0x000fc8000bf06270 */
[----:B--2---:R-:W-:-:S06]  /*8030*/  USEL UR12, UR12, 0xffffffff, !UP0 ;  /* 0xffffffff0c0c7887 */ /* 0x004fcc000c000000 */
        /* <DEDUP_REMOVED lines=15> */
[----:B------:R-:W-:-:S05]  /*8130*/  MOV R0, UR6 ;  /* 0x0000000600007c02 */ /* 0x000fca0008000f00 */
[----:B------:R-:W-:-:S05]  /*8140*/  PLOP3.LUT P1, PT, PT, PT, UP1, 0x80, 0x0 ;  /* 0x000000000000781c */ /* 0x000fca0003f2f018 */
[----:B------:R-:W-:Y:S02]  /*8150*/  @UP1 ULDC.64 UR4, c[0x0][0x780] ;  /* 0x0001e00000041ab9 */ /* 0x000fe40000000a00 */
[----:B------:R-:W-:-:S06]  /*8160*/  @UP1 UIMAD.WIDE UR4, UR12, 0x4, UR4 ;  /* 0x000000040c0418a5 */ /* 0x000fcc000f8e0204 */
[----:B------:R-:W-:Y:S02]  /*8170*/  IMAD.U32 R4, RZ, RZ, UR4 ;  /* 0x00000004ff047e24 */ /* 0x000fe4000f8e00ff */
[----:B------:R-:W-:-:S05]  /*8180*/  IMAD.U32 R5, RZ, RZ, UR5 ;  /* 0x00000005ff057e24 */ /* 0x000fca000f8e00ff */
[----:B------:R1:W5:Y:S01]  /*8190*/  @P1 LDG.E R0, desc[UR38][R4.64] ;  /* 0x0000002604001981 */ /* 0x000362000c1e1900 */
[----:B------:R-:W-:Y:S01]  /*81a0*/  PLOP3.LUT P2, PT, PT, PT, UP0, 0x80, 0x0 ;  /* 0x000000000000781c */ /* 0x000fe20003f4f008 */
[----:B------:R-:W3:-:S12]  /*81b0*/  S2UR UR11, SR_CTAID.Y ;  /* 0x00000000000b79c3 */ /* 0x000ed80000002600 */
[----:B--2---:R-:W-:-:S13]  /*81c0*/  @P2 R2UR UR4, R6 ;  /* 0x00000000060422ca */ /* 0x004fda00000e0000 */
[----:B------:R-:W-:-:S04]  /*81d0*/  @UP0 ULEA UR4, UR12, UR4, 0x7 ;  /* 0x000000040c040291 */ /* 0x000fc8000f8e383f */
[----:B------:R-:W-:-:S04]  /*81e0*/  @UP0 USHF.R.S32.HI UR5, URZ, 0x1f, UR4 ;  /* 0x0000001f3f050899 */ /* 0x000fc80008011404 */
[----:B------:R-:W-:-:S04]  /*81f0*/  @UP0 ULEA.HI UR5, UR5, UR4, URZ, 0x7 ;  /* 0x0000000405050291 */ /* 0x000fc8000f8f383f */
[----:B------:R-:W-:Y:S01]  /*8200*/  @UP0 USHF.L.U32 UR5, UR5, 0x6, URZ ;  /* 0x0000000605050899 */ /* 0x000fe2000800063f */
[----:B-1-3--:R-:W-:Y:S11]  /*8210*/  @P1 BRA `(.L_x_673) ;  /* 0x0000000000101947 */ /* 0x00aff60003800000 */
[----:B------:R-:W-:Y:S05]  /*8220*/  @!P0 BRA `(.L_x_673) ;  /* 0x00000000000c8947 */ /* 0x000fea0003800000 */
[----:B------:R-:W2:Y:S04]  /*8230*/  LDG.E R5, desc[UR38][R2.64] ;  /* 0x0000002602057981 */ /* 0x000ea8000c1e1900 */
[----:B-----5:R-:W2:Y:S02]  /*8240*/  LDG.E R0, desc[UR38][R2.64+0x4] ;  /* 0x0000042602007981 */ /* 0x020ea4000c1e1900 */
[----:B--2---:R-:W-:-:S07]  /*8250*/  IMAD.IADD R0, R0, 0x1, -R5 ;  /* 0x0000000100007824 */ /* 0x004fce00078e0a05 */
.L_x_673:
[----:B-----5:R-:W-:Y:S01]  /*8260*/  ISETP.GE.AND P0, PT, R0, 0x1, PT ;  /* 0x000000010000780c */ /* 0x020fe20003f06270 */
[----:B------:R-:W-:Y:S01]  /*8270*/  @UP0 ULOP3.LUT UR5, UR5, 0xffffe000, URZ, 0xc0, !UPT ;  /* 0xffffe00005050892 */ /* 0x000fe2000f8ec03f */
[----:B------:R-:W-:Y:S01]  /*8280*/  UMOV UR6, URZ ;  /* 0x0000003f00067c82 */ /* 0x000fe20008000000 */
[----:B------:R-:W-:Y:S02]  /*8290*/  UMOV UR7, URZ ;  /* 0x0000003f00077c82 */ /* 0x000fe40008000000 */
[----:B------:R-:W-:Y:S02]  /*82a0*/  @UP0 USHF.R.S32.HI UR4, URZ, 0x1f, UR5 ;  /* 0x0000001f3f040899 */ /* 0x000fe40008011405 */
[----:B------:R-:W-:Y:S01]  /*82b0*/  USHF.R.S32.HI UR19, URZ, 0x1f, UR11 ;  /* 0x0000001f3f137899 */ /* 0x000fe2000801140b */
[----:B------:R-:W-:-:S04]  /*82c0*/  @UP0 UMOV UR6, UR5 ;  /* 0x0000000500060c82 */ /* 0x000fc80008000000 */
[----:B------:R-:W-:Y:S01]  /*82d0*/  @UP0 UMOV UR7, UR4 ;  /* 0x0000000400070c82 */ /* 0x000fe20008000000 */
[----:B------:R-:W-:Y:S06]  /*82e0*/  @!P0 BRA `(.L_x_614) ;  /* 0x0000003000348947 */ /* 0x000fec0003800000 */
[----:B------:R-:W1:Y:S01]  /*82f0*/  S2R R4, SR_TID.X ;  /* 0x0000000000047919 */ /* 0x000e620000002100 */
[----:B------:R-:W-:Y:S01]  /*8300*/  ULDC.64 UR8, c[0x0][0x2d8] ;  /* 0x0000b60000087ab9 */ /* 0x000fe20000000a00 */
[----:B------:R-:W-:Y:S01]  /*8310*/  USHF.R.S32.HI UR4, URZ, 0x1f, UR12 ;  /* 0x0000001f3f047899 */ /* 0x000fe2000801140c */
[C---:B------:R-:W-:Y:S01]  /*8320*/  IADD3 R2, R0.reuse, 0x7f, RZ ;  /* 0x0000007f00027810 */ /* 0x040fe20007ffe0ff */
[----:B------:R-:W-:Y:S01]  /*8330*/  UIMAD UR5, UR19, UR8, URZ ;  /* 0x00000008130572a4 */ /* 0x000fe2000f8e023f */
[----:B------:R-:W-:Y:S01]  /*8340*/  ISETP.GE.AND P1, PT, R0, 0x81, PT ;  /* 0x000000810000780c */ /* 0x000fe20003f26270 */
[----:B------:R-:W-:Y:S01]  /*8350*/  UIMAD.WIDE.U32 UR14, UR11, UR8, URZ ;  /* 0x000000080b0e72a5 */ /* 0x000fe2000f8e003f */
[----:B------:R-:W-:Y:S01]  /*8360*/  SHF.R.S32.HI R3, RZ, 0x1f, R2 ;  /* 0x0000001fff037819 */ /* 0x000fe20000011402 */
[----:B------:R-:W-:Y:S02]  /*8370*/  UIMAD UR5, UR11, UR9, UR5 ;  /* 0x000000090b0572a4 */ /* 0x000fe4000f8e0205 */
[----:B------:R-:W-:Y:S01]  /*8380*/  USEL UR18, UR12, URZ, !UP0 ;  /* 0x0000003f0c127287 */ /* 0x000fe2000c000000 */
[----:B------:R-:W-:Y:S01]  /*8390*/  LEA.HI R3, R3, R2, RZ, 0x7 ;  /* 0x0000000203037211 */ /* 0x000fe200078f38ff */
[----:B------:R-:W-:Y:S01]  /*83a0*/  USEL UR4, UR4, URZ, !UP0 ;  /* 0x0000003f04047287 */ /* 0x000fe2000c000000 */
[----:B------:R-:W-:Y:S01]  /*83b0*/  ULDC UR10, c[0x0][0x288] ;  /* 0x0000a200000a7ab9 */ /* 0x000fe20000000800 */
[----:B------:R-:W-:Y:S01]  /*83c0*/  UIADD3 UR8, UP0, UR6, UR14, URZ ;  /* 0x0000000e06087290 */ /* 0x000fe2000ff1e03f */
[----:B------:R-:W-:Y:S01]  /*83d0*/  SHF.R.S32.HI R3, RZ, 0x7, R3 ;  /* 0x00000007ff037819 */ /* 0x000fe20000011403 */
[----:B------:R-:W-:Y:S01]  /*83e0*/  UIADD3 UR5, UR15, UR5, URZ ;  /* 0x000000050f057290 */ /* 0x000fe2000fffe03f */
[----:B------:R-:W-:Y:S01]  /*83f0*/  ULDC UR9, c[0x0][0x760] ;  /* 0x0001d80000097ab9 */ /* 0x000fe20000000800 */
[----:B------:R-:W-:Y:S01]  /*8400*/  ULDC.64 UR16, c[0x0][0x2e0] ;  /* 0x0000b80000107ab9 */ /* 0x000fe20000000a00 */
[----:B------:R-:W-:Y:S01]  /*8410*/  UIMAD UR12, UR12, UR10, URZ ;  /* 0x0000000a0c0c72a4 */ /* 0x000fe2000f8e023f */
[----:B------:R-:W-:Y:S01]  /*8420*/  VIMNMX R3, R3, 0x1, !PT ;  /* 0x0000000103037848 */ /* 0x000fe20007fe0100 */
[----:B------:R-:W-:-:S02]  /*8430*/  UIMAD UR10, UR10, UR9, URZ ;  /* 0x000000090a0a72a4 */ /* 0x000fc4000f8e023f */
[----:B------:R-:W-:Y:S01]  /*8440*/  UIADD3.X UR9, UR7, UR5, URZ, UP0, !UPT ;  /* 0x0000000507097290 */ /* 0x000fe200087fe43f */
[----:B------:R-:W-:Y:S01]  /*8450*/  LOP3.LUT R6, R3, 0x1, RZ, 0xc0, !PT ;  /* 0x0000000103067812 */ /* 0x000fe200078ec0ff */
[----:B------:R-:W-:Y:S02]  /*8460*/  UIMAD UR4, UR4, UR16, URZ ;  /* 0x00000010040472a4 */ /* 0x000fe4000f8e023f */
[----:B------:R-:W-:Y:S02]  /*8470*/  UIADD3 UR11, UP0, UR12, UR11, URZ ;  /* 0x0000000b0c0b7290 */ /* 0x000fe4000ff1e03f */
[----:B------:R-:W-:Y:S01]  /*8480*/  UIMAD UR13, UR18, UR17, UR4 ;  /* 0x00000011120d72a4 */ /* 0x000fe2000f8e0204 */
[----:B-1----:R-:W-:Y:S01]  /*8490*/  LOP3.LUT R0, R4, 0x1f, RZ, 0xc0, !PT ;  /* 0x0000001f04007812 */ /* 0x002fe200078ec0ff */
[----:B------:R-:W-:Y:S01]  /*84a0*/  UIMAD.WIDE.U32 UR8, UR18, UR16, UR8 ;  /* 0x00000010120872a5 */ /* 0x000fe2000f8e0008 */
[----:B------:R-:W-:Y:S01]  /*84b0*/  ELECT P0, URZ, PT ;  /* 0x00000000003f782f */ /* 0x000fe20003800000 */
[----:B------:R-:W-:-:S02]  /*84c0*/  ULEA.HI.X.SX32 UR12, UR12, UR19, 0x1, UP0 ;  /* 0x000000130c0c7291 */ /* 0x000fc400080f0e3f */
[----:B------:R-:W-:Y:S01]  /*84d0*/  UIADD3 UR25, UR9, UR13, URZ ;  /* 0x0000000d09197290 */ /* 0x000fe2000fffe03f */
[----:B------:R-:W-:Y:S01]  /*84e0*/  UMOV UR4, URZ ;  /* 0x0000003f00047c82 */ /* 0x000fe20008000000 */
[----:B------:R-:W-:Y:S10]  /*84f0*/  @!P1 BRA `(.L_x_674) ;  /* 0x0000000800bc9947 */ /* 0x000ff40003800000 */
[----:B------:R-:W-:Y:S01]  /*8500*/  UMOV UR4, UR14 ;  /* 0x0000000e00047c82 */ /* 0x000fe20008000000 */
[----:B------:R-:W-:Y:S01]  /*8510*/  ULDC.64 UR14, c[0x0][0x2c0] ;  /* 0x0000b000000e7ab9 */ /* 0x000fe20000000a00 */
[----:B------:R-:W-:Y:S01]  /*8520*/  UIMAD.WIDE.U32 UR4, UR18, UR16, UR4 ;  /* 0x00000010120472a5 */ /* 0x000fe2000f8e0004 */
[----:B------:R-:W-:-:S03]  /*8530*/  IMAD.IADD R4, R3, 0x1, -R6 ;  /* 0x0000000103047824 */ /* 0x000fc600078e0a06 */
        /* <DEDUP_REMOVED lines=12> */
.L_x_699:
        /* <DEDUP_REMOVED lines=17> */
.L_x_677:
[----:B------:R-:W2:Y:S04]  /*8710*/  LDG.E.STRONG.GPU R5, desc[UR38][R2.64] ;  /* 0x0000002602057981 */ /* 0x000ea8000c1ef900 */
[----:B--2---:R-:W-:Y:S01]  /*8720*/  CCTL.IVALL ;  /* 0x00000000ff00798f */ /* 0x004fe20002000000 */
[----:B------:R-:W-:Y:S05]  /*8730*/  YIELD ;  /* 0x0000000000007946 */ /* 0x000fea0003800000 */
[----:B------:R-:W-:-:S13]  /*8740*/  ISETP.NE.AND P1, PT, R5, UR24, PT ;  /* 0x0000001805007c0c */ /* 0x000fda000bf25270 */
[----:B------:R-:W-:Y:S05]  /*8750*/  @P1 BRA `(.L_x_677) ;  /* 0xfffffffc00ec1947 */ /* 0x000fea000383ffff */
.L_x_676:
[----:B------:R-:W-:Y:S05]  /*8760*/  BSYNC B0 ;  /* 0x0000000000007941 */ /* 0x000fea0003800000 */
.L_x_675:
[----:B------:R-:W-:-:S03]  /*8770*/  UMOV UR22, 0xffffffff ;  /* 0xffffffff00167882 */ /* 0x000fc60000000000 */
[----:B------:R-:W-:Y:S05]  /*8780*/  BRA.DIV UR22, `(.L_x_678) ;  /* 0x0000002e166c7947 */ /* 0x000fea000b800000 */
[----:B------:R-:W-:Y:S01]  /*8790*/  NOP ;  /* 0x0000000000007918 */ /* 0x000fe20000000000 */
.L_x_746:
        /* <DEDUP_REMOVED lines=8> */
[----:B------:R-:W-:Y:S02]  /*8820*/  UIADD3 UR33, UP0, UR22, UR8, URZ ;  /* 0x0000000816217290 */ /* 0x000fe4000ff1e03f */
[----:B-1----:R-:W-:Y:S02]  /*8830*/  ULEA UR32, UR32, UR23, 0x18 ;  /* 0x0000001720207291 */ /* 0x002fe4000f8ec03f */
[----:B------:R-:W-:Y:S02]  /*8840*/  ULEA.HI.X.SX32 UR23, UR22, UR25, 0x1, UP0 ;  /* 0x0000001916177291 */ /* 0x000fe400080f0e3f */
[----:B------:R-:W-:-:S02]  /*8850*/  ULEA UR22, UP0, UR33, UR28, 0x2 ;  /* 0x0000001c21167291 */ /* 0x000fc4000f80103f */
[----:B------:R-:W-:Y:S02]  /*8860*/  UIADD3 UR28, UR32, 0x8000, URZ ;  /* 0x00008000201c7890 */ /* 0x000fe4000fffe03f */
[----:B------:R-:W-:Y:S01]  /*8870*/  ULEA.HI.X UR23, UR33, UR29, UR23, 0x2, UP0 ;  /* 0x0000001d21177291 */ /* 0x000fe200080f1417 */
[----:B------:R-:W-:Y:S02]  /*8880*/  UMOV UR32, 0x0 ;  /* 0x0000000000207882 */ /* 0x000fe40000000000 */
[----:B------:R-:W-:Y:S01]  /*8890*/  UMOV UR29, 0x400 ;  /* 0x00000400001d7882 */ /* 0x000fe20000000000 */
[----:B------:R-:W-:-:S05]  /*88a0*/  UMOV UR33, 0x14f00000 ;  /* 0x14f0000000217882 */ /* 0x000fca0000000000 */
[----:B------:R1:W-:Y:S02]  /*88b0*/  UBLKRED.G.S.ADD.F32.RN [UR22], [UR28], UR29, desc[UR32] ;  /* 0x000020161c0073bb */ /* 0x0003e400080a141d */
[----:B-1----:R0:W-:Y:S02]  /*88c0*/  UTMACMDFLUSH ;  /* 0x00000000000079b7 */ /* 0x0021e40000000000 */
.L_x_680:
[----:B------:R-:W-:Y:S05]  /*88d0*/  BSYNC B0 ;  /* 0x0000000000007941 */ /* 0x000fea0003800000 */
.L_x_679:
        /* <DEDUP_REMOVED lines=13> */
.L_x_682:
[----:B------:R-:W-:Y:S05]  /*89b0*/  BSYNC B0 ;  /* 0x0000000000007941 */ /* 0x000fea0003800000 */
.L_x_681:
[----:B------:R-:W-:Y:S06]  /*89c0*/  BAR.ARV 0xa, 0xa0 ;  /* 0x0282800000007b1d */ /* 0x000fec0000002000 */
[----:B------:R-:W-:Y:S04]  /*89d0*/  BSSY B0, `(.L_x_683) ;  /* 0x0000003000007945 */ /* 0x000fe80003800000 */
[----:B------:R-:W-:Y:S05]  /*89e0*/  @!P0 BRA `(.L_x_684) ;  /* 0x0000000000048947 */ /* 0x000fea0003800000 */
[----:B------:R-:W-:-:S04]  /*89f0*/  DEPBAR.LE SB0, 0x0 ;  /* 0x000080000000791a */ /* 0x000fc80000000000 */
.L_x_684:
[----:B------:R-:W-:Y:S05]  /*8a00*/  BSYNC B0 ;  /* 0x0000000000007941 */ /* 0x000fea0003800000 */
.L_x_683:
        /* <DEDUP_REMOVED lines=15> */
[----:B------:R-:W-:-:S06]  /*8b00*/  UFLO.U32 UR23, UR22 ;  /* 0x00000016001772bd */ /* 0x000fcc00080e0000 */
[----:B-1----:R-:W-:Y:S02]  /*8b10*/  ISETP.EQ.U32.AND P1, PT, R5, UR23, PT ;  /* 0x0000001705007c0c */ /* 0x002fe4000bf22070 */
[----:B------:R-:W1:Y:S11]  /*8b20*/  POPC R5, UR22 ;  /* 0x0000001600057d09 */ /* 0x000e760008000000 */
[----:B-1----:R1:W-:Y:S02]  /*8b30*/  @P1 REDG.E.ADD.S32.STRONG.GPU desc[UR38][R2.64], R5 ;  /* 0x000000050200198e */ /* 0x0023e4000c10e3a6 */
.L_x_686:
[----:B------:R-:W-:Y:S05]  /*8b40*/  BSYNC B0 ;  /* 0x0000000000007941 */ /* 0x000fea0003800000 */
.L_x_685:
        /* <DEDUP_REMOVED lines=9> */
.L_x_689:
[----:B------:R-:W2:Y:S04]  /*8be0*/  LDG.E.STRONG.GPU R5, desc[UR38][R2.64] ;  /* 0x0000002602057981 */ /* 0x000ea8000c1ef900 */
[----:B--2---:R-:W-:Y:S01]  /*8bf0*/  CCTL.IVALL ;  /* 0x00000000ff00798f */ /* 0x004fe20002000000 */
[----:B------:R-:W-:Y:S05]  /*8c00*/  YIELD ;  /* 0x0000000000007946 */ /* 0x000fea0003800000 */
[----:B------:R-:W-:-:S13]  /*8c10*/  ISETP.NE.AND P1, PT, R5, UR24, PT ;  /* 0x0000001805007c0c */ /* 0x000fda000bf25270 */
[----:B------:R-:W-:Y:S05]  /*8c20*/  @P1 BRA `(.L_x_689) ;  /* 0xfffffffc00ec1947 */ /* 0x000fea000383ffff */
.L_x_688:
[----:B------:R-:W-:Y:S05]  /*8c30*/  BSYNC B0 ;  /* 0x0000000000007941 */ /* 0x000fea0003800000 */
.L_x_687:
[----:B------:R-:W-:-:S03]  /*8c40*/  UMOV UR6, 0xffffffff ;  /* 0xffffffff00067882 */ /* 0x000fc60000000000 */
[----:B------:R-:W-:Y:S05]  /*8c50*/  BRA.DIV UR6, `(.L_x_690) ;  /* 0x0000002a06547947 */ /* 0x000fea000b800000 */
[----:B------:R-:W-:Y:S01]  /*8c60*/  NOP ;  /* 0x0000000000007918 */ /* 0x000fe20000000000 */
.L_x_749:
        /* <DEDUP_REMOVED lines=13> */
.L_x_692:
[----:B------:R-:W-:Y:S05]  /*8d40*/  BSYNC B0 ;  /* 0x0000000000007941 */ /* 0x000fea0003800000 */
.L_x_691:
        /* <DEDUP_REMOVED lines=13> */
.L_x_694:
[----:B------:R-:W-:Y:S05]  /*8e20*/  BSYNC B0 ;  /* 0x0000000000007941 */ /* 0x000fea0003800000 */
.L_x_693:
[----:B------:R-:W-:Y:S06]  /*8e30*/  BAR.ARV 0xa, 0xa0 ;  /* 0x0282800000007b1d */ /* 0x000fec0000002000 */
[----:B------:R-:W-:Y:S04]  /*8e40*/  BSSY B0, `(.L_x_695) ;  /* 0x0000003000007945 */ /* 0x000fe80003800000 */
[----:B------:R-:W-:Y:S05]  /*8e50*/  @!P0 BRA `(.L_x_696) ;  /* 0x0000000000048947 */ /* 0x000fea0003800000 */
[----:B------:R-:W-:-:S04]  /*8e60*/  DEPBAR.LE SB0, 0x0 ;  /* 0x000080000000791a */ /* 0x000fc80000000000 */
.L_x_696:
[----:B------:R-:W-:Y:S05]  /*8e70*/  BSYNC B0 ;  /* 0x0000000000007941 */ /* 0x000fea0003800000 */
.L_x_695:
        /* <DEDUP_REMOVED lines=15> */
[----:B------:R-:W-:-:S06]  /*8f70*/  UFLO.U32 UR7, UR6 ;  /* 0x00000006000772bd */ /* 0x000fcc00080e0000 */
[----:B-1----:R-:W-:Y:S02]  /*8f80*/  ISETP.EQ.U32.AND P1, PT, R5, UR7, PT ;  /* 0x0000000705007c0c */ /* 0x002fe4000bf22070 */
[----:B------:R-:W1:Y:S11]  /*8f90*/  POPC R5, UR6 ;  /* 0x0000000600057d09 */ /* 0x000e760008000000 */
[----:B-1----:R1:W-:Y:S02]  /*8fa0*/  @P1 REDG.E.ADD.S32.STRONG.GPU desc[UR38][R2.64], R5 ;  /* 0x000000050200198e */ /* 0x0023e4000c10e3a6 */
.L_x_698:
[----:B------:R-:W-:Y:S05]  /*8fb0*/  BSYNC B0 ;  /* 0x0000000000007941 */ /* 0x000fea0003800000 */
.L_x_697:
[----:B------:R-:W-:Y:S02]  /*8fc0*/  UIADD3 UR4, UR4, 0x2, URZ ;  /* 0x0000000204047890 */ /* 0x000fe4000fffe03f */
[----:B------:R-:W-:Y:S01]  /*8fd0*/  UIADD3 UR5, UR5, 0x1, URZ ;  /* 0x0000000105057890 */ /* 0x000fe2000fffe03f */
[----:B------:R-:W-:Y:S11]  /*8fe0*/  @P3 BRA `(.L_x_699) ;  /* 0xfffffff400843947 */ /* 0x000ff6000383ffff */
.L_x_674:
        /* <DEDUP_REMOVED lines=10> */
[----:B-1----:R-:W-:-:S04]  /*9090*/  IMAD.U32 R2, RZ, RZ, UR7 ;  /* 0x00000007ff027e24 */ /* 0x002fc8000f8e00ff */
[----:B------:R-:W-:Y:S01]  /*90a0*/  MOV R3, UR5 ;  /* 0x0000000500037c02 */ /* 0x000fe20008000f00 */
[----:B------:R-:W-:Y:S06]  /*90b0*/  @P3 BRA `(.L_x_701) ;  /* 0x0000000000143947 */ /* 0x000fec0003800000 */
.L_x_702:
[----:B------:R-:W2:Y:S04]  /*90c0*/  LDG.E.STRONG.GPU R0, desc[UR38][R2.64] ;  /* 0x0000002602007981 */ /* 0x000ea8000c1ef900 */
[----:B--2---:R-:W-:Y:S01]  /*90d0*/  CCTL.IVALL ;  /* 0x00000000ff00798f */ /* 0x004fe20002000000 */
[----:B------:R-:W-:Y:S05]  /*90e0*/  YIELD ;  /* 0x0000000000007946 */ /* 0x000fea0003800000 */
[----:B------:R-:W-:-:S13]  /*90f0*/  ISETP.NE.AND P1, PT, R0, UR24, PT ;  /* 0x0000001800007c0c */ /* 0x000fda000bf25270 */
[----:B------:R-:W-:Y:S05]  /*9100*/  @P1 BRA `(.L_x_702) ;  /* 0xfffffffc00ec1947 */ /* 0x000fea000383ffff */
.L_x_701:
[----:B------:R-:W-:Y:S05]  /*9110*/  BSYNC B0 ;  /* 0x0000000000007941 */ /* 0x000fea0003800000 */
.L_x_700:
[----:B------:R-:W-:-:S03]  /*9120*/  UMOV UR5, 0xffffffff ;  /* 0xffffffff00057882 */ /* 0x000fc60000000000 */
[----:B------:R-:W-:Y:S05]  /*9130*/  BRA.DIV UR5, `(.L_x_703) ;  /* 0x0000002605387947 */ /* 0x000fea000b800000 */
[----:B------:R-:W-:Y:S01]  /*9140*/  NOP ;  /* 0x0000000000007918 */ /* 0x000fe20000000000 */
.L_x_752:
[----:B------:R-:W-:Y:S01]  /*9150*/  IMAD.U32 R6, RZ, RZ, UR4 ;  /* 0x00000004ff067e24 */ /* 0x000fe2000f8e00ff */
[----:B------:R-:W-:Y:S05]  /*9160*/  WARPSYNC.ALL ;  /* 0x0000000000007948 */ /* 0x000fea0003800000 */
[----:B------:R-:W-:Y:S01]  /*9170*/  BAR.SYNC.DEFER_BLOCKING 0xd, 0xa0 ;  /* 0x0342800000007b1d */ /* 0x000fe20000010000 */
[----:B------:R-:W-:-:S05]  /*9180*/  IMAD.SHL.U32 R6, R6, 0x2000, RZ ;  /* 0x0000200006067824 */ /* 0x000fca00078e00ff */
        /* <DEDUP_REMOVED lines=18> */
.L_x_705:
[----:B------:R-:W-:Y:S05]  /*92b0*/  BSYNC B0 ;  /* 0x0000000000007941 */ /* 0x000fea0003800000 */
.L_x_704:
[----:B------:R-:W-:Y:S06]  /*92c0*/  BAR.SYNC.DEFER_BLOCKING 0xe, 0xa0 ;  /* 0x0382800000007b1d */ /* 0x000fec0000010000 */
[----:B------:R-:W-:Y:S04]  /*92d0*/  BSSY B0, `(.L_x_706) ;  /* 0x0000013000007945 */ /* 0x000fe80003800000 */
[----:B------:R-:W-:Y:S05]  /*92e0*/  @!P0 BRA `(.L_x_707) ;  /* 0x0000000000448947 */ /* 0x000fea0003800000 */
[----:B------:R-:W1:Y:S01]  /*92f0*/  S2UR UR14, SR_CgaCtaId ;  /* 0x00000000000e79c3 */ /* 0x000e620000008800 */
[----:B------:R-:W-:Y:S01]  /*9300*/  R2UR UR5, R6 ;  /* 0x00000000060572ca */ /* 0x000fe200000e0000 */
[----:B------:R-:W-:Y:S01]  /*9310*/  UMOV UR13, 0x400 ;  /* 0x00000400000d7882 */ /* 0x000fe20000000000 */
[----:B------:R-:W-:-:S11]  /*9320*/  ULDC.64 UR6, c[0x0][0x2c0] ;  /* 0x0000b00000067ab9 */ /* 0x000fd60000000a00 */
[----:B------:R-:W-:-:S04]  /*9330*/  UIADD3 UR5, UR5, 0x1000, URZ ;  /* 0x0000100005057890 */ /* 0x000fc8000fffe03f */
[----:B------:R-:W-:-:S04]  /*9340*/  UIADD3 UR15, UP0, UR5, UR8, URZ ;  /* 0x00000008050f7290 */ /* 0x000fc8000ff1e03f */
[----:B------:R-:W-:Y:S02]  /*9350*/  ULEA.HI.X.SX32 UR5, UR5, UR25, 0x1, UP0 ;  /* 0x0000001905057291 */ /* 0x000fe400080f0e3f */
[----:B-1----:R-:W-:Y:S02]  /*9360*/  ULEA UR13, UR14, UR13, 0x18 ;  /* 0x0000000d0e0d7291 */ /* 0x002fe4000f8ec03f */
[----:B------:R-:W-:Y:S02]  /*9370*/  ULEA UR6, UP0, UR15, UR6, 0x2 ;  /* 0x000000060f067291 */ /* 0x000fe4000f80103f */
[----:B------:R-:W-:Y:S02]  /*9380*/  UIADD3 UR13, UR13, 0xc000, URZ ;  /* 0x0000c0000d0d7890 */ /* 0x000fe4000fffe03f */
[----:B------:R-:W-:Y:S01]  /*9390*/  ULEA.HI.X UR7, UR15, UR7, UR5, 0x2, UP0 ;  /* 0x000000070f077291 */ /* 0x000fe200080f1405 */
[----:B------:R-:W-:Y:S02]  /*93a0*/  UMOV UR14, 0x0 ;  /* 0x00000000000e7882 */ /* 0x000fe40000000000 */
[----:B------:R-:W-:Y:S01]  /*93b0*/  UMOV UR5, 0x400 ;  /* 0x0000040000057882 */ /* 0x000fe20000000000 */
[----:B------:R-:W-:-:S05]  /*93c0*/  UMOV UR15, 0x14f00000 ;  /* 0x14f00000000f7882 */ /* 0x000fca0000000000 */
[----:B------:R1:W-:Y:S01]  /*93d0*/  UBLKRED.G.S.ADD.F32.RN [UR6], [UR13], UR5, desc[UR14] ;  /* 0x00000e060d0073bb */ /* 0x0003e200080a1405 */
[----:B------:R0:W-:Y:S01]  /*93e0*/  UTMACMDFLUSH ;  /* 0x00000000000079b7 */ /* 0x0001e20000000000 */
[----:B-1----:R-:W-:-:S04]  /*93f0*/  DEPBAR.LE SB0, 0x1 ;  /* 0x000080400000791a */ /* 0x002fc80000000000 */
.L_x_707:
[----:B------:R-:W-:Y:S05]  /*9400*/  BSYNC B0 ;  /* 0x0000000000007941 */ /* 0x000fea0003800000 */
.L_x_706:
[----:B------:R-:W-:Y:S06]  /*9410*/  BAR.ARV 0xa, 0xa0 ;  /* 0x0282800000007b1d */ /* 0x000fec0000002000 */
[----:B------:R-:W-:Y:S04]  /*9420*/  BSSY B0, `(.L_x_708) ;  /* 0x0000003000007945 */ /* 0x000fe80003800000 */
[----:B------:R-:W-:Y:S05]  /*9430*/  @!P0 BRA `(.L_x_709) ;  /* 0x0000000000048947 */ /* 0x000fea0003800000 */
[----:B------:R-:W-:-:S04]  /*9440*/  DEPBAR.LE SB0, 0x0 ;  /* 0x000080000000791a */ /* 0x000fc80000000000 */
.L_x_709:
[----:B------:R-:W-:Y:S05]  /*9450*/  BSYNC B0 ;  /* 0x0000000000007941 */ /* 0x000fea0003800000 */
.L_x_708:
        /* <DEDUP_REMOVED lines=19> */
.L_x_669:
        /* <DEDUP_REMOVED lines=10> */
.L_x_710:
        /* <DEDUP_REMOVED lines=10> */
.L_x_712:
[----:B------:R-:W3:Y:S02]  /*96d0*/  LDC R5, c[0x0][0x8bc] ;  /* 0x00022f00ff057b82 */ /* 0x000ee40000000800 */
.L_x_711:
[----:B------:R-:W1:Y:S01]  /*96e0*/  S2R R14, SR_CTAID.X ;  /* 0x00000000000e7919 */ /* 0x000e620000002500 */
[----:B------:R-:W-:Y:S02]  /*96f0*/  IMAD.MOV.U32 R0, RZ, RZ, 0x1 ;  /* 0x00000001ff007424 */ /* 0x000fe400078e00ff */
[----:B------:R-:W-:Y:S01]  /*9700*/  IMAD.MOV.U32 R9, RZ, RZ, RZ ;  /* 0x000000ffff097224 */ /* 0x000fe200078e00ff */
[----:B-1----:R-:W-:-:S04]  /*9710*/  SHF.L.U32 R14, R14, 0x7, RZ ;  /* 0x000000070e0e7819 */ /* 0x002fc800000006ff */
[----:B---3-5:R-:W-:-:S04]  /*9720*/  ISETP.GE.AND P0, PT, R14, R5, PT ;  /* 0x000000050e00720c */ /* 0x028fc80003f06270 */
[----:B------:R-:W-:-:S04]  /*9730*/  SEL R8, R7, 0xffffffff, !P0 ;  /* 0xffffffff07087807 */ /* 0x000fc80004000000 */
[----:B------:R-:W-:-:S13]  /*9740*/  ISETP.GE.AND P0, PT, R8, RZ, PT ;  /* 0x000000ff0800720c */ /* 0x000fda0003f06270 */
[----:B------:R-:W-:Y:S05]  /*9750*/  @!P0 BRA `(.L_x_713) ;  /* 0x0000001800848947 */ /* 0x000fea0003800000 */
[----:B------:R-:W1:Y:S08]  /*9760*/  LDC.64 R10, c[0x0][0x770] ;  /* 0x0001dc00ff0a7b82 */ /* 0x000e700000000a00 */
[----:B------:R-:W3:Y:S08]  /*9770*/  LDC.64 R6, c[0x0][0x770] ;  /* 0x0001dc00ff067b82 */ /* 0x000ef00000000a00 */
[----:B------:R-:W2:Y:S01]  /*9780*/  LDC.64 R4, c[0x0][0x778] ;  /* 0x0001de00ff047b82 */ /* 0x000ea20000000a00 */
[----:B-1----:R-:W-:-:S07]  /*9790*/  ISETP.NE.U32.AND P1, PT, R10, RZ, PT ;  /* 0x000000ff0a00720c */ /* 0x002fce0003f25070 */
[----:B----4-:R-:W1:Y:S01]  /*97a0*/  LDC.64 R2, c[0x0][0x780] ;  /* 0x0001e000ff027b82 */ /* 0x010e620000000a00 */
[----:B------:R-:W-:Y:S01]  /*97b0*/  ISETP.NE.AND.EX P1, PT, R11, RZ, PT, P1 ;  /* 0x000000ff0b00720c */ /* 0x000fe20003f25310 */
[----:B---3--:R-:W-:Y:S01]  /*97c0*/  IMAD.WIDE R6, R8, 0x4, R6 ;  /* 0x0000000408067825 */ /* 0x008fe200078e0206 */
[----:B--2---:R-:W-:-:S11]  /*97d0*/  ISETP.NE.U32.AND P0, PT, R4, RZ, PT ;  /* 0x000000ff0400720c */ /* 0x004fd60003f05070 */
[----:B------:R-:W2:Y:S01]  /*97e0*/  @P1 LDG.E R9, desc[UR38][R6.64] ;  /* 0x0000002606091981 */ /* 0x000ea2000c1e1900 */
[----:B------:R-:W-:-:S03]  /*97f0*/  ISETP.NE.AND.EX P0, PT, R5, RZ, PT, P0 ;  /* 0x000000ff0500720c */ /* 0x000fc60003f05300 */
[----:B------:R-:W3:Y:S01]  /*9800*/  @P1 LDG.E R15, desc[UR38][R6.64] ;  /* 0x00000026060f1981 */ /* 0x000ee2000c1e1900 */
[----:B-1----:R-:W-:-:S04]  /*9810*/  ISETP.NE.U32.AND P2, PT, R2, RZ, PT ;  /* 0x000000ff0200720c */ /* 0x002fc80003f45070 */
[----:B------:R-:W-:-:S05]  /*9820*/  ISETP.NE.AND.EX P2, PT, R3, RZ, PT, P2 ;  /* 0x000000ff0300720c */ /* 0x000fca0003f45320 */
[----:B------:R-:W1:Y:S08]  /*9830*/  @P0 LDC.64 R2, c[0x0][0x778] ;  /* 0x0001de00ff020b82 */ /* 0x000e700000000a00 */
[----:B------:R-:W4:Y:S01]  /*9840*/  @P2 LDC.64 R12, c[0x0][0x780] ;  /* 0x0001e000ff0c2b82 */ /* 0x000f220000000a00 */
[----:B------:R-:W-:Y:S01]  /*9850*/  IMAD.MOV.U32 R5, RZ, RZ, RZ ;  /* 0x000000ffff057224 */ /* 0x000fe200078e00ff */
[----:B------:R-:W-:Y:S01]  /*9860*/  ULDC UR4, c[0x0][0x280] ;  /* 0x0000a00000047ab9 */ /* 0x000fe20000000800 */
[----:B-1----:R-:W-:-:S05]  /*9870*/  @P0 IMAD.WIDE R2, R8, 0x4, R2 ;  /* 0x0000000408020825 */ /* 0x002fca00078e0202 */
[----:B------:R4:W5:Y:S01]  /*9880*/  @P0 LDG.E R5, desc[UR38][R2.64] ;  /* 0x0000002602050981 */ /* 0x000962000c1e1900 */
[----:B------:R-:W-:Y:S01]  /*9890*/  MOV R4, UR4 ;  /* 0x0000000400047c02 */ /* 0x000fe20008000f00 */
[----:B----4-:R-:W-:Y:S01]  /*98a0*/  @P2 IMAD.WIDE R2, R8, 0x4, R12 ;  /* 0x0000000408022825 */ /* 0x010fe200078e020c */
[----:B------:R-:W-:-:S04]  /*98b0*/  VOTEU.ANY UP0, P1 ;  /* 0x00000000003f7886 */ /* 0x000fc80000800100 */
[----:B------:R1:W5:Y:S02]  /*98c0*/  @P2 LDG.E R4, desc[UR38][R2.64] ;  /* 0x0000002602042981 */ /* 0x000364000c1e1900 */
[----:B-1----:R-:W-:Y:S01]  /*98d0*/  CS2R R2, SRZ ;  /* 0x0000000000027805 */ /* 0x002fe2000001ff00 */
[----:B--2---:R-:W-:-:S05]  /*98e0*/  @P1 IMAD R9, R8, 0x80, R9 ;  /* 0x0000008008091824 */ /* 0x004fca00078e0209 */
[----:B------:R-:W-:-:S04]  /*98f0*/  @P1 SHF.R.S32.HI R12, RZ, 0x1f, R9 ;  /* 0x0000001fff0c1819 */ /* 0x000fc80000011409 */
[----:B------:R-:W-:-:S04]  /*9900*/  @P1 LEA.HI R12, R12, R9, RZ, 0x7 ;  /* 0x000000090c0c1211 */ /* 0x000fc800078f38ff */
[----:B------:R-:W-:Y:S02]  /*9910*/  @P1 LOP3.LUT R12, R12, 0xffffff80, RZ, 0xc0, !PT ;  /* 0xffffff800c0c1812 */ /* 0x000fe400078ec0ff */
[----:B---3--:R-:W-:Y:S02]  /*9920*/  @P1 R2UR UR4, R15 ;  /* 0x000000000f0412ca */ /* 0x008fe400000e0000 */
[--C-:B------:R-:W-:Y:S01]  /*9930*/  @P1 SHF.R.S32.HI R9, RZ, 0x1f, R12.reuse ;  /* 0x0000001fff091819 */ /* 0x100fe2000001140c */
[----:B------:R-:W-:-:S04]  /*9940*/  @P1 IMAD.MOV.U32 R2, RZ, RZ, R12 ;  /* 0x000000ffff021224 */ /* 0x000fc800078e000c */
[----:B------:R-:W-:Y:S01]  /*9950*/  @P1 IMAD.MOV.U32 R3, RZ, RZ, R9 ;  /* 0x000000ffff031224 */ /* 0x000fe200078e0009 */
[----:B------:R-:W-:Y:S07]  /*9960*/  @P2 BRA `(.L_x_714) ;  /* 0x0000000000102947 */ /* 0x000fee0003800000 */
[----:B------:R-:W-:Y:S05]  /*9970*/  @!P1 BRA `(.L_x_714) ;  /* 0x00000000000c9947 */ /* 0x000fea0003800000 */
[----:B------:R-:W2:Y:S04]  /*9980*/  LDG.E R9, desc[UR38][R6.64] ;  /* 0x0000002606097981 */ /* 0x000ea8000c1e1900 */
[----:B-----5:R-:W2:Y:S02]  /*9990*/  LDG.E R4, desc[UR38][R6.64+0x4] ;  /* 0x0000042606047981 */ /* 0x020ea4000c1e1900 */
[----:B--2---:R-:W-:-:S07]  /*99a0*/  IADD3 R4, -R9, R4, RZ ;  /* 0x0000000409047210 */ /* 0x004fce0007ffe1ff */
.L_x_714:
[----:B-----5:R-:W-:Y:S01]  /*99b0*/  ISETP.GE.AND P1, PT, R4, 0x1, PT ;  /* 0x000000010400780c */ /* 0x020fe20003f26270 */
[----:B------:R-:W-:Y:S01]  /*99c0*/  UMOV UR27, URZ ;  /* 0x0000003f001b7c82 */ /* 0x000fe20008000000 */
[----:B------:R-:W-:Y:S01]  /*99d0*/  @UP0 UMOV UR27, UR4 ;  /* 0x00000004001b0c82 */ /* 0x000fe20008000000 */
[----:B------:R-:W-:-:S10]  /*99e0*/  IMAD.MOV.U32 R9, RZ, RZ, RZ ;  /* 0x000000ffff097224 */ /* 0x000fd400078e00ff */
        /* <DEDUP_REMOVED lines=43> */
[----:B------:R-:W-:-:S04]  /*9ca0*/  IMAD.WIDE.U32 R6, R10, UR20, R6 ;  /* 0x000000140a067c25 */ /* 0x000fc8000f8e0006 */
[----:B------:R-:W-:Y:S02]  /*9cb0*/  IMAD R11, R11, UR20, R2 ;  /* 0x000000140b0b7c24 */ /* 0x000fe4000f8e0202 */
[----:B------:R-:W1:Y:S01]  /*9cc0*/  LDC.64 R2, c[0x0][0x738] ;  /* 0x0001ce00ff027b82 */ /* 0x000e620000000a00 */
[----:B------:R-:W-:Y:S02]  /*9cd0*/  IMAD.MOV.U32 R9, RZ, RZ, RZ ;  /* 0x000000ffff097224 */ /* 0x000fe400078e00ff */
        /* <DEDUP_REMOVED lines=8> */
[----:B-1----:R-:W-:Y:S02]  /*9d60*/  LEA R12, R3, R12, 0x18 ;  /* 0x0000000c030c7211 */ /* 0x002fe400078ec0ff */
[----:B------:R-:W-:Y:S02]  /*9d70*/  MOV R3, 0x1 ;  /* 0x0000000100037802 */ /* 0x000fe40000000f00 */
[----:B--2---:R-:W-:Y:S02]  /*9d80*/  LOP3.LUT R16, R16, 0x7f, RZ, 0xc0, !PT ;  /* 0x0000007f10107812 */ /* 0x004fe400078ec0ff */
[----:B------:R-:W-:-:S02]  /*9d90*/  SHF.L.U32 R3, R3, 0x1f, RZ ;  /* 0x0000001f03037819 */ /* 0x000fc400000006ff */
[----:B------:R-:W-:Y:S02]  /*9da0*/  ISETP.NE.AND P0, PT, R16, RZ, PT ;  /* 0x000000ff1000720c */ /* 0x000fe40003f05270 */
[----:B------:R-:W1:Y:S02]  /*9db0*/  SYNCS.PHASECHK.TRANS64.TRYWAIT P1, [R12+URZ+0x30c20], R3 ;  /* 0x030c20030c0075a7 */ /* 0x000e64000802017f */
[----:B-1----:R-:W-:Y:S09]  /*9dc0*/  @!P1 BRA `(.L_x_716) ;  /* 0x0000001800309947 */ /* 0x002ff20003800000 */
.L_x_753:
[----:B------:R-:W-:Y:S02]  /*9dd0*/  IMAD.IADD R11, R7, 0x1, R11 ;  /* 0x00000001070b7824 */ /* 0x000fe400078e020b */
[----:B------:R-:W-:Y:S01]  /*9de0*/  IMAD.MOV.U32 R10, RZ, RZ, 0x1 ;  /* 0x00000001ff0a7424 */ /* 0x000fe200078e00ff */
[----:B------:R-:W-:Y:S06]  /*9df0*/  @P0 BRA `(.L_x_717) ;  /* 0x0000000000180947 */ /* 0x000fec0003800000 */
[----:B------:R-:W2:Y:S01]  /*9e00*/  S2R R0, SR_TID.X ;  /* 0x0000000000007919 */ /* 0x000ea20000002100 */
[----:B-1----:R-:W-:-:S04]  /*9e10*/  IMAD.MOV.U32 R3, RZ, RZ, 0x4200 ;  /* 0x00004200ff037424 */ /* 0x002fc800078e00ff */
[----:B------:R3:W-:Y:S01]  /*9e20*/  SYNCS.ARRIVE.TRANS64 RZ, [R12+URZ+0x30c10], R3 ;  /* 0x030c10030cff79a7 */ /* 0x0007e2000800003f */
[----:B--2---:R-:W-:-:S13]  /*9e30*/  LOP3.LUT P1, RZ, R0, 0x1f, RZ, 0xc0, !PT ;  /* 0x0000001f00ff7812 */ /* 0x004fda000782c0ff */
[----:B---3--:R-:W-:Y:S05]  /*9e40*/  @!P1 BRA `(.L_x_717) ;  /* 0x0000000000049947 */ /* 0x008fea0003800000 */
[----:B------:R-:W-:Y:S01]  /*9e50*/  BPT.TRAP 0x1 ;  /* 0x000000040000795c */ /* 0x000fe20000300000 */
.L_x_717:
        /* <DEDUP_REMOVED lines=19> */
[----:B-1----:R-:W-:Y:S01]  /*9f90*/  MOV R9, R2 ;  /* 0x0000000200097202 */ /* 0x002fe20000000f00 */
[----:B------:R-:W-:Y:S01]  /*9fa0*/  IMAD.MOV.U32 R8, RZ, RZ, R3 ;  /* 0x000000ffff087224 */ /* 0x000fe200078e0003 */
[----:B------:R-:W-:Y:S01]  /*9fb0*/  UMOV UR19, UR25 ;  /* 0x0000001900137c82 */ /* 0x000fe20008000000 */
[----:B------:R-:W-:Y:S01]  /*9fc0*/  UMOV UR37, UR13 ;  /* 0x0000000d00257c82 */ /* 0x000fe20008000000 */
[----:B------:R-:W-:Y:S01]  /*9fd0*/  IADD3 R0, P1, R9, 0x2f0, RZ ;  /* 0x000002f009007810 */ /* 0x000fe20007f3e0ff */
[----:B------:R-:W-:Y:S01]  /*9fe0*/  UMOV UR34, UR26 ;  /* 0x0000001a00227c82 */ /* 0x000fe20008000000 */
[----:B------:R-:W-:-:S02]  /*9ff0*/  UMOV UR33, UR9 ;  /* 0x0000000900217c82 */ /* 0x000fc40008000000 */
        /* <DEDUP_REMOVED lines=10> */
[----:B------:R-:W-:Y:S01]  /*a0a0*/  R2UR UR41, R0 ;  /* 0x00000000002972ca */ /* 0x000fe200000e0000 */
[----:B------:R-:W-:Y:S01]  /*a0b0*/  IMAD.MOV.U32 R0, RZ, RZ, RZ ;  /* 0x000000ffff007224 */ /* 0x000fe200078e00ff */
[----:B------:R-:W-:-:S09]  /*a0c0*/  ISETP.GE.AND P1, PT, R4, 0x81, PT ;  /* 0x000000810400780c */ /* 0x000fd20003f26270 */
        /* <DEDUP_REMOVED lines=8> */
[C---:B------:R-:W-:Y:S01]  /*a150*/  IADD3 R0, R4.reuse, 0x7f, RZ ;  /* 0x0000007f04007810 */ /* 0x040fe20007ffe0ff */
[----:B------:R-:W-:Y:S01]  /*a160*/  IMAD.MOV.U32 R10, RZ, RZ, 0x1 ;  /* 0x00000001ff0a7424 */ /* 0x000fe200078e00ff */
[----:B------:R-:W-:Y:S02]  /*a170*/  ISETP.GE.AND P1, PT, R4, 0x101, PT ;  /* 0x000001010400780c */ /* 0x000fe40003f26270 */
[----:B------:R-:W-:Y:S02]  /*a180*/  SHF.R.S32.HI R5, RZ, 0x1f, R0 ;  /* 0x0000001fff057819 */ /* 0x000fe40000011400 */
[----:B------:R-:W-:Y:S02]  /*a190*/  MOV R19, RZ ;  /* 0x000000ff00137202 */ /* 0x000fe40000000f00 */
[----:B------:R-:W-:Y:S01]  /*a1a0*/  LEA.HI R5, R5, R0, RZ, 0x7 ;  /* 0x0000000005057211 */ /* 0x000fe200078f38ff */
[----:B------:R-:W-:-:S03]  /*a1b0*/  IMAD.MOV.U32 R0, RZ, RZ, RZ ;  /* 0x000000ffff007224 */ /* 0x000fc600078e00ff */
[----:B------:R-:W-:-:S04]  /*a1c0*/  LEA.HI.SX32 R5, R5, 0xffffffff, 0x19 ;  /* 0xffffffff05057811 */ /* 0x000fc800078fcaff */
[----:B------:R-:W-:Y:S01]  /*a1d0*/  VIMNMX R17, R5, 0x1, !PT ;  /* 0x0000000105117848 */ /* 0x000fe20007fe0100 */
[----:B------:R-:W-:-:S03]  /*a1e0*/  IMAD.MOV.U32 R5, RZ, RZ, RZ ;  /* 0x000000ffff057224 */ /* 0x000fc600078e00ff */
[----:B------:R-:W-:Y:S02]  /*a1f0*/  LOP3.LUT R18, R17, 0x1, RZ, 0xc0, !PT ;  /* 0x0000000111127812 */ /* 0x000fe400078ec0ff */
[----:B-1----:R-:W-:Y:S01]  /*a200*/  LOP3.LUT R20, R13, 0x1f, RZ, 0xc0, !PT ;  /* 0x0000001f0d147812 */ /* 0x002fe200078ec0ff */
[----:B------:R-:W-:Y:S06]  /*a210*/  @!P1 BRA `(.L_x_719) ;  /* 0x0000000800109947 */ /* 0x000fec0003800000 */
[----:B------:R-:W-:Y:S02]  /*a220*/  IMAD.IADD R17, R17, 0x1, -R18 ;  /* 0x0000000111117824 */ /* 0x000fe400078e0a12 */
[----:B------:R-:W-:Y:S02]  /*a230*/  IMAD.MOV.U32 R19, RZ, RZ, RZ ;  /* 0x000000ffff137224 */ /* 0x000fe400078e00ff */
[----:B------:R-:W-:-:S07]  /*a240*/  IMAD.MOV.U32 R10, RZ, RZ, 0x1 ;  /* 0x00000001ff0a7424 */ /* 0x000fce00078e00ff */
.L_x_728:
[----:B------:R-:W-:-:S04]  /*a250*/  SHF.L.U32 R21, R10, 0x1f, RZ ;  /* 0x0000001f0a157819 */ /* 0x000fc800000006ff */
[----:B-1----:R-:W1:Y:S02]  /*a260*/  SYNCS.PHASECHK.TRANS64.TRYWAIT P1, [R12+URZ+0x30c40], R21 ;  /* 0x030c40150c0075a7 */ /* 0x002e64000802017f */
[----:B-12--5:R-:W-:Y:S05]  /*a270*/  @!P1 BRA `(.L_x_720) ;  /* 0x0000001400189947 */ /* 0x026fea0003800000 */
.L_x_754:
[----:B------:R-:W-:Y:S05]  /*a280*/  @P0 BRA `(.L_x_721) ;  /* 0x0000000000140947 */ /* 0x000fea0003800000 */
[----:B------:R-:W-:Y:S02]  /*a290*/  ISETP.NE.AND P1, PT, R20, RZ, PT ;  /* 0x000000ff1400720c */ /* 0x000fe40003f25270 */
[----:B------:R-:W-:-:S04]  /*a2a0*/  MOV R3, 0x4200 ;  /* 0x0000420000037802 */ /* 0x000fc80000000f00 */
[----:B------:R2:W-:Y:S07]  /*a2b0*/  SYNCS.ARRIVE.TRANS64 RZ, [R12+URZ+0x30c30], R3 ;  /* 0x030c30030cff79a7 */ /* 0x0005ee000800003f */
[----:B------:R-:W-:Y:S05]  /*a2c0*/  @!P1 BRA `(.L_x_721) ;  /* 0x0000000000049947 */ /* 0x000fea0003800000 */
[----:B------:R-:W-:Y:S01]  /*a2d0*/  BPT.TRAP 0x1 ;  /* 0x000000040000795c */ /* 0x000fe20000300000 */
.L_x_721:
        /* <DEDUP_REMOVED lines=18> */
[----:B---3--:R-:W-:Y:S02]  /*a400*/  IMAD.MOV.U32 R9, RZ, RZ, R4 ;  /* 0x000000ffff097224 */ /* 0x008fe400078e0004 */
[----:B------:R-:W-:Y:S01]  /*a410*/  IMAD.MOV.U32 R8, RZ, RZ, R5 ;  /* 0x000000ffff087224 */ /* 0x000fe200078e0005 */
[----:B------:R-:W-:Y:S02]  /*a420*/  LEA.HI.X R2, R2, R15, R3, 0x2, P2 ;  /* 0x0000000f02027211 */ /* 0x000fe400010f1403 */
[----:B------:R-:W-:Y:S02]  /*a430*/  IADD3 R4, P1, R9, 0x1f0, RZ ;  /* 0x000001f009047810 */ /* 0x000fe40007f3e0ff */
[----:B------:R-:W-:-:S02]  /*a440*/  R2UR UR9, R2 ;  /* 0x00000000020972ca */ /* 0x000fc400000e0000 */
[----:B------:R-:W-:Y:S02]  /*a450*/  IADD3.X R5, RZ, R8, RZ, P1, !PT ;  /* 0x00000008ff057210 */ /* 0x000fe40000ffe4ff */
[----:B------:R-:W-:Y:S02]  /*a460*/  R2UR UR14, R4 ;  /* 0x00000000040e72ca */ /* 0x000fe400000e0000 */
[----:B------:R-:W-:-:S13]  /*a470*/  R2UR UR15, R5 ;  /* 0x00000000050f72ca */ /* 0x000fda00000e0000 */
[----:B------:R2:W-:Y:S01]  /*a480*/  UTMALDG.4D [UR16], [UR14], desc[UR22] ;  /* 0x000016100e0075b4 */ /* 0x0005e20008019000 */
[----:B------:R2:W-:Y:S01]  /*a490*/  UBLKCP.S.G [UR6], [UR8], UR10 ;  /* 0x00000006080073ba */ /* 0x0005e2000800020a */
[----:B------:R-:W3:Y:S02]  /*a4a0*/  SYNCS.PHASECHK.TRANS64.TRYWAIT P1, [R12+URZ+0x30c28], R21 ;  /* 0x030c28150c0075a7 */ /* 0x000ee4000802017f */
[----:B--23--:R-:W-:Y:S05]  /*a4b0*/  @!P1 BRA `(.L_x_722) ;  /* 0x00000010009c9947 */ /* 0x00cfea0003800000 */
.L_x_755:
[----:B------:R-:W-:Y:S05]  /*a4c0*/  @P0 BRA `(.L_x_723) ;  /* 0x0000000000140947 */ /* 0x000fea0003800000 */
[----:B------:R-:W-:Y:S01]  /*a4d0*/  ISETP.NE.AND P1, PT, R20, RZ, PT ;  /* 0x000000ff1400720c */ /* 0x000fe20003f25270 */
[----:B------:R-:W-:-:S04]  /*a4e0*/  IMAD.MOV.U32 R2, RZ, RZ, 0x4200 ;  /* 0x00004200ff027424 */ /* 0x000fc800078e00ff */
[----:B------:R3:W-:Y:S08]  /*a4f0*/  SYNCS.ARRIVE.TRANS64 RZ, [R12+URZ+0x30c18], R2 ;  /* 0x030c18020cff79a7 */ /* 0x0007f0000800003f */
[----:B------:R-:W-:Y:S05]  /*a500*/  @!P1 BRA `(.L_x_723) ;  /* 0x0000000000049947 */ /* 0x000fea0003800000 */
[----:B------:R-:W-:Y:S01]  /*a510*/  BPT.TRAP 0x1 ;  /* 0x000000040000795c */ /* 0x000fe20000300000 */
.L_x_723:
[----:B------:R-:W-:Y:S01]  /*a520*/  VIADD R16, R16, 0x80 ;  /* 0x0000008010107836 */ /* 0x000fe20000000000 */
[----:B------:R-:W-:Y:S01]  /*a530*/  R2UR UR17, R12 ;  /* 0x000000000c1172ca */ /* 0x000fe200000e0000 */
[----:B------:R-:W-:Y:S01]  /*a540*/  UMOV UR22, 0x0 ;  /* 0x0000000000167882 */ /* 0x000fe20000000000 */
[----:B---3--:R-:W-:Y:S01]  /*a550*/  IADD3 R2, P1, R9, 0xf0, RZ ;  /* 0x000000f009027810 */ /* 0x008fe20007f3e0ff */
[----:B------:R-:W-:Y:S01]  /*a560*/  UMOV UR23, 0x14f00000 ;  /* 0x14f0000000177882 */ /* 0x000fe20000000000 */
[C---:B------:R-:W-:Y:S01]  /*a570*/  R2UR UR6, R16.reuse ;  /* 0x00000000100672ca */ /* 0x040fe200000e0000 */
[----:B------:R-:W-:Y:S01]  /*a580*/  UMOV UR18, URZ ;  /* 0x0000003f00127c82 */ /* 0x000fe20008000000 */
[----:B------:R-:W-:Y:S01]  /*a590*/  IADD3 R13, R16, UR27, RZ ;  /* 0x0000001b100d7c10 */ /* 0x000fe2000fffe0ff */
[----:B------:R-:W-:Y:S01]  /*a5a0*/  IMAD.X R3, RZ, RZ, R8, P1 ;  /* 0x000000ffff037224 */ /* 0x000fe200008e0608 */
[----:B------:R-:W-:Y:S01]  /*a5b0*/  R2UR UR14, R2 ;  /* 0x00000000020e72ca */ /* 0x000fe200000e0000 */
[----:B------:R-:W-:Y:S01]  /*a5c0*/  UMOV UR10, 0x20 ;  /* 0x00000020000a7882 */ /* 0x000fe20000000000 */
[----:B------:R-:W-:-:S02]  /*a5d0*/  R2UR UR19, R13 ;  /* 0x000000000d1372ca */ /* 0x000fc400000e0000 */
        /* <DEDUP_REMOVED lines=10> */
.L_x_756:
[----:B-123--:R-:W-:Y:S01]  /*a680*/  SHF.R.S32.HI R21, RZ, 0x1f, R16 ;  /* 0x0000001fff157819 */ /* 0x00efe20000011410 */
[----:B------:R-:W-:Y:S06]  /*a690*/  @P0 BRA `(.L_x_725) ;  /* 0x00000000001c0947 */ /* 0x000fec0003800000 */
[----:B------:R1:W-:Y:S02]  /*a6a0*/  STL [R1+0x20], R0 ;  /* 0x0000200001007387 */ /* 0x0003e40000100800 */
[----:B-1----:R-:W-:-:S04]  /*a6b0*/  IMAD.MOV.U32 R0, RZ, RZ, 0x4200 ;  /* 0x00004200ff007424 */ /* 0x002fc800078e00ff */
[----:B------:R1:W-:Y:S02]  /*a6c0*/  SYNCS.ARRIVE.TRANS64 RZ, [R12+URZ+0x30c38], R0 ;  /* 0x030c38000cff79a7 */ /* 0x0003e4000800003f */
[----:B-1----:R1:W5:Y:S01]  /*a6d0*/  LDL.LU R0, [R1+0x20] ;  /* 0x0000200001007983 */ /* 0x0023620000300800 */
[----:B------:R-:W-:-:S13]  /*a6e0*/  ISETP.NE.AND P1, PT, R20, RZ, PT ;  /* 0x000000ff1400720c */ /* 0x000fda0003f25270 */
[----:B-1----:R-:W-:Y:S05]  /*a6f0*/  @!P1 BRA `(.L_x_725) ;  /* 0x0000000000049947 */ /* 0x002fea0003800000 */
[----:B------:R-:W-:Y:S01]  /*a700*/  BPT.TRAP 0x1 ;  /* 0x000000040000795c */ /* 0x000fe20000300000 */
.L_x_725:
        /* <DEDUP_REMOVED lines=24> */
.L_x_758:
[----:B------:R-:W-:Y:S05]  /*a890*/  @P0 BRA `(.L_x_727) ;  /* 0x0000000000140947 */ /* 0x000fea0003800000 */
[----:B------:R-:W-:Y:S01]  /*a8a0*/  ISETP.NE.AND P1, PT, R20, RZ, PT ;  /* 0x000000ff1400720c */ /* 0x000fe20003f25270 */
[----:B-1----:R-:W-:-:S04]  /*a8b0*/  IMAD.MOV.U32 R5, RZ, RZ, 0x4200 ;  /* 0x00004200ff057424 */ /* 0x002fc800078e00ff */
[----:B------:R2:W-:Y:S08]  /*a8c0*/  SYNCS.ARRIVE.TRANS64 RZ, [R12+URZ+0x30c10], R5 ;  /* 0x030c10050cff79a7 */ /* 0x0005f0000800003f */
[----:B------:R-:W-:Y:S05]  /*a8d0*/  @!P1 BRA `(.L_x_727) ;  /* 0x0000000000049947 */ /* 0x000fea0003800000 */
[----:B------:R-:W-:Y:S01]  /*a8e0*/  BPT.TRAP 0x1 ;  /* 0x000000040000795c */ /* 0x000fe20000300000 */
.L_x_727:
        /* <DEDUP_REMOVED lines=23> */
.L_x_719:
[----:B------:R-:W-:-:S13]  /*aa60*/  ISETP.NE.AND P1, PT, R18, RZ, PT ;  /* 0x000000ff1200720c */ /* 0x000fda0003f25270 */
[----:B------:R-:W-:Y:S05]  /*aa70*/  @!P1 BRA `(.L_x_718) ;  /* 0x0000000000f89947 */ /* 0x000fea0003800000 */
[----:B------:R-:W-:-:S04]  /*aa80*/  SHF.L.U32 R13, R10, 0x1f, RZ ;  /* 0x0000001f0a0d7819 */ /* 0x000fc800000006ff */
[----:B------:R-:W1:Y:S02]  /*aa90*/  SYNCS.PHASECHK.TRANS64.TRYWAIT P1, [R12+URZ+0x30c40], R13 ;  /* 0x030c400d0c0075a7 */ /* 0x000e64000802017f */
[----:B-1----:R-:W-:Y:S05]  /*aaa0*/  @!P1 BRA `(.L_x_729) ;  /* 0x0000000c00609947 */ /* 0x002fea0003800000 */
.L_x_759:
[----:B------:R-:W-:Y:S05]  /*aab0*/  @P0 BRA `(.L_x_730) ;  /* 0x0000000000140947 */ /* 0x000fea0003800000 */
[----:B------:R-:W-:Y:S01]  /*aac0*/  ISETP.NE.AND P1, PT, R20, RZ, PT ;  /* 0x000000ff1400720c */ /* 0x000fe20003f25270 */
[----:B------:R-:W-:-:S04]  /*aad0*/  IMAD.MOV.U32 R5, RZ, RZ, 0x4200 ;  /* 0x00004200ff057424 */ /* 0x000fc800078e00ff */
[----:B------:R2:W-:Y:S08]  /*aae0*/  SYNCS.ARRIVE.TRANS64 RZ, [R12+URZ+0x30c30], R5 ;  /* 0x030c30050cff79a7 */ /* 0x0005f0000800003f */
[----:B------:R-:W-:Y:S05]  /*aaf0*/  @!P1 BRA `(.L_x_730) ;  /* 0x0000000000049947 */ /* 0x000fea0003800000 */
[----:B------:R-:W-:Y:S01]  /*ab00*/  BPT.TRAP 0x1 ;  /* 0x000000040000795c */ /* 0x000fe20000300000 */
.L_x_730:
[----:B--2---:R-:W2:Y:S01]  /*ab10*/  LDC.64 R4, c[0x0][0x728] ;  /* 0x0001ca00ff047b82 */ /* 0x004ea20000000a00 */
[----:B------:R-:W-:Y:S01]  /*ab20*/  SHF.L.U32 R19, R19, 0x7, RZ ;  /* 0x0000000713137819 */ /* 0x000fe200000006ff */
[----:B------:R-:W-:Y:S01]  /*ab30*/  UMOV UR8, 0x0 ;  /* 0x0000000000087882 */ /* 0x000fe20000000000 */
[----:B------:R-:W-:Y:S01]  /*ab40*/  R2UR UR14, R12 ;  /* 0x000000000c0e72ca */ /* 0x000fe200000e0000 */
[----:B------:R-:W-:Y:S01]  /*ab50*/  UMOV UR9, 0x14f00000 ;  /* 0x14f0000000097882 */ /* 0x000fe20000000000 */
[C---:B-----5:R-:W-:Y:S01]  /*ab60*/  IADD3 R0, P1, R19.reuse, R6, RZ ;  /* 0x0000000613007210 */ /* 0x060fe20007f3e0ff */
[----:B------:R-:W-:Y:S01]  /*ab70*/  UMOV UR18, URZ ;  /* 0x0000003f00127c82 */ /* 0x000fe20008000000 */
[----:B------:R-:W-:Y:S01]  /*ab80*/  R2UR UR19, R19 ;  /* 0x00000000131372ca */ /* 0x000fe200000e0000 */
[----:B------:R-:W-:-:S08]  /*ab90*/  UMOV UR10, 0x20 ;  /* 0x00000020000a7882 */ /* 0x000fd00000000000 */
[----:B------:R-:W-:Y:S02]  /*aba0*/  UIADD3 UR16, UR14, 0x18000, URZ ;  /* 0x000180000e107890 */ /* 0x000fe4000fffe03f */
[----:B------:R-:W-:Y:S02]  /*abb0*/  UIADD3 UR17, UR14, 0x30c30, URZ ;  /* 0x00030c300e117890 */ /* 0x000fe4000fffe03f */
[----:B------:R-:W-:Y:S02]  /*abc0*/  UIADD3 UR19, UR19, UR27, URZ ;  /* 0x0000001b13137290 */ /* 0x000fe4000fffe03f */
[----:B------:R-:W-:Y:S01]  /*abd0*/  UIADD3 UR14, UR14, 0x20400, URZ ;  /* 0x000204000e0e7890 */ /* 0x000fe2000fffe03f */
        /* <DEDUP_REMOVED lines=14> */
.L_x_760:
[----:B------:R-:W-:Y:S05]  /*acc0*/  @P0 BRA `(.L_x_732) ;  /* 0x0000000000140947 */ /* 0x000fea0003800000 */
[----:B------:R-:W-:Y:S01]  /*acd0*/  ISETP.NE.AND P0, PT, R20, RZ, PT ;  /* 0x000000ff1400720c */ /* 0x000fe20003f05270 */
[----:B------:R-:W-:-:S04]  /*ace0*/  IMAD.MOV.U32 R5, RZ, RZ, 0x4200 ;  /* 0x00004200ff057424 */ /* 0x000fc800078e00ff */
[----:B------:R3:W-:Y:S08]  /*acf0*/  SYNCS.ARRIVE.TRANS64 RZ, [R12+URZ+0x30c18], R5 ;  /* 0x030c18050cff79a7 */ /* 0x0007f0000800003f */
[----:B------:R-:W-:Y:S05]  /*ad00*/  @!P0 BRA `(.L_x_732) ;  /* 0x0000000000048947 */ /* 0x000fea0003800000 */
[----:B------:R-:W-:Y:S01]  /*ad10*/  BPT.TRAP 0x1 ;  /* 0x000000040000795c */ /* 0x000fe20000300000 */
.L_x_732:
        /* <DEDUP_REMOVED lines=13> */
[----:B---3--:R-:W-:Y:S01]  /*adf0*/  MOV R5, UR6 ;  /* 0x0000000600057c02 */ /* 0x008fe20008000f00 */
[----:B------:R-:W-:Y:S02]  /*ae00*/  UIADD3 UR19, UR6, UR27, URZ ;  /* 0x0000001b06137290 */ /* 0x000fe4000fffe03f */
[----:B------:R-:W-:-:S03]  /*ae10*/  UIMAD.WIDE UR8, UR6, 0x4, UR4 ;  /* 0x00000004060878a5 */ /* 0x000fc6000f8e0204 */
[----:B------:R-:W-:-:S04]  /*ae20*/  UMOV UR15, UR17 ;  /* 0x00000011000f7c82 */ /* 0x000fc80008000000 */
[----:B------:R3:W-:Y:S02]  /*ae30*/  UTMALDG.4D [UR16], [UR22], desc[UR24] ;  /* 0x00001810160075b4 */ /* 0x0007e40008019000 */
[----:B------:R3:W-:Y:S02]  /*ae40*/  UBLKCP.S.G [UR14], [UR8], UR7 ;  /* 0x0000000e080073ba */ /* 0x0007e40008000207 */
[----:B---3--:R-:W-:Y:S01]  /*ae50*/  NOP ;  /* 0x0000000000007918 */ /* 0x008fe20000000000 */
.L_x_718:
[----:B------:R-:W3:Y:S01]  /*ae60*/  S2R R2, SR_TID.X ;  /* 0x0000000000027919 */ /* 0x000ee20000002100 */
[----:B-12--5:R-:W-:Y:S01]  /*ae70*/  IMAD R13, R0, 0x8, R12 ;  /* 0x00000008000d7824 */ /* 0x026fe200078e020c */
[----:B---3--:R-:W-:Y:S02]  /*ae80*/  LOP3.LUT R3, R2, 0x7f, RZ, 0xc0, !PT ;  /* 0x0000007f02037812 */ /* 0x008fe400078ec0ff */
[----:B------:R-:W-:Y:S02]  /*ae90*/  SHF.L.U32 R2, R10, 0x1f, RZ ;  /* 0x0000001f0a027819 */ /* 0x000fe400000006ff */
[----:B------:R-:W-:Y:S02]  /*aea0*/  ISETP.NE.AND P1, PT, R3, RZ, PT ;  /* 0x000000ff0300720c */ /* 0x000fe40003f25270 */
[----:B------:R-:W1:Y:S02]  /*aeb0*/  SYNCS.PHASECHK.TRANS64.TRYWAIT P0, [R13+URZ+0x30c40], R2 ;  /* 0x030c40020d0075a7 */ /* 0x000e64000800017f */
[----:B-1----:R-:W-:Y:S09]  /*aec0*/  @!P0 BRA `(.L_x_733) ;  /* 0x0000000800808947 */ /* 0x002ff20003800000 */
.L_x_761:
[----:B------:R-:W-:Y:S05]  /*aed0*/  @P1 BRA `(.L_x_734) ;  /* 0x0000000000181947 */ /* 0x000fea0003800000 */
[----:B------:R-:W2:Y:S01]  /*aee0*/  S2R R3, SR_TID.X ;  /* 0x0000000000037919 */ /* 0x000ea20000002100 */
[----:B-1----:R-:W-:-:S04]  /*aef0*/  IMAD.MOV.U32 R2, RZ, RZ, 0x4200 ;  /* 0x00004200ff027424 */ /* 0x002fc800078e00ff */
[----:B------:R3:W-:Y:S01]  /*af00*/  SYNCS.ARRIVE.TRANS64 RZ, [R13+URZ+0x30c30], R2 ;  /* 0x030c30020dff79a7 */ /* 0x0007e2000800003f */
[----:B--2---:R-:W-:-:S13]  /*af10*/  LOP3.LUT P0, RZ, R3, 0x1f, RZ, 0xc0, !PT ;  /* 0x0000001f03ff7812 */ /* 0x004fda000780c0ff */
[----:B---3--:R-:W-:Y:S05]  /*af20*/  @!P0 BRA `(.L_x_734) ;  /* 0x0000000000048947 */ /* 0x008fea0003800000 */
[----:B------:R-:W-:Y:S01]  /*af30*/  BPT.TRAP 0x1 ;  /* 0x000000040000795c */ /* 0x000fe20000300000 */
.L_x_734:
        /* <DEDUP_REMOVED lines=34> */
.L_x_715:
[----:B------:R-:W-:Y:S05]  /*b160*/  BSYNC B0 ;  /* 0x0000000000007941 */ /* 0x000fea0003800000 */
.L_x_713:
[----:B------:R-:W-:-:S03]  /*b170*/  UMOV UR6, 0xffffffff ;  /* 0xffffffff00067882 */ /* 0x000fc60000000000 */
[----:B------:R-:W-:Y:S05]  /*b180*/  BRA.DIV UR6, `(.L_x_735) ;  /* 0x0000000606e47947 */ /* 0x000fea000b800000 */
[----:B------:R-:W-:-:S13]  /*b190*/  ELECT P6, URZ, PT ;  /* 0x00000000003f782f */ /* 0x000fda00038c0000 */
.L_x_764:
[----:B------:R-:W-:Y:S05]  /*b1a0*/  @!P6 BRA `(.L_x_614) ;  /* 0x000000000084e947 */ /* 0x000fea0003800000 */
[----:B----4-:R-:W3:Y:S02]  /*b1b0*/  LDL.LU R2, [R1] ;  /* 0x0000000001027983 */ /* 0x010ee40000300800 */
[----:B---3--:R-:W-:-:S04]  /*b1c0*/  LOP3.LUT R2, R2, 0x2, RZ, 0xfc, !PT ;  /* 0x0000000202027812 */ /* 0x008fc800078efcff */
[----:B------:R-:W-:-:S13]  /*b1d0*/  ISETP.NE.AND P2, PT, R2, 0x3, PT ;  /* 0x000000030200780c */ /* 0x000fda0003f45270 */
[----:B------:R-:W-:Y:S05]  /*b1e0*/  @!P2 BRA `(.L_x_736) ;  /* 0x000000000004a947 */ /* 0x000fea0003800000 */
[----:B--2---:R-:W-:Y:S01]  /*b1f0*/  BPT.TRAP 0x1 ;  /* 0x000000040000795c */ /* 0x004fe20000300000 */
.L_x_736:
        /* <DEDUP_REMOVED lines=15> */
.L_x_765:
[----:B------:R-:W3:Y:S02]  /*b2f0*/  SYNCS.PHASECHK.TRANS64.TRYWAIT P0, [R11+URZ], R2 ;  /* 0x000000020b0075a7 */ /* 0x000ee4000800017f */
[----:B---3--:R-:W-:Y:S05]  /*b300*/  @!P0 BRA `(.L_x_738) ;  /* 0x0000000400b88947 */ /* 0x008fea0003800000 */
.L_x_766:
[----:B------:R-:W-:Y:S05]  /*b310*/  @!P2 BRA `(.L_x_739) ;  /* 0x000000000004a947 */ /* 0x000fea0003800000 */
[----:B--2---:R-:W-:Y:S01]  /*b320*/  BPT.TRAP 0x1 ;  /* 0x000000040000795c */ /* 0x004fe20000300000 */
.L_x_739:
[----:B------:R-:W-:-:S04]  /*b330*/  VIADD R0, R6, 0x30c40 ;  /* 0x00030c4006007836 */ /* 0x000fc80000000000 */
[----:B------:R-:W-:-:S04]  /*b340*/  IMAD R9, R9, 0x8, R0 ;  /* 0x0000000809097824 */ /* 0x000fc800078e0200 */
[----:B------:R-:W4:Y:S02]  /*b350*/  SYNCS.PHASECHK.TRANS64.TRYWAIT P0, [R9+URZ], R4 ;  /* 0x00000004090075a7 */ /* 0x000f24000800017f */
[----:B----4-:R-:W-:Y:S05]  /*b360*/  @!P0 BRA `(.L_x_740) ;  /* 0x0000000400b48947 */ /* 0x010fea0003800000 */
.L_x_767:
[----:B------:R-:W-:-:S07]  /*b370*/  LEA R3, R3, R0, 0x3 ;  /* 0x0000000003037211 */ /* 0x000fce00078e18ff */
.L_x_741:
[----:B------:R1:W1:Y:S02]  /*b380*/  SYNCS.PHASECHK.TRANS64.TRYWAIT P0, [R3+URZ], R2 ;  /* 0x00000002030075a7 */ /* 0x000264000800017f */
[----:B-1----:R-:W-:Y:S05]  /*b390*/  @!P0 NANOSLEEP.SYNCS 0x989680 ;  /* 0x009896800000895d */ /* 0x002fea0003900000 */
[----:B------:R-:W1:Y:S02]  /*b3a0*/  @!P0 SYNCS.PHASECHK.TRANS64 P0, [R3+URZ], R2 ;  /* 0x00000002030085a7 */ /* 0x000e64000800007f */
[----:B-1----:R-:W-:Y:S05]  /*b3b0*/  @!P0 BRA `(.L_x_741) ;  /* 0xfffffffc00f08947 */ /* 0x002fea000383ffff */
.L_x_614:
[----:B--2---:R-:W-:Y:S05]  /*b3c0*/  BSYNC B6 ;  /* 0x0000000000067941 */ /* 0x004fea0003800000 */
.L_x_608:
[----:B------:R-:W-:Y:S05]  /*b3d0*/  EXIT ;  /* 0x000000000000794d */ /* 0x000fea0003800000 */
.L_x_624:
[----:B------:R-:W-:Y:S01]  /*b3e0*/  IMAD.MOV.U32 R12, RZ, RZ, RZ ;  /* 0x000000ffff0c7224 */ /* 0x000fe200078e00ff */
[----:B------:R-:W-:Y:S01]  /*b3f0*/  MOV R15, 0xffffffff ;  /* 0xffffffff000f7802 */ /* 0x000fe20000000f00 */
[----:B------:R-:W-:-:S07]  /*b400*/  IMAD.MOV.U32 R11, RZ, RZ, 0x1f ;  /* 0x0000001fff0b7424 */ /* 0x000fce00078e00ff */
[----:B------:R-:W-:Y:S05]  /*b410*/  WARPSYNC.COLLECTIVE R15, `(.L_x_742) ;  /* 0x000000000f087348 */ /* 0x000fea0003c00000 */
[----:B------:R1:W2:Y:S02]  /*b420*/  SHFL.IDX P6, R14, R13, R12, R11 ;  /* 0x0000000c0d0e7389 */ /* 0x0002a400000c000b */
[----:B-12---:R-:W-:Y:S01]  /*b430*/  ENDCOLLECTIVE ;  /* 0x000000000000791b */ /* 0x006fe20003800000 */
.L_x_742:
[----:B------:R-:W-:Y:S05]  /*b440*/  BRA `(.L_x_743) ;  /* 0xffffff5c004c7947 */ /* 0x000fea000383ffff */
.L_x_626:
[----:B--2---:R2:W3:Y:S02]  /*b450*/  SYNCS.PHASECHK.TRANS64.TRYWAIT P0, [R2+URZ+0x30c00], R17 ;  /* 0x030c0011020075a7 */ /* 0x0044e4000800017f */
[----:B---3--:R-:W-:Y:S05]  /*b460*/  @!P0 NANOSLEEP.SYNCS 0x989680 ;  /* 0x009896800000895d */ /* 0x008fea0003900000 */
[----:B------:R-:W3:Y:S02]  /*b470*/  @!P0 SYNCS.PHASECHK.TRANS64 P0, [R2+URZ+0x30c00], R17 ;  /* 0x030c0011020085a7 */ /* 0x000ee4000800007f */
[----:B---3--:R-:W-:Y:S05]  /*b480*/  @!P0 BRA `(.L_x_626) ;  /* 0xfffffffc00f08947 */ /* 0x008fea000383ffff */
[----:B------:R-:W-:Y:S05]  /*b490*/  BRA `(.L_x_625) ;  /* 0xffffff5c00b07947 */ /* 0x000fea000383ffff */
.L_x_630:
[----:B--2---:R2:W3:Y:S02]  /*b4a0*/  SYNCS.PHASECHK.TRANS64.TRYWAIT P1, [R25+URZ+0x30c10], R22 ;  /* 0x030c1016190075a7 */ /* 0x0044e4000802017f */
[----:B---3--:R-:W-:Y:S05]  /*b4b0*/  @!P1 NANOSLEEP.SYNCS 0x989680 ;  /* 0x009896800000995d */ /* 0x008fea0003900000 */
[----:B------:R-:W3:Y:S02]  /*b4c0*/  @!P1 SYNCS.PHASECHK.TRANS64 P1, [R25+URZ+0x30c10], R22 ;  /* 0x030c1016190095a7 */ /* 0x000ee4000802007f */
[----:B---3--:R-:W-:Y:S05]  /*b4d0*/  @!P1 BRA `(.L_x_630) ;  /* 0xfffffffc00f09947 */ /* 0x008fea000383ffff */
[----:B------:R-:W-:Y:S05]  /*b4e0*/  BRA `(.L_x_629) ;  /* 0xffffff6400907947 */ /* 0x000fea000383ffff */
.L_x_634:
[----:B------:R1:W1:Y:S02]  /*b4f0*/  SYNCS.PHASECHK.TRANS64.TRYWAIT P1, [R25+URZ+0x30c30], R22 ;  /* 0x030c3016190075a7 */ /* 0x000264000802017f */
[----:B-1----:R-:W-:Y:S05]  /*b500*/  @!P1 NANOSLEEP.SYNCS 0x989680 ;  /* 0x009896800000995d */ /* 0x002fea0003900000 */
[----:B------:R-:W1:Y:S02]  /*b510*/  @!P1 SYNCS.PHASECHK.TRANS64 P1, [R25+URZ+0x30c30], R22 ;  /* 0x030c3016190095a7 */ /* 0x000e64000802007f */
[----:B-1----:R-:W-:Y:S05]  /*b520*/  @!P1 BRA `(.L_x_634) ;  /* 0xfffffffc00f09947 */ /* 0x002fea000383ffff */
[----:B------:R-:W-:Y:S05]  /*b530*/  BRA `(.L_x_633) ;  /* 0xffffff6800a47947 */ /* 0x000fea000383ffff */
.L_x_678:
[----:B------:R-:W-:Y:S01]  /*b540*/  BSSY B0, `(.L_x_744) ;  /* 0x0000005000007945 */ /* 0x000fe20003800000 */
[----:B------:R-:W-:-:S07]  /*b550*/  IMAD.MOV.U32 R15, RZ, RZ, -0x1 ;  /* 0xffffffffff0f7424 */ /* 0x000fce00078e00ff */
[----:B------:R-:W-:Y:S05]  /*b560*/  WARPSYNC.COLLECTIVE R15, `(.L_x_745) ;  /* 0x000000000f087348 */ /* 0x000fea0003c00000 */
[----:B------:R-:W-:Y:S01]  /*b570*/  NOP ;  /* 0x0000000000007918 */ /* 0x000fe20000000000 */
[----:B------:R-:W-:Y:S01]  /*b580*/  ENDCOLLECTIVE ;  /* 0x000000000000791b */ /* 0x000fe20003800000 */
.L_x_745:
[----:B------:R-:W-:Y:S05]  /*b590*/  BSYNC B0 ;  /* 0x0000000000007941 */ /* 0x000fea0003800000 */
.L_x_744:
[----:B------:R-:W-:Y:S05]  /*b5a0*/  BRA `(.L_x_746) ;  /* 0xffffffd0007c7947 */ /* 0x000fea000383ffff */
.L_x_690:
[----:B------:R-:W-:Y:S01]  /*b5b0*/  BSSY B0, `(.L_x_747) ;  /* 0x0000005000007945 */ /* 0x000fe20003800000 */
[----:B------:R-:W-:-:S07]  /*b5c0*/  IMAD.MOV.U32 R15, RZ, RZ, -0x1 ;  /* 0xffffffffff0f7424 */ /* 0x000fce00078e00ff */
[----:B------:R-:W-:Y:S05]  /*b5d0*/  WARPSYNC.COLLECTIVE R15, `(.L_x_748) ;  /* 0x000000000f087348 */ /* 0x000fea0003c00000 */
[----:B------:R-:W-:Y:S01]  /*b5e0*/  NOP ;  /* 0x0000000000007918 */ /* 0x000fe20000000000 */
[----:B------:R-:W-:Y:S01]  /*b5f0*/  ENDCOLLECTIVE ;  /* 0x000000000000791b */ /* 0x000fe20003800000 */
.L_x_748:
[----:B------:R-:W-:Y:S05]  /*b600*/  BSYNC B0 ;  /* 0x0000000000007941 */ /* 0x000fea0003800000 */
.L_x_747:
[----:B------:R-:W-:Y:S05]  /*b610*/  BRA `(.L_x_749) ;  /* 0xffffffd400947947 */ /* 0x000fea000383ffff */
.L_x_703:
[----:B------:R-:W-:Y:S01]  /*b620*/  BSSY B0, `(.L_x_750) ;  /* 0x0000005000007945 */ /* 0x000fe20003800000 */
[----:B------:R-:W-:-:S07]  /*b630*/  MOV R15, 0xffffffff ;  /* 0xffffffff000f7802 */ /* 0x000fce0000000f00 */
[----:B------:R-:W-:Y:S05]  /*b640*/  WARPSYNC.COLLECTIVE R15, `(.L_x_751) ;  /* 0x000000000f087348 */ /* 0x000fea0003c00000 */
[----:B------:R-:W-:Y:S01]  /*b650*/  NOP ;  /* 0x0000000000007918 */ /* 0x000fe20000000000 */
[----:B------:R-:W-:Y:S01]  /*b660*/  ENDCOLLECTIVE ;  /* 0x000000000000791b */ /* 0x000fe20003800000 */
.L_x_751:
[----:B------:R-:W-:Y:S05]  /*b670*/  BSYNC B0 ;  /* 0x0000000000007941 */ /* 0x000fea0003800000 */
.L_x_750:
[----:B------:R-:W-:Y:S05]  /*b680*/  BRA `(.L_x_752) ;  /* 0xffffffd800b07947 */ /* 0x000fea000383ffff */
.L_x_716:
[----:B-1----:R1:W2:Y:S02]  /*b690*/  SYNCS.PHASECHK.TRANS64.TRYWAIT P1, [R12+URZ+0x30c20], R3 ;  /* 0x030c20030c0075a7 */ /* 0x0022a4000802017f */
[----:B--2---:R-:W-:Y:S05]  /*b6a0*/  @!P1 NANOSLEEP.SYNCS 0x989680 ;  /* 0x009896800000995d */ /* 0x004fea0003900000 */
[----:B------:R-:W2:Y:S02]  /*b6b0*/  @!P1 SYNCS.PHASECHK.TRANS64 P1, [R12+URZ+0x30c20], R3 ;  /* 0x030c20030c0095a7 */ /* 0x000ea4000802007f */
[----:B--2---:R-:W-:Y:S05]  /*b6c0*/  @!P1 BRA `(.L_x_716) ;  /* 0xfffffffc00f09947 */ /* 0x004fea000383ffff */
[----:B------:R-:W-:Y:S05]  /*b6d0*/  BRA `(.L_x_753) ;  /* 0xffffffe400bc7947 */ /* 0x000fea000383ffff */
.L_x_720:
[----:B-1----:R1:W2:Y:S02]  /*b6e0*/  SYNCS.PHASECHK.TRANS64.TRYWAIT P1, [R12+URZ+0x30c40], R21 ;  /* 0x030c40150c0075a7 */ /* 0x0022a4000802017f */
[----:B--2---:R-:W-:Y:S05]  /*b6f0*/  @!P1 NANOSLEEP.SYNCS 0x989680 ;  /* 0x009896800000995d */ /* 0x004fea0003900000 */
[----:B------:R-:W2:Y:S02]  /*b700*/  @!P1 SYNCS.PHASECHK.TRANS64 P1, [R12+URZ+0x30c40], R21 ;  /* 0x030c40150c0095a7 */ /* 0x000ea4000802007f */
[----:B--2---:R-:W-:Y:S05]  /*b710*/  @!P1 BRA `(.L_x_720) ;  /* 0xfffffffc00f09947 */ /* 0x004fea000383ffff */
[----:B------:R-:W-:Y:S05]  /*b720*/  BRA `(.L_x_754) ;  /* 0xffffffe800d47947 */ /* 0x000fea000383ffff */
.L_x_722:
[----:B--2---:R2:W3:Y:S02]  /*b730*/  SYNCS.PHASECHK.TRANS64.TRYWAIT P1, [R12+URZ+0x30c28], R21 ;  /* 0x030c28150c0075a7 */ /* 0x0044e4000802017f */
[----:B---3--:R-:W-:Y:S05]  /*b740*/  @!P1 NANOSLEEP.SYNCS 0x989680 ;  /* 0x009896800000995d */ /* 0x008fea0003900000 */
[----:B------:R-:W3:Y:S02]  /*b750*/  @!P1 SYNCS.PHASECHK.TRANS64 P1, [R12+URZ+0x30c28], R21 ;  /* 0x030c28150c0095a7 */ /* 0x000ee4000802007f */
[----:B---3--:R-:W-:Y:S05]  /*b760*/  @!P1 BRA `(.L_x_722) ;  /* 0xfffffffc00f09947 */ /* 0x008fea000383ffff */
[----:B------:R-:W-:Y:S05]  /*b770*/  BRA `(.L_x_755) ;  /* 0xffffffec00507947 */ /* 0x000fea000383ffff */
.L_x_724:
[----:B---3--:R3:W4:Y:S02]  /*b780*/  SYNCS.PHASECHK.TRANS64.TRYWAIT P1, [R12+URZ+0x30c48], R21 ;  /* 0x030c48150c0075a7 */ /* 0x008724000802017f */
[----:B----4-:R-:W-:Y:S05]  /*b790*/  @!P1 NANOSLEEP.SYNCS 0x989680 ;  /* 0x009896800000995d */ /* 0x010fea0003900000 */
[----:B------:R-:W4:Y:S02]  /*b7a0*/  @!P1 SYNCS.PHASECHK.TRANS64 P1, [R12+URZ+0x30c48], R21 ;  /* 0x030c48150c0095a7 */ /* 0x000f24000802007f */
[----:B----4-:R-:W-:Y:S05]  /*b7b0*/  @!P1 BRA `(.L_x_724) ;  /* 0xfffffffc00f09947 */ /* 0x010fea000383ffff */
[----:B------:R-:W-:Y:S05]  /*b7c0*/  BRA `(.L_x_756) ;  /* 0xffffffec00ac7947 */ /* 0x000fea000383ffff */
.L_x_726:
[----:B------:R-:W-:-:S07]  /*b7d0*/  SHF.L.U32 R5, R10, 0x1f, RZ ;  /* 0x0000001f0a057819 */ /* 0x000fce00000006ff */
.L_x_757:
[----:B-1----:R1:W2:Y:S02]  /*b7e0*/  SYNCS.PHASECHK.TRANS64.TRYWAIT P1, [R12+URZ+0x30c20], R5 ;  /* 0x030c20050c0075a7 */ /* 0x0022a4000802017f */
[----:B--2---:R-:W-:Y:S05]  /*b7f0*/  @!P1 NANOSLEEP.SYNCS 0x989680 ;  /* 0x009896800000995d */ /* 0x004fea0003900000 */
[----:B------:R-:W2:Y:S02]  /*b800*/  @!P1 SYNCS.PHASECHK.TRANS64 P1, [R12+URZ+0x30c20], R5 ;  /* 0x030c20050c0095a7 */ /* 0x000ea4000802007f */
[----:B--2---:R-:W-:Y:S05]  /*b810*/  @!P1 BRA `(.L_x_757) ;  /* 0xfffffffc00f09947 */ /* 0x004fea000383ffff */
[----:B------:R-:W-:Y:S05]  /*b820*/  BRA `(.L_x_758) ;  /* 0xfffffff000187947 */ /* 0x000fea000383ffff */
.L_x_729:
[----:B-1----:R1:W2:Y:S02]  /*b830*/  SYNCS.PHASECHK.TRANS64.TRYWAIT P1, [R12+URZ+0x30c40], R13 ;  /* 0x030c400d0c0075a7 */ /* 0x0022a4000802017f */
[----:B--2---:R-:W-:Y:S05]  /*b840*/  @!P1 NANOSLEEP.SYNCS 0x989680 ;  /* 0x009896800000995d */ /* 0x004fea0003900000 */
[----:B------:R-:W2:Y:S02]  /*b850*/  @!P1 SYNCS.PHASECHK.TRANS64 P1, [R12+URZ+0x30c40], R13 ;  /* 0x030c400d0c0095a7 */ /* 0x000ea4000802007f */
[----:B--2---:R-:W-:Y:S05]  /*b860*/  @!P1 BRA `(.L_x_729) ;  /* 0xfffffffc00f09947 */ /* 0x004fea000383ffff */
[----:B------:R-:W-:Y:S05]  /*b870*/  BRA `(.L_x_759) ;  /* 0xfffffff0008c7947 */ /* 0x000fea000383ffff */
.L_x_731:
[----:B--2---:R2:W3:Y:S02]  /*b880*/  SYNCS.PHASECHK.TRANS64.TRYWAIT P1, [R12+URZ+0x30c28], R13 ;  /* 0x030c280d0c0075a7 */ /* 0x0044e4000802017f */
[----:B---3--:R-:W-:Y:S05]  /*b890*/  @!P1 NANOSLEEP.SYNCS 0x989680 ;  /* 0x009896800000995d */ /* 0x008fea0003900000 */
[----:B------:R-:W3:Y:S02]  /*b8a0*/  @!P1 SYNCS.PHASECHK.TRANS64 P1, [R12+URZ+0x30c28], R13 ;  /* 0x030c280d0c0095a7 */ /* 0x000ee4000802007f */
[----:B---3--:R-:W-:Y:S05]  /*b8b0*/  @!P1 BRA `(.L_x_731) ;  /* 0xfffffffc00f09947 */ /* 0x008fea000383ffff */
[----:B------:R-:W-:Y:S05]  /*b8c0*/  BRA `(.L_x_760) ;  /* 0xfffffff000fc7947 */ /* 0x000fea000383ffff */
.L_x_733:
[----:B-1----:R1:W2:Y:S02]  /*b8d0*/  SYNCS.PHASECHK.TRANS64.TRYWAIT P0, [R13+URZ+0x30c40], R2 ;  /* 0x030c40020d0075a7 */ /* 0x0022a4000800017f */
[----:B--2---:R-:W-:Y:S05]  /*b8e0*/  @!P0 NANOSLEEP.SYNCS 0x989680 ;  /* 0x009896800000895d */ /* 0x004fea0003900000 */
[----:B------:R-:W2:Y:S02]  /*b8f0*/  @!P0 SYNCS.PHASECHK.TRANS64 P0, [R13+URZ+0x30c40], R2 ;  /* 0x030c40020d0085a7 */ /* 0x000ea4000800007f */
[----:B--2---:R-:W-:Y:S05]  /*b900*/  @!P0 BRA `(.L_x_733) ;  /* 0xfffffffc00f08947 */ /* 0x004fea000383ffff */
[----:B------:R-:W-:Y:S05]  /*b910*/  BRA `(.L_x_761) ;  /* 0xfffffff4006c7947 */ /* 0x000fea000383ffff */
.L_x_735:
[----:B------:R-:W-:Y:S01]  /*b920*/  BSSY B0, `(.L_x_762) ;  /* 0x0000006000007945 */ /* 0x000fe20003800000 */
[----:B------:R-:W-:-:S07]  /*b930*/  IMAD.MOV.U32 R15, RZ, RZ, -0x1 ;  /* 0xffffffffff0f7424 */ /* 0x000fce00078e00ff */
[----:B--2-4-:R-:W-:Y:S05]  /*b940*/  WARPSYNC.COLLECTIVE R15, `(.L_x_763) ;  /* 0x000000000f0c7348 */ /* 0x014fea0003c00000 */
[----:B------:R-:W-:Y:S02]  /*b950*/  ELECT P6, UR62, PT ;  /* 0x00000000003e782f */ /* 0x000fe400038c0000 */
[----:B------:R-:W-:Y:S01]  /*b960*/  MOV R14, UR62 ;  /* 0x0000003e000e7c02 */ /* 0x000fe20008000f00 */
[----:B--2-4-:R-:W-:Y:S10]  /*b970*/  ENDCOLLECTIVE ;  /* 0x000000000000791b */ /* 0x014ff40003800000 */
.L_x_763:
[----:B------:R-:W-:Y:S05]  /*b980*/  BSYNC B0 ;  /* 0x0000000000007941 */ /* 0x000fea0003800000 */
.L_x_762:
[----:B------:R-:W-:Y:S05]  /*b990*/  BRA `(.L_x_764) ;  /* 0xfffffff800007947 */ /* 0x000fea000383ffff */
.L_x_737:
[----:B-1----:R1:W3:Y:S02]  /*b9a0*/  SYNCS.PHASECHK.TRANS64.TRYWAIT P0, [R7+URZ], R4 ;  /* 0x00000004070075a7 */ /* 0x0022e4000800017f */
[----:B---3--:R-:W-:Y:S05]  /*b9b0*/  @!P0 NANOSLEEP.SYNCS 0x989680 ;  /* 0x009896800000895d */ /* 0x008fea0003900000 */
[----:B------:R-:W3:Y:S02]  /*b9c0*/  @!P0 SYNCS.PHASECHK.TRANS64 P0, [R7+URZ], R4 ;  /* 0x00000004070085a7 */ /* 0x000ee4000800007f */
[----:B---3--:R-:W-:Y:S05]  /*b9d0*/  @!P0 BRA `(.L_x_737) ;  /* 0xfffffffc00f08947 */ /* 0x008fea000383ffff */
[----:B------:R-:W-:Y:S05]  /*b9e0*/  BRA `(.L_x_765) ;  /* 0xfffffff800407947 */ /* 0x000fea000383ffff */
.L_x_738:
[----:B---3--:R3:W4:Y:S02]  /*b9f0*/  SYNCS.PHASECHK.TRANS64.TRYWAIT P0, [R11+URZ], R2 ;  /* 0x000000020b0075a7 */ /* 0x008724000800017f */
[----:B----4-:R-:W-:Y:S05]  /*ba00*/  @!P0 NANOSLEEP.SYNCS 0x989680 ;  /* 0x009896800000895d */ /* 0x010fea0003900000 */
[----:B------:R-:W4:Y:S02]  /*ba10*/  @!P0 SYNCS.PHASECHK.TRANS64 P0, [R11+URZ], R2 ;  /* 0x000000020b0085a7 */ /* 0x000f24000800007f */
[----:B----4-:R-:W-:Y:S05]  /*ba20*/  @!P0 BRA `(.L_x_738) ;  /* 0xfffffffc00f08947 */ /* 0x010fea000383ffff */
[----:B------:R-:W-:Y:S05]  /*ba30*/  BRA `(.L_x_766) ;  /* 0xfffffff800347947 */ /* 0x000fea000383ffff */
.L_x_740:
[----:B----4-:R4:W1:Y:S02]  /*ba40*/  SYNCS.PHASECHK.TRANS64.TRYWAIT P0, [R9+URZ], R4 ;  /* 0x00000004090075a7 */ /* 0x010864000800017f */
[----:B-1----:R-:W-:Y:S05]  /*ba50*/  @!P0 NANOSLEEP.SYNCS 0x989680 ;  /* 0x009896800000895d */ /* 0x002fea0003900000 */
[----:B------:R-:W1:Y:S02]  /*ba60*/  @!P0 SYNCS.PHASECHK.TRANS64 P0, [R9+URZ], R4 ;  /* 0x00000004090085a7 */ /* 0x000e64000800007f */
[----:B-1----:R-:W-:Y:S05]  /*ba70*/  @!P0 BRA `(.L_x_740) ;  /* 0xfffffffc00f08947 */ /* 0x002fea000383ffff */
[----:B------:R-:W-:Y:S05]  /*ba80*/  BRA `(.L_x_767) ;  /* 0xfffffff800387947 */ /* 0x000fea000383ffff */
.L_x_768:
        /* <DEDUP_REMOVED lines=15> */
.L_x_3723:


//--------------------- .text._ZN7cutlass13device_kernelIN5flash11enable_sm90INS1_16FlashAttnBwdSm90INS1_25CollectiveMainloopBwdSm90ILi2ELi2ELi2EN4cute5tupleIJNS5_1CILi1EEES8_S8_EEENS6_IJNS7_ILi128EEESA_NS7_ILi64EEEEEENS_10bfloat16_tEfNS_4arch4Sm90ELb0ELb0ELb1ELb1ELb0ELb1ELb0ELb0ELi2ELi1ELi2ELi2ELb0EEENS1_24CollectiveEpilogueBwdGQAISC_fSF_Li256ELb1ELb0EEENS1_19SingleTileSchedulerILb1ELb0ELb0ELi128EEEEEEEEEvNT_6ParamsE --------------------------
	.section	.text._ZN7cutlass13device_kernelIN5flash11enable_sm90INS1_16FlashAttnBwdSm90INS1_25CollectiveMainloopBwdSm90ILi2ELi2ELi2EN4cute5tupleIJNS5_1CILi1EEES8_S8_EEENS6_IJNS7_ILi128EEESA_NS7_ILi64EEEEEENS_10bfloat16_tEfNS_4arch4Sm90ELb0ELb0ELb1ELb1ELb0ELb1ELb0ELb0ELi2ELi1ELi2ELi2ELb0EEENS1_24CollectiveEpilogueBwdGQAISC_fSF_Li256ELb1ELb0EEENS1_19SingleTileSchedulerILb1ELb0ELb0ELi128EEEEEEEEEvNT_6ParamsE,"ax",@progbits
	.align	128
.text._ZN7cutlass13device_kernelIN5flash11enable_sm90INS1_16FlashAttnBwdSm90INS1_25CollectiveMainloopBwdSm90ILi2ELi2ELi2EN4cute5tupleIJNS5_1CILi1EEES8_S8_EEENS6_IJNS7_ILi128EEESA_NS7_ILi64EEEEEENS_10bfloat16_tEfNS_4arch4Sm90ELb0ELb0ELb1ELb1ELb0ELb1ELb0ELb0ELi2ELi1ELi2ELi2ELb0EEENS1_24CollectiveEpilogueBwdGQAISC_fSF_Li256ELb1ELb0EEENS1_19SingleTileSchedulerILb1ELb0ELb0ELi128EEEEEEEEEvNT_6ParamsE:
        .type           _ZN7cutlass13device_kernelIN5flash11enable_sm90INS1_16FlashAttnBwdSm90INS1_25CollectiveMainloopBwdSm90ILi2ELi2ELi2EN4cute5tupleIJNS5_1CILi1EEES8_S8_EEENS6_IJNS7_ILi128EEESA_NS7_ILi64EEEEEENS_10bfloat16_tEfNS_4arch4Sm90ELb0ELb0ELb1ELb1ELb0ELb1ELb0ELb0ELi2ELi1ELi2ELi2ELb0EEENS1_24CollectiveEpilogueBwdGQAISC_fSF_Li256ELb1ELb0EEENS1_19SingleTileSchedulerILb1ELb0ELb0ELi128EEEEEEEEEvNT_6ParamsE,@function
        .size           _ZN7cutlass13device_kernelIN5flash11enable_sm90INS1_16FlashAttnBwdSm90INS1_25CollectiveMainloopBwdSm90ILi2ELi2ELi2EN4cute5tupleIJNS5_1CILi1EEES8_S8_EEENS6_IJNS7_ILi128EEESA_NS7_ILi64EEEEEENS_10bfloat16_tEfNS_4arch4Sm90ELb0ELb0ELb1ELb1ELb0ELb1ELb0ELb0ELi2ELi1ELi2ELi2ELb0EEENS1_24CollectiveEpilogueBwdGQAISC_fSF_Li256ELb1ELb0EEENS1_19SingleTileSchedulerILb1ELb0ELb0ELi128EEEEEEEEEvNT_6ParamsE,(.L_x_3724 - _ZN7cutlass13device_kernelIN5flash11enable_sm90INS1_16FlashAttnBwdSm90INS1_25CollectiveMainloopBwdSm90ILi2ELi2ELi2EN4cute5tupleIJNS5_1CILi1EEES8_S8_EEENS6_IJNS7_ILi128EEESA_NS7_ILi64EEEEEENS_10bfloat16_tEfNS_4arch4Sm90ELb0ELb0ELb1ELb1ELb0ELb1ELb0ELb0ELi2ELi1ELi2ELi2ELb0EEENS1_24CollectiveEpilogueBwdGQAISC_fSF_Li256ELb1ELb0EEENS1_19SingleTileSchedulerILb1ELb0ELb0ELi128EEEEEEEEEvNT_6ParamsE)
        .other          _ZN7cutlass13device_kernelIN5flash11enable_sm90INS1_16FlashAttnBwdSm90INS1_25CollectiveMainloopBwdSm90ILi2ELi2ELi2EN4cute5tupleIJNS5_1CILi1EEES8_S8_EEENS6_IJNS7_ILi128EEESA_NS7_ILi64EEEEEENS_10bfloat16_tEfNS_4arch4Sm90ELb0ELb0ELb1ELb1ELb0ELb1ELb0ELb0ELi2ELi1ELi2ELi2ELb0EEENS1_24CollectiveEpilogueBwdGQAISC_fSF_Li256ELb1ELb0EEENS1_19SingleTileSchedulerILb1ELb0ELb0ELi128EEEEEEEEEvNT_6ParamsE,@"STO_CUDA_ENTRY STV_DEFAULT"
_ZN7cutlass13device_kernelIN5flash11enable_sm90INS1_16FlashAttnBwdSm90INS1_25CollectiveMainloopBwdSm90ILi2ELi2ELi2EN4cute5tupleIJNS5_1CILi1EEES8_S8_EEENS6_IJNS7_ILi128EEESA_NS7_ILi64EEEEEENS_10bfloat16_tEfNS_4arch4Sm90ELb0ELb0ELb1ELb1ELb0ELb1ELb0ELb0ELi2ELi1ELi2ELi2ELb0EEENS1_24CollectiveEpilogueBwdGQAISC_fSF_Li256ELb1ELb0EEENS1_19SingleTileSchedulerILb1ELb0ELb0ELi128EEEEEEEEEvNT_6ParamsE:
        /* <DEDUP_REMOVED lines=23> */
.L_x_770:
[----:B------:R-:W-:Y:S05]  /*0170*/  BSYNC B0 ;  /* 0x0000000000007941 */ /* 0x000fea0003800000 */
.L_x_769:
        /* <DEDUP_REMOVED lines=34> */
.L_x_771:
        /* <DEDUP_REMOVED lines=22> */
.L_x_772:
        /* <DEDUP_REMOVED lines=9> */
.L_x_775:
        /* <DEDUP_REMOVED lines=20> */
.L_x_776:
        /* <DEDUP_REMOVED lines=10> */
.L_x_778:
[----:B------:R-:W2:Y:S02]  /*0770*/  LDC R0, c[0x0][0x8c4] ;  /* 0x00023100ff007b82 */ /* 0x000ea40000000800 */
.L_x_777:
        /* <DEDUP_REMOVED lines=19> */
.L_x_780:
        /* <DEDUP_REMOVED lines=10> */
.L_x_781:
        /* <DEDUP_REMOVED lines=8> */
.L_x_782:
        /* <DEDUP_REMOVED lines=9> */
.L_x_783:
        /* <DEDUP_REMOVED lines=56> */
.L_x_786:
        /* <DEDUP_REMOVED lines=15> */
.L_x_785:
        /* <DEDUP_REMOVED lines=22> */
.L_x_788:
        /* <DEDUP_REMOVED lines=15> */
.L_x_787:
[----:B------:R-:W-:Y:S01]  /*1120*/  SHF.R.S32.HI R3, RZ, 0x1f, R18 ;  /* 0x0000001fff037819 */ /* 0x000fe20000011412 */
[----:B------:R-:W-:-:S03]  /*1130*/  UMOV UR4, 0xffffffff ;  /* 0xffffffff00047882 */ /* 0x000fc60000000000 */
[----:B------:R-:W-:-:S04]  /*1140*/  LEA.HI R0, R3, R18, RZ, 0x7 ;  /* 0x0000001203007211 */ /* 0x000fc800078f38ff */
[----:B------:R-:W-:Y:S01]  /*1150*/  SHF.R.S32.HI R13, RZ, 0x7, R0 ;  /* 0x00000007ff0d7819 */ /* 0x000fe20000011400 */
[----:B------:R-:W-:Y:S06]  /*1160*/  BRA.DIV UR4, `(.L_x_789) ;  /* 0x0000008604087947 */ /* 0x000fec000b800000 */
[----:B------:R1:W2:Y:S02]  /*1170*/  SHFL.IDX PT, R14, R13, RZ, 0x1f ;  /* 0x00001fff0d0e7589 */ /* 0x0002a400000e0000 */
.L_x_865:
        /* <DEDUP_REMOVED lines=30> */
.L_x_790:
[----:B------:R-:W3:Y:S01]  /*1360*/  LDL.LU R21, [R1] ;  /* 0x0000000001157983 */ /* 0x000ee20000300800 */
[----:B--2---:R-:W-:Y:S01]  /*1370*/  LOP3.LUT R9, R5, 0x8, R6, 0xf8, !PT ;  /* 0x0000000805097812 */ /* 0x004fe200078ef806 */
[----:B------:R-:W-:Y:S01]  /*1380*/  IMAD R20, R13, 0x400, R0 ;  /* 0x000004000d147824 */ /* 0x000fe200078e0200 */
[----:B------:R-:W-:Y:S02]  /*1390*/  LOP3.LUT R8, R8, 0x7ffffe, RZ, 0xc0, !PT ;  /* 0x007ffffe08087812 */ /* 0x000fe400078ec0ff */
[-C--:B------:R-:W-:Y:S02]  /*13a0*/  LEA.HI R5, R3, R0.reuse, RZ, 0x5 ;  /* 0x0000000003057211 */ /* 0x080fe400078f28ff */
[----:B------:R-:W-:Y:S01]  /*13b0*/  SHF.R.S32.HI R4, RZ, 0x1f, R7 ;  /* 0x0000001fff047819 */ /* 0x000fe20000011407 */
[----:B------:R-:W-:Y:S01]  /*13c0*/  IMAD.IADD R16, R15, 0x1, -R8 ;  /* 0x000000010f107824 */ /* 0x000fe200078e0a08 */
[----:B------:R-:W-:Y:S02]  /*13d0*/  SHF.R.U32.HI R18, RZ, 0x3, R18 ;  /* 0x00000003ff127819 */ /* 0x000fe40000011612 */
[----:B------:R-:W-:-:S02]  /*13e0*/  LEA.HI R3, R3, R0, RZ, 0x2 ;  /* 0x0000000003037211 */ /* 0x000fc400078f10ff */
[----:B------:R-:W-:Y:S02]  /*13f0*/  SHF.R.S32.HI R5, RZ, 0x5, R5 ;  /* 0x00000005ff057819 */ /* 0x000fe40000011405 */
[CC--:B------:R-:W-:Y:S02]  /*1400*/  LEA.HI R6, R4.reuse, R7.reuse, RZ, 0x3 ;  /* 0x0000000704067211 */ /* 0x0c0fe400078f18ff */
[----:B------:R-:W-:Y:S01]  /*1410*/  LOP3.LUT R18, R9, R18, RZ, 0x3c, !PT ;  /* 0x0000001209127212 */ /* 0x000fe200078e3cff */
[----:B------:R-:W-:Y:S01]  /*1420*/  IMAD R22, R5, -0x10, R22 ;  /* 0xfffffff005167824 */ /* 0x000fe200078e0216 */
[----:B------:R-:W-:Y:S02]  /*1430*/  LEA.HI R4, R4, R7, RZ, 0x2 ;  /* 0x0000000704047211 */ /* 0x000fe400078f10ff */
[----:B------:R-:W-:Y:S02]  /*1440*/  LEA.HI R9, R13, R13, RZ, 0x1 ;  /* 0x0000000d0d097211 */ /* 0x000fe400078f08ff */
[----:B------:R-:W-:-:S02]  /*1450*/  SHF.R.S32.HI R7, RZ, 0x2, R3 ;  /* 0x00000002ff077819 */ /* 0x000fc40000011403 */
[----:B------:R-:W-:Y:S02]  /*1460*/  SHF.R.S32.HI R8, RZ, 0x1f, R3 ;  /* 0x0000001fff087819 */ /* 0x000fe40000011403 */
[----:B------:R-:W-:Y:S02]  /*1470*/  LOP3.LUT R14, R9, 0xfffffffe, RZ, 0xc0, !PT ;  /* 0xfffffffe090e7812 */ /* 0x000fe400078ec0ff */
[----:B------:R-:W-:Y:S02]  /*1480*/  LOP3.LUT R5, R3, 0x7ffffffc, RZ, 0xc0, !PT ;  /* 0x7ffffffc03057812 */ /* 0x000fe400078ec0ff */
[----:B------:R-:W-:Y:S01]  /*1490*/  LEA.HI R8, R8, R7, RZ, 0x3 ;  /* 0x0000000708087211 */ /* 0x000fe200078f18ff */
[C---:B------:R-:W-:Y:S01]  /*14a0*/  IMAD.IADD R9, R13.reuse, 0x1, -R14 ;  /* 0x000000010d097824 */ /* 0x040fe200078e0a0e */
[----:B------:R-:W-:Y:S01]  /*14b0*/  IADD3 R10, R0, -R5, RZ ;  /* 0x80000005000a7210 */ /* 0x000fe20007ffe0ff */
[----:B-1----:R-:W-:Y:S01]  /*14c0*/  IMAD R13, R13, 0x10, R16 ;  /* 0x000000100d0d7824 */ /* 0x002fe200078e0210 */
[----:B------:R-:W-:-:S02]  /*14d0*/  LOP3.LUT R8, R8, 0xfffffff8, RZ, 0xc0, !PT ;  /* 0xfffffff808087812 */ /* 0x000fc400078ec0ff */
        /* <DEDUP_REMOVED lines=12> */
[C---:B------:R-:W-:Y:S02]  /*15a0*/  VIADD R8, R3.reuse, 0x10 ;  /* 0x0000001003087836 */ /* 0x040fe40000000000 */
[----:B------:R-:W-:Y:S01]  /*15b0*/  IMAD.IADD R5, R0, 0x1, -R5 ;  /* 0x0000000100057824 */ /* 0x000fe200078e0a05 */
[----:B-1----:R-:W-:Y:S01]  /*15c0*/  LEA.HI R7, R6, R6, RZ, 0x1 ;  /* 0x0000000606077211 */ /* 0x002fe200078f08ff */
[C---:B------:R-:W-:Y:S01]  /*15d0*/  IMAD.IADD R4, R3.reuse, 0x1, -R4 ;  /* 0x0000000103047824 */ /* 0x040fe200078e0a04 */
[----:B------:R-:W-:-:S02]  /*15e0*/  IADD3 R14, R3, 0x18, RZ ;  /* 0x00000018030e7810 */ /* 0x000fc40007ffe0ff */
[----:B------:R-:W-:Y:S02]  /*15f0*/  LOP3.LUT R13, R7, 0xfffffffe, RZ, 0xc0, !PT ;  /* 0xfffffffe070d7812 */ /* 0x000fe400078ec0ff */
[--C-:B------:R-:W-:Y:S02]  /*1600*/  SHF.R.S32.HI R0, RZ, 0x1, R7.reuse ;  /* 0x00000001ff007819 */ /* 0x100fe40000011407 */
[----:B------:R-:W-:Y:S02]  /*1610*/  SHF.R.S32.HI R7, RZ, 0x1f, R7 ;  /* 0x0000001fff077819 */ /* 0x000fe40000011407 */
[----:B------:R-:W-:Y:S01]  /*1620*/  LEA.HI R3, R8, R8, RZ, 0x1 ;  /* 0x0000000808037211 */ /* 0x000fe200078f08ff */
[----:B------:R-:W-:Y:S01]  /*1630*/  IMAD.IADD R13, R6, 0x1, -R13 ;  /* 0x00000001060d7824 */ /* 0x000fe200078e0a0d */
[----:B------:R-:W-:Y:S02]  /*1640*/  LEA.HI R7, R7, R0, RZ, 0x4 ;  /* 0x0000000007077211 */ /* 0x000fe400078f20ff */
[----:B------:R-:W-:-:S02]  /*1650*/  LEA.HI R16, R14, R14, RZ, 0x1 ;  /* 0x0000000e0e107211 */ /* 0x000fc400078f08ff */
[----:B------:R-:W-:Y:S02]  /*1660*/  LOP3.LUT R15, R3, 0xfffffffe, RZ, 0xc0, !PT ;  /* 0xfffffffe030f7812 */ /* 0x000fe400078ec0ff */
[--C-:B------:R-:W-:Y:S02]  /*1670*/  SHF.R.S32.HI R6, RZ, 0x1, R3.reuse ;  /* 0x00000001ff067819 */ /* 0x100fe40000011403 */
[----:B------:R-:W-:Y:S02]  /*1680*/  SHF.R.S32.HI R3, RZ, 0x1f, R3 ;  /* 0x0000001fff037819 */ /* 0x000fe40000011403 */
[----:B------:R-:W-:Y:S02]  /*1690*/  LOP3.LUT R7, R7, 0x1ffffff0, RZ, 0xc0, !PT ;  /* 0x1ffffff007077812 */ /* 0x000fe400078ec0ff */
[--C-:B------:R-:W-:Y:S02]  /*16a0*/  SHF.R.S32.HI R17, RZ, 0x1, R16.reuse ;  /* 0x00000001ff117819 */ /* 0x100fe40000011410 */
[----:B------:R-:W-:-:S02]  /*16b0*/  SHF.R.S32.HI R18, RZ, 0x1f, R16 ;  /* 0x0000001fff127819 */ /* 0x000fc40000011410 */
[----:B------:R-:W-:Y:S01]  /*16c0*/  LEA.HI R3, R3, R6, RZ, 0x4 ;  /* 0x0000000603037211 */ /* 0x000fe200078f20ff */
[----:B------:R-:W-:Y:S01]  /*16d0*/  IMAD.IADD R0, R0, 0x1, -R7 ;  /* 0x0000000100007824 */ /* 0x000fe200078e0a07 */
[----:B------:R-:W-:Y:S02]  /*16e0*/  LEA.HI R18, R18, R17, RZ, 0x4 ;  /* 0x0000001112127211 */ /* 0x000fe400078f20ff */
[----:B------:R-:W-:Y:S02]  /*16f0*/  LOP3.LUT R3, R3, 0x1ffffff0, RZ, 0xc0, !PT ;  /* 0x1ffffff003037812 */ /* 0x000fe400078ec0ff */
[----:B------:R-:W-:Y:S02]  /*1700*/  LOP3.LUT R19, R16, 0xfffffffe, RZ, 0xc0, !PT ;  /* 0xfffffffe10137812 */ /* 0x000fe400078ec0ff */
[----:B------:R-:W-:Y:S02]  /*1710*/  LOP3.LUT R18, R18, 0x1ffffff0, RZ, 0xc0, !PT ;  /* 0x1ffffff012127812 */ /* 0x000fe400078ec0ff */
[----:B------:R-:W-:Y:S01]  /*1720*/  IADD3 R6, R6, -R3, RZ ;  /* 0x8000000306067210 */ /* 0x000fe20007ffe0ff */
[----:B------:R-:W-:Y:S01]  /*1730*/  IMAD R3, R5, 0x8, R4 ;  /* 0x0000000805037824 */ /* 0x000fe200078e0204 */
[----:B------:R-:W-:-:S02]  /*1740*/  LEA R0, R0, R13, 0x3 ;  /* 0x0000000d00007211 */ /* 0x000fc400078e18ff */
[----:B------:R-:W-:Y:S01]  /*1750*/  IADD3 R15, R8, -R15, RZ ;  /* 0x8000000f080f7210 */ /* 0x000fe20007ffe0ff */
[----:B------:R-:W-:Y:S02]  /*1760*/  IMAD.IADD R19, R14, 0x1, -R19 ;  /* 0x000000010e137824 */ /* 0x000fe400078e0a13 */
        /* <DEDUP_REMOVED lines=46> */
.L_x_802:
[----:B------:R-:W-:-:S13]  /*1a50*/  ISETP.NE.AND P0, PT, R8, 0x3, PT ;  /* 0x000000030800780c */ /* 0x000fda0003f05270 */
[----:B------:R-:W-:Y:S05]  /*1a60*/  @!P0 BRA `(.L_x_792) ;  /* 0x0000000000048947 */ /* 0x000fea0003800000 */
[----:B------:R-:W-:Y:S01]  /*1a70*/  BPT.TRAP 0x1 ;  /* 0x000000040000795c */ /* 0x000fe20000300000 */
.L_x_792:
[----:B------:R-:W-:Y:S02]  /*1a80*/  LEA R3, R5, R2, 0x3 ;  /* 0x0000000205037211 */ /* 0x000fe400078e18ff */
[----:B------:R-:W-:-:S04]  /*1a90*/  SHF.L.U32 R22, R6, 0x1f, RZ ;  /* 0x0000001f06167819 */ /* 0x000fc800000006ff */
[----:B------:R1:W2:Y:S01]  /*1aa0*/  SYNCS.PHASECHK.TRANS64.TRYWAIT P1, [R3+URZ+0x30c10], R22 ;  /* 0x030c1016030075a7 */ /* 0x0002a2000802017f */
[----:B------:R-:W-:Y:S05]  /*1ab0*/  @!P0 BRA `(.L_x_793) ;  /* 0x0000000000048947 */ /* 0x000fea0003800000 */
[----:B------:R-:W-:Y:S01]  /*1ac0*/  BPT.TRAP 0x1 ;  /* 0x000000040000795c */ /* 0x000fe20000300000 */
.L_x_793:
[----:B------:R-:W-:-:S05]  /*1ad0*/  VIADD R0, R2, 0x10000 ;  /* 0x0001000002007836 */ /* 0x000fca0000000000 */
[----:B------:R-:W-:-:S04]  /*1ae0*/  SHF.R.U32.HI R0, RZ, 0x4, R0 ;  /* 0x00000004ff007819 */ /* 0x000fc80000011600 */
[----:B------:R-:W-:Y:S01]  /*1af0*/  LOP3.LUT R0, R0, 0x3fff, RZ, 0xc0, !PT ;  /* 0x00003fff00007812 */ /* 0x000fe200078ec0ff */
[----:B--2---:R-:W-:Y:S06]  /*1b00*/  @P1 BRA `(.L_x_794) ;  /* 0x0000000000081947 */ /* 0x004fec0003800000 */
[----:B------:R-:W2:Y:S02]  /*1b10*/  SYNCS.PHASECHK.TRANS64.TRYWAIT P1, [R3+URZ+0x30c10], R22 ;  /* 0x030c1016030075a7 */ /* 0x000ea4000802017f */
[----:B--2---:R-:W-:Y:S05]  /*1b20*/  @!P1 BRA `(.L_x_795) ;  /* 0x0000007800c89947 */ /* 0x004fea0003800000 */
.L_x_794:
[----:B------:R-:W-:Y:S05]  /*1b30*/  WARPSYNC.ALL ;  /* 0x0000000000007948 */ /* 0x000fea0003800000 */
[----:B------:R-:W-:Y:S01]  /*1b40*/  LOP3.LUT R14, R0, 0x10000, RZ, 0xfc, !PT ;  /* 0x00010000000e7812 */ /* 0x000fe200078efcff */
[----:B------:R-:W-:Y:S01]  /*1b50*/  IMAD R13, R12, 0x2000, R2 ;  /* 0x000020000c0d7824 */ /* 0x000fe200078e0202 */
[----:B------:R-:W3:Y:S04]  /*1b60*/  LDL R17, [R1+0x18] ;  /* 0x0000180001117983 */ /* 0x000ee80000100800 */
[----:B------:R-:W-:Y:S01]  /*1b70*/  R2UR UR9, R13 ;  /* 0x000000000d0972ca */ /* 0x000fe200000e0000 */
[----:B------:R-:W4:Y:S01]  /*1b80*/  LDL R18, [R1+0x1c] ;  /* 0x00001c0001127983 */ /* 0x000f220000100800 */
[----:B------:R-:W-:-:S03]  /*1b90*/  LEA R14, R5, R14, 0xa ;  /* 0x0000000e050e7211 */ /* 0x000fc600078e50ff */
[----:B------:R-:W5:Y:S01]  /*1ba0*/  LDL R16, [R1+0x14] ;  /* 0x0000140001107983 */ /* 0x000f620000100800 */
[----:B------:R-:W-:-:S03]  /*1bb0*/  R2UR UR8, R14 ;  /* 0x000000000e0872ca */ /* 0x000fc600000e0000 */
[----:B------:R-:W2:Y:S04]  /*1bc0*/  LDL R15, [R1+0x10] ;  /* 0x00001000010f7983 */ /* 0x000ea80000100800 */
        /* <DEDUP_REMOVED lines=32> */
[----:B------:R-:W-:-:S02]  /*1dd0*/  IMAD R15, R10, 0x2, R13 ;  /* 0x000000020a0f7824 */ /* 0x000fc400078e020d */
[C---:B------:R-:W-:Y:S02]  /*1de0*/  IMAD R23, R10.reuse, 0x2, R21 ;  /* 0x000000020a177824 */ /* 0x040fe400078e0215 */
[----:B------:R-:W-:Y:S01]  /*1df0*/  IMAD R19, R10, 0x2, R19 ;  /* 0x000000020a137824 */ /* 0x000fe200078e0213 */
[-C--:B------:R-:W-:Y:S01]  /*1e00*/  LEA R21, R15, R2.reuse, 0x2 ;  /* 0x000000020f157211 */ /* 0x080fe200078e10ff */
        /* <DEDUP_REMOVED lines=18> */
.L_x_796:
[----:B------:R1:W1:Y:S01]  /*1f30*/  SYNCS.PHASECHK.TRANS64.TRYWAIT P1, [R3+URZ+0x30c30], R22 ;  /* 0x030c3016030075a7 */ /* 0x000262000802017f */
[----:B------:R-:W-:Y:S05]  /*1f40*/  @!P0 BRA `(.L_x_797) ;  /* 0x0000000000048947 */ /* 0x000fea0003800000 */
[----:B------:R-:W-:Y:S01]  /*1f50*/  BPT.TRAP 0x1 ;  /* 0x000000040000795c */ /* 0x000fe20000300000 */
.L_x_797:
[----:B------:R-:W-:-:S04]  /*1f60*/  IADD3 R19, R2, 0x18000, RZ ;  /* 0x0001800002137810 */ /* 0x000fc80007ffe0ff */
[----:B------:R-:W-:-:S04]  /*1f70*/  SHF.R.U32.HI R19, RZ, 0x4, R19 ;  /* 0x00000004ff137819 */ /* 0x000fc80000011613 */
[----:B------:R-:W-:-:S04]  /*1f80*/  LOP3.LUT R19, R19, 0x3fff, RZ, 0xc0, !PT ;  /* 0x00003fff13137812 */ /* 0x000fc800078ec0ff */
[----:B------:R-:W-:Y:S01]  /*1f90*/  LOP3.LUT R24, R19, 0x10000, RZ, 0xfc, !PT ;  /* 0x0001000013187812 */ /* 0x000fe200078efcff */
[----:B-1----:R-:W-:Y:S06]  /*1fa0*/  @P1 BRA `(.L_x_798) ;  /* 0x0000000000081947 */ /* 0x002fec0003800000 */
[----:B------:R-:W1:Y:S02]  /*1fb0*/  SYNCS.PHASECHK.TRANS64.TRYWAIT P1, [R3+URZ+0x30c30], R22 ;  /* 0x030c3016030075a7 */ /* 0x000e64000802017f */
[----:B-1----:R-:W-:Y:S05]  /*1fc0*/  @!P1 BRA `(.L_x_799) ;  /* 0x0000007400b49947 */ /* 0x002fea0003800000 */
.L_x_798:
        /* <DEDUP_REMOVED lines=63> */
[----:B---3--:R-:W-:Y:S01]  /*23c0*/  IADD3 R134, R11, 0x8, RZ ;  /* 0x000000080b867810 */ /* 0x008fe20007ffe0ff */
        /* <DEDUP_REMOVED lines=23> */
[----:B-1----:R-:W-:Y:S01]  /*2540*/  VIADD R133, R11, 0xc ;  /* 0x0000000c0b857836 */ /* 0x002fe20000000000 */
        /* <DEDUP_REMOVED lines=33> */
[C---:B-1----:R-:W-:Y:S01]  /*2760*/  IADD3 R137, R11.reuse, 0x14, RZ ;  /* 0x000000140b897810 */ /* 0x042fe20007ffe0ff */
[----:B------:R-:W-:Y:S01]  /*2770*/  FFMA.FTZ R123, R122, UR37, -R121 ;  /* 0x000000257a7b7c23 */ /* 0x000fe20008010879 */
[----:B------:R-:W-:Y:S01]  /*2780*/  FSEL R122, R92, -INF , P1 ;  /* 0xff8000005c7a7808 */ /* 0x000fe20000800000 */
[----:B------:R-:W-:Y:S04]  /*2790*/  SHFL.IDX PT, R225, R13, R134, 0x1f ;  /* 0x00001f860de17589 */ /* 0x000fe800000e0000 */
[----:B------:R-:W-:Y:S01]  /*27a0*/  MUFU.TANH R93, R93 ;  /* 0x0000005d005d7308 */ /* 0x000fe20000002400 */
[----:B---3--:R-:W-:-:S02]  /*27b0*/  VIADD R139, R11, 0x10 ;  /* 0x000000100b8b7836 */ /* 0x008fc40000000000 */
        /* <DEDUP_REMOVED lines=18> */
[----:B--2---:R-:W-:-:S05]  /*28e0*/  VIADD R140, R11, 0x1c ;  /* 0x0000001c0b8c7836 */ /* 0x004fca0000000000 */
[----:B------:R2:W-:Y:S01]  /*28f0*/  MUFU.TANH R10, R138 ;  /* 0x0000008a000a7308 */ /* 0x0005e20000002400 */
[----:B------:R-:W1:Y:S01]  /*2900*/  SHFL.IDX PT, R141, R21, R140, 0x1f ;  /* 0x00001f8c158d7589 */ /* 0x000e6200000e0000 */
[----:B---3--:R-:W-:Y:S01]  /*2910*/  FMUL.FTZ R129, R149, UR36 ;  /* 0x0000002495817c20 */ /* 0x008fe20008410000 */
[----:B------:R-:W-:-:S05]  /*2920*/  LEA R149, R5, R19, 0xa ;  /* 0x0000001305957211 */ /* 0x000fca00078e50ff */
        /* <DEDUP_REMOVED lines=750> */
.L_x_800:
        /* <DEDUP_REMOVED lines=68> */
.L_x_801:
[----:B-1----:R-:W2:Y:S01]  /*5c50*/  LDL R0, [R1+0x8] ;  /* 0x0000080001007983 */ /* 0x002ea20000100800 */
        /* <DEDUP_REMOVED lines=45> */
.L_x_784:
[----:B------:R-:W-:Y:S05]  /*5f30*/  @P0 BRA `(.L_x_779) ;  /* 0x00000034008c0947 */ /* 0x000fea0003800000 */
[----:B------:R-:W2:Y:S01]  /*5f40*/  LDL.LU R24, [R1+0x20] ;  /* 0x0000200001187983 */ /* 0x000ea20000300800 */
[----:B-1----:R-:W1:Y:S01]  /*5f50*/  LDC.64 R2, c[0x0][0x878] ;  /* 0x00021e00ff027b82 */ /* 0x002e620000000a00 */
[----:B------:R-:W3:Y:S07]  /*5f60*/  S2R R22, SR_TID.X ;  /* 0x0000000000167919 */ /* 0x000eee0000002100 */
[----:B------:R-:W4:Y:S01]  /*5f70*/  LDC R0, c[0x0][0x850] ;  /* 0x00021400ff007b82 */ /* 0x000f220000000800 */
[----:B------:R-:W5:Y:S01]  /*5f80*/  S2R R7, SR_CTAID.Y ;  /* 0x0000000000077919 */ /* 0x000f620000002600 */
[----:B------:R-:W5:Y:S06]  /*5f90*/  S2R R8, SR_CTAID.X ;  /* 0x0000000000087919 */ /* 0x000f6c0000002500 */
[----:B------:R-:W3:Y:S01]  /*5fa0*/  S2UR UR5, SR_CgaCtaId ;  /* 0x00000000000579c3 */ /* 0x000ee20000008800 */
[----:B-1----:R-:W-:-:S07]  /*5fb0*/  ISETP.NE.U32.AND P0, PT, R2, RZ, PT ;  /* 0x000000ff0200720c */ /* 0x002fce0003f05070 */
[----:B------:R-:W1:Y:S01]  /*5fc0*/  LDC.64 R10, c[0x0][0x818] ;  /* 0x00020600ff0a7b82 */ /* 0x000e620000000a00 */
[----:B------:R-:W-:-:S07]  /*5fd0*/  ISETP.NE.AND.EX P0, PT, R3, RZ, PT, P0 ;  /* 0x000000ff0300720c */ /* 0x000fce0003f05300 */
[----:B------:R-:W1:Y:S08]  /*5fe0*/  LDC.64 R14, c[0x0][0x840] ;  /* 0x00021000ff0e7b82 */ /* 0x000e700000000a00 */
[----:B------:R-:W2:Y:S01]  /*5ff0*/  @P0 LDC.64 R2, c[0x0][0x878] ;  /* 0x00021e00ff020b82 */ /* 0x000ea20000000a00 */
[----:B------:R-:W-:-:S07]  /*6000*/  UMOV UR4, 0x400 ;  /* 0x0000040000047882 */ /* 0x000fce0000000000 */
[----:B------:R-:W1:Y:S08]  /*6010*/  LDC.64 R12, c[0x0][0x820] ;  /* 0x00020800ff0c7b82 */ /* 0x000e700000000a00 */
[----:B------:R-:W1:Y:S08]  /*6020*/  LDC.64 R16, c[0x0][0x848] ;  /* 0x00021200ff107b82 */ /* 0x000e700000000a00 */
[----:B------:R-:W1:Y:S08]  /*6030*/  LDC.64 R18, c[0x0][0x800] ;  /* 0x00020000ff127b82 */ /* 0x000e700000000a00 */
[----:B------:R-:W1:Y:S01]  /*6040*/  LDC.64 R20, c[0x0][0x828] ;  /* 0x00020a00ff147b82 */ /* 0x000e620000000a00 */
[----:B--2---:R-:W-:-:S06]  /*6050*/  @P0 IMAD.WIDE R2, R24, 0x4, R2 ;  /* 0x0000000418020825 */ /* 0x004fcc00078e0202 */
[----:B------:R2:W5:Y:S01]  /*6060*/  @P0 LDG.E R2, desc[UR38][R2.64] ;  /* 0x0000002602020981 */ /* 0x000562000c1e1900 */
[----:B------:R-:W-:Y:S01]  /*6070*/  BAR.SYNC.DEFER_BLOCKING 0x1, 0x100 ;  /* 0x0044000000007b1d */ /* 0x000fe20000010000 */
[----:B----4-:R-:W-:Y:S01]  /*6080*/  ISETP.NE.AND P1, PT, R0, 0x1, PT ;  /* 0x000000010000780c */ /* 0x010fe20003f25270 */
[----:B---3--:R-:W-:Y:S01]  /*6090*/  VIADD R23, R22, 0xffffff80 ;  /* 0xffffff8016177836 */ /* 0x008fe20000000000 */
[----:B------:R-:W-:-:S03]  /*60a0*/  ULEA UR4, UR5, UR4, 0x18 ;  /* 0x0000000405047291 */ /* 0x000fc6000f8ec03f */
[----:B------:R-:W-:Y:S01]  /*60b0*/  BSSY B0, `(.L_x_803) ;  /* 0x000004d000007945 */ /* 0x000fe20003800000 */
[----:B------:R-:W-:-:S04]  /*60c0*/  SHF.R.S32.HI R0, RZ, 0x1f, R23 ;  /* 0x0000001fff007819 */ /* 0x000fc80000011417 */
[----:B------:R-:W-:-:S03]  /*60d0*/  LEA.HI R5, R0, R23, RZ, 0x7 ;  /* 0x0000001700057211 */ /* 0x000fc600078f38ff */
[----:B------:R-:W3:Y:S01]  /*60e0*/  @P1 LDC R4, c[0x0][0x854] ;  /* 0x00021500ff041b82 */ /* 0x000ee20000000800 */
[C---:B------:R-:W-:Y:S01]  /*60f0*/  LOP3.LUT R0, R5.reuse, 0xfffff80, RZ, 0xc0, !PT ;  /* 0x0fffff8005007812 */ /* 0x040fe200078ec0ff */
[----:B--2---:R-:W-:-:S04]  /*6100*/  IMAD.SHL.U32 R3, R5, 0x20, RZ ;  /* 0x0000002005037824 */ /* 0x004fc800078e00ff */
[----:B------:R-:W-:Y:S01]  /*6110*/  IMAD.IADD R0, R23, 0x1, -R0 ;  /* 0x0000000117007824 */ /* 0x000fe200078e0a00 */
[----:B------:R-:W-:Y:S01]  /*6120*/  LOP3.LUT R5, R3, 0x3ffff000, RZ, 0xc0, !PT ;  /* 0x3ffff00003057812 */ /* 0x000fe200078ec0ff */
[----:B------:R-:W2:Y:S04]  /*6130*/  @P1 LDC R9, c[0x0][0x858] ;  /* 0x00021600ff091b82 */ /* 0x000ea80000000800 */
[----:B------:R-:W-:-:S05]  /*6140*/  IMAD R5, R0, 0x4, R5 ;  /* 0x0000000400057824 */ /* 0x000fca00078e0205 */
[----:B------:R-:W-:Y:S01]  /*6150*/  LEA R6, R5, UR4, 0x2 ;  /* 0x0000000405067c11 */ /* 0x000fe2000f8e10ff */
[----:B-----5:R-:W-:-:S04]  /*6160*/  IMAD.SHL.U32 R5, R8, 0x2000, RZ ;  /* 0x0000200008057824 */ /* 0x020fc800078e00ff */
[----:B------:R4:W-:Y:S01]  /*6170*/  STS.128 [R6], R152 ;  /* 0x0000009806007388 */ /* 0x0009e20000000c00 */
[----:B---3--:R-:W-:-:S03]  /*6180*/  @P1 IMAD.HI.U32 R0, R7, R4, RZ ;  /* 0x0000000407001227 */ /* 0x008fc600078e00ff */
[----:B------:R4:W-:Y:S04]  /*6190*/  STS.128 [R6+0x800], R156 ;  /* 0x0008009c06007388 */ /* 0x0009e80000000c00 */
[----:B------:R4:W-:Y:S01]  /*61a0*/  STS.128 [R6+0x1000], R160 ;  /* 0x001000a006007388 */ /* 0x0009e20000000c00 */
[----:B--2---:R-:W-:-:S03]  /*61b0*/  @P1 SHF.R.U32.HI R7, RZ, R9, R0 ;  /* 0x00000009ff071219 */ /* 0x004fc60000011600 */
[----:B------:R4:W-:Y:S01]  /*61c0*/  STS.128 [R6+0x1800], R164 ;  /* 0x001800a406007388 */ /* 0x0009e20000000c00 */
[----:B------:R-:W-:-:S03]  /*61d0*/  SHF.R.S32.HI R9, RZ, 0x1f, R7 ;  /* 0x0000001fff097819 */ /* 0x000fc60000011407 */
[----:B------:R4:W-:Y:S02]  /*61e0*/  STS.128 [R6+0x2000], R168 ;  /* 0x002000a806007388 */ /* 0x0009e40000000c00 */
[----:B-1----:R-:W-:Y:S02]  /*61f0*/  IMAD R0, R9, R10, RZ ;  /* 0x0000000a09007224 */ /* 0x002fe400078e02ff */
        /* <DEDUP_REMOVED lines=9> */
[----:B-1----:R-:W-:Y:S01]  /*6290*/  BAR.SYNC.DEFER_BLOCKING 0x1, 0x100 ;  /* 0x0044000000007b1d */ /* 0x002fe20000010000 */
[----:B------:R-:W-:-:S04]  /*62a0*/  @P0 LEA R2, R24, R2, 0x7 ;  /* 0x0000000218020211 */ /* 0x000fc800078e38ff */
[----:B------:R-:W-:-:S04]  /*62b0*/  @P0 SHF.R.S32.HI R3, RZ, 0x1f, R2 ;  /* 0x0000001fff030819 */ /* 0x000fc80000011402 */
[----:B------:R-:W-:-:S04]  /*62c0*/  @P0 LEA.HI R3, R3, R2, RZ, 0x7 ;  /* 0x0000000203030211 */ /* 0x000fc800078f38ff */
[----:B------:R-:W-:-:S04]  /*62d0*/  @P0 SHF.L.U32 R3, R3, 0x6, RZ ;  /* 0x0000000603030819 */ /* 0x000fc800000006ff */
[----:B------:R-:W-:-:S04]  /*62e0*/  @P0 LOP3.LUT R2, R3, 0xffffe000, RZ, 0xc0, !PT ;  /* 0xffffe00003020812 */ /* 0x000fc800078ec0ff */
[----:B------:R-:W-:Y:S02]  /*62f0*/  @P0 SHF.R.S32.HI R3, RZ, 0x1f, R2 ;  /* 0x0000001fff030819 */ /* 0x000fe40000011402 */
[----:B------:R-:W-:-:S06]  /*6300*/  @!P0 CS2R R2, SRZ ;  /* 0x0000000000028805 */ /* 0x000fcc000001ff00 */
[----:B------:R-:W-:Y:S01]  /*6310*/  IADD3 R4, P1, R5, R2, RZ ;  /* 0x0000000205047210 */ /* 0x000fe20007f3e0ff */
[----:B------:R-:W-:Y:S02]  /*6320*/  IMAD R2, R9, R14, RZ ;  /* 0x0000000e09027224 */ /* 0x000fe400078e02ff */
[----:B------:R-:W-:Y:S01]  /*6330*/  IMAD R9, R7, R11, R0 ;  /* 0x0000000b07097224 */ /* 0x000fe200078e0200 */
[----:B------:R-:W-:Y:S01]  /*6340*/  LEA.HI.X.SX32 R5, R5, R3, 0x1, P1 ;  /* 0x0000000305057211 */ /* 0x000fe200008f0eff */
[C---:B------:R-:W-:Y:S01]  /*6350*/  IMAD R11, R7.reuse, R15, R2 ;  /* 0x0000000f070b7224 */ /* 0x040fe200078e0202 */
[----:B------:R-:W-:Y:S01]  /*6360*/  SHF.R.S32.HI R0, RZ, 0x1f, R24 ;  /* 0x0000001fff007819 */ /* 0x000fe20000011418 */
[----:B------:R-:W-:-:S04]  /*6370*/  IMAD.WIDE.U32 R2, R7, R10, R4 ;  /* 0x0000000a07027225 */ /* 0x000fc800078e0004 */
[----:B------:R-:W-:Y:S01]  /*6380*/  IMAD.WIDE.U32 R4, R7, R14, R4 ;  /* 0x0000000e07047225 */ /* 0x000fe200078e0004 */
[----:B------:R-:W-:-:S03]  /*6390*/  SEL R7, R24, RZ, !P0 ;  /* 0x000000ff18077207 */ /* 0x000fc60004000000 */
[----:B------:R-:W-:Y:S01]  /*63a0*/  IMAD.IADD R3, R3, 0x1, R9 ;  /* 0x0000000103037824 */ /* 0x000fe200078e0209 */
[----:B------:R-:W-:Y:S02]  /*63b0*/  SEL R9, R0, RZ, !P0 ;  /* 0x000000ff00097207 */ /* 0x000fe40004000000 */
[----:B------:R-:W-:Y:S01]  /*63c0*/  IADD3 R5, R5, R11, RZ ;  /* 0x0000000b05057210 */ /* 0x000fe20007ffe0ff */
[----:B------:R-:W-:Y:S01]  /*63d0*/  IMAD.WIDE.U32 R2, R7, R12, R2 ;  /* 0x0000000c07027225 */ /* 0x000fe200078e0002 */
[----:B------:R-:W-:-:S03]  /*63e0*/  ISETP.NE.AND P0, PT, R23, RZ, PT ;  /* 0x000000ff1700720c */ /* 0x000fc60003f05270 */
[C---:B------:R-:W-:Y:S01]  /*63f0*/  IMAD R0, R9.reuse, R12, RZ ;  /* 0x0000000c09007224 */ /* 0x040fe200078e02ff */
[----:B------:R-:W-:Y:S01]  /*6400*/  LEA R18, P1, R2, R18, 0x2 ;  /* 0x0000001202127211 */ /* 0x000fe200078210ff */
[-C--:B------:R-:W-:Y:S02]  /*6410*/  IMAD R8, R9, R16.reuse, RZ ;  /* 0x0000001009087224 */ /* 0x080fe400078e02ff */
[----:B------:R-:W-:-:S04]  /*6420*/  IMAD.WIDE.U32 R4, R7, R16, R4 ;  /* 0x0000001007047225 */ /* 0x000fc800078e0004 */
[C---:B------:R-:W-:Y:S01]  /*6430*/  IMAD R9, R7.reuse, R13, R0 ;  /* 0x0000000d07097224 */ /* 0x040fe200078e0200 */
[----:B------:R-:W-:Y:S01]  /*6440*/  LEA R20, P2, R4, R20, 0x2 ;  /* 0x0000001404147211 */ /* 0x000fe200078410ff */
[----:B------:R-:W-:Y:S02]  /*6450*/  IMAD R7, R7, R17, R8 ;  /* 0x0000001107077224 */ /* 0x000fe400078e0208 */
[----:B------:R-:W-:Y:S02]  /*6460*/  IMAD.IADD R3, R3, 0x1, R9 ;  /* 0x0000000103037824 */ /* 0x000fe400078e0209 */
[----:B------:R-:W-:-:S03]  /*6470*/  IMAD.IADD R0, R5, 0x1, R7 ;  /* 0x0000000105007824 */ /* 0x000fc600078e0207 */
[----:B------:R-:W-:Y:S02]  /*6480*/  LEA.HI.X R3, R2, R19, R3, 0x2, P1 ;  /* 0x0000001302037211 */ /* 0x000fe400008f1403 */
[----:B------:R-:W-:Y:S01]  /*6490*/  LEA.HI.X R0, R4, R21, R0, 0x2, P2 ;  /* 0x0000001504007211 */ /* 0x000fe200010f1400 */
[----:B----4-:R-:W-:Y:S06]  /*64a0*/  @P0 BRA `(.L_x_804) ;  /* 0x0000000000340947 */ /* 0x010fec0003800000 */
[----:B------:R-:W-:Y:S01]  /*64b0*/  R2UR UR6, R20 ;  /* 0x00000000140672ca */ /* 0x000fe200000e0000 */
[----:B------:R-:W-:Y:S01]  /*64c0*/  UMOV UR5, 0x800 ;  /* 0x0000080000057882 */ /* 0x000fe20000000000 */
[----:B------:R-:W-:Y:S01]  /*64d0*/  R2UR UR7, R0 ;  /* 0x00000000000772ca */ /* 0x000fe200000e0000 */
[----:B------:R-:W-:Y:S01]  /*64e0*/  UMOV UR8, 0x0 ;  /* 0x0000000000087882 */ /* 0x000fe20000000000 */
[----:B------:R-:W-:Y:S01]  /*64f0*/  PLOP3.LUT P0, PT, PT, PT, PT, 0x80, 0x0 ;  /* 0x000000000000781c */ /* 0x000fe20003f0f070 */
[----:B------:R-:W-:-:S12]  /*6500*/  UMOV UR9, 0x14f00000 ;  /* 0x14f0000000097882 */ /* 0x000fd80000000000 */
.L_x_805:
[----:B------:R-:W-:Y:S01]  /*6510*/  @P0 ELECT P1, URZ, PT ;  /* 0x00000000003f082f */ /* 0x000fe20003820000 */
[----:B------:R1:W-:-:S12]  /*6520*/  UBLKRED.G.S.ADD.F32.RN [UR6], [UR4], UR5, desc[UR8] ;  /* 0x00000806040073bb */ /* 0x0003d800080a1405 */
[----:B------:R-:W-:Y:S02]  /*6530*/  @P1 PLOP3.LUT P0, PT, P1, PT, PT, 0x8, 0x0 ;  /* 0x000000000000181c */ /* 0x000fe40000f0e170 */
[----:B------:R-:W-:-:S11]  /*6540*/  PLOP3.LUT P1, PT, PT, PT, PT, 0x8, 0x0 ;  /* 0x000000000000781c */ /* 0x000fd60003f2e170 */
[----:B-1----:R-:W-:Y:S05]  /*6550*/  @P0 BRA.U.ANY `(.L_x_805) ;  /* 0xfffffffd00ec0947 */ /* 0x002fea000393ffff */
[----:B------:R0:W-:Y:S01]  /*6560*/  UTMACMDFLUSH ;  /* 0x00000000000079b7 */ /* 0x0001e20000000000 */
[----:B------:R-:W-:-:S04]  /*6570*/  DEPBAR.LE SB0, 0x0 ;  /* 0x000080000000791a */ /* 0x000fc80000000000 */
.L_x_804:
[----:B------:R-:W-:Y:S05]  /*6580*/  BSYNC B0 ;  /* 0x0000000000007941 */ /* 0x000fea0003800000 */
.L_x_803:
[----:B------:R-:W-:Y:S01]  /*6590*/  BAR.SYNC.DEFER_BLOCKING 0x1, 0x100 ;  /* 0x0044000000007b1d */ /* 0x000fe20000010000 */
[----:B------:R-:W-:-:S05]  /*65a0*/  ISETP.NE.AND P0, PT, R22, 0x80, PT ;  /* 0x000000801600780c */ /* 0x000fca0003f05270 */
        /* <DEDUP_REMOVED lines=20> */
[----:B------:R-:W-:Y:S01]  /*66f0*/  PLOP3.LUT P0, PT, PT, PT, PT, 0x80, 0x0 ;  /* 0x000000000000781c */ /* 0x000fe20003f0f070 */
[----:B------:R-:W-:-:S12]  /*6700*/  UMOV UR9, 0x14f00000 ;  /* 0x14f0000000097882 */ /* 0x000fd80000000000 */
.L_x_806:
        /* <DEDUP_REMOVED lines=8> */
.L_x_774:
        /* <DEDUP_REMOVED lines=20> */
.L_x_808:
[----:B------:R-:W-:Y:S02]  /*68d0*/  ULDC.64 UR4, c[0x0][0x8d8] ;  /* 0x0002360000047ab9 */ /* 0x000fe40000000a00 */
[----:B------:R-:W-:-:S04]  /*68e0*/  ISETP.NE.U32.AND P0, PT, RZ, UR4, PT ;  /* 0x00000004ff007c0c */ /* 0x000fc8000bf05070 */
[----:B------:R-:W-:-:S13]  /*68f0*/  ISETP.NE.AND.EX P0, PT, RZ, UR5, PT, P0 ;  /* 0x00000005ff007c0c */ /* 0x000fda000bf05300 */
[----:B------:R-:W-:Y:S05]  /*6900*/  @!P0 BRA `(.L_x_810) ;  /* 0x0000000000248947 */ /* 0x000fea0003800000 */
[----:B------:R-:W-:Y:S02]  /*6910*/  ULDC.64 UR4, c[0x0][0x8d8] ;  /* 0x0002360000047ab9 */ /* 0x000fe40000000a00 */
[----:B-1----:R-:W-:-:S06]  /*6920*/  UIMAD.WIDE UR4, UR12, 0x4, UR4 ;  /* 0x000000040c0478a5 */ /* 0x002fcc000f8e0204 */
[----:B------:R-:W-:Y:S01]  /*6930*/  IMAD.U32 R2, RZ, RZ, UR4 ;  /* 0x00000004ff027e24 */ /* 0x000fe2000f8e00ff */
[----:B------:R-:W-:-:S05]  /*6940*/  MOV R3, UR5 ;  /* 0x0000000500037c02 */ /* 0x000fca0008000f00 */
[----:B------:R-:W2:Y:S04]  /*6950*/  LDG.E R0, desc[UR38][R2.64] ;  /* 0x0000002602007981 */ /* 0x000ea8000c1e1900 */
[----:B------:R-:W2:Y:S02]  /*6960*/  LDG.E R5, desc[UR38][R2.64+0x4] ;  /* 0x0000042602057981 */ /* 0x000ea4000c1e1900 */
[----:B--2---:R-:W-:-:S05]  /*6970*/  IMAD.IADD R0, R5, 0x1, -R0 ;  /* 0x0000000105007824 */ /* 0x004fca00078e0a00 */
[----:B------:R-:W-:Y:S01]  /*6980*/  R2UR UR5, R0 ;  /* 0x00000000000572ca */ /* 0x000fe200000e0000 */
[----:B------:R-:W-:-:S14]  /*6990*/  BRA `(.L_x_809) ;  /* 0x0000000000047947 */ /* 0x000fdc0003800000 */
.L_x_810:
[----:B------:R-:W-:-:S05]  /*69a0*/  ULDC UR5, c[0x0][0x8c4] ;  /* 0x0002310000057ab9 */ /* 0x000fca0000000800 */
.L_x_809:
        /* <DEDUP_REMOVED lines=12> */
[----:B------:R-:W-:Y:S01]  /*6a70*/  IMAD.U32 R2, RZ, RZ, UR4 ;  /* 0x00000004ff027e24 */ /* 0x000fe2000f8e00ff */
[----:B------:R-:W-:Y:S01]  /*6a80*/  MOV R3, UR5 ;  /* 0x0000000500037c02 */ /* 0x000fe20008000f00 */
[----:B------:R-:W-:-:S06]  /*6a90*/  ULDC.64 UR4, c[0x0][0x780] ;  /* 0x0001e00000047ab9 */ /* 0x000fcc0000000a00 */
        /* <DEDUP_REMOVED lines=8> */
[----:B------:R-:W-:Y:S01]  /*6b20*/  IMAD.U32 R4, RZ, RZ, UR4 ;  /* 0x00000004ff047e24 */ /* 0x000fe2000f8e00ff */
[----:B------:R-:W-:-:S05]  /*6b30*/  MOV R5, UR5 ;  /* 0x0000000500057c02 */ /* 0x000fca0008000f00 */
        /* <DEDUP_REMOVED lines=15> */
.L_x_811:
        /* <DEDUP_REMOVED lines=49> */
.L_x_825:
        /* <DEDUP_REMOVED lines=21> */
.L_x_814:
[----:B------:R-:W-:Y:S05]  /*7090*/  BSYNC B0 ;  /* 0x0000000000007941 */ /* 0x000fea0003800000 */
.L_x_813:
        /* <DEDUP_REMOVED lines=13> */
.L_x_816:
[----:B------:R-:W-:Y:S05]  /*7170*/  BSYNC B0 ;  /* 0x0000000000007941 */ /* 0x000fea0003800000 */
.L_x_815:
[----:B------:R-:W-:Y:S06]  /*7180*/  BAR.ARV 0xa, 0xa0 ;  /* 0x0282800000007b1d */ /* 0x000fec0000002000 */
[----:B------:R-:W-:Y:S04]  /*7190*/  BSSY B0, `(.L_x_817) ;  /* 0x0000003000007945 */ /* 0x000fe80003800000 */
[----:B------:R-:W-:Y:S05]  /*71a0*/  @!P0 BRA `(.L_x_818) ;  /* 0x0000000000048947 */ /* 0x000fea0003800000 */
[----:B------:R-:W-:-:S04]  /*71b0*/  DEPBAR.LE SB0, 0x0 ;  /* 0x000080000000791a */ /* 0x000fc80000000000 */
.L_x_818:
[----:B------:R-:W-:Y:S05]  /*71c0*/  BSYNC B0 ;  /* 0x0000000000007941 */ /* 0x000fea0003800000 */
.L_x_817:
        /* <DEDUP_REMOVED lines=13> */
.L_x_820:
[----:B------:R-:W-:Y:S05]  /*72a0*/  BSYNC B0 ;  /* 0x0000000000007941 */ /* 0x000fea0003800000 */
.L_x_819:
        /* <DEDUP_REMOVED lines=13> */
.L_x_822:
[----:B------:R-:W-:Y:S05]  /*7380*/  BSYNC B0 ;  /* 0x0000000000007941 */ /* 0x000fea0003800000 */
.L_x_821:
[----:B------:R-:W-:Y:S01]  /*7390*/  VIADD R0, R0, 0xfffffffe ;  /* 0xfffffffe00007836 */ /* 0x000fe20000000000 */
[----:B------:R-:W-:Y:S06]  /*73a0*/  BAR.ARV 0xa, 0xa0 ;  /* 0x0282800000007b1d */ /* 0x000fec0000002000 */
[----:B------:R-:W-:Y:S01]  /*73b0*/  BSSY B0, `(.L_x_823) ;  /* 0x0000004000007945 */ /* 0x000fe20003800000 */
[----:B------:R-:W-:-:S03]  /*73c0*/  ISETP.NE.AND P1, PT, R0, RZ, PT ;  /* 0x000000ff0000720c */ /* 0x000fc60003f25270 */
[----:B------:R-:W-:Y:S10]  /*73d0*/  @!P0 BRA `(.L_x_824) ;  /* 0x0000000000048947 */ /* 0x000ff40003800000 */
[----:B------:R-:W-:-:S04]  /*73e0*/  DEPBAR.LE SB0, 0x0 ;  /* 0x000080000000791a */ /* 0x000fc80000000000 */
.L_x_824:
[----:B------:R-:W-:Y:S05]  /*73f0*/  BSYNC B0 ;  /* 0x0000000000007941 */ /* 0x000fea0003800000 */
.L_x_823:
[----:B------:R-:W-:Y:S06]  /*7400*/  BAR.ARV 0xb, 0xa0 ;  /* 0x02c2800000007b1d */ /* 0x000fec0000002000 */
[----:B------:R-:W-:Y:S02]  /*7410*/  UIADD3 UR5, UR5, 0x2, URZ ;  /* 0x0000000205057890 */ /* 0x000fe4000fffe03f */
[----:B------:R-:W-:Y:S01]  /*7420*/  UIADD3 UR4, UR4, 0x1, URZ ;  /* 0x0000000104047890 */ /* 0x000fe2000fffe03f */
[----:B------:R-:W-:Y:S11]  /*7430*/  @P1 BRA `(.L_x_825) ;  /* 0xfffffff800c01947 */ /* 0x000ff6000383ffff */
[----:B------:R-:W-:-:S12]  /*7440*/  USHF.L.U32 UR6, UR5, 0xd, URZ ;  /* 0x0000000d05067899 */ /* 0x000fd8000800063f */
.L_x_812:
        /* <DEDUP_REMOVED lines=19> */
.L_x_827:
[----:B------:R-:W-:Y:S05]  /*7580*/  BSYNC B0 ;  /* 0x0000000000007941 */ /* 0x000fea0003800000 */
.L_x_826:
        /* <DEDUP_REMOVED lines=19> */
.L_x_829:
[----:B------:R-:W-:Y:S05]  /*76c0*/  BSYNC B0 ;  /* 0x0000000000007941 */ /* 0x000fea0003800000 */
.L_x_828:
[----:B------:R-:W-:Y:S06]  /*76d0*/  BAR.ARV 0xa, 0xa0 ;  /* 0x0282800000007b1d */ /* 0x000fec0000002000 */
[----:B------:R-:W-:Y:S04]  /*76e0*/  BSSY B0, `(.L_x_830) ;  /* 0x0000003000007945 */ /* 0x000fe80003800000 */
[----:B------:R-:W-:Y:S05]  /*76f0*/  @!P0 BRA `(.L_x_831) ;  /* 0x0000000000048947 */ /* 0x000fea0003800000 */
[----:B------:R-:W-:-:S04]  /*7700*/  DEPBAR.LE SB0, 0x0 ;  /* 0x000080000000791a */ /* 0x000fc80000000000 */
.L_x_831:
[----:B------:R-:W-:Y:S05]  /*7710*/  BSYNC B0 ;  /* 0x0000000000007941 */ /* 0x000fea0003800000 */
.L_x_830:
[----:B------:R-:W-:Y:S06]  /*7720*/  BAR.ARV 0xb, 0xa0 ;  /* 0x02c2800000007b1d */ /* 0x000fec0000002000 */
[----:B------:R-:W-:Y:S05]  /*7730*/  BRA `(.L_x_779) ;  /* 0x0000001c008c7947 */ /* 0x000fea0003800000 */
.L_x_807:
        /* <DEDUP_REMOVED lines=10> */
.L_x_832:
        /* <DEDUP_REMOVED lines=10> */
.L_x_834:
[----:B------:R-:W3:Y:S02]  /*7880*/  LDC R5, c[0x0][0x8c4] ;  /* 0x00023100ff057b82 */ /* 0x000ee40000000800 */
.L_x_833:
        /* <DEDUP_REMOVED lines=23> */
[----:B------:R-:W-:Y:S01]  /*7a00*/  MOV R5, RZ ;  /* 0x000000ff00057202 */ /* 0x000fe20000000f00 */
[----:B------:R-:W-:Y:S01]  /*7a10*/  ULDC UR4, c[0x0][0x280] ;  /* 0x0000a00000047ab9 */ /* 0x000fe20000000800 */
[----:B-1----:R-:W-:-:S05]  /*7a20*/  @P0 IMAD.WIDE R2, R8, 0x4, R2 ;  /* 0x0000000408020825 */ /* 0x002fca00078e0202 */
[----:B------:R4:W5:Y:S01]  /*7a30*/  @P0 LDG.E R5, desc[UR38][R2.64] ;  /* 0x0000002602050981 */ /* 0x000962000c1e1900 */
[----:B------:R-:W-:Y:S02]  /*7a40*/  IMAD.U32 R4, RZ, RZ, UR4 ;  /* 0x00000004ff047e24 */ /* 0x000fe4000f8e00ff */
        /* <DEDUP_REMOVED lines=17> */
.L_x_836:
        /* <DEDUP_REMOVED lines=66> */
.L_x_866:
        /* <DEDUP_REMOVED lines=9> */
.L_x_839:
        /* <DEDUP_REMOVED lines=63> */
.L_x_850:
[----:B------:R-:W-:-:S04]  /*8400*/  SHF.L.U32 R21, R10, 0x1f, RZ ;  /* 0x0000001f0a157819 */ /* 0x000fc800000006ff */
[----:B-1----:R-:W1:Y:S02]  /*8410*/  SYNCS.PHASECHK.TRANS64.TRYWAIT P1, [R12+URZ+0x30c40], R21 ;  /* 0x030c40150c0075a7 */ /* 0x002e64000802017f */
[----:B-12--5:R-:W-:Y:S05]  /*8420*/  @!P1 BRA `(.L_x_842) ;  /* 0x0000001000c49947 */ /* 0x026fea0003800000 */
.L_x_867:
[----:B------:R-:W-:Y:S05]  /*8430*/  @P0 BRA `(.L_x_843) ;  /* 0x0000000000140947 */ /* 0x000fea0003800000 */
[----:B------:R-:W-:Y:S02]  /*8440*/  ISETP.NE.AND P1, PT, R20, RZ, PT ;  /* 0x000000ff1400720c */ /* 0x000fe40003f25270 */
[----:B------:R-:W-:-:S04]  /*8450*/  MOV R3, 0x4200 ;  /* 0x0000420000037802 */ /* 0x000fc80000000f00 */
[----:B------:R2:W-:Y:S07]  /*8460*/  SYNCS.ARRIVE.TRANS64 RZ, [R12+URZ+0x30c30], R3 ;  /* 0x030c30030cff79a7 */ /* 0x0005ee000800003f */
[----:B------:R-:W-:Y:S05]  /*8470*/  @!P1 BRA `(.L_x_843) ;  /* 0x0000000000049947 */ /* 0x000fea0003800000 */
[----:B------:R-:W-:Y:S01]  /*8480*/  BPT.TRAP 0x1 ;  /* 0x000000040000795c */ /* 0x000fe20000300000 */
.L_x_843:
        /* <DEDUP_REMOVED lines=30> */
.L_x_868:
[----:B------:R-:W-:Y:S05]  /*8670*/  @P0 BRA `(.L_x_845) ;  /* 0x0000000000140947 */ /* 0x000fea0003800000 */
[----:B------:R-:W-:Y:S01]  /*8680*/  ISETP.NE.AND P1, PT, R20, RZ, PT ;  /* 0x000000ff1400720c */ /* 0x000fe20003f25270 */
[----:B------:R-:W-:-:S04]  /*8690*/  IMAD.MOV.U32 R2, RZ, RZ, 0x4200 ;  /* 0x00004200ff027424 */ /* 0x000fc800078e00ff */
[----:B------:R3:W-:Y:S08]  /*86a0*/  SYNCS.ARRIVE.TRANS64 RZ, [R12+URZ+0x30c18], R2 ;  /* 0x030c18020cff79a7 */ /* 0x0007f0000800003f */
[----:B------:R-:W-:Y:S05]  /*86b0*/  @!P1 BRA `(.L_x_845) ;  /* 0x0000000000049947 */ /* 0x000fea0003800000 */
[----:B------:R-:W-:Y:S01]  /*86c0*/  BPT.TRAP 0x1 ;  /* 0x000000040000795c */ /* 0x000fe20000300000 */
.L_x_845:
        /* <DEDUP_REMOVED lines=22> */
.L_x_869:
        /* <DEDUP_REMOVED lines=9> */
.L_x_847:
        /* <DEDUP_REMOVED lines=24> */
.L_x_871:
[----:B------:R-:W-:Y:S05]  /*8a40*/  @P0 BRA `(.L_x_849) ;  /* 0x0000000000140947 */ /* 0x000fea0003800000 */
[----:B------:R-:W-:Y:S01]  /*8a50*/  ISETP.NE.AND P1, PT, R20, RZ, PT ;  /* 0x000000ff1400720c */ /* 0x000fe20003f25270 */
[----:B-1----:R-:W-:-:S04]  /*8a60*/  IMAD.MOV.U32 R5, RZ, RZ, 0x4200 ;  /* 0x00004200ff057424 */ /* 0x002fc800078e00ff */
[----:B------:R2:W-:Y:S08]  /*8a70*/  SYNCS.ARRIVE.TRANS64 RZ, [R12+URZ+0x30c10], R5 ;  /* 0x030c10050cff79a7 */ /* 0x0005f0000800003f */
[----:B------:R-:W-:Y:S05]  /*8a80*/  @!P1 BRA `(.L_x_849) ;  /* 0x0000000000049947 */ /* 0x000fea0003800000 */
[----:B------:R-:W-:Y:S01]  /*8a90*/  BPT.TRAP 0x1 ;  /* 0x000000040000795c */ /* 0x000fe20000300000 */
.L_x_849:
        /* <DEDUP_REMOVED lines=23> */
.L_x_841:
[----:B------:R-:W-:-:S13]  /*8c10*/  ISETP.NE.AND P1, PT, R18, RZ, PT ;  /* 0x000000ff1200720c */ /* 0x000fda0003f25270 */
[----:B------:R-:W-:Y:S05]  /*8c20*/  @!P1 BRA `(.L_x_840) ;  /* 0x0000000000f89947 */ /* 0x000fea0003800000 */
[----:B------:R-:W-:-:S04]  /*8c30*/  SHF.L.U32 R13, R10, 0x1f, RZ ;  /* 0x0000001f0a0d7819 */ /* 0x000fc800000006ff */
[----:B------:R-:W1:Y:S02]  /*8c40*/  SYNCS.PHASECHK.TRANS64.TRYWAIT P1, [R12+URZ+0x30c40], R13 ;  /* 0x030c400d0c0075a7 */ /* 0x000e64000802017f */
[----:B-1----:R-:W-:Y:S05]  /*8c50*/  @!P1 BRA `(.L_x_851) ;  /* 0x0000000c000c9947 */ /* 0x002fea0003800000 */
.L_x_872:
[----:B------:R-:W-:Y:S05]  /*8c60*/  @P0 BRA `(.L_x_852) ;  /* 0x0000000000140947 */ /* 0x000fea0003800000 */
[----:B------:R-:W-:Y:S02]  /*8c70*/  ISETP.NE.AND P1, PT, R20, RZ, PT ;  /* 0x000000ff1400720c */ /* 0x000fe40003f25270 */
[----:B------:R-:W-:-:S04]  /*8c80*/  MOV R5, 0x4200 ;  /* 0x0000420000057802 */ /* 0x000fc80000000f00 */
[----:B------:R2:W-:Y:S07]  /*8c90*/  SYNCS.ARRIVE.TRANS64 RZ, [R12+URZ+0x30c30], R5 ;  /* 0x030c30050cff79a7 */ /* 0x0005ee000800003f */
[----:B------:R-:W-:Y:S05]  /*8ca0*/  @!P1 BRA `(.L_x_852) ;  /* 0x0000000000049947 */ /* 0x000fea0003800000 */
[----:B------:R-:W-:Y:S01]  /*8cb0*/  BPT.TRAP 0x1 ;  /* 0x000000040000795c */ /* 0x000fe20000300000 */
.L_x_852:
        /* <DEDUP_REMOVED lines=27> */
.L_x_873:
[----:B------:R-:W-:Y:S05]  /*8e70*/  @P0 BRA `(.L_x_854) ;  /* 0x0000000000140947 */ /* 0x000fea0003800000 */
[----:B------:R-:W-:Y:S02]  /*8e80*/  ISETP.NE.AND P0, PT, R20, RZ, PT ;  /* 0x000000ff1400720c */ /* 0x000fe40003f05270 */
[----:B------:R-:W-:-:S04]  /*8e90*/  MOV R5, 0x4200 ;  /* 0x0000420000057802 */ /* 0x000fc80000000f00 */
[----:B------:R3:W-:Y:S07]  /*8ea0*/  SYNCS.ARRIVE.TRANS64 RZ, [R12+URZ+0x30c18], R5 ;  /* 0x030c18050cff79a7 */ /* 0x0007ee000800003f */
[----:B------:R-:W-:Y:S05]  /*8eb0*/  @!P0 BRA `(.L_x_854) ;  /* 0x0000000000048947 */ /* 0x000fea0003800000 */
[----:B------:R-:W-:Y:S01]  /*8ec0*/  BPT.TRAP 0x1 ;  /* 0x000000040000795c */ /* 0x000fe20000300000 */
.L_x_854:
        /* <DEDUP_REMOVED lines=20> */
.L_x_840:
[----:B------:R-:W3:Y:S01]  /*9010*/  S2R R2, SR_TID.X ;  /* 0x0000000000027919 */ /* 0x000ee20000002100 */
[----:B-12--5:R-:W-:Y:S02]  /*9020*/  LEA R13, R0, R12, 0x3 ;  /* 0x0000000c000d7211 */ /* 0x026fe400078e18ff */
[----:B---3--:R-:W-:Y:S02]  /*9030*/  LOP3.LUT R3, R2, 0x7f, RZ, 0xc0, !PT ;  /* 0x0000007f02037812 */ /* 0x008fe400078ec0ff */
[----:B------:R-:W-:Y:S02]  /*9040*/  SHF.L.U32 R2, R10, 0x1f, RZ ;  /* 0x0000001f0a027819 */ /* 0x000fe400000006ff */
[----:B------:R-:W-:Y:S02]  /*9050*/  ISETP.NE.AND P1, PT, R3, RZ, PT ;  /* 0x000000ff0300720c */ /* 0x000fe40003f25270 */
[----:B------:R-:W1:Y:S02]  /*9060*/  SYNCS.PHASECHK.TRANS64.TRYWAIT P0, [R13+URZ+0x30c40], R2 ;  /* 0x030c40020d0075a7 */ /* 0x000e64000800017f */
[----:B-1----:R-:W-:Y:S09]  /*9070*/  @!P0 BRA `(.L_x_855) ;  /* 0x00000008002c8947 */ /* 0x002ff20003800000 */
.L_x_874:
[----:B------:R-:W-:Y:S05]  /*9080*/  @P1 BRA `(.L_x_856) ;  /* 0x0000000000181947 */ /* 0x000fea0003800000 */
[----:B------:R-:W2:Y:S01]  /*9090*/  S2R R3, SR_TID.X ;  /* 0x0000000000037919 */ /* 0x000ea20000002100 */
[----:B-1----:R-:W-:-:S04]  /*90a0*/  IMAD.MOV.U32 R2, RZ, RZ, 0x4200 ;  /* 0x00004200ff027424 */ /* 0x002fc800078e00ff */
[----:B------:R3:W-:Y:S01]  /*90b0*/  SYNCS.ARRIVE.TRANS64 RZ, [R13+URZ+0x30c30], R2 ;  /* 0x030c30020dff79a7 */ /* 0x0007e2000800003f */
[----:B--2---:R-:W-:-:S13]  /*90c0*/  LOP3.LUT P0, RZ, R3, 0x1f, RZ, 0xc0, !PT ;  /* 0x0000001f03ff7812 */ /* 0x004fda000780c0ff */
[----:B---3--:R-:W-:Y:S05]  /*90d0*/  @!P0 BRA `(.L_x_856) ;  /* 0x0000000000048947 */ /* 0x008fea0003800000 */
[----:B------:R-:W-:Y:S01]  /*90e0*/  BPT.TRAP 0x1 ;  /* 0x000000040000795c */ /* 0x000fe20000300000 */
.L_x_856:
        /* <DEDUP_REMOVED lines=34> */
.L_x_837:
[----:B------:R-:W-:Y:S05]  /*9310*/  BSYNC B0 ;  /* 0x0000000000007941 */ /* 0x000fea0003800000 */
.L_x_835:
[----:B------:R-:W-:-:S03]  /*9320*/  UMOV UR6, 0xffffffff ;  /* 0xffffffff00067882 */ /* 0x000fc60000000000 */
[----:B------:R-:W-:Y:S05]  /*9330*/  BRA.DIV UR6, `(.L_x_857) ;  /* 0x0000000606907947 */ /* 0x000fea000b800000 */
[----:B------:R-:W-:-:S13]  /*9340*/  ELECT P0, URZ, PT ;  /* 0x00000000003f782f */ /* 0x000fda0003800000 */
.L_x_877:
[----:B------:R-:W-:Y:S05]  /*9350*/  @!P0 BRA `(.L_x_779) ;  /* 0x0000000000848947 */ /* 0x000fea0003800000 */
[----:B----4-:R-:W3:Y:S02]  /*9360*/  LDL.LU R2, [R1] ;  /* 0x0000000001027983 */ /* 0x010ee40000300800 */
[----:B---3--:R-:W-:-:S04]  /*9370*/  LOP3.LUT R2, R2, 0x2, RZ, 0xfc, !PT ;  /* 0x0000000202027812 */ /* 0x008fc800078efcff */
[----:B------:R-:W-:-:S13]  /*9380*/  ISETP.NE.AND P0, PT, R2, 0x3, PT ;  /* 0x000000030200780c */ /* 0x000fda0003f05270 */
[----:B------:R-:W-:Y:S05]  /*9390*/  @!P0 BRA `(.L_x_858) ;  /* 0x0000000000048947 */ /* 0x000fea0003800000 */
[----:B--2---:R-:W-:Y:S01]  /*93a0*/  BPT.TRAP 0x1 ;  /* 0x000000040000795c */ /* 0x004fe20000300000 */
.L_x_858:
        /* <DEDUP_REMOVED lines=15> */
.L_x_878:
[----:B------:R-:W3:Y:S02]  /*94a0*/  SYNCS.PHASECHK.TRANS64.TRYWAIT P1, [R11+URZ], R2 ;  /* 0x000000020b0075a7 */ /* 0x000ee4000802017f */
[----:B---3--:R-:W-:Y:S05]  /*94b0*/  @!P1 BRA `(.L_x_860) ;  /* 0x0000000400689947 */ /* 0x008fea0003800000 */
.L_x_879:
[----:B------:R-:W-:Y:S05]  /*94c0*/  @!P0 BRA `(.L_x_861) ;  /* 0x0000000000048947 */ /* 0x000fea0003800000 */
[----:B--2---:R-:W-:Y:S01]  /*94d0*/  BPT.TRAP 0x1 ;  /* 0x000000040000795c */ /* 0x004fe20000300000 */
.L_x_861:
[----:B------:R-:W-:-:S04]  /*94e0*/  VIADD R0, R6, 0x30c40 ;  /* 0x00030c4006007836 */ /* 0x000fc80000000000 */
[----:B------:R-:W-:-:S04]  /*94f0*/  IMAD R9, R9, 0x8, R0 ;  /* 0x0000000809097824 */ /* 0x000fc800078e0200 */
[----:B------:R-:W4:Y:S02]  /*9500*/  SYNCS.PHASECHK.TRANS64.TRYWAIT P0, [R9+URZ], R4 ;  /* 0x00000004090075a7 */ /* 0x000f24000800017f */
[----:B----4-:R-:W-:Y:S05]  /*9510*/  @!P0 BRA `(.L_x_862) ;  /* 0x0000000400648947 */ /* 0x010fea0003800000 */
.L_x_880:
[----:B------:R-:W-:-:S07]  /*9520*/  LEA R3, R3, R0, 0x3 ;  /* 0x0000000003037211 */ /* 0x000fce00078e18ff */
.L_x_863:
[----:B------:R1:W1:Y:S02]  /*9530*/  SYNCS.PHASECHK.TRANS64.TRYWAIT P0, [R3+URZ], R2 ;  /* 0x00000002030075a7 */ /* 0x000264000800017f */
[----:B-1----:R-:W-:Y:S05]  /*9540*/  @!P0 NANOSLEEP.SYNCS 0x989680 ;  /* 0x009896800000895d */ /* 0x002fea0003900000 */
[----:B------:R-:W1:Y:S02]  /*9550*/  @!P0 SYNCS.PHASECHK.TRANS64 P0, [R3+URZ], R2 ;  /* 0x00000002030085a7 */ /* 0x000e64000800007f */
[----:B-1----:R-:W-:Y:S05]  /*9560*/  @!P0 BRA `(.L_x_863) ;  /* 0xfffffffc00f08947 */ /* 0x002fea000383ffff */
.L_x_779:
[----:B--2---:R-:W-:Y:S05]  /*9570*/  BSYNC B6 ;  /* 0x0000000000067941 */ /* 0x004fea0003800000 */
.L_x_773:
[----:B------:R-:W-:Y:S05]  /*9580*/  EXIT ;  /* 0x000000000000794d */ /* 0x000fea0003800000 */
.L_x_789:
[----:B------:R-:W-:Y:S01]  /*9590*/  IMAD.MOV.U32 R12, RZ, RZ, RZ ;  /* 0x000000ffff0c7224 */ /* 0x000fe200078e00ff */
[----:B------:R-:W-:Y:S01]  /*95a0*/  MOV R15, 0xffffffff ;  /* 0xffffffff000f7802 */ /* 0x000fe20000000f00 */
[----:B------:R-:W-:-:S07]  /*95b0*/  IMAD.MOV.U32 R11, RZ, RZ, 0x1f ;  /* 0x0000001fff0b7424 */ /* 0x000fce00078e00ff */
[----:B------:R-:W-:Y:S05]  /*95c0*/  WARPSYNC.COLLECTIVE R15, `(.L_x_864) ;  /* 0x000000000f087348 */ /* 0x000fea0003c00000 */
[----:B------:R1:W2:Y:S02]  /*95d0*/  SHFL.IDX P6, R14, R13, R12, R11 ;  /* 0x0000000c0d0e7389 */ /* 0x0002a400000c000b */
[----:B-12---:R-:W-:Y:S01]  /*95e0*/  ENDCOLLECTIVE ;  /* 0x000000000000791b */ /* 0x006fe20003800000 */
.L_x_864:
[----:B------:R-:W-:Y:S05]  /*95f0*/  BRA `(.L_x_865) ;  /* 0xffffff7800e07947 */ /* 0x000fea000383ffff */
.L_x_791:
[----:B--2---:R2:W3:Y:S02]  /*9600*/  SYNCS.PHASECHK.TRANS64.TRYWAIT P0, [R2+URZ+0x30c00], R9 ;  /* 0x030c0009020075a7 */ /* 0x0044e4000800017f */
[----:B---3--:R-:W-:Y:S05]  /*9610*/  @!P0 NANOSLEEP.SYNCS 0x989680 ;  /* 0x009896800000895d */ /* 0x008fea0003900000 */
[----:B------:R-:W3:Y:S02]  /*9620*/  @!P0 SYNCS.PHASECHK.TRANS64 P0, [R2+URZ+0x30c00], R9 ;  /* 0x030c0009020085a7 */ /* 0x000ee4000800007f */
[----:B---3--:R-:W-:Y:S05]  /*9630*/  @!P0 BRA `(.L_x_791) ;  /* 0xfffffffc00f08947 */ /* 0x008fea000383ffff */
[----:B------:R-:W-:Y:S05]  /*9640*/  BRA `(.L_x_790) ;  /* 0xffffff7c00447947 */ /* 0x000fea000383ffff */
.L_x_795:
[----:B--2---:R2:W3:Y:S02]  /*9650*/  SYNCS.PHASECHK.TRANS64.TRYWAIT P1, [R3+URZ+0x30c10], R22 ;  /* 0x030c1016030075a7 */ /* 0x0044e4000802017f */
[----:B---3--:R-:W-:Y:S05]  /*9660*/  @!P1 NANOSLEEP.SYNCS 0x989680 ;  /* 0x009896800000995d */ /* 0x008fea0003900000 */
[----:B------:R-:W3:Y:S02]  /*9670*/  @!P1 SYNCS.PHASECHK.TRANS64 P1, [R3+URZ+0x30c10], R22 ;  /* 0x030c1016030095a7 */ /* 0x000ee4000802007f */
[----:B---3--:R-:W-:Y:S05]  /*9680*/  @!P1 BRA `(.L_x_795) ;  /* 0xfffffffc00f09947 */ /* 0x008fea000383ffff */
[----:B------:R-:W-:Y:S05]  /*9690*/  BRA `(.L_x_794) ;  /* 0xffffff8400247947 */ /* 0x000fea000383ffff */
.L_x_799:
[----:B------:R1:W1:Y:S02]  /*96a0*/  SYNCS.PHASECHK.TRANS64.TRYWAIT P1, [R3+URZ+0x30c30], R22 ;  /* 0x030c3016030075a7 */ /* 0x000264000802017f */
[----:B-1----:R-:W-:Y:S05]  /*96b0*/  @!P1 NANOSLEEP.SYNCS 0x989680 ;  /* 0x009896800000995d */ /* 0x002fea0003900000 */
[----:B------:R-:W1:Y:S02]  /*96c0*/  @!P1 SYNCS.PHASECHK.TRANS64 P1, [R3+URZ+0x30c30], R22 ;  /* 0x030c3016030095a7 */ /* 0x000e64000802007f */
[----:B-1----:R-:W-:Y:S05]  /*96d0*/  @!P1 BRA `(.L_x_799) ;  /* 0xfffffffc00f09947 */ /* 0x002fea000383ffff */
[----:B------:R-:W-:Y:S05]  /*96e0*/  BRA `(.L_x_798) ;  /* 0xffffff8800387947 */ /* 0x000fea000383ffff */
.L_x_838:
[----:B-1----:R1:W2:Y:S02]  /*96f0*/  SYNCS.PHASECHK.TRANS64.TRYWAIT P1, [R12+URZ+0x30c20], R3 ;  /* 0x030c20030c0075a7 */ /* 0x0022a4000802017f */
[----:B--2---:R-:W-:Y:S05]  /*9700*/  @!P1 NANOSLEEP.SYNCS 0x989680 ;  /* 0x009896800000995d */ /* 0x004fea0003900000 */
[----:B------:R-:W2:Y:S02]  /*9710*/  @!P1 SYNCS.PHASECHK.TRANS64 P1, [R12+URZ+0x30c20], R3 ;  /* 0x030c20030c0095a7 */ /* 0x000ea4000802007f */
[----:B--2---:R-:W-:Y:S05]  /*9720*/  @!P1 BRA `(.L_x_838) ;  /* 0xfffffffc00f09947 */ /* 0x004fea000383ffff */
[----:B------:R-:W-:Y:S05]  /*9730*/  BRA `(.L_x_866) ;  /* 0xffffffe800107947 */ /* 0x000fea000383ffff */
.L_x_842:
[----:B-1----:R1:W2:Y:S02]  /*9740*/  SYNCS.PHASECHK.TRANS64.TRYWAIT P1, [R12+URZ+0x30c40], R21 ;  /* 0x030c40150c0075a7 */ /* 0x0022a4000802017f */
[----:B--2---:R-:W-:Y:S05]  /*9750*/  @!P1 NANOSLEEP.SYNCS 0x989680 ;  /* 0x009896800000995d */ /* 0x004fea0003900000 */
[----:B------:R-:W2:Y:S02]  /*9760*/  @!P1 SYNCS.PHASECHK.TRANS64 P1, [R12+URZ+0x30c40], R21 ;  /* 0x030c40150c0095a7 */ /* 0x000ea4000802007f */
[----:B--2---:R-:W-:Y:S05]  /*9770*/  @!P1 BRA `(.L_x_842) ;  /* 0xfffffffc00f09947 */ /* 0x004fea000383ffff */
[----:B------:R-:W-:Y:S05]  /*9780*/  BRA `(.L_x_867) ;  /* 0xffffffec00287947 */ /* 0x000fea000383ffff */
.L_x_844:
[----:B--2---:R2:W3:Y:S02]  /*9790*/  SYNCS.PHASECHK.TRANS64.TRYWAIT P1, [R12+URZ+0x30c28], R21 ;  /* 0x030c28150c0075a7 */ /* 0x0044e4000802017f */
[----:B---3--:R-:W-:Y:S05]  /*97a0*/  @!P1 NANOSLEEP.SYNCS 0x989680 ;  /* 0x009896800000995d */ /* 0x008fea0003900000 */
[----:B------:R-:W3:Y:S02]  /*97b0*/  @!P1 SYNCS.PHASECHK.TRANS64 P1, [R12+URZ+0x30c28], R21 ;  /* 0x030c28150c0095a7 */ /* 0x000ee4000802007f */
[----:B---3--:R-:W-:Y:S05]  /*97c0*/  @!P1 BRA `(.L_x_844) ;  /* 0xfffffffc00f09947 */ /* 0x008fea000383ffff */
[----:B------:R-:W-:Y:S05]  /*97d0*/  BRA `(.L_x_868) ;  /* 0xffffffec00a47947 */ /* 0x000fea000383ffff */
.L_x_846:
[----:B---3--:R3:W4:Y:S02]  /*97e0*/  SYNCS.PHASECHK.TRANS64.TRYWAIT P1, [R12+URZ+0x30c48], R21 ;  /* 0x030c48150c0075a7 */ /* 0x008724000802017f */
[----:B----4-:R-:W-:Y:S05]  /*97f0*/  @!P1 NANOSLEEP.SYNCS 0x989680 ;  /* 0x009896800000995d */ /* 0x010fea0003900000 */
[----:B------:R-:W4:Y:S02]  /*9800*/  @!P1 SYNCS.PHASECHK.TRANS64 P1, [R12+URZ+0x30c48], R21 ;  /* 0x030c48150c0095a7 */ /* 0x000f24000802007f */
[----:B----4-:R-:W-:Y:S05]  /*9810*/  @!P1 BRA `(.L_x_846) ;  /* 0xfffffffc00f09947 */ /* 0x010fea000383ffff */
[----:B------:R-:W-:Y:S05]  /*9820*/  BRA `(.L_x_869) ;  /* 0xfffffff000007947 */ /* 0x000fea000383ffff */
.L_x_848:
[----:B------:R-:W-:-:S07]  /*9830*/  SHF.L.U32 R5, R10, 0x1f, RZ ;  /* 0x0000001f0a057819 */ /* 0x000fce00000006ff */
.L_x_870:
[----:B-1----:R1:W2:Y:S02]  /*9840*/  SYNCS.PHASECHK.TRANS64.TRYWAIT P1, [R12+URZ+0x30c20], R5 ;  /* 0x030c20050c0075a7 */ /* 0x0022a4000802017f */
[----:B--2---:R-:W-:Y:S05]  /*9850*/  @!P1 NANOSLEEP.SYNCS 0x989680 ;  /* 0x009896800000995d */ /* 0x004fea0003900000 */
[----:B------:R-:W2:Y:S02]  /*9860*/  @!P1 SYNCS.PHASECHK.TRANS64 P1, [R12+URZ+0x30c20], R5 ;  /* 0x030c20050c0095a7 */ /* 0x000ea4000802007f */
[----:B--2---:R-:W-:Y:S05]  /*9870*/  @!P1 BRA `(.L_x_870) ;  /* 0xfffffffc00f09947 */ /* 0x004fea000383ffff */
[----:B------:R-:W-:Y:S05]  /*9880*/  BRA `(.L_x_871) ;  /* 0xfffffff0006c7947 */ /* 0x000fea000383ffff */
.L_x_851:
[----:B-1----:R1:W2:Y:S02]  /*9890*/  SYNCS.PHASECHK.TRANS64.TRYWAIT P1, [R12+URZ+0x30c40], R13 ;  /* 0x030c400d0c0075a7 */ /* 0x0022a4000802017f */
[----:B--2---:R-:W-:Y:S05]  /*98a0*/  @!P1 NANOSLEEP.SYNCS 0x989680 ;  /* 0x009896800000995d */ /* 0x004fea0003900000 */
[----:B------:R-:W2:Y:S02]  /*98b0*/  @!P1 SYNCS.PHASECHK.TRANS64 P1, [R12+URZ+0x30c40], R13 ;  /* 0x030c400d0c0095a7 */ /* 0x000ea4000802007f */
[----:B--2---:R-:W-:Y:S05]  /*98c0*/  @!P1 BRA `(.L_x_851) ;  /* 0xfffffffc00f09947 */ /* 0x004fea000383ffff */
[----:B------:R-:W-:Y:S05]  /*98d0*/  BRA `(.L_x_872) ;  /* 0xfffffff000e07947 */ /* 0x000fea000383ffff */
.L_x_853:
[----:B--2---:R2:W3:Y:S02]  /*98e0*/  SYNCS.PHASECHK.TRANS64.TRYWAIT P1, [R12+URZ+0x30c28], R13 ;  /* 0x030c280d0c0075a7 */ /* 0x0044e4000802017f */
[----:B---3--:R-:W-:Y:S05]  /*98f0*/  @!P1 NANOSLEEP.SYNCS 0x989680 ;  /* 0x009896800000995d */ /* 0x008fea0003900000 */
[----:B------:R-:W3:Y:S02]  /*9900*/  @!P1 SYNCS.PHASECHK.TRANS64 P1, [R12+URZ+0x30c28], R13 ;  /* 0x030c280d0c0095a7 */ /* 0x000ee4000802007f */
[----:B---3--:R-:W-:Y:S05]  /*9910*/  @!P1 BRA `(.L_x_853) ;  /* 0xfffffffc00f09947 */ /* 0x008fea000383ffff */
[----:B------:R-:W-:Y:S05]  /*9920*/  BRA `(.L_x_873) ;  /* 0xfffffff400507947 */ /* 0x000fea000383ffff */
.L_x_855:
[----:B-1----:R1:W2:Y:S02]  /*9930*/  SYNCS.PHASECHK.TRANS64.TRYWAIT P0, [R13+URZ+0x30c40], R2 ;  /* 0x030c40020d0075a7 */ /* 0x0022a4000800017f */
[----:B--2---:R-:W-:Y:S05]  /*9940*/  @!P0 NANOSLEEP.SYNCS 0x989680 ;  /* 0x009896800000895d */ /* 0x004fea0003900000 */
[----:B------:R-:W2:Y:S02]  /*9950*/  @!P0 SYNCS.PHASECHK.TRANS64 P0, [R13+URZ+0x30c40], R2 ;  /* 0x030c40020d0085a7 */ /* 0x000ea4000800007f */
[----:B--2---:R-:W-:Y:S05]  /*9960*/  @!P0 BRA `(.L_x_855) ;  /* 0xfffffffc00f08947 */ /* 0x004fea000383ffff */
[----:B------:R-:W-:Y:S05]  /*9970*/  BRA `(.L_x_874) ;  /* 0xfffffff400c07947 */ /* 0x000fea000383ffff */
.L_x_857:
[----:B------:R-:W-:Y:S01]  /*9980*/  BSSY B0, `(.L_x_875) ;  /* 0x0000006000007945 */ /* 0x000fe20003800000 */
[----:B------:R-:W-:-:S07]  /*9990*/  IMAD.MOV.U32 R15, RZ, RZ, -0x1 ;  /* 0xffffffffff0f7424 */ /* 0x000fce00078e00ff */
[----:B--2-4-:R-:W-:Y:S05]  /*99a0*/  WARPSYNC.COLLECTIVE R15, `(.L_x_876) ;  /* 0x000000000f0c7348 */ /* 0x014fea0003c00000 */
[----:B------:R-:W-:Y:S02]  /*99b0*/  ELECT P6, UR62, PT ;  /* 0x00000000003e782f */ /* 0x000fe400038c0000 */
[----:B------:R-:W-:Y:S01]  /*99c0*/  MOV R14, UR62 ;  /* 0x0000003e000e7c02 */ /* 0x000fe20008000f00 */
[----:B--2-4-:R-:W-:Y:S10]  /*99d0*/  ENDCOLLECTIVE ;  /* 0x000000000000791b */ /* 0x014ff40003800000 */
.L_x_876:
[----:B------:R-:W-:Y:S05]  /*99e0*/  BSYNC B0 ;  /* 0x0000000000007941 */ /* 0x000fea0003800000 */
.L_x_875:
[----:B------:R-:W-:Y:S01]  /*99f0*/  PLOP3.LUT P0, PT, P6, PT, PT, 0x80, 0x0 ;  /* 0x000000000000781c */ /* 0x000fe2000370f070 */
[----:B------:R-:W-:-:S12]  /*9a00*/  BRA `(.L_x_877) ;  /* 0xfffffff800507947 */ /* 0x000fd8000383ffff */
.L_x_859:
[----:B-1----:R1:W3:Y:S02]  /*9a10*/  SYNCS.PHASECHK.TRANS64.TRYWAIT P1, [R7+URZ], R4 ;  /* 0x00000004070075a7 */ /* 0x0022e4000802017f */
[----:B---3--:R-:W-:Y:S05]  /*9a20*/  @!P1 NANOSLEEP.SYNCS 0x989680 ;  /* 0x009896800000995d */ /* 0x008fea0003900000 */
[----:B------:R-:W3:Y:S02]  /*9a30*/  @!P1 SYNCS.PHASECHK.TRANS64 P1, [R7+URZ], R4 ;  /* 0x00000004070095a7 */ /* 0x000ee4000802007f */
[----:B---3--:R-:W-:Y:S05]  /*9a40*/  @!P1 BRA `(.L_x_859) ;  /* 0xfffffffc00f09947 */ /* 0x008fea000383ffff */
[----:B------:R-:W-:Y:S05]  /*9a50*/  BRA `(.L_x_878) ;  /* 0xfffffff800907947 */ /* 0x000fea000383ffff */
.L_x_860:
[----:B---3--:R3:W4:Y:S02]  /*9a60*/  SYNCS.PHASECHK.TRANS64.TRYWAIT P1, [R11+URZ], R2 ;  /* 0x000000020b0075a7 */ /* 0x008724000802017f */
[----:B----4-:R-:W-:Y:S05]  /*9a70*/  @!P1 NANOSLEEP.SYNCS 0x989680 ;  /* 0x009896800000995d */ /* 0x010fea0003900000 */
[----:B------:R-:W4:Y:S02]  /*9a80*/  @!P1 SYNCS.PHASECHK.TRANS64 P1, [R11+URZ], R2 ;  /* 0x000000020b0095a7 */ /* 0x000f24000802007f */
[----:B----4-:R-:W-:Y:S05]  /*9a90*/  @!P1 BRA `(.L_x_860) ;  /* 0xfffffffc00f09947 */ /* 0x010fea000383ffff */
[----:B------:R-:W-:Y:S05]  /*9aa0*/  BRA `(.L_x_879) ;  /* 0xfffffff800847947 */ /* 0x000fea000383ffff */
.L_x_862:
[----:B----4-:R4:W1:Y:S02]  /*9ab0*/  SYNCS.PHASECHK.TRANS64.TRYWAIT P0, [R9+URZ], R4 ;  /* 0x00000004090075a7 */ /* 0x010864000800017f */
[----:B-1----:R-:W-:Y:S05]  /*9ac0*/  @!P0 NANOSLEEP.SYNCS 0x989680 ;  /* 0x009896800000895d */ /* 0x002fea0003900000 */
[----:B------:R-:W1:Y:S02]  /*9ad0*/  @!P0 SYNCS.PHASECHK.TRANS64 P0, [R9+URZ], R4 ;  /* 0x00000004090085a7 */ /* 0x000e64000800007f */
[----:B-1----:R-:W-:Y:S05]  /*9ae0*/  @!P0 BRA `(.L_x_862) ;  /* 0xfffffffc00f08947 */ /* 0x002fea000383ffff */
[----:B------:R-:W-:Y:S05]  /*9af0*/  BRA `(.L_x_880) ;  /* 0xfffffff800887947 */ /* 0x000fea000383ffff */
.L_x_881:
        /* <DEDUP_REMOVED lines=16> */
.L_x_3724:


//--------------------- .text._ZN7cutlass13device_kernelIN5flash11enable_sm90INS1_16FlashAttnBwdSm90INS1_25CollectiveMainloopBwdSm90ILi2ELi2ELi2EN4cute5tupleIJNS5_1CILi1EEES8_S8_EEENS6_IJNS7_ILi128EEESA_NS7_ILi64EEEEEENS_10bfloat16_tEfNS_4arch4Sm90ELb0ELb0ELb1ELb1ELb1ELb1ELb0ELb0ELi2ELi1ELi2ELi2ELb0EEENS1_24CollectiveEpilogueBwdGQAISC_fSF_Li256ELb1ELb1EEENS1_19SingleTileSchedulerILb1ELb0ELb0ELi128EEEEEEEEEvNT_6ParamsE --------------------------
	.section	.text._ZN7cutlass13device_kernelIN5flash11enable_sm90INS1_16FlashAttnBwdSm90INS1_25CollectiveMainloopBwdSm90ILi2ELi2ELi2EN4cute5tupleIJNS5_1CILi1EEES8_S8_EEENS6_IJNS7_ILi128EEESA_NS7_ILi64EEEEEENS_10bfloat16_tEfNS_4arch4Sm90ELb0ELb0ELb1ELb1ELb1ELb1ELb0ELb0ELi2ELi1ELi2ELi2ELb0EEENS1_24CollectiveEpilogueBwdGQAISC_fSF_Li256ELb1ELb1EEENS1_19SingleTileSchedulerILb1ELb0ELb0ELi128EEEEEEEEEvNT_6ParamsE,"ax",@progbits
	.align	128
.text._ZN7cutlass13device_kernelIN5flash11enable_sm90INS1_16FlashAttnBwdSm90INS1_25CollectiveMainloopBwdSm90ILi2ELi2ELi2EN4cute5tupleIJNS5_1CILi1EEES8_S8_EEENS6_IJNS7_ILi128EEESA_NS7_ILi64EEEEEENS_10bfloat16_tEfNS_4arch4Sm90ELb0ELb0ELb1ELb1ELb1ELb1ELb0ELb0ELi2ELi1ELi2ELi2ELb0EEENS1_24CollectiveEpilogueBwdGQAISC_fSF_Li256ELb1ELb1EEENS1_19SingleTileSchedulerILb1ELb0ELb0ELi128EEEEEEEEEvNT_6ParamsE:
        .type           _ZN7cutlass13device_kernelIN5flash11enable_sm90INS1_16FlashAttnBwdSm90INS1_25CollectiveMainloopBwdSm90ILi2ELi2ELi2EN4cute5tupleIJNS5_1CILi1EEES8_S8_EEENS6_IJNS7_ILi128EEESA_NS7_ILi64EEEEEENS_10bfloat16_tEfNS_4arch4Sm90ELb0ELb0ELb1ELb1ELb1ELb1ELb0ELb0ELi2ELi1ELi2ELi2ELb0EEENS1_24CollectiveEpilogueBwdGQAISC_fSF_Li256ELb1ELb1EEENS1_19SingleTileSchedulerILb1ELb0ELb0ELi128EEEEEEEEEvNT_6ParamsE,@function
        .size           _ZN7cutlass13device_kernelIN5flash11enable_sm90INS1_16FlashAttnBwdSm90INS1_25CollectiveMainloopBwdSm90ILi2ELi2ELi2EN4cute5tupleIJNS5_1CILi1EEES8_S8_EEENS6_IJNS7_ILi128EEESA_NS7_ILi64EEEEEENS_10bfloat16_tEfNS_4arch4Sm90ELb0ELb0ELb1ELb1ELb1ELb1ELb0ELb0ELi2ELi1ELi2ELi2ELb0EEENS1_24CollectiveEpilogueBwdGQAISC_fSF_Li256ELb1ELb1EEENS1_19SingleTileSchedulerILb1ELb0ELb0ELi128EEEEEEEEEvNT_6ParamsE,(.L_x_3725 - _ZN7cutlass13device_kernelIN5flash11enable_sm90INS1_16FlashAttnBwdSm90INS1_25CollectiveMainloopBwdSm90ILi2ELi2ELi2EN4cute5tupleIJNS5_1CILi1EEES8_S8_EEENS6_IJNS7_ILi128EEESA_NS7_ILi64EEEEEENS_10bfloat16_tEfNS_4arch4Sm90ELb0ELb0ELb1ELb1ELb1ELb1ELb0ELb0ELi2ELi1ELi2ELi2ELb0EEENS1_24CollectiveEpilogueBwdGQAISC_fSF_Li256ELb1ELb1EEENS1_19SingleTileSchedulerILb1ELb0ELb0ELi128EEEEEEEEEvNT_6ParamsE)
        .other          _ZN7cutlass13device_kernelIN5flash11enable_sm90INS1_16FlashAttnBwdSm90INS1_25CollectiveMainloopBwdSm90ILi2ELi2ELi2EN4cute5tupleIJNS5_1CILi1EEES8_S8_EEENS6_IJNS7_ILi128EEESA_NS7_ILi64EEEEEENS_10bfloat16_tEfNS_4arch4Sm90ELb0ELb0ELb1ELb1ELb1ELb1ELb0ELb0ELi2ELi1ELi2ELi2ELb0EEENS1_24CollectiveEpilogueBwdGQAISC_fSF_Li256ELb1ELb1EEENS1_19SingleTileSchedulerILb1ELb0ELb0ELi128EEEEEEEEEvNT_6ParamsE,@"STO_CUDA_ENTRY STV_DEFAULT"
_ZN7cutlass13device_kernelIN5flash11enable_sm90INS1_16FlashAttnBwdSm90INS1_25CollectiveMainloopBwdSm90ILi2ELi2ELi2EN4cute5tupleIJNS5_1CILi1EEES8_S8_EEENS6_IJNS7_ILi128EEESA_NS7_ILi64EEEEEENS_10bfloat16_tEfNS_4arch4Sm90ELb0ELb0ELb1ELb1ELb1ELb1ELb0ELb0ELi2ELi1ELi2ELi2ELb0EEENS1_24CollectiveEpilogueBwdGQAISC_fSF_Li256ELb1ELb1EEENS1_19SingleTileSchedulerILb1ELb0ELb0ELi128EEEEEEEEEvNT_6ParamsE:
        /* <DEDUP_REMOVED lines=23> */
.L_x_883:
[----:B------:R-:W-:Y:S05]  /*0170*/  BSYNC B0 ;  /* 0x0000000000007941 */ /* 0x000fea0003800000 */
.L_x_882:
        /* <DEDUP_REMOVED lines=34> */
.L_x_884:
        /* <DEDUP_REMOVED lines=22> */
.L_x_885:
        /* <DEDUP_REMOVED lines=9> */
.L_x_888:
        /* <DEDUP_REMOVED lines=20> */
.L_x_889:
        /* <DEDUP_REMOVED lines=10> */
.L_x_891:
[----:B------:R-:W2:Y:S02]  /*0770*/  LDC R0, c[0x0][0x8c4] ;  /* 0x00023100ff007b82 */ /* 0x000ea40000000800 */
.L_x_890:
        /* <DEDUP_REMOVED lines=19> */
.L_x_893:
        /* <DEDUP_REMOVED lines=10> */
.L_x_894:
        /* <DEDUP_REMOVED lines=8> */
.L_x_895:
        /* <DEDUP_REMOVED lines=9> */
.L_x_896:
        /* <DEDUP_REMOVED lines=56> */
.L_x_899:
        /* <DEDUP_REMOVED lines=15> */
.L_x_898:
        /* <DEDUP_REMOVED lines=22> */
.L_x_901:
        /* <DEDUP_REMOVED lines=15> */
.L_x_900:
[----:B------:R-:W-:Y:S01]  /*1120*/  SHF.R.S32.HI R3, RZ, 0x1f, R18 ;  /* 0x0000001fff037819 */ /* 0x000fe20000011412 */
[----:B------:R-:W-:-:S03]  /*1130*/  UMOV UR4, 0xffffffff ;  /* 0xffffffff00047882 */ /* 0x000fc60000000000 */
[----:B------:R-:W-:-:S04]  /*1140*/  LEA.HI R0, R3, R18, RZ, 0x7 ;  /* 0x0000001203007211 */ /* 0x000fc800078f38ff */
[----:B------:R-:W-:Y:S01]  /*1150*/  SHF.R.S32.HI R13, RZ, 0x7, R0 ;  /* 0x00000007ff0d7819 */ /* 0x000fe20000011400 */
[----:B------:R-:W-:Y:S06]  /*1160*/  BRA.DIV UR4, `(.L_x_902) ;  /* 0x0000009204247947 */ /* 0x000fec000b800000 */
[----:B------:R1:W2:Y:S02]  /*1170*/  SHFL.IDX PT, R14, R13, RZ, 0x1f ;  /* 0x00001fff0d0e7589 */ /* 0x0002a400000e0000 */
.L_x_1006:
        /* <DEDUP_REMOVED lines=30> */
.L_x_903:
        /* <DEDUP_REMOVED lines=111> */
.L_x_915:
[----:B------:R-:W-:-:S13]  /*1a50*/  ISETP.NE.AND P0, PT, R7, 0x3, PT ;  /* 0x000000030700780c */ /* 0x000fda0003f05270 */
[----:B------:R-:W-:Y:S05]  /*1a60*/  @!P0 BRA `(.L_x_905) ;  /* 0x0000000000048947 */ /* 0x000fea0003800000 */
[----:B------:R-:W-:Y:S01]  /*1a70*/  BPT.TRAP 0x1 ;  /* 0x000000040000795c */ /* 0x000fe20000300000 */
.L_x_905:
[----:B------:R-:W-:Y:S01]  /*1a80*/  IMAD R25, R4, 0x8, R2 ;  /* 0x0000000804197824 */ /* 0x000fe200078e0202 */
[----:B------:R-:W-:-:S04]  /*1a90*/  SHF.L.U32 R22, R5, 0x1f, RZ ;  /* 0x0000001f05167819 */ /* 0x000fc800000006ff */
[----:B------:R1:W2:Y:S01]  /*1aa0*/  SYNCS.PHASECHK.TRANS64.TRYWAIT P1, [R25+URZ+0x30c10], R22 ;  /* 0x030c1016190075a7 */ /* 0x0002a2000802017f */
[----:B------:R-:W-:Y:S05]  /*1ab0*/  @!P0 BRA `(.L_x_906) ;  /* 0x0000000000048947 */ /* 0x000fea0003800000 */
[----:B------:R-:W-:Y:S01]  /*1ac0*/  BPT.TRAP 0x1 ;  /* 0x000000040000795c */ /* 0x000fe20000300000 */
.L_x_906:
[----:B------:R-:W-:-:S04]  /*1ad0*/  IADD3 R0, R2, 0x10000, RZ ;  /* 0x0001000002007810 */ /* 0x000fc80007ffe0ff */
[----:B------:R-:W-:-:S04]  /*1ae0*/  SHF.R.U32.HI R0, RZ, 0x4, R0 ;  /* 0x00000004ff007819 */ /* 0x000fc80000011600 */
[----:B------:R-:W-:Y:S01]  /*1af0*/  LOP3.LUT R0, R0, 0x3fff, RZ, 0xc0, !PT ;  /* 0x00003fff00007812 */ /* 0x000fe200078ec0ff */
[----:B--2---:R-:W-:Y:S06]  /*1b00*/  @P1 BRA `(.L_x_907) ;  /* 0x0000000000081947 */ /* 0x004fec0003800000 */
[----:B------:R-:W2:Y:S02]  /*1b10*/  SYNCS.PHASECHK.TRANS64.TRYWAIT P1, [R25+URZ+0x30c10], R22 ;  /* 0x030c1016190075a7 */ /* 0x000ea4000802017f */
[----:B--2---:R-:W-:Y:S05]  /*1b20*/  @!P1 BRA `(.L_x_908) ;  /* 0x0000008400e49947 */ /* 0x004fea0003800000 */
.L_x_907:
        /* <DEDUP_REMOVED lines=64> */
.L_x_909:
[----:B------:R1:W1:Y:S01]  /*1f30*/  SYNCS.PHASECHK.TRANS64.TRYWAIT P1, [R25+URZ+0x30c30], R22 ;  /* 0x030c3016190075a7 */ /* 0x000262000802017f */
[----:B------:R-:W-:Y:S05]  /*1f40*/  @!P0 BRA `(.L_x_910) ;  /* 0x0000000000048947 */ /* 0x000fea0003800000 */
[----:B------:R-:W-:Y:S01]  /*1f50*/  BPT.TRAP 0x1 ;  /* 0x000000040000795c */ /* 0x000fe20000300000 */
.L_x_910:
[----:B------:R-:W-:-:S04]  /*1f60*/  IADD3 R18, R2, 0x18000, RZ ;  /* 0x0001800002127810 */ /* 0x000fc80007ffe0ff */
[----:B------:R-:W-:-:S04]  /*1f70*/  SHF.R.U32.HI R18, RZ, 0x4, R18 ;  /* 0x00000004ff127819 */ /* 0x000fc80000011612 */
[----:B------:R-:W-:-:S04]  /*1f80*/  LOP3.LUT R18, R18, 0x3fff, RZ, 0xc0, !PT ;  /* 0x00003fff12127812 */ /* 0x000fc800078ec0ff */
[----:B------:R-:W-:Y:S01]  /*1f90*/  LOP3.LUT R21, R18, 0x10000, RZ, 0xfc, !PT ;  /* 0x0001000012157812 */ /* 0x000fe200078efcff */
[----:B-1----:R-:W-:Y:S06]  /*1fa0*/  @P1 BRA `(.L_x_911) ;  /* 0x0000000000081947 */ /* 0x002fec0003800000 */
[----:B------:R-:W1:Y:S02]  /*1fb0*/  SYNCS.PHASECHK.TRANS64.TRYWAIT P1, [R25+URZ+0x30c30], R22 ;  /* 0x030c3016190075a7 */ /* 0x000e64000802017f */
[----:B-1----:R-:W-:Y:S05]  /*1fc0*/  @!P1 BRA `(.L_x_912) ;  /* 0x0000008000d09947 */ /* 0x002fea0003800000 */
.L_x_911:
        /* <DEDUP_REMOVED lines=896> */
.L_x_913:
        /* <DEDUP_REMOVED lines=69> */
.L_x_914:
        /* <DEDUP_REMOVED lines=46> */
.L_x_897:
[----:B------:R-:W-:Y:S05]  /*5f00*/  @P0 BRA `(.L_x_892) ;  /* 0x0000004000b40947 */ /* 0x000fea0003800000 */
[----:B------:R-:W2:Y:S01]  /*5f10*/  LDL.LU R26, [R1+0x1c] ;  /* 0x00001c00011a7983 */ /* 0x000ea20000300800 */
[----:B-1----:R-:W1:Y:S01]  /*5f20*/  LDC.64 R2, c[0x0][0x878] ;  /* 0x00021e00ff027b82 */ /* 0x002e620000000a00 */
[----:B------:R-:W-:Y:S01]  /*5f30*/  ULDC UR4, c[0x0][0x870] ;  /* 0x00021c0000047ab9 */ /* 0x000fe20000000800 */
[----:B------:R-:W-:-:S06]  /*5f40*/  ULDC UR6, c[0x0][0x80c] ;  /* 0x0002030000067ab9 */ /* 0x000fcc0000000800 */
[----:B------:R-:W3:Y:S01]  /*5f50*/  LDC R17, c[0x0][0x850] ;  /* 0x00021400ff117b82 */ /* 0x000ee20000000800 */
[----:B------:R-:W4:Y:S01]  /*5f60*/  S2R R6, SR_TID.X ;  /* 0x0000000000067919 */ /* 0x000f220000002100 */
[----:B------:R-:W5:Y:S01]  /*5f70*/  S2R R8, SR_CTAID.Y ;  /* 0x0000000000087919 */ /* 0x000f620000002600 */
[----:B------:R-:W5:Y:S05]  /*5f80*/  S2R R16, SR_CTAID.X ;  /* 0x0000000000107919 */ /* 0x000f6a0000002500 */
[----:B------:R-:W5:Y:S01]  /*5f90*/  S2UR UR5, SR_CgaCtaId ;  /* 0x00000000000579c3 */ /* 0x000f620000008800 */
[----:B-1----:R-:W-:-:S07]  /*5fa0*/  ISETP.NE.U32.AND P0, PT, R2, RZ, PT ;  /* 0x000000ff0200720c */ /* 0x002fce0003f05070 */
[----:B------:R-:W1:Y:S01]  /*5fb0*/  LDC.64 R14, c[0x0][0x840] ;  /* 0x00021000ff0e7b82 */ /* 0x000e620000000a00 */
[----:B------:R-:W-:-:S07]  /*5fc0*/  ISETP.NE.AND.EX P0, PT, R3, RZ, PT, P0 ;  /* 0x000000ff0300720c */ /* 0x000fce0003f05300 */
[----:B------:R-:W1:Y:S08]  /*5fd0*/  LDC.64 R12, c[0x0][0x818] ;  /* 0x00020600ff0c7b82 */ /* 0x000e700000000a00 */
[----:B------:R-:W2:Y:S08]  /*5fe0*/  @P0 LDC.64 R2, c[0x0][0x878] ;  /* 0x00021e00ff020b82 */ /* 0x000eb00000000a00 */
[----:B------:R-:W1:Y:S08]  /*5ff0*/  LDC.64 R20, c[0x0][0x848] ;  /* 0x00021200ff147b82 */ /* 0x000e700000000a00 */
[----:B------:R-:W1:Y:S08]  /*6000*/  LDC.64 R22, c[0x0][0x800] ;  /* 0x00020000ff167b82 */ /* 0x000e700000000a00 */
[----:B------:R-:W1:Y:S01]  /*6010*/  LDC.64 R24, c[0x0][0x828] ;  /* 0x00020a00ff187b82 */ /* 0x000e620000000a00 */
[----:B--2---:R-:W-:-:S06]  /*6020*/  @P0 IMAD.WIDE R2, R26, 0x4, R2 ;  /* 0x000000041a020825 */ /* 0x004fcc00078e0202 */
[----:B------:R2:W5:Y:S01]  /*6030*/  @P0 LDG.E R2, desc[UR38][R2.64] ;  /* 0x0000002602020981 */ /* 0x000562000c1e1900 */
[----:B------:R-:W-:Y:S01]  /*6040*/  BAR.SYNC.DEFER_BLOCKING 0x1, 0x100 ;  /* 0x0044000000007b1d */ /* 0x000fe20000010000 */
[----:B---3--:R-:W-:Y:S01]  /*6050*/  ISETP.NE.AND P2, PT, R17, 0x1, PT ;  /* 0x000000011100780c */ /* 0x008fe20003f45270 */
[C---:B----4-:R-:W-:Y:S01]  /*6060*/  VIADD R18, R6.reuse, 0xffffff80 ;  /* 0xffffff8006127836 */ /* 0x050fe20000000000 */
[----:B------:R-:W-:-:S03]  /*6070*/  ISETP.NE.AND P1, PT, R6, 0x80, PT ;  /* 0x000000800600780c */ /* 0x000fc60003f25270 */
[----:B------:R-:W-:Y:S01]  /*6080*/  BSSY B0, `(.L_x_916) ;  /* 0x000004e000007945 */ /* 0x000fe20003800000 */
[----:B------:R-:W-:-:S04]  /*6090*/  SHF.R.S32.HI R5, RZ, 0x1f, R18 ;  /* 0x0000001fff057819 */ /* 0x000fc80000011412 */
[----:B------:R-:W-:-:S03]  /*60a0*/  LEA.HI R5, R5, R18, RZ, 0x7 ;  /* 0x0000001205057211 */ /* 0x000fc600078f38ff */
[----:B------:R-:W5:Y:S01]  /*60b0*/  @P2 LDC R7, c[0x0][0x854] ;  /* 0x00021500ff072b82 */ /* 0x000f620000000800 */
[C---:B--2---:R-:W-:Y:S02]  /*60c0*/  LOP3.LUT R3, R5.reuse, 0xfffff80, RZ, 0xc0, !PT ;  /* 0x0fffff8005037812 */ /* 0x044fe400078ec0ff */
[----:B------:R-:W-:-:S03]  /*60d0*/  SHF.L.U32 R5, R5, 0x5, RZ ;  /* 0x0000000505057819 */ /* 0x000fc600000006ff */
[----:B------:R-:W-:Y:S01]  /*60e0*/  IMAD.IADD R4, R18, 0x1, -R3 ;  /* 0x0000000112047824 */ /* 0x000fe200078e0a03 */
[----:B------:R-:W-:Y:S01]  /*60f0*/  LOP3.LUT R5, R5, 0x3ffff000, RZ, 0xc0, !PT ;  /* 0x3ffff00005057812 */ /* 0x000fe200078ec0ff */
[----:B------:R-:W2:Y:S03]  /*6100*/  @P2 LDC R9, c[0x0][0x858] ;  /* 0x00021600ff092b82 */ /* 0x000ea60000000800 */
[----:B------:R-:W-:Y:S01]  /*6110*/  LEA R4, R4, R5, 0x2 ;  /* 0x0000000504047211 */ /* 0x000fe200078e10ff */
[----:B-----5:R-:W-:-:S04]  /*6120*/  @P2 IMAD.HI.U32 R0, R8, R7, RZ ;  /* 0x0000000708002227 */ /* 0x020fc800078e00ff */
[----:B------:R-:W-:Y:S01]  /*6130*/  IMAD.MOV.U32 R7, RZ, RZ, R8 ;  /* 0x000000ffff077224 */ /* 0x000fe200078e0008 */
[----:B--2---:R-:W-:Y:S01]  /*6140*/  @P2 SHF.R.U32.HI R7, RZ, R9, R0 ;  /* 0x00000009ff072219 */ /* 0x004fe20000011600 */
[----:B------:R-:W-:Y:S01]  /*6150*/  IMAD R0, R26, UR6, RZ ;  /* 0x000000061a007c24 */ /* 0x000fe2000f8e02ff */
[----:B------:R-:W-:Y:S02]  /*6160*/  ISETP.NE.AND P2, PT, R18, RZ, PT ;  /* 0x000000ff1200720c */ /* 0x000fe40003f45270 */
[----:B------:R-:W-:Y:S01]  /*6170*/  SHF.R.S32.HI R9, RZ, 0x1f, R7 ;  /* 0x0000001fff097819 */ /* 0x000fe20000011407 */
[----:B------:R-:W2:Y:S01]  /*6180*/  LDC.64 R18, c[0x0][0x820] ;  /* 0x00020800ff127b82 */ /* 0x000ea20000000a00 */
[----:B------:R-:W-:Y:S01]  /*6190*/  SHF.R.S32.HI R6, RZ, 0x1f, R0 ;  /* 0x0000001fff067819 */ /* 0x000fe20000011400 */
[----:B------:R-:W-:-:S05]  /*61a0*/  @P0 IMAD R2, R26, 0x80, R2 ;  /* 0x000000801a020824 */ /* 0x000fca00078e0202 */
[----:B------:R-:W-:-:S04]  /*61b0*/  @P0 SHF.R.S32.HI R3, RZ, 0x1f, R2 ;  /* 0x0000001fff030819 */ /* 0x000fc80000011402 */
[----:B------:R-:W-:Y:S01]  /*61c0*/  @P0 LEA.HI R3, R3, R2, RZ, 0x7 ;  /* 0x0000000203030211 */ /* 0x000fe200078f38ff */
[----:B------:R-:W-:Y:S01]  /*61d0*/  IMAD R2, R16, UR4, RZ ;  /* 0x0000000410027c24 */ /* 0x000fe2000f8e02ff */
[----:B------:R-:W-:Y:S02]  /*61e0*/  UMOV UR4, 0x400 ;  /* 0x0000040000047882 */ /* 0x000fe40000000000 */
[----:B------:R-:W-:Y:S01]  /*61f0*/  ULEA UR4, UR5, UR4, 0x18 ;  /* 0x0000000405047291 */ /* 0x000fe2000f8ec03f */
[----:B------:R-:W-:Y:S01]  /*6200*/  IMAD R2, R2, UR6, RZ ;  /* 0x0000000602027c24 */ /* 0x000fe2000f8e02ff */
[----:B------:R-:W-:Y:S01]  /*6210*/  ULDC.64 UR6, c[0x0][0x868] ;  /* 0x00021a0000067ab9 */ /* 0x000fe20000000a00 */
[----:B------:R-:W-:-:S03]  /*6220*/  @P0 IMAD.SHL.U32 R3, R3, 0x40, RZ ;  /* 0x0000004003030824 */ /* 0x000fc600078e00ff */
[----:B------:R-:W-:Y:S02]  /*6230*/  IADD3 R10, P3, P4, R2, R0, R7 ;  /* 0x00000000020a7210 */ /* 0x000fe40007c7e007 */
[----:B------:R-:W-:Y:S02]  /*6240*/  SHF.R.S32.HI R5, RZ, 0x1f, R2 ;  /* 0x0000001fff057819 */ /* 0x000fe40000011402 */
[----:B------:R-:W-:Y:S02]  /*6250*/  @P0 LOP3.LUT R2, R3, 0xffffe000, RZ, 0xc0, !PT ;  /* 0xffffe00003020812 */ /* 0x000fe400078ec0ff */
[----:B------:R-:W-:Y:S01]  /*6260*/  IADD3.X R11, R5, R6, R9, P3, P4 ;  /* 0x00000006050b7210 */ /* 0x000fe20001fe8409 */
[----:B------:R-:W-:Y:S01]  /*6270*/  IMAD.SHL.U32 R5, R16, 0x2000, RZ ;  /* 0x0000200010057824 */ /* 0x000fe200078e00ff */
[----:B------:R-:W-:Y:S02]  /*6280*/  @P0 SHF.R.S32.HI R3, RZ, 0x1f, R2 ;  /* 0x0000001fff030819 */ /* 0x000fe40000011402 */
[----:B------:R-:W-:-:S02]  /*6290*/  @!P0 CS2R R2, SRZ ;  /* 0x0000000000028805 */ /* 0x000fc4000001ff00 */
[----:B------:R-:W-:Y:S01]  /*62a0*/  LEA R0, R4, UR4, 0x2 ;  /* 0x0000000404007c11 */ /* 0x000fe2000f8e10ff */
[----:B-1----:R-:W-:Y:S01]  /*62b0*/  IMAD R6, R9, R14, RZ ;  /* 0x0000000e09067224 */ /* 0x002fe200078e02ff */
[----:B------:R-:W-:Y:S02]  /*62c0*/  SHF.L.U64.HI R11, R10, 0x2, R11 ;  /* 0x000000020a0b7819 */ /* 0x000fe4000001020b */
[----:B------:R-:W-:Y:S01]  /*62d0*/  IADD3 R4, P3, R5, R2, RZ ;  /* 0x0000000205047210 */ /* 0x000fe20007f7e0ff */
[-C--:B------:R-:W-:Y:S01]  /*62e0*/  IMAD R2, R9, R12.reuse, RZ ;  /* 0x0000000c09027224 */ /* 0x080fe200078e02ff */
[----:B------:R1:W-:Y:S01]  /*62f0*/  STS.128 [R0], R152 ;  /* 0x0000009800007388 */ /* 0x0003e20000000c00 */
[----:B------:R-:W-:Y:S01]  /*6300*/  IMAD R15, R7, R15, R6 ;  /* 0x0000000f070f7224 */ /* 0x000fe200078e0206 */
[----:B------:R-:W-:Y:S01]  /*6310*/  LEA.HI.X.SX32 R5, R5, R3, 0x1, P3 ;  /* 0x0000000305057211 */ /* 0x000fe200018f0eff */
[C---:B------:R-:W-:Y:S01]  /*6320*/  IMAD R9, R7.reuse, R13, R2 ;  /* 0x0000000d07097224 */ /* 0x040fe200078e0202 */
[----:B------:R-:W-:Y:S01]  /*6330*/  SHF.R.S32.HI R6, RZ, 0x1f, R26 ;  /* 0x0000001fff067819 */ /* 0x000fe2000001141a */
[----:B------:R1:W-:Y:S01]  /*6340*/  STS.128 [R0+0x800], R156 ;  /* 0x0008009c00007388 */ /* 0x0003e20000000c00 */
[----:B------:R-:W-:-:S02]  /*6350*/  IMAD.WIDE.U32 R2, R7, R12, R4 ;  /* 0x0000000c07027225 */ /* 0x000fc400078e0004 */
[----:B------:R-:W-:Y:S01]  /*6360*/  SEL R13, R6, RZ, !P0 ;  /* 0x000000ff060d7207 */ /* 0x000fe20004000000 */
[----:B------:R1:W-:Y:S01]  /*6370*/  STS.128 [R0+0x1000], R160 ;  /* 0x001000a000007388 */ /* 0x0003e20000000c00 */
[----:B------:R-:W-:-:S03]  /*6380*/  IMAD.WIDE.U32 R4, R7, R14, R4 ;  /* 0x0000000e07047225 */ /* 0x000fc600078e0004 */
[----:B------:R1:W-:Y:S01]  /*6390*/  STS.128 [R0+0x1800], R164 ;  /* 0x001800a400007388 */ /* 0x0003e20000000c00 */
[----:B------:R-:W-:Y:S01]  /*63a0*/  IMAD.IADD R3, R3, 0x1, R9 ;  /* 0x0000000103037824 */ /* 0x000fe200078e0209 */
[----:B------:R-:W-:Y:S02]  /*63b0*/  SEL R9, R26, RZ, !P0 ;  /* 0x000000ff1a097207 */ /* 0x000fe40004000000 */
[----:B------:R1:W-:Y:S01]  /*63c0*/  STS.128 [R0+0x2000], R168 ;  /* 0x002000a800007388 */ /* 0x0003e20000000c00 */
[----:B--2---:R-:W-:Y:S01]  /*63d0*/  IMAD R6, R13, R18, RZ ;  /* 0x000000120d067224 */ /* 0x004fe200078e02ff */
[----:B------:R-:W-:Y:S01]  /*63e0*/  IADD3 R5, R5, R15, RZ ;  /* 0x0000000f05057210 */ /* 0x000fe20007ffe0ff */
[----:B------:R-:W-:Y:S01]  /*63f0*/  IMAD R12, R13, R20, RZ ;  /* 0x000000140d0c7224 */ /* 0x000fe200078e02ff */
[----:B------:R1:W-:Y:S01]  /*6400*/  STS.128 [R0+0x2800], R172 ;  /* 0x002800ac00007388 */ /* 0x0003e20000000c00 */
[----:B------:R-:W-:Y:S02]  /*6410*/  IMAD.SHL.U32 R13, R10, 0x4, RZ ;  /* 0x000000040a0d7824 */ /* 0x000fe400078e00ff */
[C---:B------:R-:W-:Y:S01]  /*6420*/  IMAD R15, R9.reuse, R19, R6 ;  /* 0x00000013090f7224 */ /* 0x040fe200078e0206 */
[----:B------:R1:W-:Y:S01]  /*6430*/  STS.128 [R0+0x3000], R176 ;  /* 0x003000b000007388 */ /* 0x0003e20000000c00 */
[----:B------:R-:W-:Y:S01]  /*6440*/  IMAD.WIDE.U32 R2, R9, R18, R2 ;  /* 0x0000001209027225 */ /* 0x000fe200078e0002 */
[----:B------:R-:W-:-:S02]  /*6450*/  IADD3 R6, P4, R13, UR6, RZ ;  /* 0x000000060d067c10 */ /* 0x000fc4000ff9e0ff */
[----:B------:R1:W-:Y:S01]  /*6460*/  STS.128 [R0+0x3800], R180 ;  /* 0x003800b400007388 */ /* 0x0003e20000000c00 */
[----:B------:R-:W-:Y:S01]  /*6470*/  IMAD.WIDE.U32 R4, R9, R20, R4 ;  /* 0x0000001409047225 */ /* 0x000fe200078e0004 */
[----:B------:R-:W-:-:S03]  /*6480*/  LEA R22, P3, R2, R22, 0x2 ;  /* 0x0000001602167211 */ /* 0x000fc600078610ff */
[----:B------:R-:W-:Y:S01]  /*6490*/  IMAD.MOV R10, RZ, RZ, -R7 ;  /* 0x000000ffff0a7224 */ /* 0x000fe200078e0a07 */
[----:B------:R-:W-:Y:S01]  /*64a0*/  IADD3.X R7, R11, UR7, RZ, P4, !PT ;  /* 0x000000070b077c10 */ /* 0x000fe2000a7fe4ff */
[----:B------:R-:W-:Y:S01]  /*64b0*/  IMAD R9, R9, R21, R12 ;  /* 0x0000001509097224 */ /* 0x000fe200078e020c */
[----:B------:R-:W-:Y:S01]  /*64c0*/  LEA R24, P0, R4, R24, 0x2 ;  /* 0x0000001804187211 */ /* 0x000fe200078010ff */
[----:B------:R-:W-:Y:S02]  /*64d0*/  IMAD R17, R17, R10, R8 ;  /* 0x0000000a11117224 */ /* 0x000fe400078e0208 */
[----:B------:R-:W-:Y:S01]  /*64e0*/  IMAD.IADD R10, R3, 0x1, R15 ;  /* 0x00000001030a7824 */ /* 0x000fe200078e020f */
[----:B------:R-:W-:Y:S01]  /*64f0*/  IADD3 R9, R5, R9, RZ ;  /* 0x0000000905097210 */ /* 0x000fe20007ffe0ff */
[----:B------:R-:W-:Y:S08]  /*6500*/  @P2 BRA `(.L_x_917) ;  /* 0x0000000000142947 */ /* 0x000ff00003800000 */
.L_x_918:
[----:B------:R-:W2:Y:S04]  /*6510*/  LDG.E.STRONG.GPU R8, desc[UR38][R6.64] ;  /* 0x0000002606087981 */ /* 0x000ea8000c1ef900 */
[----:B--2---:R-:W-:Y:S01]  /*6520*/  CCTL.IVALL ;  /* 0x00000000ff00798f */ /* 0x004fe20002000000 */
[----:B------:R-:W-:Y:S05]  /*6530*/  YIELD ;  /* 0x0000000000007946 */ /* 0x000fea0003800000 */
[----:B------:R-:W-:-:S13]  /*6540*/  ISETP.NE.AND P2, PT, R8, R17, PT ;  /* 0x000000110800720c */ /* 0x000fda0003f45270 */
[----:B------:R-:W-:Y:S05]  /*6550*/  @P2 BRA `(.L_x_918) ;  /* 0xfffffffc00ec2947 */ /* 0x000fea000383ffff */
.L_x_917:
[----:B------:R-:W-:Y:S05]  /*6560*/  BSYNC B0 ;  /* 0x0000000000007941 */ /* 0x000fea0003800000 */
.L_x_916:
[----:B------:R-:W-:Y:S01]  /*6570*/  UMOV UR5, 0xffffffff ;  /* 0xffffffff00057882 */ /* 0x000fe20000000000 */
[----:B------:R-:W-:Y:S02]  /*6580*/  LEA.HI.X R10, R2, R23, R10, 0x2, P3 ;  /* 0x00000017020a7211 */ /* 0x000fe400018f140a */
[----:B------:R-:W-:Y:S01]  /*6590*/  LEA.HI.X R9, R4, R25, R9, 0x2, P0 ;  /* 0x0000001904097211 */ /* 0x000fe200000f1409 */
[----:B------:R-:W-:Y:S06]  /*65a0*/  BRA.DIV UR5, `(.L_x_919) ;  /* 0x0000003e056c7947 */ /* 0x000fec000b800000 */
[----:B------:R-:W-:Y:S01]  /*65b0*/  NOP ;  /* 0x0000000000007918 */ /* 0x000fe20000000000 */
.L_x_1009:
[----:B------:R-:W-:Y:S01]  /*65c0*/  @!PT LDS RZ, [RZ] ;  /* 0x00000000fffff984 */ /* 0x000fe20000000800 */
[----:B------:R-:W-:Y:S01]  /*65d0*/  @!PT LDS RZ, [RZ] ;  /* 0x00000000fffff984 */ /* 0x000fe20000000800 */
[----:B------:R-:W-:Y:S01]  /*65e0*/  @!PT LDS RZ, [RZ] ;  /* 0x00000000fffff984 */ /* 0x000fe20000000800 */
[----:B------:R-:W-:Y:S01]  /*65f0*/  @!PT LDS RZ, [RZ] ;  /* 0x00000000fffff984 */ /* 0x000fe20000000800 */
[----:B------:R2:W-:Y:S06]  /*6600*/  MEMBAR.ALL.CTA ;  /* 0x0000000000007992 */ /* 0x0005ec0000008000 */
[----:B--2---:R-:W2:Y:S01]  /*6610*/  FENCE.VIEW.ASYNC.S ;  /* 0x00000000000073c6 */ /* 0x004ea20000000000 */
[----:B------:R-:W-:Y:S05]  /*6620*/  WARPSYNC.ALL ;  /* 0x0000000000007948 */ /* 0x000fea0003800000 */
[----:B------:R-:W-:Y:S01]  /*6630*/  BSSY B0, `(.L_x_920) ;  /* 0x0000010000007945 */ /* 0x000fe20003800000 */
[----:B--2---:R-:W-:Y:S06]  /*6640*/  BAR.SYNC.DEFER_BLOCKING 0x1, 0x100 ;  /* 0x0044000000007b1d */ /* 0x004fec0000010000 */
[----:B------:R-:W-:Y:S05]  /*6650*/  @P1 BRA `(.L_x_921) ;  /* 0x0000000000341947 */ /* 0x000fea0003800000 */
[----:B------:R-:W-:Y:S01]  /*6660*/  R2UR UR6, R24 ;  /* 0x00000000180672ca */ /* 0x000fe200000e0000 */
[----:B------:R-:W-:Y:S01]  /*6670*/  UMOV UR5, 0x800 ;  /* 0x0000080000057882 */ /* 0x000fe20000000000 */
[----:B------:R-:W-:Y:S01]  /*6680*/  R2UR UR7, R9 ;  /* 0x00000000090772ca */ /* 0x000fe200000e0000 */
[----:B------:R-:W-:Y:S01]  /*6690*/  UMOV UR8, 0x0 ;  /* 0x0000000000087882 */ /* 0x000fe20000000000 */
[----:B------:R-:W-:Y:S01]  /*66a0*/  PLOP3.LUT P0, PT, PT, PT, PT, 0x80, 0x0 ;  /* 0x000000000000781c */ /* 0x000fe20003f0f070 */
[----:B------:R-:W-:-:S12]  /*66b0*/  UMOV UR9, 0x14f00000 ;  /* 0x14f0000000097882 */ /* 0x000fd80000000000 */
.L_x_922:
[----:B------:R-:W-:Y:S01]  /*66c0*/  @P0 ELECT P2, URZ, PT ;  /* 0x00000000003f082f */ /* 0x000fe20003840000 */
[----:B------:R2:W-:-:S12]  /*66d0*/  UBLKRED.G.S.ADD.F32.RN [UR6], [UR4], UR5, desc[UR8] ;  /* 0x00000806040073bb */ /* 0x0005d800080a1405 */
[----:B------:R-:W-:Y:S02]  /*66e0*/  @P2 PLOP3.LUT P0, PT, P2, PT, PT, 0x8, 0x0 ;  /* 0x000000000000281c */ /* 0x000fe4000170e170 */
[----:B------:R-:W-:-:S11]  /*66f0*/  PLOP3.LUT P2, PT, PT, PT, PT, 0x8, 0x0 ;  /* 0x000000000000781c */ /* 0x000fd60003f4e170 */
[----:B--2---:R-:W-:Y:S05]  /*6700*/  @P0 BRA.U.ANY `(.L_x_922) ;  /* 0xfffffffd00ec0947 */ /* 0x004fea000393ffff */
[----:B------:R0:W-:Y:S01]  /*6710*/  UTMACMDFLUSH ;  /* 0x00000000000079b7 */ /* 0x0001e20000000000 */
[----:B------:R-:W-:-:S04]  /*6720*/  DEPBAR.LE SB0, 0x0 ;  /* 0x000080000000791a */ /* 0x000fc80000000000 */
.L_x_921:
[----:B------:R-:W-:Y:S05]  /*6730*/  BSYNC B0 ;  /* 0x0000000000007941 */ /* 0x000fea0003800000 */
.L_x_920:
        /* <DEDUP_REMOVED lines=12> */
[----:B------:R-:W-:-:S05]  /*6800*/  IMAD.MOV.U32 R3, RZ, RZ, 0x1 ;  /* 0x00000001ff037424 */ /* 0x000fca00078e00ff */
[----:B------:R2:W-:Y:S02]  /*6810*/  REDG.E.ADD.S32.STRONG.GPU desc[UR38][R6.64], R3 ;  /* 0x000000030600798e */ /* 0x0005e4000c10e3a6 */
.L_x_924:
[----:B------:R-:W-:Y:S05]  /*6820*/  BSYNC B0 ;  /* 0x0000000000007941 */ /* 0x000fea0003800000 */
.L_x_923:
[----:B------:R-:W-:Y:S06]  /*6830*/  BAR.SYNC.DEFER_BLOCKING 0x1, 0x100 ;  /* 0x0044000000007b1d */ /* 0x000fec0000010000 */
[----:B------:R-:W-:Y:S01]  /*6840*/  ULDC.64 UR6, c[0x0][0x860] ;  /* 0x0002180000067ab9 */ /* 0x000fe20000000a00 */
[----:B------:R-:W-:Y:S01]  /*6850*/  BSSY B0, `(.L_x_925) ;  /* 0x0000011000007945 */ /* 0x000fe20003800000 */
[----:B------:R-:W-:-:S04]  /*6860*/  IADD3 R2, P0, R13, UR6, RZ ;  /* 0x000000060d027c10 */ /* 0x000fc8000ff1e0ff */
[----:B--2---:R-:W-:Y:S01]  /*6870*/  IADD3.X R3, R11, UR7, RZ, P0, !PT ;  /* 0x000000070b037c10 */ /* 0x004fe200087fe4ff */
        /* <DEDUP_REMOVED lines=9> */
.L_x_927:
[----:B-12---:R-:W2:Y:S04]  /*6910*/  LDG.E.STRONG.GPU R0, desc[UR38][R2.64] ;  /* 0x0000002602007981 */ /* 0x006ea8000c1ef900 */
[----:B--2---:R-:W-:Y:S01]  /*6920*/  CCTL.IVALL ;  /* 0x00000000ff00798f */ /* 0x004fe20002000000 */
[----:B------:R-:W-:Y:S05]  /*6930*/  YIELD ;  /* 0x0000000000007946 */ /* 0x000fea0003800000 */
[----:B------:R-:W-:-:S13]  /*6940*/  ISETP.NE.AND P0, PT, R0, R17, PT ;  /* 0x000000110000720c */ /* 0x000fda0003f05270 */
[----:B------:R-:W-:Y:S05]  /*6950*/  @P0 BRA `(.L_x_927) ;  /* 0xfffffffc00ec0947 */ /* 0x000fea000383ffff */
.L_x_926:
[----:B------:R-:W-:Y:S05]  /*6960*/  BSYNC B0 ;  /* 0x0000000000007941 */ /* 0x000fea0003800000 */
.L_x_925:
[----:B------:R-:W-:-:S03]  /*6970*/  UMOV UR5, 0xffffffff ;  /* 0xffffffff00057882 */ /* 0x000fc60000000000 */
[----:B------:R-:W-:Y:S05]  /*6980*/  BRA.DIV UR5, `(.L_x_928) ;  /* 0x0000003a05907947 */ /* 0x000fea000b800000 */
[----:B------:R-:W-:Y:S01]  /*6990*/  NOP ;  /* 0x0000000000007918 */ /* 0x000fe20000000000 */
.L_x_1012:
[----:B------:R-:W-:Y:S01]  /*69a0*/  @!PT LDS RZ, [RZ] ;  /* 0x00000000fffff984 */ /* 0x000fe20000000800 */
[----:B------:R-:W-:Y:S01]  /*69b0*/  @!PT LDS RZ, [RZ] ;  /* 0x00000000fffff984 */ /* 0x000fe20000000800 */
[----:B------:R-:W-:Y:S01]  /*69c0*/  @!PT LDS RZ, [RZ] ;  /* 0x00000000fffff984 */ /* 0x000fe20000000800 */
[----:B------:R-:W-:Y:S01]  /*69d0*/  @!PT LDS RZ, [RZ] ;  /* 0x00000000fffff984 */ /* 0x000fe20000000800 */
[----:B------:R3:W-:Y:S06]  /*69e0*/  MEMBAR.ALL.CTA ;  /* 0x0000000000007992 */ /* 0x0007ec0000008000 */
[----:B---3--:R-:W3:Y:S01]  /*69f0*/  FENCE.VIEW.ASYNC.S ;  /* 0x00000000000073c6 */ /* 0x008ee20000000000 */
[----:B------:R-:W-:Y:S05]  /*6a00*/  WARPSYNC.ALL ;  /* 0x0000000000007948 */ /* 0x000fea0003800000 */
[----:B------:R-:W-:Y:S01]  /*6a10*/  BSSY B0, `(.L_x_929) ;  /* 0x0000010000007945 */ /* 0x000fe20003800000 */
[----:B---3--:R-:W-:Y:S06]  /*6a20*/  BAR.SYNC.DEFER_BLOCKING 0x1, 0x100 ;  /* 0x0044000000007b1d */ /* 0x008fec0000010000 */
[----:B------:R-:W-:Y:S05]  /*6a30*/  @P1 BRA `(.L_x_930) ;  /* 0x0000000000341947 */ /* 0x000fea0003800000 */
[----:B------:R-:W-:Y:S01]  /*6a40*/  R2UR UR6, R22 ;  /* 0x00000000160672ca */ /* 0x000fe200000e0000 */
[----:B------:R-:W-:Y:S01]  /*6a50*/  UMOV UR5, 0x800 ;  /* 0x0000080000057882 */ /* 0x000fe20000000000 */
[----:B------:R-:W-:Y:S01]  /*6a60*/  R2UR UR7, R10 ;  /* 0x000000000a0772ca */ /* 0x000fe200000e0000 */
[----:B------:R-:W-:Y:S01]  /*6a70*/  UMOV UR8, 0x0 ;  /* 0x0000000000087882 */ /* 0x000fe20000000000 */
[----:B------:R-:W-:Y:S01]  /*6a80*/  PLOP3.LUT P0, PT, PT, PT, PT, 0x80, 0x0 ;  /* 0x000000000000781c */ /* 0x000fe20003f0f070 */
[----:B------:R-:W-:-:S12]  /*6a90*/  UMOV UR9, 0x14f00000 ;  /* 0x14f0000000097882 */ /* 0x000fd80000000000 */
.L_x_931:
[----:B------:R-:W-:Y:S01]  /*6aa0*/  @P0 ELECT P2, URZ, PT ;  /* 0x00000000003f082f */ /* 0x000fe20003840000 */
[----:B------:R3:W-:-:S12]  /*6ab0*/  UBLKRED.G.S.ADD.F32.RN [UR6], [UR4], UR5, desc[UR8] ;  /* 0x00000806040073bb */ /* 0x0007d800080a1405 */
[----:B------:R-:W-:Y:S02]  /*6ac0*/  @P2 PLOP3.LUT P0, PT, P2, PT, PT, 0x8, 0x0 ;  /* 0x000000000000281c */ /* 0x000fe4000170e170 */
[----:B------:R-:W-:-:S11]  /*6ad0*/  PLOP3.LUT P2, PT, PT, PT, PT, 0x8, 0x0 ;  /* 0x000000000000781c */ /* 0x000fd60003f4e170 */
[----:B---3--:R-:W-:Y:S05]  /*6ae0*/  @P0 BRA.U.ANY `(.L_x_931) ;  /* 0xfffffffd00ec0947 */ /* 0x008fea000393ffff */
[----:B------:R0:W-:Y:S01]  /*6af0*/  UTMACMDFLUSH ;  /* 0x00000000000079b7 */ /* 0x0001e20000000000 */
[----:B------:R-:W-:-:S04]  /*6b00*/  DEPBAR.LE SB0, 0x0 ;  /* 0x000080000000791a */ /* 0x000fc80000000000 */
.L_x_930:
[----:B------:R-:W-:Y:S05]  /*6b10*/  BSYNC B0 ;  /* 0x0000000000007941 */ /* 0x000fea0003800000 */
.L_x_929:
[----:B------:R-:W-:Y:S01]  /*6b20*/  NOP ;  /* 0x0000000000007918 */ /* 0x000fe20000000000 */
[----:B------:R-:W-:Y:S05]  /*6b30*/  @P1 BRA `(.L_x_892) ;  /* 0x0000003400a81947 */ /* 0x000fea0003800000 */
[----:B------:R-:W-:Y:S01]  /*6b40*/  IMAD.MOV.U32 R5, RZ, RZ, 0x1 ;  /* 0x00000001ff057424 */ /* 0x000fe200078e00ff */
[----:B------:R-:W-:Y:S01]  /*6b50*/  @!PT LDS RZ, [RZ] ;  /* 0x00000000fffff984 */ /* 0x000fe20000000800 */
[----:B------:R-:W-:Y:S01]  /*6b60*/  @!PT LDS RZ, [RZ] ;  /* 0x00000000fffff984 */ /* 0x000fe20000000800 */
[----:B------:R-:W-:Y:S01]  /*6b70*/  @!PT LDS RZ, [RZ] ;  /* 0x00000000fffff984 */ /* 0x000fe20000000800 */
[----:B------:R-:W-:Y:S01]  /*6b80*/  @!PT LDS RZ, [RZ] ;  /* 0x00000000fffff984 */ /* 0x000fe20000000800 */
[----:B------:R3:W-:Y:S06]  /*6b90*/  MEMBAR.ALL.CTA ;  /* 0x0000000000007992 */ /* 0x0007ec0000008000 */
[----:B---3--:R-:W-:Y:S06]  /*6ba0*/  MEMBAR.ALL.GPU ;  /* 0x0000000000007992 */ /* 0x008fec000000a000 */
[----:B------:R-:W-:-:S00]  /*6bb0*/  ERRBAR ;  /* 0x00000000000079ab */ /* 0x000fc00000000000 */
[----:B------:R-:W-:Y:S06]  /*6bc0*/  CGAERRBAR ;  /* 0x00000000000075ab */ /* 0x000fec0000000000 */
[----:B012345:R-:W-:Y:S04]  /*6bd0*/  CCTL.IVALL ;  /* 0x00000000ff00798f */ /* 0x03ffe80002000000 */
[----:B------:R3:W-:Y:S01]  /*6be0*/  REDG.E.ADD.S32.STRONG.GPU desc[UR38][R2.64], R5 ;  /* 0x000000050200798e */ /* 0x0007e2000c10e3a6 */
[----:B------:R-:W-:Y:S05]  /*6bf0*/  BRA `(.L_x_892) ;  /* 0x0000003400787947 */ /* 0x000fea0003800000 */
.L_x_887:
        /* <DEDUP_REMOVED lines=16> */
[----:B------:R-:W-:Y:S01]  /*6d00*/  IMAD.U32 R2, RZ, RZ, UR4 ;  /* 0x00000004ff027e24 */ /* 0x000fe2000f8e00ff */
[----:B------:R-:W-:-:S05]  /*6d10*/  MOV R3, UR5 ;  /* 0x0000000500037c02 */ /* 0x000fca0008000f00 */
[----:B------:R-:W2:Y:S02]  /*6d20*/  LDG.E R2, desc[UR38][R2.64] ;  /* 0x0000002602027981 */ /* 0x000ea4000c1e1900 */
[----:B--2---:R-:W-:Y:S01]  /*6d30*/  R2UR UR4, R2 ;  /* 0x00000000020472ca */ /* 0x004fe200000e0000 */
[----:B------:R-:W-:-:S14]  /*6d40*/  BRA `(.L_x_934) ;  /* 0x0000000000387947 */ /* 0x000fdc0003800000 */
.L_x_933:
[----:B------:R-:W-:Y:S02]  /*6d50*/  ULDC.64 UR4, c[0x0][0x8d8] ;  /* 0x0002360000047ab9 */ /* 0x000fe40000000a00 */
[----:B------:R-:W-:-:S04]  /*6d60*/  ISETP.NE.U32.AND P0, PT, RZ, UR4, PT ;  /* 0x00000004ff007c0c */ /* 0x000fc8000bf05070 */
[----:B------:R-:W-:-:S13]  /*6d70*/  ISETP.NE.AND.EX P0, PT, RZ, UR5, PT, P0 ;  /* 0x00000005ff007c0c */ /* 0x000fda000bf05300 */
[----:B------:R-:W-:Y:S05]  /*6d80*/  @!P0 BRA `(.L_x_935) ;  /* 0x0000000000248947 */ /* 0x000fea0003800000 */
[----:B------:R-:W-:Y:S02]  /*6d90*/  ULDC.64 UR4, c[0x0][0x8d8] ;  /* 0x0002360000047ab9 */ /* 0x000fe40000000a00 */
[----:B--2---:R-:W-:-:S06]  /*6da0*/  UIMAD.WIDE UR4, UR12, 0x4, UR4 ;  /* 0x000000040c0478a5 */ /* 0x004fcc000f8e0204 */
[----:B------:R-:W-:Y:S02]  /*6db0*/  IMAD.U32 R2, RZ, RZ, UR4 ;  /* 0x00000004ff027e24 */ /* 0x000fe4000f8e00ff */
[----:B------:R-:W-:-:S05]  /*6dc0*/  IMAD.U32 R3, RZ, RZ, UR5 ;  /* 0x00000005ff037e24 */ /* 0x000fca000f8e00ff */
[----:B------:R-:W2:Y:S04]  /*6dd0*/  LDG.E R0, desc[UR38][R2.64] ;  /* 0x0000002602007981 */ /* 0x000ea8000c1e1900 */
[----:B------:R-:W2:Y:S02]  /*6de0*/  LDG.E R5, desc[UR38][R2.64+0x4] ;  /* 0x0000042602057981 */ /* 0x000ea4000c1e1900 */
[----:B--2---:R-:W-:-:S05]  /*6df0*/  IMAD.IADD R0, R5, 0x1, -R0 ;  /* 0x0000000105007824 */ /* 0x004fca00078e0a00 */
[----:B------:R-:W-:Y:S01]  /*6e00*/  R2UR UR4, R0 ;  /* 0x00000000000472ca */ /* 0x000fe200000e0000 */
[----:B------:R-:W-:-:S14]  /*6e10*/  BRA `(.L_x_934) ;  /* 0x0000000000047947 */ /* 0x000fdc0003800000 */
.L_x_935:
[----:B------:R-:W-:-:S05]  /*6e20*/  ULDC UR4, c[0x0][0x8c4] ;  /* 0x0002310000047ab9 */ /* 0x000fca0000000800 */
.L_x_934:
        /* <DEDUP_REMOVED lines=11> */
[----:B------:R-:W-:Y:S01]  /*6ee0*/  MOV R2, UR4 ;  /* 0x0000000400027c02 */ /* 0x000fe20008000f00 */
[----:B------:R-:W-:Y:S01]  /*6ef0*/  IMAD.U32 R3, RZ, RZ, UR5 ;  /* 0x00000005ff037e24 */ /* 0x000fe2000f8e00ff */
[----:B------:R-:W-:Y:S02]  /*6f00*/  ULDC.64 UR4, c[0x0][0x780] ;  /* 0x0001e00000047ab9 */ /* 0x000fe40000000a00 */
[----:B------:R-:W-:-:S04]  /*6f10*/  UISETP.NE.U32.AND UP1, UPT, UR4, URZ, UPT ;  /* 0x0000003f0400728c */ /* 0x000fc8000bf25070 */
[----:B------:R-:W2:Y:S01]  /*6f20*/  @P0 LDG.E R6, desc[UR38][R2.64] ;  /* 0x0000002602060981 */ /* 0x000ea2000c1e1900 */
[----:B------:R-:W-:Y:S01]  /*6f30*/  UISETP.NE.AND.EX UP1, UPT, UR5, URZ, UPT, UP1 ;  /* 0x0000003f0500728c */ /* 0x000fe2000bf25310 */
[----:B------:R-:W-:Y:S02]  /*6f40*/  ULDC UR6, c[0x0][0x280] ;  /* 0x0000a00000067ab9 */ /* 0x000fe40000000800 */
[----:B------:R-:W-:-:S03]  /*6f50*/  IMAD.U32 R0, RZ, RZ, UR6 ;  /* 0x00000006ff007e24 */ /* 0x000fc6000f8e00ff */
[----:B------:R-:W-:-:S05]  /*6f60*/  PLOP3.LUT P1, PT, PT, PT, UP1, 0x80, 0x0 ;  /* 0x000000000000781c */ /* 0x000fca0003f2f018 */
[----:B------:R-:W-:Y:S02]  /*6f70*/  @UP1 ULDC.64 UR4, c[0x0][0x780] ;  /* 0x0001e00000041ab9 */ /* 0x000fe40000000a00 */
[----:B------:R-:W-:-:S06]  /*6f80*/  @UP1 UIMAD.WIDE UR4, UR12, 0x4, UR4 ;  /* 0x000000040c0418a5 */ /* 0x000fcc000f8e0204 */
[----:B------:R-:W-:Y:S01]  /*6f90*/  IMAD.U32 R4, RZ, RZ, UR4 ;  /* 0x00000004ff047e24 */ /* 0x000fe2000f8e00ff */
[----:B------:R-:W-:-:S05]  /*6fa0*/  MOV R5, UR5 ;  /* 0x0000000500057c02 */ /* 0x000fca0008000f00 */
        /* <DEDUP_REMOVED lines=13> */
.L_x_936:
        /* <DEDUP_REMOVED lines=18> */
[----:B------:R-:W-:Y:S01]  /*71a0*/  USEL UR18, UR12, URZ, !UP0 ;  /* 0x0000003f0c127287 */ /* 0x000fe2000c000000 */
[----:B------:R-:W-:Y:S01]  /*71b0*/  LEA.HI R3, R3, R2, RZ, 0x7 ;  /* 0x0000000203037211 */ /* 0x000fe200078f38ff */
[----:B------:R-:W-:-:S02]  /*71c0*/  USEL UR13, UR5, URZ, !UP0 ;  /* 0x0000003f050d7287 */ /* 0x000fc4000c000000 */
[----:B------:R-:W-:Y:S01]  /*71d0*/  UIADD3 UR8, UP0, UR6, UR14, URZ ;  /* 0x0000000e06087290 */ /* 0x000fe2000ff1e03f */
[----:B------:R-:W-:Y:S01]  /*71e0*/  SHF.R.S32.HI R3, RZ, 0x7, R3 ;  /* 0x00000007ff037819 */ /* 0x000fe20000011403 */
[----:B------:R-:W-:Y:S01]  /*71f0*/  UIADD3 UR5, UR15, UR9, URZ ;  /* 0x000000090f057290 */ /* 0x000fe2000fffe03f */
[----:B------:R-:W-:Y:S01]  /*7200*/  ULDC UR10, c[0x0][0x288] ;  /* 0x0000a200000a7ab9 */ /* 0x000fe20000000800 */
[----:B------:R-:W-:Y:S01]  /*7210*/  ULDC.64 UR16, c[0x0][0x2e0] ;  /* 0x0000b80000107ab9 */ /* 0x000fe20000000a00 */
[----:B------:R-:W-:Y:S01]  /*7220*/  UIMAD UR12, UR12, UR10, URZ ;  /* 0x0000000a0c0c72a4 */ /* 0x000fe2000f8e023f */
[----:B------:R-:W-:Y:S01]  /*7230*/  VIMNMX R3, R3, 0x1, !PT ;  /* 0x0000000103037848 */ /* 0x000fe20007fe0100 */
[----:B------:R-:W-:Y:S01]  /*7240*/  ULDC UR11, c[0x0][0x760] ;  /* 0x0001d800000b7ab9 */ /* 0x000fe20000000800 */
[----:B------:R-:W-:Y:S02]  /*7250*/  UIADD3.X UR9, UR7, UR5, URZ, UP0, !UPT ;  /* 0x0000000507097290 */ /* 0x000fe400087fe43f */
[----:B------:R-:W-:Y:S01]  /*7260*/  UIMAD UR13, UR13, UR16, URZ ;  /* 0x000000100d0d72a4 */ /* 0x000fe2000f8e023f */
[----:B------:R-:W-:Y:S01]  /*7270*/  LOP3.LUT R6, R3, 0x1, RZ, 0xc0, !PT ;  /* 0x0000000103067812 */ /* 0x000fe200078ec0ff */
[----:B------:R-:W-:-:S02]  /*7280*/  UIMAD UR10, UR10, UR11, URZ ;  /* 0x0000000b0a0a72a4 */ /* 0x000fc4000f8e023f */
[----:B------:R-:W-:Y:S02]  /*7290*/  UIADD3 UR11, UP0, UR12, UR19, URZ ;  /* 0x000000130c0b7290 */ /* 0x000fe4000ff1e03f */
[----:B------:R-:W-:Y:S01]  /*72a0*/  UIMAD UR13, UR18, UR17, UR13 ;  /* 0x00000011120d72a4 */ /* 0x000fe2000f8e020d */
[----:B-1----:R-:W-:Y:S01]  /*72b0*/  LOP3.LUT R0, R4, 0x1f, RZ, 0xc0, !PT ;  /* 0x0000001f04007812 */ /* 0x002fe200078ec0ff */
[----:B------:R-:W-:Y:S02]  /*72c0*/  UIMAD.WIDE.U32 UR8, UR18, UR16, UR8 ;  /* 0x00000010120872a5 */ /* 0x000fe4000f8e0008 */
[----:B------:R-:W-:Y:S01]  /*72d0*/  ULEA.HI.X.SX32 UR12, UR12, UR4, 0x1, UP0 ;  /* 0x000000040c0c7291 */ /* 0x000fe200080f0e3f */
[----:B------:R-:W-:Y:S01]  /*72e0*/  ELECT P0, URZ, PT ;  /* 0x00000000003f782f */ /* 0x000fe20003800000 */
        /* <DEDUP_REMOVED lines=19> */
.L_x_962:
[----:B------:R-:W-:Y:S01]  /*7420*/  UIMAD UR13, UR10, UR4, URZ ;  /* 0x000000040a0d72a4 */ /* 0x000fe2000f8e023f */
[----:B------:R-:W-:Y:S01]  /*7430*/  ISETP.NE.AND P1, PT, R0, RZ, PT ;  /* 0x000000ff0000720c */ /* 0x000fe20003f25270 */
[----:B------:R-:W-:Y:S01]  /*7440*/  ULDC.64 UR6, c[0x0][0x768] ;  /* 0x0001da0000067ab9 */ /* 0x000fe20000000a00 */
[----:B------:R-:W-:Y:S01]  /*7450*/  USHF.L.U32 UR14, UR5, 0xe, URZ ;  /* 0x0000000e050e7899 */ /* 0x000fe2000800063f */
[----:B------:R-:W-:Y:S01]  /*7460*/  IADD3 R4, R4, -0x2, RZ ;  /* 0xfffffffe04047810 */ /* 0x000fe20007ffe0ff */
[----:B------:R-:W-:Y:S01]  /*7470*/  UIADD3 UR15, UP0, UR13, UR11, URZ ;  /* 0x0000000b0d0f7290 */ /* 0x000fe2000ff1e03f */
[----:B------:R-:W-:Y:S01]  /*7480*/  BSSY B0, `(.L_x_938) ;  /* 0x0000010000007945 */ /* 0x000fe20003800000 */
[----:B------:R-:W-:Y:S01]  /*7490*/  UIMAD.WIDE UR30, UR14, 0x4, UR16 ;  /* 0x000000040e1e78a5 */ /* 0x000fe2000f8e0210 */
[----:B------:R-:W-:Y:S01]  /*74a0*/  ISETP.NE.AND P2, PT, R4, RZ, PT ;  /* 0x000000ff0400720c */ /* 0x000fe20003f45270 */
[----:B------:R-:W-:Y:S02]  /*74b0*/  ULEA.HI.X.SX32 UR22, UR13, UR12, 0x1, UP0 ;  /* 0x0000000c0d167291 */ /* 0x000fe400080f0e3f */
[----:B------:R-:W-:-:S02]  /*74c0*/  ULEA UR23, UP0, UR15, UR6, 0x2 ;  /* 0x000000060f177291 */ /* 0x000fc4000f80103f */
[----:B------:R-:W-:Y:S02]  /*74d0*/  UIMAD.WIDE UR26, UR14, 0x4, UR18 ;  /* 0x000000040e1a78a5 */ /* 0x000fe4000f8e0212 */
[----:B------:R-:W-:Y:S02]  /*74e0*/  ULEA.HI.X UR22, UR15, UR7, UR22, 0x2, UP0 ;  /* 0x000000070f167291 */ /* 0x000fe400080f1416 */
[----:B-1----:R-:W-:Y:S01]  /*74f0*/  IMAD.U32 R2, RZ, RZ, UR23 ;  /* 0x00000017ff027e24 */ /* 0x002fe2000f8e00ff */
[----:B------:R-:W-:-:S03]  /*7500*/  UIMAD.WIDE UR14, UR14, 0x4, UR20 ;  /* 0x000000040e0e78a5 */ /* 0x000fc6000f8e0214 */
[----:B------:R-:W-:Y:S01]  /*7510*/  IMAD.U32 R3, RZ, RZ, UR22 ;  /* 0x00000016ff037e24 */ /* 0x000fe2000f8e00ff */
[----:B------:R-:W-:Y:S08]  /*7520*/  @P1 BRA `(.L_x_939) ;  /* 0x0000000000141947 */ /* 0x000ff00003800000 */
.L_x_940:
[----:B------:R-:W2:Y:S04]  /*7530*/  LDG.E.STRONG.GPU R5, desc[UR38][R2.64] ;  /* 0x0000002602057981 */ /* 0x000ea8000c1ef900 */
[----:B--2---:R-:W-:Y:S01]  /*7540*/  CCTL.IVALL ;  /* 0x00000000ff00798f */ /* 0x004fe20002000000 */
[----:B------:R-:W-:Y:S05]  /*7550*/  YIELD ;  /* 0x0000000000007946 */ /* 0x000fea0003800000 */
[----:B------:R-:W-:-:S13]  /*7560*/  ISETP.NE.AND P3, PT, R5, UR24, PT ;  /* 0x0000001805007c0c */ /* 0x000fda000bf65270 */
[----:B------:R-:W-:Y:S05]  /*7570*/  @P3 BRA `(.L_x_940) ;  /* 0xfffffffc00ec3947 */ /* 0x000fea000383ffff */
.L_x_939:
[----:B------:R-:W-:Y:S05]  /*7580*/  BSYNC B0 ;  /* 0x0000000000007941 */ /* 0x000fea0003800000 */
.L_x_938:
[----:B------:R-:W-:-:S03]  /*7590*/  UMOV UR22, 0xffffffff ;  /* 0xffffffff00167882 */ /* 0x000fc60000000000 */
[----:B------:R-:W-:Y:S05]  /*75a0*/  BRA.DIV UR22, `(.L_x_941) ;  /* 0x0000002e16a47947 */ /* 0x000fea000b800000 */
[----:B------:R-:W-:Y:S01]  /*75b0*/  NOP ;  /* 0x0000000000007918 */ /* 0x000fe20000000000 */
.L_x_1015:
        /* <DEDUP_REMOVED lines=19> */
.L_x_943:
[----:B------:R-:W-:Y:S05]  /*76f0*/  BSYNC B0 ;  /* 0x0000000000007941 */ /* 0x000fea0003800000 */
.L_x_942:
        /* <DEDUP_REMOVED lines=13> */
.L_x_945:
[----:B------:R-:W-:Y:S05]  /*77d0*/  BSYNC B0 ;  /* 0x0000000000007941 */ /* 0x000fea0003800000 */
.L_x_944:
[----:B------:R-:W-:Y:S06]  /*77e0*/  BAR.ARV 0xa, 0xa0 ;  /* 0x0282800000007b1d */ /* 0x000fec0000002000 */
[----:B------:R-:W-:Y:S04]  /*77f0*/  BSSY B0, `(.L_x_946) ;  /* 0x0000003000007945 */ /* 0x000fe80003800000 */
[----:B------:R-:W-:Y:S05]  /*7800*/  @!P0 BRA `(.L_x_947) ;  /* 0x0000000000048947 */ /* 0x000fea0003800000 */
[----:B------:R-:W-:-:S04]  /*7810*/  DEPBAR.LE SB0, 0x0 ;  /* 0x000080000000791a */ /* 0x000fc80000000000 */
.L_x_947:
[----:B------:R-:W-:Y:S05]  /*7820*/  BSYNC B0 ;  /* 0x0000000000007941 */ /* 0x000fea0003800000 */
.L_x_946:
        /* <DEDUP_REMOVED lines=19> */
.L_x_949:
[----:B------:R-:W-:Y:S05]  /*7960*/  BSYNC B0 ;  /* 0x0000000000007941 */ /* 0x000fea0003800000 */
.L_x_948:
[----:B------:R-:W-:Y:S01]  /*7970*/  UIADD3 UR13, UR10, UR13, URZ ;  /* 0x0000000d0a0d7290 */ /* 0x000fe2000fffe03f */
[----:B------:R-:W-:Y:S03]  /*7980*/  BSSY B0, `(.L_x_950) ;  /* 0x000000d000007945 */ /* 0x000fe60003800000 */
[----:B------:R-:W-:-:S04]  /*7990*/  UIADD3 UR22, UP0, UR13, UR11, URZ ;  /* 0x0000000b0d167290 */ /* 0x000fc8000ff1e03f */
[----:B------:R-:W-:Y:S02]  /*79a0*/  ULEA.HI.X.SX32 UR13, UR13, UR12, 0x1, UP0 ;  /* 0x0000000c0d0d7291 */ /* 0x000fe400080f0e3f */
[----:B------:R-:W-:-:S04]  /*79b0*/  ULEA UR6, UP0, UR22, UR6, 0x2 ;  /* 0x0000000616067291 */ /* 0x000fc8000f80103f */
[----:B------:R-:W-:Y:S02]  /*79c0*/  ULEA.HI.X UR13, UR22, UR7, UR13, 0x2, UP0 ;  /* 0x00000007160d7291 */ /* 0x000fe400080f140d */
[----:B-1----:R-:W-:-:S04]  /*79d0*/  IMAD.U32 R2, RZ, RZ, UR6 ;  /* 0x00000006ff027e24 */ /* 0x002fc8000f8e00ff */
[----:B------:R-:W-:Y:S01]  /*79e0*/  MOV R3, UR13 ;  /* 0x0000000d00037c02 */ /* 0x000fe20008000f00 */
[----:B------:R-:W-:Y:S06]  /*79f0*/  @P1 BRA `(.L_x_951) ;  /* 0x0000000000141947 */ /* 0x000fec0003800000 */
.L_x_952:
[----:B------:R-:W2:Y:S04]  /*7a00*/  LDG.E.STRONG.GPU R5, desc[UR38][R2.64] ;  /* 0x0000002602057981 */ /* 0x000ea8000c1ef900 */
[----:B--2---:R-:W-:Y:S01]  /*7a10*/  CCTL.IVALL ;  /* 0x00000000ff00798f */ /* 0x004fe20002000000 */
[----:B------:R-:W-:Y:S05]  /*7a20*/  YIELD ;  /* 0x0000000000007946 */ /* 0x000fea0003800000 */
[----:B------:R-:W-:-:S13]  /*7a30*/  ISETP.NE.AND P3, PT, R5, UR24, PT ;  /* 0x0000001805007c0c */ /* 0x000fda000bf65270 */
[----:B------:R-:W-:Y:S05]  /*7a40*/  @P3 BRA `(.L_x_952) ;  /* 0xfffffffc00ec3947 */ /* 0x000fea000383ffff */
.L_x_951:
[----:B------:R-:W-:Y:S05]  /*7a50*/  BSYNC B0 ;  /* 0x0000000000007941 */ /* 0x000fea0003800000 */
.L_x_950:
[----:B------:R-:W-:-:S03]  /*7a60*/  UMOV UR6, 0xffffffff ;  /* 0xffffffff00067882 */ /* 0x000fc60000000000 */
[----:B------:R-:W-:Y:S05]  /*7a70*/  BRA.DIV UR6, `(.L_x_953) ;  /* 0x0000002a068c7947 */ /* 0x000fea000b800000 */
[----:B------:R-:W-:Y:S01]  /*7a80*/  NOP ;  /* 0x0000000000007918 */ /* 0x000fe20000000000 */
.L_x_1018:
        /* <DEDUP_REMOVED lines=13> */
.L_x_955:
[----:B------:R-:W-:Y:S05]  /*7b60*/  BSYNC B0 ;  /* 0x0000000000007941 */ /* 0x000fea0003800000 */
.L_x_954:
        /* <DEDUP_REMOVED lines=13> */
.L_x_957:
[----:B------:R-:W-:Y:S05]  /*7c40*/  BSYNC B0 ;  /* 0x0000000000007941 */ /* 0x000fea0003800000 */
.L_x_956:
[----:B------:R-:W-:Y:S06]  /*7c50*/  BAR.ARV 0xa, 0xa0 ;  /* 0x0282800000007b1d */ /* 0x000fec0000002000 */
[----:B------:R-:W-:Y:S04]  /*7c60*/  BSSY B0, `(.L_x_958) ;  /* 0x0000003000007945 */ /* 0x000fe80003800000 */
[----:B------:R-:W-:Y:S05]  /*7c70*/  @!P0 BRA `(.L_x_959) ;  /* 0x0000000000048947 */ /* 0x000fea0003800000 */
[----:B------:R-:W-:-:S04]  /*7c80*/  DEPBAR.LE SB0, 0x0 ;  /* 0x000080000000791a */ /* 0x000fc80000000000 */
.L_x_959:
[----:B------:R-:W-:Y:S05]  /*7c90*/  BSYNC B0 ;  /* 0x0000000000007941 */ /* 0x000fea0003800000 */
.L_x_958:
        /* <DEDUP_REMOVED lines=19> */
.L_x_961:
[----:B------:R-:W-:Y:S05]  /*7dd0*/  BSYNC B0 ;  /* 0x0000000000007941 */ /* 0x000fea0003800000 */
.L_x_960:
[----:B------:R-:W-:Y:S02]  /*7de0*/  UIADD3 UR4, UR4, 0x2, URZ ;  /* 0x0000000204047890 */ /* 0x000fe4000fffe03f */
[----:B------:R-:W-:Y:S01]  /*7df0*/  UIADD3 UR5, UR5, 0x1, URZ ;  /* 0x0000000105057890 */ /* 0x000fe2000fffe03f */
[----:B------:R-:W-:Y:S11]  /*7e00*/  @P2 BRA `(.L_x_962) ;  /* 0xfffffff400842947 */ /* 0x000ff6000383ffff */
.L_x_937:
        /* <DEDUP_REMOVED lines=11> */
[----:B------:R-:W-:Y:S01]  /*7ec0*/  IMAD.U32 R3, RZ, RZ, UR5 ;  /* 0x00000005ff037e24 */ /* 0x000fe2000f8e00ff */
[----:B------:R-:W-:Y:S06]  /*7ed0*/  @P3 BRA `(.L_x_964) ;  /* 0x0000000000143947 */ /* 0x000fec0003800000 */
.L_x_965:
[----:B------:R-:W2:Y:S04]  /*7ee0*/  LDG.E.STRONG.GPU R0, desc[UR38][R2.64] ;  /* 0x0000002602007981 */ /* 0x000ea8000c1ef900 */
[----:B--2---:R-:W-:Y:S01]  /*7ef0*/  CCTL.IVALL ;  /* 0x00000000ff00798f */ /* 0x004fe20002000000 */
[----:B------:R-:W-:Y:S05]  /*7f00*/  YIELD ;  /* 0x0000000000007946 */ /* 0x000fea0003800000 */
[----:B------:R-:W-:-:S13]  /*7f10*/  ISETP.NE.AND P1, PT, R0, UR24, PT ;  /* 0x0000001800007c0c */ /* 0x000fda000bf25270 */
[----:B------:R-:W-:Y:S05]  /*7f20*/  @P1 BRA `(.L_x_965) ;  /* 0xfffffffc00ec1947 */ /* 0x000fea000383ffff */
.L_x_964:
[----:B------:R-:W-:Y:S05]  /*7f30*/  BSYNC B0 ;  /* 0x0000000000007941 */ /* 0x000fea0003800000 */
.L_x_963:
[----:B------:R-:W-:-:S03]  /*7f40*/  UMOV UR5, 0xffffffff ;  /* 0xffffffff00057882 */ /* 0x000fc60000000000 */
[----:B------:R-:W-:Y:S05]  /*7f50*/  BRA.DIV UR5, `(.L_x_966) ;  /* 0x0000002605707947 */ /* 0x000fea000b800000 */
[----:B------:R-:W-:Y:S01]  /*7f60*/  NOP ;  /* 0x0000000000007918 */ /* 0x000fe20000000000 */
.L_x_1021:
        /* <DEDUP_REMOVED lines=22> */
.L_x_968:
[----:B------:R-:W-:Y:S05]  /*80d0*/  BSYNC B0 ;  /* 0x0000000000007941 */ /* 0x000fea0003800000 */
.L_x_967:
        /* <DEDUP_REMOVED lines=20> */
.L_x_970:
[----:B------:R-:W-:Y:S05]  /*8220*/  BSYNC B0 ;  /* 0x0000000000007941 */ /* 0x000fea0003800000 */
.L_x_969:
[----:B------:R-:W-:Y:S06]  /*8230*/  BAR.ARV 0xa, 0xa0 ;  /* 0x0282800000007b1d */ /* 0x000fec0000002000 */
[----:B------:R-:W-:Y:S04]  /*8240*/  BSSY B0, `(.L_x_971) ;  /* 0x0000003000007945 */ /* 0x000fe80003800000 */
[----:B------:R-:W-:Y:S05]  /*8250*/  @!P0 BRA `(.L_x_972) ;  /* 0x0000000000048947 */ /* 0x000fea0003800000 */
[----:B------:R-:W-:-:S04]  /*8260*/  DEPBAR.LE SB0, 0x0 ;  /* 0x000080000000791a */ /* 0x000fc80000000000 */
.L_x_972:
[----:B------:R-:W-:Y:S05]  /*8270*/  BSYNC B0 ;  /* 0x0000000000007941 */ /* 0x000fea0003800000 */
.L_x_971:
        /* <DEDUP_REMOVED lines=19> */
.L_x_932:
        /* <DEDUP_REMOVED lines=10> */
.L_x_973:
        /* <DEDUP_REMOVED lines=10> */
.L_x_975:
[----:B------:R-:W3:Y:S02]  /*84f0*/  LDC R5, c[0x0][0x8c4] ;  /* 0x00023100ff057b82 */ /* 0x000ee40000000800 */
.L_x_974:
[----:B------:R-:W4:Y:S01]  /*8500*/  S2R R14, SR_CTAID.X ;  /* 0x00000000000e7919 */ /* 0x000f220000002500 */
[----:B------:R-:W-:Y:S01]  /*8510*/  IMAD.MOV.U32 R0, RZ, RZ, 0x1 ;  /* 0x00000001ff007424 */ /* 0x000fe200078e00ff */
[----:B------:R-:W-:Y:S01]  /*8520*/  MOV R9, RZ ;  /* 0x000000ff00097202 */ /* 0x000fe20000000f00 */
[----:B----4-:R-:W-:-:S05]  /*8530*/  IMAD.SHL.U32 R14, R14, 0x80, RZ ;  /* 0x000000800e0e7824 */ /* 0x010fca00078e00ff */
        /* <DEDUP_REMOVED lines=19> */
[----:B------:R-:W-:Y:S01]  /*8670*/  IMAD.MOV.U32 R5, RZ, RZ, RZ ;  /* 0x000000ffff057224 */ /* 0x000fe200078e00ff */
[----:B------:R-:W-:Y:S01]  /*8680*/  ULDC UR4, c[0x0][0x280] ;  /* 0x0000a00000047ab9 */ /* 0x000fe20000000800 */
[----:B-1----:R-:W-:-:S05]  /*8690*/  @P0 IMAD.WIDE R2, R8, 0x4, R2 ;  /* 0x0000000408020825 */ /* 0x002fca00078e0202 */
[----:B------:R2:W5:Y:S01]  /*86a0*/  @P0 LDG.E R5, desc[UR38][R2.64] ;  /* 0x0000002602050981 */ /* 0x000562000c1e1900 */
[----:B------:R-:W-:Y:S02]  /*86b0*/  IMAD.U32 R4, RZ, RZ, UR4 ;  /* 0x00000004ff047e24 */ /* 0x000fe4000f8e00ff */
[----:B--2---:R-:W-:Y:S01]  /*86c0*/  @P2 IMAD.WIDE R2, R8, 0x4, R12 ;  /* 0x0000000408022825 */ /* 0x004fe200078e020c */
[----:B------:R-:W-:-:S04]  /*86d0*/  VOTEU.ANY UP0, P1 ;  /* 0x00000000003f7886 */ /* 0x000fc80000800100 */
[----:B------:R1:W5:Y:S02]  /*86e0*/  @P2 LDG.E R4, desc[UR38][R2.64] ;  /* 0x0000002602042981 */ /* 0x000364000c1e1900 */
[----:B-1----:R-:W-:Y:S02]  /*86f0*/  CS2R R2, SRZ ;  /* 0x0000000000027805 */ /* 0x002fe4000001ff00 */
[----:B---3--:R-:W-:-:S04]  /*8700*/  @P1 LEA R9, R8, R9, 0x7 ;  /* 0x0000000908091211 */ /* 0x008fc800078e38ff */
[----:B------:R-:W-:-:S04]  /*8710*/  @P1 SHF.R.S32.HI R12, RZ, 0x1f, R9 ;  /* 0x0000001fff0c1819 */ /* 0x000fc80000011409 */
[----:B------:R-:W-:-:S04]  /*8720*/  @P1 LEA.HI R12, R12, R9, RZ, 0x7 ;  /* 0x000000090c0c1211 */ /* 0x000fc800078f38ff */
[----:B------:R-:W-:Y:S02]  /*8730*/  @P1 LOP3.LUT R12, R12, 0xffffff80, RZ, 0xc0, !PT ;  /* 0xffffff800c0c1812 */ /* 0x000fe400078ec0ff */
[----:B----4-:R-:W-:Y:S02]  /*8740*/  @P1 R2UR UR4, R15 ;  /* 0x000000000f0412ca */ /* 0x010fe400000e0000 */
        /* <DEDUP_REMOVED lines=8> */
.L_x_977:
        /* <DEDUP_REMOVED lines=8> */
[----:B------:R-:W-:Y:S01]  /*8850*/  ULDC UR4, c[0x0][0x2e8] ;  /* 0x0000ba0000047ab9 */ /* 0x000fe20000000800 */
[----:B------:R-:W-:Y:S01]  /*8860*/  R2UR UR13, R8 ;  /* 0x00000000080d72ca */ /* 0x000fe200000e0000 */
[----:B------:R-:W-:Y:S01]  /*8870*/  VOTEU.ANY UP1, P0 ;  /* 0x00000000003f7886 */ /* 0x000fe20000020100 */
[----:B------:R-:W-:Y:S02]  /*8880*/  ISETP.NE.AND.EX P1, PT, R11, RZ, PT, P1 ;  /* 0x000000ff0b00720c */ /* 0x000fe40003f25310 */
[----:B------:R-:W-:Y:S02]  /*8890*/  ELECT P0, URZ, PT ;  /* 0x00000000003f782f */ /* 0x000fe40003800000 */
[----:B------:R-:W-:Y:S01]  /*88a0*/  SHF.R.S32.HI R8, RZ, 0x1f, R8 ;  /* 0x0000001fff087819 */ /* 0x000fe20000011408 */
[----:B------:R-:W3:Y:S01]  /*88b0*/  LDC.64 R10, c[0x0][0x720] ;  /* 0x0001c800ff0a7b82 */ /* 0x000ee20000000a00 */
[----:B------:R-:W-:Y:S01]  /*88c0*/  MOV R7, R3 ;  /* 0x0000000300077202 */ /* 0x000fe20000000f00 */
[----:B------:R-:W-:Y:S01]  /*88d0*/  UMOV UR12, UR20 ;  /* 0x00000014000c7c82 */ /* 0x000fe20008000000 */
[----:B------:R-:W-:Y:S01]  /*88e0*/  SEL R8, R8, RZ, !P1 ;  /* 0x000000ff08087207 */ /* 0x000fe20004800000 */
[----:B------:R-:W-:Y:S01]  /*88f0*/  BSSY B0, `(.L_x_976) ;  /* 0x0000169000007945 */ /* 0x000fe20003800000 */
[----:B------:R-:W-:-:S02]  /*8900*/  R2UR UR11, R14 ;  /* 0x000000000e0b72ca */ /* 0x000fc400000e0000 */
[----:B------:R-:W-:Y:S01]  /*8910*/  R2UR UR8, R5 ;  /* 0x00000000050872ca */ /* 0x000fe200000e0000 */
[----:B------:R-:W-:Y:S01]  /*8920*/  VOTEU.ANY UP0, P1 ;  /* 0x00000000003f7886 */ /* 0x000fe20000800100 */
[----:B------:R-:W-:Y:S02]  /*8930*/  USEL UR21, UR13, URZ, !UP0 ;  /* 0x0000003f0d157287 */ /* 0x000fe4000c000000 */
[----:B------:R-:W-:Y:S02]  /*8940*/  UISETP.NE.AND UP0, UPT, UR4, 0x1, UPT ;  /* 0x000000010400788c */ /* 0x000fe4000bf05270 */
[----:B------:R-:W-:-:S07]  /*8950*/  USEL UR13, UR13, URZ, !UP1 ;  /* 0x0000003f0d0d7287 */ /* 0x000fce000c800000 */
[----:B------:R-:W-:Y:S01]  /*8960*/  UIADD3 UR11, UR11, UR8, URZ ;  /* 0x000000080b0b7290 */ /* 0x000fe2000fffe03f */
[----:B-1----:R-:W-:Y:S01]  /*8970*/  SHF.R.S32.HI R9, RZ, 0x1f, R9 ;  /* 0x0000001fff097819 */ /* 0x002fe20000011409 */
[----:B------:R-:W-:Y:S01]  /*8980*/  @UP0 ULDC UR6, c[0x0][0x2ec] ;  /* 0x0000bb0000060ab9 */ /* 0x000fe20000000800 */
[----:B------:R-:W-:Y:S01]  /*8990*/  @UP0 ULDC UR8, c[0x0][0x2f0] ;  /* 0x0000bc0000080ab9 */ /* 0x000fe20000000800 */
[----:B------:R-:W-:Y:S02]  /*89a0*/  UIMAD.WIDE.U32 UR6, UR20, UR6, URZ ;  /* 0x00000006140672a5 */ /* 0x000fe4000f8e003f */
[----:B--2---:R-:W-:Y:S02]  /*89b0*/  IMAD R6, R9, R12, RZ ;  /* 0x0000000c09067224 */ /* 0x004fe400078e02ff */
[----:B------:R-:W-:Y:S02]  /*89c0*/  @UP0 USHF.R.U32.HI UR12, URZ, UR8, UR7 ;  /* 0x000000083f0c0299 */ /* 0x000fe40008011607 */
[----:B------:R-:W-:-:S02]  /*89d0*/  IMAD R13, R13, UR20, R6 ;  /* 0x000000140d0d7c24 */ /* 0x000fc4000f8e0206 */
[----:B------:R-:W-:-:S04]  /*89e0*/  IMAD.MOV.U32 R6, RZ, RZ, R2 ;  /* 0x000000ffff067224 */ /* 0x000fc800078e0002 */
[----:B------:R-:W-:-:S04]  /*89f0*/  IMAD.WIDE.U32 R2, R12, UR20, R6 ;  /* 0x000000140c027c25 */ /* 0x000fc8000f8e0006 */
[----:B---3--:R-:W-:Y:S02]  /*8a00*/  IMAD R12, R8, R10, RZ ;  /* 0x0000000a080c7224 */ /* 0x008fe400078e02ff */
[----:B------:R-:W-:Y:S02]  /*8a10*/  IMAD.IADD R3, R3, 0x1, R13 ;  /* 0x0000000103037824 */ /* 0x000fe400078e020d */
        /* <DEDUP_REMOVED lines=14> */
[----:B------:R-:W-:Y:S01]  /*8b00*/  IADD3 R7, R7, R11, RZ ;  /* 0x0000000b07077210 */ /* 0x000fe20007ffe0ff */
        /* <DEDUP_REMOVED lines=14> */
.L_x_1022:
[----:B------:R-:W-:Y:S01]  /*8bf0*/  IADD3 R11, R7, R11, RZ ;  /* 0x0000000b070b7210 */ /* 0x000fe20007ffe0ff */
        /* <DEDUP_REMOVED lines=8> */
.L_x_980:
        /* <DEDUP_REMOVED lines=31> */
[----:B------:R-:W-:Y:S01]  /*8e70*/  R2UR UR31, R0 ;  /* 0x00000000001f72ca */ /* 0x000fe200000e0000 */
[----:B------:R-:W-:Y:S01]  /*8e80*/  IMAD.X R3, RZ, RZ, R8, P1 ;  /* 0x000000ffff037224 */ /* 0x000fe200008e0608 */
[----:B------:R-:W-:Y:S02]  /*8e90*/  IADD3.X R0, RZ, R8, RZ, P2, !PT ;  /* 0x00000008ff007210 */ /* 0x000fe400017fe4ff */
        /* <DEDUP_REMOVED lines=9> */
[----:B--2---:R-:W-:Y:S01]  /*8f30*/  MOV R5, RZ ;  /* 0x000000ff00057202 */ /* 0x004fe20000000f00 */
[----:B------:R1:W-:Y:S02]  /*8f40*/  UTMALDG.4D [UR32], [UR40], desc[UR16] ;  /* 0x00001020280075b4 */ /* 0x0003e40008019000 */
[----:B-1----:R-:W-:Y:S05]  /*8f50*/  @!P1 BRA `(.L_x_981) ;  /* 0x0000000c00489947 */ /* 0x002fea0003800000 */
[----:B------:R-:W1:Y:S01]  /*8f60*/  S2R R13, SR_TID.X ;  /* 0x00000000000d7919 */ /* 0x000e620000002100 */
[C---:B------:R-:W-:Y:S01]  /*8f70*/  VIADD R0, R4.reuse, 0x7f ;  /* 0x0000007f04007836 */ /* 0x040fe20000000000 */
[----:B------:R-:W-:Y:S02]  /*8f80*/  ISETP.GE.AND P1, PT, R4, 0x101, PT ;  /* 0x000001010400780c */ /* 0x000fe40003f26270 */
[----:B------:R-:W-:Y:S02]  /*8f90*/  MOV R10, 0x1 ;  /* 0x00000001000a7802 */ /* 0x000fe40000000f00 */
        /* <DEDUP_REMOVED lines=10> */
[----:B------:R-:W-:Y:S01]  /*9040*/  IMAD.IADD R17, R17, 0x1, -R18 ;  /* 0x0000000111117824 */ /* 0x000fe200078e0a12 */
[----:B------:R-:W-:Y:S01]  /*9050*/  MOV R10, 0x1 ;  /* 0x00000001000a7802 */ /* 0x000fe20000000f00 */
[----:B------:R-:W-:-:S07]  /*9060*/  IMAD.MOV.U32 R19, RZ, RZ, RZ ;  /* 0x000000ffff137224 */ /* 0x000fce00078e00ff */
.L_x_991:
[----:B------:R-:W-:-:S04]  /*9070*/  SHF.L.U32 R21, R10, 0x1f, RZ ;  /* 0x0000001f0a157819 */ /* 0x000fc800000006ff */
[----:B-1----:R-:W1:Y:S02]  /*9080*/  SYNCS.PHASECHK.TRANS64.TRYWAIT P1, [R12+URZ+0x30c40], R21 ;  /* 0x030c40150c0075a7 */ /* 0x002e64000802017f */
[----:B-12--5:R-:W-:Y:S05]  /*9090*/  @!P1 BRA `(.L_x_983) ;  /* 0x0000001400509947 */ /* 0x026fea0003800000 */
.L_x_1023:
[----:B------:R-:W-:Y:S05]  /*90a0*/  @P0 BRA `(.L_x_984) ;  /* 0x0000000000140947 */ /* 0x000fea0003800000 */
[----:B------:R-:W-:Y:S01]  /*90b0*/  ISETP.NE.AND P1, PT, R20, RZ, PT ;  /* 0x000000ff1400720c */ /* 0x000fe20003f25270 */
[----:B------:R-:W-:-:S04]  /*90c0*/  IMAD.MOV.U32 R3, RZ, RZ, 0x4200 ;  /* 0x00004200ff037424 */ /* 0x000fc800078e00ff */
[----:B------:R2:W-:Y:S08]  /*90d0*/  SYNCS.ARRIVE.TRANS64 RZ, [R12+URZ+0x30c30], R3 ;  /* 0x030c30030cff79a7 */ /* 0x0005f0000800003f */
[----:B------:R-:W-:Y:S05]  /*90e0*/  @!P1 BRA `(.L_x_984) ;  /* 0x0000000000049947 */ /* 0x000fea0003800000 */
[----:B------:R-:W-:Y:S01]  /*90f0*/  BPT.TRAP 0x1 ;  /* 0x000000040000795c */ /* 0x000fe20000300000 */
.L_x_984:
        /* <DEDUP_REMOVED lines=17> */
[----:B------:R-:W-:Y:S02]  /*9210*/  LEA.HI.X.SX32 R3, R16, R11, 0x1, P1 ;  /* 0x0000000b10037211 */ /* 0x000fe400008f0eff */
[----:B---3--:R-:W-:Y:S01]  /*9220*/  MOV R9, R4 ;  /* 0x0000000400097202 */ /* 0x008fe20000000f00 */
[----:B------:R-:W-:Y:S01]  /*9230*/  IMAD.MOV.U32 R8, RZ, RZ, R5 ;  /* 0x000000ffff087224 */ /* 0x000fe200078e0005 */
        /* <DEDUP_REMOVED lines=10> */
.L_x_1024:
[----:B------:R-:W-:Y:S05]  /*92e0*/  @P0 BRA `(.L_x_986) ;  /* 0x0000000000140947 */ /* 0x000fea0003800000 */
[----:B------:R-:W-:Y:S02]  /*92f0*/  ISETP.NE.AND P1, PT, R20, RZ, PT ;  /* 0x000000ff1400720c */ /* 0x000fe40003f25270 */
[----:B------:R-:W-:-:S04]  /*9300*/  MOV R2, 0x4200 ;  /* 0x0000420000027802 */ /* 0x000fc80000000f00 */
[----:B------:R3:W-:Y:S07]  /*9310*/  SYNCS.ARRIVE.TRANS64 RZ, [R12+URZ+0x30c18], R2 ;  /* 0x030c18020cff79a7 */ /* 0x0007ee000800003f */
[----:B------:R-:W-:Y:S05]  /*9320*/  @!P1 BRA `(.L_x_986) ;  /* 0x0000000000049947 */ /* 0x000fea0003800000 */
[----:B------:R-:W-:Y:S01]  /*9330*/  BPT.TRAP 0x1 ;  /* 0x000000040000795c */ /* 0x000fe20000300000 */
.L_x_986:
        /* <DEDUP_REMOVED lines=22> */
.L_x_1025:
        /* <DEDUP_REMOVED lines=9> */
.L_x_988:
        /* <DEDUP_REMOVED lines=24> */
.L_x_1027:
[----:B------:R-:W-:Y:S05]  /*96b0*/  @P0 BRA `(.L_x_990) ;  /* 0x0000000000140947 */ /* 0x000fea0003800000 */
[----:B------:R-:W-:Y:S02]  /*96c0*/  ISETP.NE.AND P1, PT, R20, RZ, PT ;  /* 0x000000ff1400720c */ /* 0x000fe40003f25270 */
[----:B-1----:R-:W-:-:S04]  /*96d0*/  MOV R5, 0x4200 ;  /* 0x0000420000057802 */ /* 0x002fc80000000f00 */
[----:B------:R2:W-:Y:S07]  /*96e0*/  SYNCS.ARRIVE.TRANS64 RZ, [R12+URZ+0x30c10], R5 ;  /* 0x030c10050cff79a7 */ /* 0x0005ee000800003f */
[----:B------:R-:W-:Y:S05]  /*96f0*/  @!P1 BRA `(.L_x_990) ;  /* 0x0000000000049947 */ /* 0x000fea0003800000 */
[----:B------:R-:W-:Y:S01]  /*9700*/  BPT.TRAP 0x1 ;  /* 0x000000040000795c */ /* 0x000fe20000300000 */
.L_x_990:
        /* <DEDUP_REMOVED lines=22> */
[----:B-12---:R-:W-:-:S07]  /*9870*/  MOV R5, UR7 ;  /* 0x0000000700057c02 */ /* 0x006fce0008000f00 */
.L_x_982:
[----:B------:R-:W-:-:S13]  /*9880*/  ISETP.NE.AND P1, PT, R18, RZ, PT ;  /* 0x000000ff1200720c */ /* 0x000fda0003f25270 */
[----:B------:R-:W-:Y:S05]  /*9890*/  @!P1 BRA `(.L_x_981) ;  /* 0x0000000000f89947 */ /* 0x000fea0003800000 */
[----:B------:R-:W-:-:S04]  /*98a0*/  SHF.L.U32 R13, R10, 0x1f, RZ ;  /* 0x0000001f0a0d7819 */ /* 0x000fc800000006ff */
[----:B------:R-:W1:Y:S02]  /*98b0*/  SYNCS.PHASECHK.TRANS64.TRYWAIT P1, [R12+URZ+0x30c40], R13 ;  /* 0x030c400d0c0075a7 */ /* 0x000e64000802017f */
[----:B-1----:R-:W-:Y:S05]  /*98c0*/  @!P1 BRA `(.L_x_992) ;  /* 0x0000000c00989947 */ /* 0x002fea0003800000 */
.L_x_1028:
[----:B------:R-:W-:Y:S05]  /*98d0*/  @P0 BRA `(.L_x_993) ;  /* 0x0000000000140947 */ /* 0x000fea0003800000 */
[----:B------:R-:W-:Y:S01]  /*98e0*/  ISETP.NE.AND P1, PT, R20, RZ, PT ;  /* 0x000000ff1400720c */ /* 0x000fe20003f25270 */
[----:B------:R-:W-:-:S04]  /*98f0*/  IMAD.MOV.U32 R5, RZ, RZ, 0x4200 ;  /* 0x00004200ff057424 */ /* 0x000fc800078e00ff */
[----:B------:R2:W-:Y:S08]  /*9900*/  SYNCS.ARRIVE.TRANS64 RZ, [R12+URZ+0x30c30], R5 ;  /* 0x030c30050cff79a7 */ /* 0x0005f0000800003f */
[----:B------:R-:W-:Y:S05]  /*9910*/  @!P1 BRA `(.L_x_993) ;  /* 0x0000000000049947 */ /* 0x000fea0003800000 */
[----:B------:R-:W-:Y:S01]  /*9920*/  BPT.TRAP 0x1 ;  /* 0x000000040000795c */ /* 0x000fe20000300000 */
.L_x_993:
        /* <DEDUP_REMOVED lines=25> */
[----:B------:R-:W3:Y:S02]  /*9ac0*/  SYNCS.PHASECHK.TRANS64.TRYWAIT P1, [R12+URZ+0x30c28], R13 ;  /* 0x030c280d0c0075a7 */ /* 0x000ee4000802017f */
[----:B--23--:R-:W-:Y:S05]  /*9ad0*/  @!P1 BRA `(.L_x_994) ;  /* 0x0000000c00289947 */ /* 0x00cfea0003800000 */
.L_x_1029:
[----:B------:R-:W-:Y:S05]  /*9ae0*/  @P0 BRA `(.L_x_995) ;  /* 0x0000000000140947 */ /* 0x000fea0003800000 */
[----:B------:R-:W-:Y:S01]  /*9af0*/  ISETP.NE.AND P0, PT, R20, RZ, PT ;  /* 0x000000ff1400720c */ /* 0x000fe20003f05270 */
[----:B------:R-:W-:-:S04]  /*9b00*/  IMAD.MOV.U32 R5, RZ, RZ, 0x4200 ;  /* 0x00004200ff057424 */ /* 0x000fc800078e00ff */
[----:B------:R3:W-:Y:S08]  /*9b10*/  SYNCS.ARRIVE.TRANS64 RZ, [R12+URZ+0x30c18], R5 ;  /* 0x030c18050cff79a7 */ /* 0x0007f0000800003f */
[----:B------:R-:W-:Y:S05]  /*9b20*/  @!P0 BRA `(.L_x_995) ;  /* 0x0000000000048947 */ /* 0x000fea0003800000 */
[----:B------:R-:W-:Y:S01]  /*9b30*/  BPT.TRAP 0x1 ;  /* 0x000000040000795c */ /* 0x000fe20000300000 */
.L_x_995:
        /* <DEDUP_REMOVED lines=20> */
.L_x_981:
[----:B------:R-:W3:Y:S01]  /*9c80*/  S2R R2, SR_TID.X ;  /* 0x0000000000027919 */ /* 0x000ee20000002100 */
[----:B-12--5:R-:W-:Y:S01]  /*9c90*/  IMAD R13, R0, 0x8, R12 ;  /* 0x00000008000d7824 */ /* 0x026fe200078e020c */
[----:B---3--:R-:W-:Y:S02]  /*9ca0*/  LOP3.LUT R3, R2, 0x7f, RZ, 0xc0, !PT ;  /* 0x0000007f02037812 */ /* 0x008fe400078ec0ff */
[----:B------:R-:W-:Y:S02]  /*9cb0*/  SHF.L.U32 R2, R10, 0x1f, RZ ;  /* 0x0000001f0a027819 */ /* 0x000fe400000006ff */
[----:B------:R-:W-:Y:S02]  /*9cc0*/  ISETP.NE.AND P1, PT, R3, RZ, PT ;  /* 0x000000ff0300720c */ /* 0x000fe40003f25270 */
[----:B------:R-:W1:Y:S02]  /*9cd0*/  SYNCS.PHASECHK.TRANS64.TRYWAIT P0, [R13+URZ+0x30c40], R2 ;  /* 0x030c40020d0075a7 */ /* 0x000e64000800017f */
[----:B-1----:R-:W-:Y:S09]  /*9ce0*/  @!P0 BRA `(.L_x_996) ;  /* 0x0000000800b88947 */ /* 0x002ff20003800000 */
.L_x_1030:
[----:B------:R-:W-:Y:S05]  /*9cf0*/  @P1 BRA `(.L_x_997) ;  /* 0x0000000000181947 */ /* 0x000fea0003800000 */
[----:B------:R-:W2:Y:S01]  /*9d00*/  S2R R3, SR_TID.X ;  /* 0x0000000000037919 */ /* 0x000ea20000002100 */
[----:B-1----:R-:W-:-:S04]  /*9d10*/  IMAD.MOV.U32 R2, RZ, RZ, 0x4200 ;  /* 0x00004200ff027424 */ /* 0x002fc800078e00ff */
[----:B------:R3:W-:Y:S01]  /*9d20*/  SYNCS.ARRIVE.TRANS64 RZ, [R13+URZ+0x30c30], R2 ;  /* 0x030c30020dff79a7 */ /* 0x0007e2000800003f */
[----:B--2---:R-:W-:-:S13]  /*9d30*/  LOP3.LUT P0, RZ, R3, 0x1f, RZ, 0xc0, !PT ;  /* 0x0000001f03ff7812 */ /* 0x004fda000780c0ff */
[----:B---3--:R-:W-:Y:S05]  /*9d40*/  @!P0 BRA `(.L_x_997) ;  /* 0x0000000000048947 */ /* 0x008fea0003800000 */
[----:B------:R-:W-:Y:S01]  /*9d50*/  BPT.TRAP 0x1 ;  /* 0x000000040000795c */ /* 0x000fe20000300000 */
.L_x_997:
[----:B-1----:R-:W1:Y:S01]  /*9d60*/  LDC.64 R2, c[0x0][0x728] ;  /* 0x0001ca00ff027b82 */ /* 0x002e620000000a00 */
[C---:B------:R-:W-:Y:S01]  /*9d70*/  IADD3 R6, P0, R5.reuse, R6, RZ ;  /* 0x0000000605067210 */ /* 0x040fe20007f1e0ff */
[----:B------:R-:W-:Y:S01]  /*9d80*/  UMOV UR8, 0x0 ;  /* 0x0000000000087882 */ /* 0x000fe20000000000 */
[C---:B------:R-:W-:Y:S01]  /*9d90*/  LEA R4, R0.reuse, R12, 0xe ;  /* 0x0000000c00047211 */ /* 0x040fe200078e70ff */
[----:B------:R-:W-:Y:S01]  /*9da0*/  IMAD R12, R0, 0x200, R12 ;  /* 0x00000200000c7824 */ /* 0x000fe200078e020c */
        /* <DEDUP_REMOVED lines=19> */
[----:B------:R-:W-:Y:S02]  /*9ee0*/  R2UR UR23, R3 ;  /* 0x00000000031772ca */ /* 0x000fe400000e0000 */
[----:B------:R-:W-:Y:S02]  /*9ef0*/  IADD3 R9, R0, 0x1, RZ ;  /* 0x0000000100097810 */ /* 0x000fe40007ffe0ff */
        /* <DEDUP_REMOVED lines=8> */
.L_x_978:
[----:B------:R-:W-:Y:S05]  /*9f80*/  BSYNC B0 ;  /* 0x0000000000007941 */ /* 0x000fea0003800000 */
.L_x_976:
[----:B------:R-:W-:-:S03]  /*9f90*/  UMOV UR6, 0xffffffff ;  /* 0xffffffff00067882 */ /* 0x000fc60000000000 */
[----:B------:R-:W-:Y:S05]  /*9fa0*/  BRA.DIV UR6, `(.L_x_998) ;  /* 0x0000000a061c7947 */ /* 0x000fea000b800000 */
[----:B------:R-:W-:-:S13]  /*9fb0*/  ELECT P0, URZ, PT ;  /* 0x00000000003f782f */ /* 0x000fda0003800000 */
.L_x_1033:
[----:B------:R-:W-:Y:S05]  /*9fc0*/  @!P0 BRA `(.L_x_892) ;  /* 0x0000000000848947 */ /* 0x000fea0003800000 */
[----:B------:R-:W3:Y:S02]  /*9fd0*/  LDL.LU R2, [R1] ;  /* 0x0000000001027983 */ /* 0x000ee40000300800 */
[----:B---3--:R-:W-:-:S04]  /*9fe0*/  LOP3.LUT R2, R2, 0x2, RZ, 0xfc, !PT ;  /* 0x0000000202027812 */ /* 0x008fc800078efcff */
[----:B------:R-:W-:-:S13]  /*9ff0*/  ISETP.NE.AND P0, PT, R2, 0x3, PT ;  /* 0x000000030200780c */ /* 0x000fda0003f05270 */
[----:B------:R-:W-:Y:S05]  /*a000*/  @!P0 BRA `(.L_x_999) ;  /* 0x0000000000048947 */ /* 0x000fea0003800000 */
[----:B--2---:R-:W-:Y:S01]  /*a010*/  BPT.TRAP 0x1 ;  /* 0x000000040000795c */ /* 0x004fe20000300000 */
.L_x_999:
[----:B------:R-:W1:Y:S01]  /*a020*/  S2R R3, SR_CgaCtaId ;  /* 0x0000000000037919 */ /* 0x000e620000008800 */
[----:B------:R-:W-:Y:S02]  /*a030*/  MOV R2, 0x400 ;  /* 0x0000040000027802 */ /* 0x000fe40000000f00 */
[----:B------:R-:W-:Y:S02]  /*a040*/  SHF.L.U32 R4, R0, 0x1f, RZ ;  /* 0x0000001f00047819 */ /* 0x000fe400000006ff */
[----:B-1----:R-:W-:Y:S02]  /*a050*/  LEA R6, R3, R2, 0x18 ;  /* 0x0000000203067211 */ /* 0x002fe400078ec0ff */
[----:B------:R-:W-:-:S03]  /*a060*/  IADD3 R3, R9, 0x1, RZ ;  /* 0x0000000109037810 */ /* 0x000fc60007ffe0ff */
[----:B------:R-:W-:Y:S01]  /*a070*/  VIADD R2, R6, 0x30c20 ;  /* 0x00030c2006027836 */ /* 0x000fe20000000000 */
[----:B------:R-:W-:-:S03]  /*a080*/  ISETP.NE.AND P2, PT, R3, 0x2, PT ;  /* 0x000000020300780c */ /* 0x000fc60003f45270 */
[----:B------:R-:W-:Y:S01]  /*a090*/  IMAD R7, R9, 0x8, R2 ;  /* 0x0000000809077824 */ /* 0x000fe200078e0202 */
[----:B------:R-:W-:Y:S02]  /*a0a0*/  SEL R5, RZ, 0x1, P2 ;  /* 0x00000001ff057807 */ /* 0x000fe40001000000 */
[----:B------:R-:W-:Y:S01]  /*a0b0*/  SEL R3, R3, RZ, P2 ;  /* 0x000000ff03037207 */ /* 0x000fe20001000000 */
[----:B------:R-:W1:Y:S01]  /*a0c0*/  SYNCS.PHASECHK.TRANS64.TRYWAIT P1, [R7+URZ], R4 ;  /* 0x00000004070075a7 */ /* 0x000e62000802017f */
[----:B------:R-:W-:-:S03]  /*a0d0*/  LOP3.LUT R5, R0, R5, RZ, 0x3c, !PT ;  /* 0x0000000500057212 */ /* 0x000fc600078e3cff */
[----:B------:R-:W-:Y:S01]  /*a0e0*/  IMAD R11, R3, 0x8, R2 ;  /* 0x00000008030b7824 */ /* 0x000fe200078e0202 */
[----:B------:R-:W-:Y:S01]  /*a0f0*/  SHF.L.U32 R2, R5, 0x1f, RZ ;  /* 0x0000001f05027819 */ /* 0x000fe200000006ff */
[----:B-1----:R-:W-:Y:S06]  /*a100*/  @!P1 BRA `(.L_x_1000) ;  /* 0x0000000400e89947 */ /* 0x002fec0003800000 */
.L_x_1034:
[----:B------:R-:W3:Y:S02]  /*a110*/  SYNCS.PHASECHK.TRANS64.TRYWAIT P1, [R11+URZ], R2 ;  /* 0x000000020b0075a7 */ /* 0x000ee4000802017f */
[----:B---3--:R-:W-:Y:S05]  /*a120*/  @!P1 BRA `(.L_x_1001) ;  /* 0x0000000400f49947 */ /* 0x008fea0003800000 */
.L_x_1035:
[----:B------:R-:W-:Y:S05]  /*a130*/  @!P0 BRA `(.L_x_1002) ;  /* 0x0000000000048947 */ /* 0x000fea0003800000 */
[----:B--2---:R-:W-:Y:S01]  /*a140*/  BPT.TRAP 0x1 ;  /* 0x000000040000795c */ /* 0x004fe20000300000 */
.L_x_1002:
[----:B------:R-:W-:-:S05]  /*a150*/  VIADD R0, R6, 0x30c40 ;  /* 0x00030c4006007836 */ /* 0x000fca0000000000 */
[----:B------:R-:W-:-:S04]  /*a160*/  LEA R9, R9, R0, 0x3 ;  /* 0x0000000009097211 */ /* 0x000fc800078e18ff */
[----:B------:R-:W4:Y:S02]  /*a170*/  SYNCS.PHASECHK.TRANS64.TRYWAIT P0, [R9+URZ], R4 ;  /* 0x00000004090075a7 */ /* 0x000f24000800017f */
[----:B----4-:R-:W-:Y:S05]  /*a180*/  @!P0 BRA `(.L_x_1003) ;  /* 0x0000000400f08947 */ /* 0x010fea0003800000 */
.L_x_1036:
[----:B------:R-:W-:-:S07]  /*a190*/  IMAD R3, R3, 0x8, R0 ;  /* 0x0000000803037824 */ /* 0x000fce00078e0200 */
.L_x_1004:
[----:B------:R1:W1:Y:S02]  /*a1a0*/  SYNCS.PHASECHK.TRANS64.TRYWAIT P0, [R3+URZ], R2 ;  /* 0x00000002030075a7 */ /* 0x000264000800017f */
[----:B-1----:R-:W-:Y:S05]  /*a1b0*/  @!P0 NANOSLEEP.SYNCS 0x989680 ;  /* 0x009896800000895d */ /* 0x002fea0003900000 */
[----:B------:R-:W1:Y:S02]  /*a1c0*/  @!P0 SYNCS.PHASECHK.TRANS64 P0, [R3+URZ], R2 ;  /* 0x00000002030085a7 */ /* 0x000e64000800007f */
[----:B-1----:R-:W-:Y:S05]  /*a1d0*/  @!P0 BRA `(.L_x_1004) ;  /* 0xfffffffc00f08947 */ /* 0x002fea000383ffff */
.L_x_892:
[----:B--2---:R-:W-:Y:S05]  /*a1e0*/  BSYNC B6 ;  /* 0x0000000000067941 */ /* 0x004fea0003800000 */
.L_x_886:
[----:B------:R-:W-:Y:S05]  /*a1f0*/  EXIT ;  /* 0x000000000000794d */ /* 0x000fea0003800000 */
.L_x_902:
[----:B------:R-:W-:Y:S01]  /*a200*/  IMAD.MOV.U32 R12, RZ, RZ, RZ ;  /* 0x000000ffff0c7224 */ /* 0x000fe200078e00ff */
[----:B------:R-:W-:Y:S01]  /*a210*/  MOV R11, 0x1f ;  /* 0x0000001f000b7802 */ /* 0x000fe20000000f00 */
[----:B------:R-:W-:-:S07]  /*a220*/  IMAD.MOV.U32 R15, RZ, RZ, -0x1 ;  /* 0xffffffffff0f7424 */ /* 0x000fce00078e00ff */
[----:B------:R-:W-:Y:S05]  /*a230*/  WARPSYNC.COLLECTIVE R15, `(.L_x_1005) ;  /* 0x000000000f087348 */ /* 0x000fea0003c00000 */
[----:B------:R1:W2:Y:S02]  /*a240*/  SHFL.IDX P6, R14, R13, R12, R11 ;  /* 0x0000000c0d0e7389 */ /* 0x0002a400000c000b */
[----:B-12---:R-:W-:Y:S01]  /*a250*/  ENDCOLLECTIVE ;  /* 0x000000000000791b */ /* 0x006fe20003800000 */
.L_x_1005:
[----:B------:R-:W-:Y:S05]  /*a260*/  BRA `(.L_x_1006) ;  /* 0xffffff6c00c47947 */ /* 0x000fea000383ffff */
.L_x_904:
[----:B--2---:R2:W3:Y:S02]  /*a270*/  SYNCS.PHASECHK.TRANS64.TRYWAIT P0, [R2+URZ+0x30c00], R17 ;  /* 0x030c0011020075a7 */ /* 0x0044e4000800017f */
[----:B---3--:R-:W-:Y:S05]  /*a280*/  @!P0 NANOSLEEP.SYNCS 0x989680 ;  /* 0x009896800000895d */ /* 0x008fea0003900000 */
[----:B------:R-:W3:Y:S02]  /*a290*/  @!P0 SYNCS.PHASECHK.TRANS64 P0, [R2+URZ+0x30c00], R17 ;  /* 0x030c0011020085a7 */ /* 0x000ee4000800007f */
[----:B---3--:R-:W-:Y:S05]  /*a2a0*/  @!P0 BRA `(.L_x_904) ;  /* 0xfffffffc00f08947 */ /* 0x008fea000383ffff */
[----:B------:R-:W-:Y:S05]  /*a2b0*/  BRA `(.L_x_903) ;  /* 0xffffff7000287947 */ /* 0x000fea000383ffff */
.L_x_908:
[----:B--2---:R2:W3:Y:S02]  /*a2c0*/  SYNCS.PHASECHK.TRANS64.TRYWAIT P1, [R25+URZ+0x30c10], R22 ;  /* 0x030c1016190075a7 */ /* 0x0044e4000802017f */
[----:B---3--:R-:W-:Y:S05]  /*a2d0*/  @!P1 NANOSLEEP.SYNCS 0x989680 ;  /* 0x009896800000995d */ /* 0x008fea0003900000 */
[----:B------:R-:W3:Y:S02]  /*a2e0*/  @!P1 SYNCS.PHASECHK.TRANS64 P1, [R25+URZ+0x30c10], R22 ;  /* 0x030c1016190095a7 */ /* 0x000ee4000802007f */
[----:B---3--:R-:W-:Y:S05]  /*a2f0*/  @!P1 BRA `(.L_x_908) ;  /* 0xfffffffc00f09947 */ /* 0x008fea000383ffff */
[----:B------:R-:W-:Y:S05]  /*a300*/  BRA `(.L_x_907) ;  /* 0xffffff7800087947 */ /* 0x000fea000383ffff */
.L_x_912:
[----:B------:R1:W1:Y:S02]  /*a310*/  SYNCS.PHASECHK.TRANS64.TRYWAIT P1, [R25+URZ+0x30c30], R22 ;  /* 0x030c3016190075a7 */ /* 0x000264000802017f */
[----:B-1----:R-:W-:Y:S05]  /*a320*/  @!P1 NANOSLEEP.SYNCS 0x989680 ;  /* 0x009896800000995d */ /* 0x002fea0003900000 */
[----:B------:R-:W1:Y:S02]  /*a330*/  @!P1 SYNCS.PHASECHK.TRANS64 P1, [R25+URZ+0x30c30], R22 ;  /* 0x030c3016190095a7 */ /* 0x000e64000802007f */
[----:B-1----:R-:W-:Y:S05]  /*a340*/  @!P1 BRA `(.L_x_912) ;  /* 0xfffffffc00f09947 */ /* 0x002fea000383ffff */
[----:B------:R-:W-:Y:S05]  /*a350*/  BRA `(.L_x_911) ;  /* 0xffffff7c001c7947 */ /* 0x000fea000383ffff */
.L_x_919:
[----:B------:R-:W-:Y:S01]  /*a360*/  BSSY B0, `(.L_x_1007) ;  /* 0x0000005000007945 */ /* 0x000fe20003800000 */
[----:B------:R-:W-:-:S07]  /*a370*/  IMAD.MOV.U32 R15, RZ, RZ, -0x1 ;  /* 0xffffffffff0f7424 */ /* 0x000fce00078e00ff */
[----:B-1----:R-:W-:Y:S05]  /*a380*/  WARPSYNC.COLLECTIVE R15, `(.L_x_1008) ;  /* 0x000000000f087348 */ /* 0x002fea0003c00000 */
[----:B------:R-:W-:Y:S01]  /*a390*/  NOP ;  /* 0x0000000000007918 */ /* 0x000fe20000000000 */
[----:B-1----:R-:W-:Y:S01]  /*a3a0*/  ENDCOLLECTIVE ;  /* 0x000000000000791b */ /* 0x002fe20003800000 */
.L_x_1008:
[----:B------:R-:W-:Y:S05]  /*a3b0*/  BSYNC B0 ;  /* 0x0000000000007941 */ /* 0x000fea0003800000 */
.L_x_1007:
[----:B------:R-:W-:Y:S05]  /*a3c0*/  BRA `(.L_x_1009) ;  /* 0xffffffc0007c7947 */ /* 0x000fea000383ffff */
.L_x_928:
[----:B------:R-:W-:Y:S01]  /*a3d0*/  BSSY B0, `(.L_x_1010) ;  /* 0x0000005000007945 */ /* 0x000fe20003800000 */
[----:B------:R-:W-:-:S07]  /*a3e0*/  MOV R15, 0xffffffff ;  /* 0xffffffff000f7802 */ /* 0x000fce0000000f00 */
[----:B-12---:R-:W-:Y:S05]  /*a3f0*/  WARPSYNC.COLLECTIVE R15, `(.L_x_1011) ;  /* 0x000000000f087348 */ /* 0x006fea0003c00000 */
[----:B------:R-:W-:Y:S01]  /*a400*/  NOP ;  /* 0x0000000000007918 */ /* 0x000fe20000000000 */
[----:B-12---:R-:W-:Y:S01]  /*a410*/  ENDCOLLECTIVE ;  /* 0x000000000000791b */ /* 0x006fe20003800000 */
.L_x_1011:
[----:B------:R-:W-:Y:S05]  /*a420*/  BSYNC B0 ;  /* 0x0000000000007941 */ /* 0x000fea0003800000 */
.L_x_1010:
[----:B------:R-:W-:Y:S05]  /*a430*/  BRA `(.L_x_1012) ;  /* 0xffffffc400587947 */ /* 0x000fea000383ffff */
.L_x_941:
[----:B------:R-:W-:Y:S01]  /*a440*/  BSSY B0, `(.L_x_1013) ;  /* 0x0000005000007945 */ /* 0x000fe20003800000 */
[----:B------:R-:W-:-:S07]  /*a450*/  IMAD.MOV.U32 R15, RZ, RZ, -0x1 ;  /* 0xffffffffff0f7424 */ /* 0x000fce00078e00ff */
[----:B------:R-:W-:Y:S05]  /*a460*/  WARPSYNC.COLLECTIVE R15, `(.L_x_1014) ;  /* 0x000000000f087348 */ /* 0x000fea0003c00000 */
[----:B------:R-:W-:Y:S01]  /*a470*/  NOP ;  /* 0x0000000000007918 */ /* 0x000fe20000000000 */
[----:B------:R-:W-:Y:S01]  /*a480*/  ENDCOLLECTIVE ;  /* 0x000000000000791b */ /* 0x000fe20003800000 */
.L_x_1014:
[----:B------:R-:W-:Y:S05]  /*a490*/  BSYNC B0 ;  /* 0x0000000000007941 */ /* 0x000fea0003800000 */
.L_x_1013:
[----:B------:R-:W-:Y:S05]  /*a4a0*/  BRA `(.L_x_1015) ;  /* 0xffffffd000447947 */ /* 0x000fea000383ffff */
.L_x_953:
[----:B------:R-:W-:Y:S01]  /*a4b0*/  BSSY B0, `(.L_x_1016) ;  /* 0x0000005000007945 */ /* 0x000fe20003800000 */
[----:B------:R-:W-:-:S07]  /*a4c0*/  IMAD.MOV.U32 R15, RZ, RZ, -0x1 ;  /* 0xffffffffff0f7424 */ /* 0x000fce00078e00ff */
[----:B------:R-:W-:Y:S05]  /*a4d0*/  WARPSYNC.COLLECTIVE R15, `(.L_x_1017) ;  /* 0x000000000f087348 */ /* 0x000fea0003c00000 */
[----:B------:R-:W-:Y:S01]  /*a4e0*/  NOP ;  /* 0x0000000000007918 */ /* 0x000fe20000000000 */
[----:B------:R-:W-:Y:S01]  /*a4f0*/  ENDCOLLECTIVE ;  /* 0x000000000000791b */ /* 0x000fe20003800000 */
.L_x_1017:
[----:B------:R-:W-:Y:S05]  /*a500*/  BSYNC B0 ;  /* 0x0000000000007941 */ /* 0x000fea0003800000 */
.L_x_1016:
[----:B------:R-:W-:Y:S05]  /*a510*/  BRA `(.L_x_1018) ;  /* 0xffffffd4005c7947 */ /* 0x000fea000383ffff */
.L_x_966:
[----:B------:R-:W-:Y:S01]  /*a520*/  BSSY B0, `(.L_x_1019) ;  /* 0x0000005000007945 */ /* 0x000fe20003800000 */
[----:B------:R-:W-:-:S07]  /*a530*/  MOV R15, 0xffffffff ;  /* 0xffffffff000f7802 */ /* 0x000fce0000000f00 */
[----:B------:R-:W-:Y:S05]  /*a540*/  WARPSYNC.COLLECTIVE R15, `(.L_x_1020) ;  /* 0x000000000f087348 */ /* 0x000fea0003c00000 */
[----:B------:R-:W-:Y:S01]  /*a550*/  NOP ;  /* 0x0000000000007918 */ /* 0x000fe20000000000 */
[----:B------:R-:W-:Y:S01]  /*a560*/  ENDCOLLECTIVE ;  /* 0x000000000000791b */ /* 0x000fe20003800000 */
.L_x_1020:
[----:B------:R-:W-:Y:S05]  /*a570*/  BSYNC B0 ;  /* 0x0000000000007941 */ /* 0x000fea0003800000 */
.L_x_1019:
[----:B------:R-:W-:Y:S05]  /*a580*/  BRA `(.L_x_1021) ;  /* 0xffffffd800787947 */ /* 0x000fea000383ffff */
.L_x_979:
[----:B-1----:R1:W2:Y:S02]  /*a590*/  SYNCS.PHASECHK.TRANS64.TRYWAIT P1, [R12+URZ+0x30c20], R3 ;  /* 0x030c20030c0075a7 */ /* 0x0022a4000802017f */
[----:B--2---:R-:W-:Y:S05]  /*a5a0*/  @!P1 NANOSLEEP.SYNCS 0x989680 ;  /* 0x009896800000995d */ /* 0x004fea0003900000 */
[----:B------:R-:W2:Y:S02]  /*a5b0*/  @!P1 SYNCS.PHASECHK.TRANS64 P1, [R12+URZ+0x30c20], R3 ;  /* 0x030c20030c0095a7 */ /* 0x000ea4000802007f */
[----:B--2---:R-:W-:Y:S05]  /*a5c0*/  @!P1 BRA `(.L_x_979) ;  /* 0xfffffffc00f09947 */ /* 0x004fea000383ffff */
[----:B------:R-:W-:Y:S05]  /*a5d0*/  BRA `(.L_x_1022) ;  /* 0xffffffe400847947 */ /* 0x000fea000383ffff */
.L_x_983:
[----:B-1----:R1:W2:Y:S02]  /*a5e0*/  SYNCS.PHASECHK.TRANS64.TRYWAIT P1, [R12+URZ+0x30c40], R21 ;  /* 0x030c40150c0075a7 */ /* 0x0022a4000802017f */
[----:B--2---:R-:W-:Y:S05]  /*a5f0*/  @!P1 NANOSLEEP.SYNCS 0x989680 ;  /* 0x009896800000995d */ /* 0x004fea0003900000 */
[----:B------:R-:W2:Y:S02]  /*a600*/  @!P1 SYNCS.PHASECHK.TRANS64 P1, [R12+URZ+0x30c40], R21 ;  /* 0x030c40150c0095a7 */ /* 0x000ea4000802007f */
[----:B--2---:R-:W-:Y:S05]  /*a610*/  @!P1 BRA `(.L_x_983) ;  /* 0xfffffffc00f09947 */ /* 0x004fea000383ffff */
[----:B------:R-:W-:Y:S05]  /*a620*/  BRA `(.L_x_1023) ;  /* 0xffffffe8009c7947 */ /* 0x000fea000383ffff */
.L_x_985:
[----:B--2---:R2:W3:Y:S02]  /*a630*/  SYNCS.PHASECHK.TRANS64.TRYWAIT P1, [R12+URZ+0x30c28], R21 ;  /* 0x030c28150c0075a7 */ /* 0x0044e4000802017f */
[----:B---3--:R-:W-:Y:S05]  /*a640*/  @!P1 NANOSLEEP.SYNCS 0x989680 ;  /* 0x009896800000995d */ /* 0x008fea0003900000 */
[----:B------:R-:W3:Y:S02]  /*a650*/  @!P1 SYNCS.PHASECHK.TRANS64 P1, [R12+URZ+0x30c28], R21 ;  /* 0x030c28150c0095a7 */ /* 0x000ee4000802007f */
[----:B---3--:R-:W-:Y:S05]  /*a660*/  @!P1 BRA `(.L_x_985) ;  /* 0xfffffffc00f09947 */ /* 0x008fea000383ffff */
[----:B------:R-:W-:Y:S05]  /*a670*/  BRA `(.L_x_1024) ;  /* 0xffffffec00187947 */ /* 0x000fea000383ffff */
.L_x_987:
[----:B---3--:R3:W4:Y:S02]  /*a680*/  SYNCS.PHASECHK.TRANS64.TRYWAIT P1, [R12+URZ+0x30c48], R21 ;  /* 0x030c48150c0075a7 */ /* 0x008724000802017f */
[----:B----4-:R-:W-:Y:S05]  /*a690*/  @!P1 NANOSLEEP.SYNCS 0x989680 ;  /* 0x009896800000995d */ /* 0x010fea0003900000 */
[----:B------:R-:W4:Y:S02]  /*a6a0*/  @!P1 SYNCS.PHASECHK.TRANS64 P1, [R12+URZ+0x30c48], R21 ;  /* 0x030c48150c0095a7 */ /* 0x000f24000802007f */
[----:B----4-:R-:W-:Y:S05]  /*a6b0*/  @!P1 BRA `(.L_x_987) ;  /* 0xfffffffc00f09947 */ /* 0x010fea000383ffff */
[----:B------:R-:W-:Y:S05]  /*a6c0*/  BRA `(.L_x_1025) ;  /* 0xffffffec00747947 */ /* 0x000fea000383ffff */
.L_x_989:
[----:B------:R-:W-:-:S07]  /*a6d0*/  SHF.L.U32 R5, R10, 0x1f, RZ ;  /* 0x0000001f0a057819 */ /* 0x000fce00000006ff */
.L_x_1026:
[----:B-1----:R1:W2:Y:S02]  /*a6e0*/  SYNCS.PHASECHK.TRANS64.TRYWAIT P1, [R12+URZ+0x30c20], R5 ;  /* 0x030c20050c0075a7 */ /* 0x0022a4000802017f */
[----:B--2---:R-:W-:Y:S05]  /*a6f0*/  @!P1 NANOSLEEP.SYNCS 0x989680 ;  /* 0x009896800000995d */ /* 0x004fea0003900000 */
[----:B------:R-:W2:Y:S02]  /*a700*/  @!P1 SYNCS.PHASECHK.TRANS64 P1, [R12+URZ+0x30c20], R5 ;  /* 0x030c20050c0095a7 */ /* 0x000ea4000802007f */
[----:B--2---:R-:W-:Y:S05]  /*a710*/  @!P1 BRA `(.L_x_1026) ;  /* 0xfffffffc00f09947 */ /* 0x004fea000383ffff */
[----:B------:R-:W-:Y:S05]  /*a720*/  BRA `(.L_x_1027) ;  /* 0xffffffec00e07947 */ /* 0x000fea000383ffff */
.L_x_992:
[----:B-1----:R1:W2:Y:S02]  /*a730*/  SYNCS.PHASECHK.TRANS64.TRYWAIT P1, [R12+URZ+0x30c40], R13 ;  /* 0x030c400d0c0075a7 */ /* 0x0022a4000802017f */
[----:B--2---:R-:W-:Y:S05]  /*a740*/  @!P1 NANOSLEEP.SYNCS 0x989680 ;  /* 0x009896800000995d */ /* 0x004fea0003900000 */
[----:B------:R-:W2:Y:S02]  /*a750*/  @!P1 SYNCS.PHASECHK.TRANS64 P1, [R12+URZ+0x30c40], R13 ;  /* 0x030c400d0c0095a7 */ /* 0x000ea4000802007f */
[----:B--2---:R-:W-:Y:S05]  /*a760*/  @!P1 BRA `(.L_x_992) ;  /* 0xfffffffc00f09947 */ /* 0x004fea000383ffff */
[----:B------:R-:W-:Y:S05]  /*a770*/  BRA `(.L_x_1028) ;  /* 0xfffffff000547947 */ /* 0x000fea000383ffff */
.L_x_994:
[----:B--2---:R2:W3:Y:S02]  /*a780*/  SYNCS.PHASECHK.TRANS64.TRYWAIT P1, [R12+URZ+0x30c28], R13 ;  /* 0x030c280d0c0075a7 */ /* 0x0044e4000802017f */
[----:B---3--:R-:W-:Y:S05]  /*a790*/  @!P1 NANOSLEEP.SYNCS 0x989680 ;  /* 0x009896800000995d */ /* 0x008fea0003900000 */
[----:B------:R-:W3:Y:S02]  /*a7a0*/  @!P1 SYNCS.PHASECHK.TRANS64 P1, [R12+URZ+0x30c28], R13 ;  /* 0x030c280d0c0095a7 */ /* 0x000ee4000802007f */
[----:B---3--:R-:W-:Y:S05]  /*a7b0*/  @!P1 BRA `(.L_x_994) ;  /* 0xfffffffc00f09947 */ /* 0x008fea000383ffff */
[----:B------:R-:W-:Y:S05]  /*a7c0*/  BRA `(.L_x_1029) ;  /* 0xfffffff000c47947 */ /* 0x000fea000383ffff */
.L_x_996:
[----:B-1----:R1:W2:Y:S02]  /*a7d0*/  SYNCS.PHASECHK.TRANS64.TRYWAIT P0, [R13+URZ+0x30c40], R2 ;  /* 0x030c40020d0075a7 */ /* 0x0022a4000800017f */
[----:B--2---:R-:W-:Y:S05]  /*a7e0*/  @!P0 NANOSLEEP.SYNCS 0x989680 ;  /* 0x009896800000895d */ /* 0x004fea0003900000 */
[----:B------:R-:W2:Y:S02]  /*a7f0*/  @!P0 SYNCS.PHASECHK.TRANS64 P0, [R13+URZ+0x30c40], R2 ;  /* 0x030c40020d0085a7 */ /* 0x000ea4000800007f */
[----:B--2---:R-:W-:Y:S05]  /*a800*/  @!P0 BRA `(.L_x_996) ;  /* 0xfffffffc00f08947 */ /* 0x004fea000383ffff */
[----:B------:R-:W-:Y:S05]  /*a810*/  BRA `(.L_x_1030) ;  /* 0xfffffff400347947 */ /* 0x000fea000383ffff */
.L_x_998:
[----:B------:R-:W-:Y:S01]  /*a820*/  BSSY B0, `(.L_x_1031) ;  /* 0x0000006000007945 */ /* 0x000fe20003800000 */
[----:B------:R-:W-:-:S07]  /*a830*/  IMAD.MOV.U32 R15, RZ, RZ, -0x1 ;  /* 0xffffffffff0f7424 */ /* 0x000fce00078e00ff */
[----:B--2---:R-:W-:Y:S05]  /*a840*/  WARPSYNC.COLLECTIVE R15, `(.L_x_1032) ;  /* 0x000000000f0c7348 */ /* 0x004fea0003c00000 */
[----:B------:R-:W-:Y:S02]  /*a850*/  ELECT P6, UR62, PT ;  /* 0x00000000003e782f */ /* 0x000fe400038c0000 */
[----:B------:R-:W-:Y:S01]  /*a860*/  MOV R14, UR62 ;  /* 0x0000003e000e7c02 */ /* 0x000fe20008000f00 */
[----:B--2---:R-:W-:Y:S10]  /*a870*/  ENDCOLLECTIVE ;  /* 0x000000000000791b */ /* 0x004ff40003800000 */
.L_x_1032:
[----:B------:R-:W-:Y:S05]  /*a880*/  BSYNC B0 ;  /* 0x0000000000007941 */ /* 0x000fea0003800000 */
.L_x_1031:
[----:B------:R-:W-:Y:S01]  /*a890*/  PLOP3.LUT P0, PT, P6, PT, PT, 0x80, 0x0 ;  /* 0x000000000000781c */ /* 0x000fe2000370f070 */
[----:B------:R-:W-:-:S12]  /*a8a0*/  BRA `(.L_x_1033) ;  /* 0xfffffff400c47947 */ /* 0x000fd8000383ffff */
.L_x_1000:
[----:B-1----:R1:W3:Y:S02]  /*a8b0*/  SYNCS.PHASECHK.TRANS64.TRYWAIT P1, [R7+URZ], R4 ;  /* 0x00000004070075a7 */ /* 0x0022e4000802017f */
[----:B---3--:R-:W-:Y:S05]  /*a8c0*/  @!P1 NANOSLEEP.SYNCS 0x989680 ;  /* 0x009896800000995d */ /* 0x008fea0003900000 */
[----:B------:R-:W3:Y:S02]  /*a8d0*/  @!P1 SYNCS.PHASECHK.TRANS64 P1, [R7+URZ], R4 ;  /* 0x00000004070095a7 */ /* 0x000ee4000802007f */
[----:B---3--:R-:W-:Y:S05]  /*a8e0*/  @!P1 BRA `(.L_x_1000) ;  /* 0xfffffffc00f09947 */ /* 0x008fea000383ffff */
[----:B------:R-:W-:Y:S05]  /*a8f0*/  BRA `(.L_x_1034) ;  /* 0xfffffff800047947 */ /* 0x000fea000383ffff */
.L_x_1001:
[----:B---3--:R3:W4:Y:S02]  /*a900*/  SYNCS.PHASECHK.TRANS64.TRYWAIT P1, [R11+URZ], R2 ;  /* 0x000000020b0075a7 */ /* 0x008724000802017f */
[----:B----4-:R-:W-:Y:S05]  /*a910*/  @!P1 NANOSLEEP.SYNCS 0x989680 ;  /* 0x009896800000995d */ /* 0x010fea0003900000 */
[----:B------:R-:W4:Y:S02]  /*a920*/  @!P1 SYNCS.PHASECHK.TRANS64 P1, [R11+URZ], R2 ;  /* 0x000000020b0095a7 */ /* 0x000f24000802007f */
[----:B----4-:R-:W-:Y:S05]  /*a930*/  @!P1 BRA `(.L_x_1001) ;  /* 0xfffffffc00f09947 */ /* 0x010fea000383ffff */
[----:B------:R-:W-:Y:S05]  /*a940*/  BRA `(.L_x_1035) ;  /* 0xfffffff400f87947 */ /* 0x000fea000383ffff */
.L_x_1003:
[----:B----4-:R4:W1:Y:S02]  /*a950*/  SYNCS.PHASECHK.TRANS64.TRYWAIT P0, [R9+URZ], R4 ;  /* 0x00000004090075a7 */ /* 0x010864000800017f */
[----:B-1----:R-:W-:Y:S05]  /*a960*/  @!P0 NANOSLEEP.SYNCS 0x989680 ;  /* 0x009896800000895d */ /* 0x002fea0003900000 */
[----:B------:R-:W1:Y:S02]  /*a970*/  @!P0 SYNCS.PHASECHK.TRANS64 P0, [R9+URZ], R4 ;  /* 0x00000004090085a7 */ /* 0x000e64000800007f */
[----:B-1----:R-:W-:Y:S05]  /*a980*/  @!P0 BRA `(.L_x_1003) ;  /* 0xfffffffc00f08947 */ /* 0x002fea000383ffff */
[----:B------:R-:W-:Y:S05]  /*a990*/  BRA `(.L_x_1036) ;  /* 0xfffffff400fc7947 */ /* 0x000fea000383ffff */
.L_x_1037:
        /* <DEDUP_REMOVED lines=14> */
.L_x_3725:


//--------------------- .text._ZN7cutlass13device_kernelIN5flash11enable_sm90INS1_16FlashAttnBwdSm90INS1_25CollectiveMainloopBwdSm90ILi2ELi2ELi2EN4cute5tupleIJNS5_1CILi1EEES8_S8_EEENS6_IJNS7_ILi128EEESA_NS7_ILi64EEEEEENS_10bfloat16_tEfNS_4arch4Sm90ELb0ELb1ELb1ELb0ELb0ELb1ELb0ELb0ELi2ELi1ELi2ELi2ELb0EEENS1_21CollectiveEpilogueBwdISC_SD_SF_Li256ELb0ELb0ELi1EEENS1_19SingleTileSchedulerILb0ELb0ELb0ELi128EEEEEEEEEvNT_6ParamsE --------------------------
	.section	.text._ZN7cutlass13device_kernelIN5flash11enable_sm90INS1_16FlashAttnBwdSm90INS1_25CollectiveMainloopBwdSm90ILi2ELi2ELi2EN4cute5tupleIJNS5_1CILi1EEES8_S8_EEENS6_IJNS7_ILi128EEESA_NS7_ILi64EEEEEENS_10bfloat16_tEfNS_4arch4Sm90ELb0ELb1ELb1ELb0ELb0ELb1ELb0ELb0ELi2ELi1ELi2ELi2ELb0EEENS1_21CollectiveEpilogueBwdISC_SD_SF_Li256ELb0ELb0ELi1EEENS1_19SingleTileSchedulerILb0ELb0ELb0ELi128EEEEEEEEEvNT_6ParamsE,"ax",@progbits
	.align	128
.text._ZN7cutlass13device_kernelIN5flash11enable_sm90INS1_16FlashAttnBwdSm90INS1_25CollectiveMainloopBwdSm90ILi2ELi2ELi2EN4cute5tupleIJNS5_1CILi1EEES8_S8_EEENS6_IJNS7_ILi128EEESA_NS7_ILi64EEEEEENS_10bfloat16_tEfNS_4arch4Sm90ELb0ELb1ELb1ELb0ELb0ELb1ELb0ELb0ELi2ELi1ELi2ELi2ELb0EEENS1_21CollectiveEpilogueBwdISC_SD_SF_Li256ELb0ELb0ELi1EEENS1_19SingleTileSchedulerILb0ELb0ELb0ELi128EEEEEEEEEvNT_6ParamsE:
        .type           _ZN7cutlass13device_kernelIN5flash11enable_sm90INS1_16FlashAttnBwdSm90INS1_25CollectiveMainloopBwdSm90ILi2ELi2ELi2EN4cute5tupleIJNS5_1CILi1EEES8_S8_EEENS6_IJNS7_ILi128EEESA_NS7_ILi64EEEEEENS_10bfloat16_tEfNS_4arch4Sm90ELb0ELb1ELb1ELb0ELb0ELb1ELb0ELb0ELi2ELi1ELi2ELi2ELb0EEENS1_21CollectiveEpilogueBwdISC_SD_SF_Li256ELb0ELb0ELi1EEENS1_19SingleTileSchedulerILb0ELb0ELb0ELi128EEEEEEEEEvNT_6ParamsE,@function
        .size           _ZN7cutlass13device_kernelIN5flash11enable_sm90INS1_16FlashAttnBwdSm90INS1_25CollectiveMainloopBwdSm90ILi2ELi2ELi2EN4cute5tupleIJNS5_1CILi1EEES8_S8_EEENS6_IJNS7_ILi128EEESA_NS7_ILi64EEEEEENS_10bfloat16_tEfNS_4arch4Sm90ELb0ELb1ELb1ELb0ELb0ELb1ELb0ELb0ELi2ELi1ELi2ELi2ELb0EEENS1_21CollectiveEpilogueBwdISC_SD_SF_Li256ELb0ELb0ELi1EEENS1_19SingleTileSchedulerILb0ELb0ELb0ELi128EEEEEEEEEvNT_6ParamsE,(.L_x_3726 - _ZN7cutlass13device_kernelIN5flash11enable_sm90INS1_16FlashAttnBwdSm90INS1_25CollectiveMainloopBwdSm90ILi2ELi2ELi2EN4cute5tupleIJNS5_1CILi1EEES8_S8_EEENS6_IJNS7_ILi128EEESA_NS7_ILi64EEEEEENS_10bfloat16_tEfNS_4arch4Sm90ELb0ELb1ELb1ELb0ELb0ELb1ELb0ELb0ELi2ELi1ELi2ELi2ELb0EEENS1_21CollectiveEpilogueBwdISC_SD_SF_Li256ELb0ELb0ELi1EEENS1_19SingleTileSchedulerILb0ELb0ELb0ELi128EEEEEEEEEvNT_6ParamsE)
        .other          _ZN7cutlass13device_kernelIN5flash11enable_sm90INS1_16FlashAttnBwdSm90INS1_25CollectiveMainloopBwdSm90ILi2ELi2ELi2EN4cute5tupleIJNS5_1CILi1EEES8_S8_EEENS6_IJNS7_ILi128EEESA_NS7_ILi64EEEEEENS_10bfloat16_tEfNS_4arch4Sm90ELb0ELb1ELb1ELb0ELb0ELb1ELb0ELb0ELi2ELi1ELi2ELi2ELb0EEENS1_21CollectiveEpilogueBwdISC_SD_SF_Li256ELb0ELb0ELi1EEENS1_19SingleTileSchedulerILb0ELb0ELb0ELi128EEEEEEEEEvNT_6ParamsE,@"STO_CUDA_ENTRY STV_DEFAULT"
_ZN7cutlass13device_kernelIN5flash11enable_sm90INS1_16FlashAttnBwdSm90INS1_25CollectiveMainloopBwdSm90ILi2ELi2ELi2EN4cute5tupleIJNS5_1CILi1EEES8_S8_EEENS6_IJNS7_ILi128EEESA_NS7_ILi64EEEEEENS_10bfloat16_tEfNS_4arch4Sm90ELb0ELb1ELb1ELb0ELb0ELb1ELb0ELb0ELi2ELi1ELi2ELi2ELb0EEENS1_21CollectiveEpilogueBwdISC_SD_SF_Li256ELb0ELb0ELi1EEENS1_19SingleTileSchedulerILb0ELb0ELb0ELi128EEEEEEEEEvNT_6ParamsE:
[----:B------:R-:W1:Y:S02]  /*0000*/  LDC R1, c[0x0][0x28] ;  /* 0x00000a00ff017b82 */ /* 0x000e640000000800 */
[----:B-1----:R-:W-:Y:S01]  /*0010*/  VIADD R1, R1, 0xfffffeb8 ;  /* 0xfffffeb801017836 */ /* 0x002fe20000000000 */
[----:B------:R-:W1:Y:S01]  /*0020*/  S2R R3, SR_TID.X ;  /* 0x0000000000037919 */ /* 0x000e620000002100 */
[----:B------:R-:W-:Y:S01]  /*0030*/  ELECT P0, URZ, PT ;  /* 0x00000000003f782f */ /* 0x000fe20003800000 */
[----:B------:R-:W-:Y:S01]  /*0040*/  BSSY B0, `(.L_x_1038) ;  /* 0x000001a000007945 */ /* 0x000fe20003800000 */
[--C-:B-1----:R-:W-:Y:S02]  /*0050*/  SHF.R.U32.HI R0, RZ, 0x5, R3.reuse ;  /* 0x00000005ff007819 */ /* 0x102fe40000011603 */
[----:B------:R-:W-:-:S03]  /*0060*/  SHF.R.U32.HI R3, RZ, 0x7, R3 ;  /* 0x00000007ff037819 */ /* 0x000fc60000011603 */
        /* <DEDUP_REMOVED lines=23> */
.L_x_1039:
[----:B------:R-:W-:Y:S05]  /*01e0*/  BSYNC B0 ;  /* 0x0000000000007941 */ /* 0x000fea0003800000 */
.L_x_1038:
[----:B------:R-:W-:Y:S01]  /*01f0*/  VOTEU.ANY UP0, P0 ;  /* 0x00000000003f7886 */ /* 0x000fe20000000100 */
[----:B------:R-:W1:Y:S01]  /*0200*/  SHFL.IDX PT, R3, R3, RZ, 0x1f ;  /* 0x00001fff03037589 */ /* 0x000e6200000e0000 */
[----:B------:R-:W-:Y:S01]  /*0210*/  UMOV UR4, 0x1 ;  /* 0x0000000100047882 */ /* 0x000fe20000000000 */
[----:B------:R-:W-:Y:S01]  /*0220*/  VOTEU.ANY UP1, P0 ;  /* 0x00000000003f7886 */ /* 0x000fe20000020100 */
[----:B------:R-:W-:Y:S01]  /*0230*/  UMOV UR36, 0x1 ;  /* 0x0000000100247882 */ /* 0x000fe20000000000 */
[----:B------:R-:W2:Y:S01]  /*0240*/  @UP0 S2UR UR7, SR_CgaCtaId ;  /* 0x00000000000709c3 */ /* 0x000ea20000008800 */
[----:B------:R-:W3:Y:S01]  /*0250*/  SHFL.IDX PT, R2, R0, RZ, 0x1f ;  /* 0x00001fff00027589 */ /* 0x000ee200000e0000 */
[----:B------:R-:W-:Y:S01]  /*0260*/  @UP0 UMOV UR6, 0x400 ;  /* 0x0000040000060882 */ /* 0x000fe20000000000 */
[----:B------:R-:W-:-:S04]  /*0270*/  @UP0 UIADD3 UR4, -UR4, 0x100000, URZ ;  /* 0x0010000004040890 */ /* 0x000fc8000fffe13f */
[----:B------:R-:W-:Y:S02]  /*0280*/  @UP0 USHF.L.U32 UR5, UR4, 0xb, URZ ;  /* 0x0000000b04050899 */ /* 0x000fe4000800063f */
[----:B------:R-:W-:Y:S01]  /*0290*/  @UP0 USHF.L.U32 UR4, UR4, 0x1, URZ ;  /* 0x0000000104040899 */ /* 0x000fe2000800063f */
[----:B-1----:R-:W-:Y:S01]  /*02a0*/  R2UR UR8, R3 ;  /* 0x00000000030872ca */ /* 0x002fe200000e0000 */
[----:B--2---:R-:W-:Y:S01]  /*02b0*/  @UP0 ULEA UR6, UR7, UR6, 0x18 ;  /* 0x0000000607060291 */ /* 0x004fe2000f8ec03f */
[----:B---3--:R-:W-:-:S11]  /*02c0*/  ISETP.NE.AND P1, PT, R2, RZ, PT ;  /* 0x000000ff0200720c */ /* 0x008fd60003f25270 */
[----:B------:R-:W-:Y:S01]  /*02d0*/  UISETP.NE.AND UP0, UPT, UR8, URZ, UPT ;  /* 0x0000003f0800728c */ /* 0x000fe2000bf05270 */
[----:B------:R-:W1:Y:S02]  /*02e0*/  FENCE.VIEW.ASYNC.S ;  /* 0x00000000000073c6 */ /* 0x000e640000000000 */
[----:B-1----:R1:W2:Y:S01]  /*02f0*/  @UP1 SYNCS.EXCH.64 URZ, [UR6+0x30c00], UR4 ;  /* 0x030c0004063f15b2 */ /* 0x0022a20008000100 */
[----:B------:R-:W-:Y:S01]  /*0300*/  USEL UR36, UR36, 0x2, !UP0 ;  /* 0x0000000224247887 */ /* 0x000fe2000c000000 */
[----:B------:R-:W-:Y:S11]  /*0310*/  @P1 BRA `(.L_x_1040) ;  /* 0x0000000000481947 */ /* 0x000ff60003800000 */
[----:B-1----:R-:W1:Y:S01]  /*0320*/  S2UR UR5, SR_CgaCtaId ;  /* 0x00000000000579c3 */ /* 0x002e620000008800 */
        /* <DEDUP_REMOVED lines=15> */
[----:B------:R3:W1:Y:S02]  /*0420*/  SYNCS.EXCH.64 URZ, [UR8+0x30c28], UR4 ;  /* 0x030c2804083f75b2 */ /* 0x0006640008000100 */
[----:B---3--:R-:W-:Y:S01]  /*0430*/  NOP ;  /* 0x0000000000007918 */ /* 0x008fe20000000000 */
.L_x_1040:
[----:B------:R-:W3:Y:S01]  /*0440*/  SHFL.IDX PT, R2, R0, RZ, 0x1f ;  /* 0x00001fff00027589 */ /* 0x000ee200000e0000 */
[----:B------:R-:W-:Y:S01]  /*0450*/  NOP ;  /* 0x0000000000007918 */ /* 0x000fe20000000000 */
[----:B---3--:R-:W-:-:S13]  /*0460*/  ISETP.NE.AND P0, PT, R2, RZ, PT ;  /* 0x000000ff0200720c */ /* 0x008fda0003f05270 */
        /* <DEDUP_REMOVED lines=17> */
[----:B------:R3:W1:Y:S02]  /*0580*/  SYNCS.EXCH.64 URZ, [UR8+0x30c48], UR6 ;  /* 0x030c4806083f75b2 */ /* 0x0006640008000100 */
[----:B---3--:R-:W-:Y:S01]  /*0590*/  NOP ;  /* 0x0000000000007918 */ /* 0x008fe20000000000 */
.L_x_1041:
[----:B------:R-:W-:Y:S01]  /*05a0*/  PLOP3.LUT P0, PT, PT, PT, UP0, 0x80, 0x0 ;  /* 0x000000000000781c */ /* 0x000fe20003f0f008 */
[----:B------:R-:W-:Y:S01]  /*05b0*/  NOP ;  /* 0x0000000000007918 */ /* 0x000fe20000000000 */
[----:B------:R-:W-:Y:S01]  /*05c0*/  BSSY B6, `(.L_x_1042) ;  /* 0x00014f0000067945 */ /* 0x000fe20003800000 */
[----:B-12-4-:R-:W-:Y:S10]  /*05d0*/  BAR.SYNC.DEFER_BLOCKING 0x0 ;  /* 0x0000000000007b1d */ /* 0x016ff40000010000 */
[----:B------:R-:W-:Y:S05]  /*05e0*/  @!P0 BRA `(.L_x_1043) ;  /* 0x0000012400548947 */ /* 0x000fea0003800000 */
.L_x_1044:
        /* <DEDUP_REMOVED lines=10> */
[----:B------:R-:W-:-:S05]  /*0690*/  @!P0 VIADD R2, R2, 0x9 ;  /* 0x0000000902028836 */ /* 0x000fca0000000000 */
[----:B------:R1:W-:Y:S06]  /*06a0*/  @!P0 BAR.ARV R2, 0xa0 ;  /* 0x000280020000851d */ /* 0x0003ec0000002000 */
[----:B--2---:R-:W-:-:S13]  /*06b0*/  ISETP.LE.AND P0, PT, RZ, UR4, PT ;  /* 0x00000004ff007c0c */ /* 0x004fda000bf03270 */
[----:B-1----:R-:W-:Y:S05]  /*06c0*/  @!P0 BRA `(.L_x_1045) ;  /* 0x0000014c007c8947 */ /* 0x002fea0003800000 */
[----:B------:R-:W1:Y:S01]  /*06d0*/  S2UR UR39, SR_CTAID.X ;  /* 0x00000000002779c3 */ /* 0x000e620000002500 */
[----:B------:R-:W2:Y:S01]  /*06e0*/  S2R R3, SR_TID.X ;  /* 0x0000000000037919 */ /* 0x000ea20000002100 */
[----:B------:R-:W-:Y:S01]  /*06f0*/  ULDC UR6, c[0x0][0x280] ;  /* 0x0000a00000067ab9 */ /* 0x000fe20000000800 */
[----:B------:R-:W-:Y:S01]  /*0700*/  ULDC UR7, c[0x0][0x290] ;  /* 0x0000a40000077ab9 */ /* 0x000fe20000000800 */
[----:B------:R-:W-:Y:S01]  /*0710*/  ULDC UR4, c[0x0][0x74c] ;  /* 0x0001d30000047ab9 */ /* 0x000fe20000000800 */
[----:B------:R-:W-:Y:S01]  /*0720*/  UIADD3 UR40, UR6, 0x7f, URZ ;  /* 0x0000007f06287890 */ /* 0x000fe2000fffe03f */
[----:B------:R-:W-:Y:S02]  /*0730*/  PLOP3.LUT P0, PT, PT, PT, PT, 0x80, 0x0 ;  /* 0x000000000000781c */ /* 0x000fe40003f0f070 */
        /* <DEDUP_REMOVED lines=16> */
[----:B------:R-:W-:Y:S01]  /*0840*/  CS2R R202, SRZ ;  /* 0x0000000000ca7805 */ /* 0x000fe2000001ff00 */
[----:B-1----:R-:W-:Y:S02]  /*0850*/  ULEA UR5, UR39, UR6, 0x7 ;  /* 0x0000000627057291 */ /* 0x002fe4000f8e383f */
[----:B------:R-:W-:Y:S02]  /*0860*/  ISETP.LE.AND P1, PT, RZ, UR39, PT ;  /* 0x00000027ff007c0c */ /* 0x000fe4000bf23270 */
[----:B------:R-:W-:Y:S02]  /*0870*/  CS2R R200, SRZ ;  /* 0x0000000000c87805 */ /* 0x000fe4000001ff00 */
[----:B------:R-:W-:Y:S01]  /*0880*/  CS2R R198, SRZ ;  /* 0x0000000000c67805 */ /* 0x000fe2000001ff00 */
[----:B------:R-:W-:Y:S01]  /*0890*/  UIADD3 UR4, -UR4, UR5, -UR7 ;  /* 0x0000000504047290 */ /* 0x000fe2000fffe907 */
[----:B------:R-:W-:-:S02]  /*08a0*/  CS2R R196, SRZ ;  /* 0x0000000000c47805 */ /* 0x000fc4000001ff00 */
[----:B------:R-:W-:Y:S02]  /*08b0*/  CS2R R194, SRZ ;  /* 0x0000000000c27805 */ /* 0x000fe4000001ff00 */
[----:B------:R-:W-:Y:S01]  /*08c0*/  CS2R R192, SRZ ;  /* 0x0000000000c07805 */ /* 0x000fe2000001ff00 */
[----:B------:R-:W-:Y:S01]  /*08d0*/  USHF.R.S32.HI UR5, URZ, 0x1f, UR4 ;  /* 0x0000001f3f057899 */ /* 0x000fe20008011404 */
[----:B--2---:R-:W-:Y:S02]  /*08e0*/  IADD3 R17, R3, -0x80, RZ ;  /* 0xffffff8003117810 */ /* 0x004fe40007ffe0ff */
[----:B------:R-:W-:Y:S02]  /*08f0*/  CS2R R190, SRZ ;  /* 0x0000000000be7805 */ /* 0x000fe4000001ff00 */
[----:B------:R-:W-:Y:S01]  /*0900*/  CS2R R188, SRZ ;  /* 0x0000000000bc7805 */ /* 0x000fe2000001ff00 */
[----:B------:R-:W-:Y:S01]  /*0910*/  ULEA.HI UR5, UR5, UR4, URZ, 0x7 ;  /* 0x0000000405057291 */ /* 0x000fe2000f8f383f */
[----:B------:R-:W-:Y:S01]  /*0920*/  CS2R R186, SRZ ;  /* 0x0000000000ba7805 */ /* 0x000fe2000001ff00 */
[----:B------:R-:W-:Y:S01]  /*0930*/  USHF.R.S32.HI UR4, URZ, 0x1f, UR40 ;  /* 0x0000001f3f047899 */ /* 0x000fe20008011428 */
[----:B------:R-:W-:Y:S01]  /*0940*/  CS2R R184, SRZ ;  /* 0x0000000000b87805 */ /* 0x000fe2000001ff00 */
[----:B------:R-:W-:Y:S01]  /*0950*/  USHF.R.S32.HI UR5, URZ, 0x7, UR5 ;  /* 0x000000073f057899 */ /* 0x000fe20008011405 */
[----:B------:R-:W-:Y:S01]  /*0960*/  IMAD.MOV.U32 R183, RZ, RZ, RZ ;  /* 0x000000ffffb77224 */ /* 0x000fe200078e00ff */
[----:B------:R-:W-:-:S02]  /*0970*/  ULEA.HI UR4, UR4, UR40, URZ, 0x7 ;  /* 0x0000002804047291 */ /* 0x000fc4000f8f383f */
[----:B------:R-:W-:Y:S02]  /*0980*/  UISETP.LT.AND UP0, UPT, URZ, UR5, UPT ;  /* 0x000000053f00728c */ /* 0x000fe4000bf01270 */
[----:B------:R-:W-:Y:S02]  /*0990*/  USHF.R.S32.HI UR37, URZ, 0x7, UR4 ;  /* 0x000000073f257899 */ /* 0x000fe40008011404 */
[----:B------:R-:W-:Y:S01]  /*09a0*/  USEL UR38, URZ, UR5, !UP0 ;  /* 0x000000053f267287 */ /* 0x000fe2000c000000 */
[----:B------:R-:W-:Y:S11]  /*09b0*/  @!P1 BRA `(.L_x_1046) ;  /* 0x0000000000289947 */ /* 0x000ff60003800000 */
[----:B------:R-:W-:Y:S01]  /*09c0*/  ULEA UR4, UR39, UR6, 0x7 ;  /* 0x0000000627047291 */ /* 0x000fe2000f8e383f */
[----:B------:R-:W-:-:S03]  /*09d0*/  ULDC UR5, c[0x0][0x290] ;  /* 0x0000a40000057ab9 */ /* 0x000fc60000000800 */
[----:B------:R-:W-:-:S03]  /*09e0*/  UIADD3 UR4, -UR5, 0xff, UR4 ;  /* 0x000000ff05047890 */ /* 0x000fc6000fffe104 */
[----:B------:R-:W-:Y:S02]  /*09f0*/  ULDC UR5, c[0x0][0x748] ;  /* 0x0001d20000057ab9 */ /* 0x000fe40000000800 */
[----:B------:R-:W-:-:S04]  /*0a00*/  UIADD3 UR4, UR4, UR5, URZ ;  /* 0x0000000504047290 */ /* 0x000fc8000fffe03f */
[----:B------:R-:W-:-:S04]  /*0a10*/  USHF.R.S32.HI UR5, URZ, 0x1f, UR4 ;  /* 0x0000001f3f057899 */ /* 0x000fc80008011404 */
[----:B------:R-:W-:-:S04]  /*0a20*/  ULEA.HI UR5, UR5, UR4, URZ, 0x7 ;  /* 0x0000000405057291 */ /* 0x000fc8000f8f383f */
[----:B------:R-:W-:-:S04]  /*0a30*/  USHF.R.S32.HI UR5, URZ, 0x7, UR5 ;  /* 0x000000073f057899 */ /* 0x000fc80008011405 */
[----:B------:R-:W-:-:S04]  /*0a40*/  UISETP.LT.AND UP0, UPT, UR37, UR5, UPT ;  /* 0x000000052500728c */ /* 0x000fc8000bf01270 */
[----:B------:R-:W-:-:S12]  /*0a50*/  USEL UR37, UR37, UR5, UP0 ;  /* 0x0000000525257287 */ /* 0x000fd80008000000 */
.L_x_1046:
[----:B------:R-:W-:Y:S01]  /*0a60*/  UISETP.GT.AND UP0, UPT, UR37, UR38, UPT ;  /* 0x000000262500728c */ /* 0x000fe2000bf04270 */
[----:B------:R-:W-:Y:S01]  /*0a70*/  IMAD.MOV.U32 R182, RZ, RZ, RZ ;  /* 0x000000ffffb67224 */ /* 0x000fe200078e00ff */
[----:B------:R-:W-:Y:S02]  /*0a80*/  CS2R R180, SRZ ;  /* 0x0000000000b47805 */ /* 0x000fe4000001ff00 */
[----:B------:R-:W-:Y:S02]  /*0a90*/  CS2R R178, SRZ ;  /* 0x0000000000b27805 */ /* 0x000fe4000001ff00 */
[----:B------:R-:W-:Y:S02]  /*0aa0*/  CS2R R176, SRZ ;  /* 0x0000000000b07805 */ /* 0x000fe4000001ff00 */
[----:B------:R-:W-:Y:S02]  /*0ab0*/  CS2R R174, SRZ ;  /* 0x0000000000ae7805 */ /* 0x000fe4000001ff00 */
[----:B------:R-:W-:-:S02]  /*0ac0*/  PLOP3.LUT P1, PT, PT, PT, UP0, 0x80, 0x0 ;  /* 0x000000000000781c */ /* 0x000fc40003f2f008 */
[----:B------:R-:W-:-:S11]  /*0ad0*/  CS2R R172, SRZ ;  /* 0x0000000000ac7805 */ /* 0x000fd6000001ff00 */
[----:B------:R-:W-:Y:S05]  /*0ae0*/  @!P1 BRA `(.L_x_1047) ;  /* 0x0000010800409947 */ /* 0x000fea0003800000 */
[----:B------:R-:W-:-:S04]  /*0af0*/  MOV R0, RZ ;  /* 0x000000ff00007202 */ /* 0x000fc80000000f00 */
        /* <DEDUP_REMOVED lines=18> */
.L_x_1049:
[----:B------:R-:W1:Y:S01]  /*0c20*/  LDC.64 R2, c[0x4][R2] ;  /* 0x0100000002027b82 */ /* 0x000e620000000a00 */
        /* <DEDUP_REMOVED lines=14> */
.L_x_1048:
[----:B------:R-:W1:Y:S01]  /*0d10*/  S2R R3, SR_CgaCtaId ;  /* 0x0000000000037919 */ /* 0x000e620000008800 */
        /* <DEDUP_REMOVED lines=15> */
[----:B------:R-:W-:Y:S01]  /*0e10*/  MOV R11, UR7 ;  /* 0x00000007000b7c02 */ /* 0x000fe20008000f00 */
[----:B------:R-:W-:Y:S01]  /*0e20*/  IMAD.MOV.U32 R8, RZ, RZ, 0x70 ;  /* 0x00000070ff087424 */ /* 0x000fe200078e00ff */
[----:B------:R-:W-:Y:S01]  /*0e30*/  MOV R13, RZ ;  /* 0x000000ff000d7202 */ /* 0x000fe20000000f00 */
[----:B-1----:R-:W-:-:S07]  /*0e40*/  IMAD.MOV.U32 R12, RZ, RZ, 0x1 ;  /* 0x00000001ff0c7424 */ /* 0x002fce00078e00ff */
[----:B------:R-:W-:-:S07]  /*0e50*/  LEPC R20, `(.L_x_1051) ;  /* 0x000000001014794e */ /* 0x000fce0000000000 */
[----:B--2---:R-:W-:Y:S05]  /*0e60*/  CALL.ABS.NOINC R14 ;  /* 0x000000000e007343 */ /* 0x004fea0003c00000 */
.L_x_1051:
[----:B------:R-:W1:Y:S01]  /*0e70*/  LDC.64 R2, c[0x4][R2] ;  /* 0x0100000002027b82 */ /* 0x000e620000000a00 */
[----:B------:R-:W-:Y:S01]  /*0e80*/  ULDC.64 UR4, c[0x4][0x90] ;  /* 0x0100240000047ab9 */ /* 0x000fe20000000a00 */
[----:B------:R-:W-:Y:S01]  /*0e90*/  ULDC.64 UR6, c[0x4][0x30] ;  /* 0x01000c0000067ab9 */ /* 0x000fe20000000a00 */
[----:B------:R-:W-:Y:S01]  /*0ea0*/  IMAD.U32 R4, RZ, RZ, UR4 ;  /* 0x00000004ff047e24 */ /* 0x000fe2000f8e00ff */
[----:B------:R-:W-:Y:S01]  /*0eb0*/  MOV R11, UR7 ;  /* 0x00000007000b7c02 */ /* 0x000fe20008000f00 */
[----:B------:R-:W-:Y:S01]  /*0ec0*/  IMAD.U32 R5, RZ, RZ, UR5 ;  /* 0x00000005ff057e24 */ /* 0x000fe2000f8e00ff */
[----:B------:R-:W-:Y:S01]  /*0ed0*/  ULDC.64 UR4, c[0x4][0x98] ;  /* 0x0100260000047ab9 */ /* 0x000fe20000000a00 */
[----:B------:R-:W-:Y:S01]  /*0ee0*/  IMAD.U32 R10, RZ, RZ, UR6 ;  /* 0x00000006ff0a7e24 */ /* 0x000fe2000f8e00ff */
[----:B------:R-:W-:Y:S01]  /*0ef0*/  MOV R6, UR4 ;  /* 0x0000000400067c02 */ /* 0x000fe20008000f00 */
[----:B------:R-:W-:Y:S01]  /*0f00*/  IMAD.U32 R7, RZ, RZ, UR5 ;  /* 0x00000005ff077e24 */ /* 0x000fe2000f8e00ff */
[----:B------:R-:W-:Y:S01]  /*0f10*/  MOV R13, RZ ;  /* 0x000000ff000d7202 */ /* 0x000fe20000000f00 */
[----:B------:R-:W-:-:S02]  /*0f20*/  IMAD.MOV.U32 R8, RZ, RZ, 0x70 ;  /* 0x00000070ff087424 */ /* 0x000fc400078e00ff */
[----:B------:R-:W-:-:S07]  /*0f30*/  IMAD.MOV.U32 R12, RZ, RZ, 0x1 ;  /* 0x00000001ff0c7424 */ /* 0x000fce00078e00ff */
[----:B------:R-:W-:-:S07]  /*0f40*/  LEPC R20, `(.L_x_1050) ;  /* 0x000000001014794e */ /* 0x000fce0000000000 */
[----:B-1----:R-:W-:Y:S05]  /*0f50*/  CALL.ABS.NOINC R2 ;  /* 0x0000000002007343 */ /* 0x002fea0003c00000 */
.L_x_1050:
[----:B------:R-:W-:Y:S01]  /*0f60*/  SHF.R.S32.HI R6, RZ, 0x1f, R17 ;  /* 0x0000001fff067819 */ /* 0x000fe20000011411 */
[----:B------:R-:W-:-:S03]  /*0f70*/  UMOV UR4, 0xffffffff ;  /* 0xffffffff00047882 */ /* 0x000fc60000000000 */
[----:B------:R-:W-:-:S04]  /*0f80*/  LEA.HI R0, R6, R17, RZ, 0x7 ;  /* 0x0000001106007211 */ /* 0x000fc800078f38ff */
[----:B------:R-:W-:Y:S01]  /*0f90*/  SHF.R.S32.HI R18, RZ, 0x7, R0 ;  /* 0x00000007ff127819 */ /* 0x000fe20000011400 */
[----:B------:R-:W-:Y:S06]  /*0fa0*/  BRA.DIV UR4, `(.L_x_1052) ;  /* 0x00000146044c7947 */ /* 0x000fec000b800000 */
[----:B------:R1:W2:Y:S02]  /*0fb0*/  SHFL.IDX PT, R14, R18, RZ, 0x1f ;  /* 0x00001fff120e7589 */ /* 0x0002a400000e0000 */
.L_x_1165:
[----:B------:R-:W-:Y:S01]  /*0fc0*/  SHF.L.U32 R11, RZ, 0x1f, RZ ;  /* 0x0000001fff0b7819 */ /* 0x000fe200000006ff */
[----:B------:R-:W-:Y:S01]  /*0fd0*/  IMAD.SHL.U32 R2, R17, 0x40, RZ ;  /* 0x0000004011027824 */ /* 0x000fe200078e00ff */
[CC--:B------:R-:W-:Y:S02]  /*0fe0*/  LEA.HI R8, R6.reuse, R17.reuse, RZ, 0x4 ;  /* 0x0000001106087211 */ /* 0x0c0fe400078f20ff */
[----:B------:R-:W3:Y:S01]  /*0ff0*/  SYNCS.PHASECHK.TRANS64.TRYWAIT P0, [R16+URZ+0x30c00], R11 ;  /* 0x030c000b100075a7 */ /* 0x000ee2000800017f */
[----:B------:R-:W-:Y:S02]  /*1000*/  LEA.HI R5, R6, R17, RZ, 0x5 ;  /* 0x0000001106057211 */ /* 0x000fe400078f28ff */
[----:B------:R-:W-:Y:S02]  /*1010*/  SHF.R.S32.HI R9, RZ, 0x4, R8 ;  /* 0x00000004ff097819 */ /* 0x000fe40000011408 */
[----:B------:R-:W-:Y:S02]  /*1020*/  LOP3.LUT R4, R2, 0x1c0, RZ, 0xc0, !PT ;  /* 0x000001c002047812 */ /* 0x000fe400078ec0ff */
[----:B------:R-:W-:-:S02]  /*1030*/  SHF.R.U32.HI R7, RZ, 0x1, R5 ;  /* 0x00000001ff077819 */ /* 0x000fc40000011605 */
[----:B------:R-:W-:Y:S02]  /*1040*/  LEA.HI R10, R8, R9, RZ, 0x1 ;  /* 0x00000009080a7211 */ /* 0x000fe400078f08ff */
[----:B------:R-:W-:Y:S02]  /*1050*/  LEA.HI R3, R6, R17, RZ, 0x3 ;  /* 0x0000001106037211 */ /* 0x000fe400078f18ff */
[----:B------:R-:W-:Y:S02]  /*1060*/  LOP3.LUT R8, R4, 0x30, R7, 0xf8, !PT ;  /* 0x0000003004087812 */ /* 0x000fe400078ef807 */
[----:B--2---:R-:W-:Y:S02]  /*1070*/  LEA.HI R2, R14, R14, RZ, 0x1 ;  /* 0x0000000e0e027211 */ /* 0x004fe400078f08ff */
[----:B------:R-:W-:Y:S02]  /*1080*/  LOP3.LUT R8, R8, 0x8, R3, 0xf8, !PT ;  /* 0x0000000808087812 */ /* 0x000fe400078ef803 */
[----:B------:R-:W-:-:S02]  /*1090*/  LOP3.LUT R3, R2, 0xffffe, RZ, 0xc0, !PT ;  /* 0x000ffffe02037812 */ /* 0x000fc400078ec0ff */
[----:B------:R-:W-:Y:S02]  /*10a0*/  LOP3.LUT R10, R10, 0x7ffffe, RZ, 0xc0, !PT ;  /* 0x007ffffe0a0a7812 */ /* 0x000fe400078ec0ff */
[----:B------:R-:W-:Y:S02]  /*10b0*/  IADD3 R2, R14, -R3, RZ ;  /* 0x800000030e027210 */ /* 0x000fe40007ffe0ff */
[----:B------:R-:W-:Y:S01]  /*10c0*/  SHF.R.U32.HI R7, RZ, 0x3, R4 ;  /* 0x00000003ff077819 */ /* 0x000fe20000011604 */
[----:B------:R-:W-:Y:S02]  /*10d0*/  IMAD.IADD R10, R9, 0x1, -R10 ;  /* 0x00000001090a7824 */ /* 0x000fe400078e0a0a */
[----:B------:R2:W-:Y:S01]  /*10e0*/  STL [R1+0x50], R2 ;  /* 0x0000500201007387 */ /* 0x0005e20000100800 */
[----:B------:R-:W-:Y:S01]  /*10f0*/  LOP3.LUT R7, R8, R7, RZ, 0x3c, !PT ;  /* 0x0000000708077212 */ /* 0x000fe200078e3cff */
[----:B------:R-:W-:Y:S01]  /*1100*/  IMAD R10, R18, 0x10, R10 ;  /* 0x00000010120a7824 */ /* 0x000fe200078e020a */
[----:B--23--:R-:W-:Y:S06]  /*1110*/  @P0 BRA `(.L_x_1053) ;  /* 0x0000000000080947 */ /* 0x00cfec0003800000 */
[----:B------:R-:W2:Y:S02]  /*1120*/  SYNCS.PHASECHK.TRANS64.TRYWAIT P0, [R16+URZ+0x30c00], R11 ;  /* 0x030c000b100075a7 */ /* 0x000ea4000800017f */
[----:B--2---:R-:W-:Y:S05]  /*1130*/  @!P0 BRA `(.L_x_1054) ;  /* 0x0000014400088947 */ /* 0x004fea0003800000 */
.L_x_1053:
[----:B------:R-:W-:Y:S01]  /*1140*/  ULDC UR6, c[0x0][0x290] ;  /* 0x0000a40000067ab9 */ /* 0x000fe20000000800 */
[----:B------:R-:W-:Y:S01]  /*1150*/  ULDC UR5, c[0x0][0x74c] ;  /* 0x0001d30000057ab9 */ /* 0x000fe20000000800 */
[----:B------:R-:W-:Y:S01]  /*1160*/  UIADD3 UR4, UR40, -UR6, URZ ;  /* 0x8000000628047290 */ /* 0x000fe2000fffe03f */
[----:B------:R-:W-:Y:S01]  /*1170*/  LOP3.LUT R2, R0, 0xffffff80, RZ, 0xc0, !PT ;  /* 0xffffff8000027812 */ /* 0x000fe200078ec0ff */
[----:B------:R-:W-:Y:S01]  /*1180*/  IMAD.U32 R3, R10, 0x200, R7 ;  /* 0x000002000a037824 */ /* 0x000fe200078e0007 */
[----:B------:R-:W-:Y:S01]  /*1190*/  LEA.HI R12, R6, R17, RZ, 0x7 ;  /* 0x00000011060c7211 */ /* 0x000fe200078f38ff */
[----:B------:R-:W-:Y:S01]  /*11a0*/  ULEA UR4, UR39, UR4, 0x7 ;  /* 0x0000000427047291 */ /* 0x000fe2000f8e383f */
[----:B------:R-:W-:Y:S01]  /*11b0*/  MOV R0, RZ ;  /* 0x000000ff00007202 */ /* 0x000fe20000000f00 */
[----:B------:R-:W-:Y:S01]  /*11c0*/  IMAD.IADD R13, R17, 0x1, -R2 ;  /* 0x00000001110d7824 */ /* 0x000fe200078e0a02 */
[----:B------:R3:W-:Y:S01]  /*11d0*/  STL [R1+0x70], R3 ;  /* 0x0000700301007387 */ /* 0x0007e20000100800 */
[----:B------:R-:W-:Y:S01]  /*11e0*/  UIADD3 UR4, UR4, -UR5, URZ ;  /* 0x8000000504047290 */ /* 0x000fe2000fffe03f */
[----:B------:R-:W-:Y:S01]  /*11f0*/  SHF.R.S32.HI R12, RZ, 0x7, R12 ;  /* 0x00000007ff0c7819 */ /* 0x000fe2000001140c */
[----:B------:R-:W-:Y:S01]  /*1200*/  IMAD.MOV.U32 R4, RZ, RZ, RZ ;  /* 0x000000ffff047224 */ /* 0x000fe200078e00ff */
[--C-:B--2---:R-:W-:Y:S01]  /*1210*/  SHF.R.S32.HI R11, RZ, 0x1f, R13.reuse ;  /* 0x0000001fff0b7819 */ /* 0x104fe2000001140d */
[----:B------:R-:W-:Y:S01]  /*1220*/  USHF.R.S32.HI UR5, URZ, 0x1f, UR4 ;  /* 0x0000001f3f057899 */ /* 0x000fe20008011404 */
[----:B------:R-:W-:Y:S01]  /*1230*/  STL [R1+0x6c], R13 ;  /* 0x00006c0d01007387 */ /* 0x000fe20000100800 */
[----:B------:R-:W-:Y:S01]  /*1240*/  IMAD R7, R12, 0x400, R13 ;  /* 0x000004000c077824 */ /* 0x000fe200078e020d */
[----:B------:R-:W-:Y:S01]  /*1250*/  LEA.HI R8, R11, R13, RZ, 0x2 ;  /* 0x0000000d0b087211 */ /* 0x000fe200078f10ff */
[----:B------:R-:W-:Y:S01]  /*1260*/  ULEA.HI UR5, UR5, UR4, URZ, 0x7 ;  /* 0x0000000405057291 */ /* 0x000fe2000f8f383f */
[----:B------:R-:W-:Y:S01]  /*1270*/  STL [R1+0x88], R11 ;  /* 0x0000880b01007387 */ /* 0x000fe20000100800 */
[----:B------:R-:W-:Y:S01]  /*1280*/  IMAD.SHL.U32 R7, R7, 0x4, RZ ;  /* 0x0000000407077824 */ /* 0x000fe200078e00ff */
[----:B------:R-:W-:Y:S01]  /*1290*/  CS2R R170, SRZ ;  /* 0x0000000000aa7805 */ /* 0x000fe2000001ff00 */
[----:B------:R-:W-:Y:S01]  /*12a0*/  ULEA.HI.SX32 UR5, UR5, 0x1, 0x19 ;  /* 0x0000000105057891 */ /* 0x000fe2000f8fca3f */
[----:B------:R-:W-:-:S02]  /*12b0*/  CS2R R168, SRZ ;  /* 0x0000000000a87805 */ /* 0x000fc4000001ff00 */
[----:B------:R-:W-:Y:S02]  /*12c0*/  CS2R R166, SRZ ;  /* 0x0000000000a67805 */ /* 0x000fe4000001ff00 */
[----:B------:R-:W-:Y:S02]  /*12d0*/  CS2R R164, SRZ ;  /* 0x0000000000a47805 */ /* 0x000fe4000001ff00 */
[----:B------:R-:W-:Y:S02]  /*12e0*/  CS2R R162, SRZ ;  /* 0x0000000000a27805 */ /* 0x000fe4000001ff00 */
[----:B------:R-:W-:Y:S02]  /*12f0*/  CS2R R160, SRZ ;  /* 0x0000000000a07805 */ /* 0x000fe4000001ff00 */
[----:B------:R-:W-:Y:S02]  /*1300*/  MOV R2, UR5 ;  /* 0x0000000500027c02 */ /* 0x000fe40008000f00 */
[----:B------:R-:W-:-:S02]  /*1310*/  CS2R R158, SRZ ;  /* 0x00000000009e7805 */ /* 0x000fc4000001ff00 */
[----:B------:R-:W-:Y:S02]  /*1320*/  CS2R R156, SRZ ;  /* 0x00000000009c7805 */ /* 0x000fe4000001ff00 */
[----:B------:R-:W-:Y:S02]  /*1330*/  CS2R R154, SRZ ;  /* 0x00000000009a7805 */ /* 0x000fe4000001ff00 */
[----:B---3--:R-:W-:Y:S02]  /*1340*/  VIMNMX R3, R2, UR37, PT ;  /* 0x0000002502037c48 */ /* 0x008fe4000bfe0100 */
[----:B------:R-:W-:Y:S02]  /*1350*/  CS2R R152, SRZ ;  /* 0x0000000000987805 */ /* 0x000fe4000001ff00 */
[----:B------:R-:W-:Y:S02]  /*1360*/  CS2R R150, SRZ ;  /* 0x0000000000967805 */ /* 0x000fe4000001ff00 */
[----:B------:R-:W-:-:S02]  /*1370*/  CS2R R148, SRZ ;  /* 0x0000000000947805 */ /* 0x000fc4000001ff00 */
[----:B------:R-:W-:Y:S01]  /*1380*/  ISETP.LE.AND P0, PT, R3, UR38, PT ;  /* 0x0000002603007c0c */ /* 0x000fe2000bf03270 */
[----:B------:R2:W-:Y:S01]  /*1390*/  STL [R1+0x54], R3 ;  /* 0x0000540301007387 */ /* 0x0005e20000100800 */
[----:B------:R-:W-:Y:S02]  /*13a0*/  CS2R R146, SRZ ;  /* 0x0000000000927805 */ /* 0x000fe4000001ff00 */
[----:B------:R-:W-:Y:S02]  /*13b0*/  CS2R R144, SRZ ;  /* 0x0000000000907805 */ /* 0x000fe4000001ff00 */
[----:B------:R-:W-:Y:S01]  /*13c0*/  CS2R R142, SRZ ;  /* 0x00000000008e7805 */ /* 0x000fe2000001ff00 */
[----:B------:R3:W-:Y:S01]  /*13d0*/  STL [R1+0x68], R8 ;  /* 0x0000680801007387 */ /* 0x0007e20000100800 */
[----:B------:R-:W-:Y:S02]  /*13e0*/  CS2R R140, SRZ ;  /* 0x00000000008c7805 */ /* 0x000fe4000001ff00 */
[----:B------:R-:W-:-:S02]  /*13f0*/  CS2R R202, SRZ ;  /* 0x0000000000ca7805 */ /* 0x000fc4000001ff00 */
[----:B------:R-:W-:Y:S02]  /*1400*/  CS2R R200, SRZ ;  /* 0x0000000000c87805 */ /* 0x000fe4000001ff00 */
[----:B------:R-:W-:Y:S02]  /*1410*/  CS2R R198, SRZ ;  /* 0x0000000000c67805 */ /* 0x000fe4000001ff00 */
[----:B------:R-:W-:Y:S02]  /*1420*/  CS2R R196, SRZ ;  /* 0x0000000000c47805 */ /* 0x000fe4000001ff00 */
[----:B--2---:R-:W-:Y:S02]  /*1430*/  LOP3.LUT R3, R8, 0x7ffffffc, RZ, 0xc0, !PT ;  /* 0x7ffffffc08037812 */ /* 0x004fe400078ec0ff */
        /* <DEDUP_REMOVED lines=12> */
[----:B------:R-:W-:Y:S01]  /*1500*/  LEA R2, R7, R16, 0x2 ;  /* 0x0000001007027211 */ /* 0x000fe200078e10ff */
[----:B------:R-:W-:Y:S01]  /*1510*/  IMAD.IADD R3, R13, 0x1, -R3 ;  /* 0x000000010d037824 */ /* 0x000fe200078e0a03 */
[----:B---3--:R-:W-:Y:S06]  /*1520*/  @P0 BRA `(.L_x_1055) ;  /* 0x00000054004c0947 */ /* 0x008fec0003800000 */
[----:B------:R-:W-:Y:S01]  /*1530*/  LOP3.LUT R0, R5, 0xffffffe0, RZ, 0xc0, !PT ;  /* 0xffffffe005007812 */ /* 0x000fe200078ec0ff */
[----:B------:R-:W2:Y:S01]  /*1540*/  S2R R19, SR_CTAID.X ;  /* 0x0000000000137919 */ /* 0x000ea20000002500 */
[----:B------:R-:W-:Y:S01]  /*1550*/  LEA.HI R4, R6, R17, RZ, 0x2 ;  /* 0x0000001106047211 */ /* 0x000fe200078f10ff */
[----:B------:R-:W-:Y:S01]  /*1560*/  UIMAD UR4, UR39, -0x80, UR6 ;  /* 0xffffff80270478a4 */ /* 0x000fe2000f8e0206 */
[----:B------:R-:W-:Y:S01]  /*1570*/  SHF.R.S32.HI R6, RZ, 0x2, R8 ;  /* 0x00000002ff067819 */ /* 0x000fe20000011408 */
[----:B------:R-:W-:Y:S01]  /*1580*/  IMAD.IADD R0, R17, 0x1, -R0 ;  /* 0x0000000111007824 */ /* 0x000fe200078e0a00 */
[----:B------:R-:W-:Y:S01]  /*1590*/  SHF.R.S32.HI R5, RZ, 0x1f, R8 ;  /* 0x0000001fff057819 */ /* 0x000fe20000011408 */
[----:B------:R-:W-:Y:S01]  /*15a0*/  IMAD.MOV.U32 R171, RZ, RZ, RZ ;  /* 0x000000ffffab7224 */ /* 0x000fe200078e00ff */
[----:B------:R-:W-:Y:S02]  /*15b0*/  LOP3.LUT R8, R4, 0xfffffffc, RZ, 0xc0, !PT ;  /* 0xfffffffc04087812 */ /* 0x000fe400078ec0ff */
[----:B------:R-:W-:-:S02]  /*15c0*/  LEA.HI R4, R5, R6, RZ, 0x3 ;  /* 0x0000000605047211 */ /* 0x000fc400078f18ff */
[----:B------:R-:W-:Y:S02]  /*15d0*/  SHF.R.S32.HI R5, RZ, 0x1f, R0 ;  /* 0x0000001fff057819 */ /* 0x000fe40000011400 */
[----:B------:R-:W-:Y:S02]  /*15e0*/  LOP3.LUT R7, R4, 0xfffffff8, RZ, 0xc0, !PT ;  /* 0xfffffff804077812 */ /* 0x000fe400078ec0ff */
[CC--:B------:R-:W-:Y:S02]  /*15f0*/  LEA.HI R4, R5.reuse, R0.reuse, RZ, 0x3 ;  /* 0x0000000005047211 */ /* 0x0c0fe400078f18ff */
[----:B------:R-:W-:Y:S01]  /*1600*/  LEA.HI R5, R5, R0, RZ, 0x2 ;  /* 0x0000000005057211 */ /* 0x000fe200078f10ff */
[----:B------:R-:W-:Y:S01]  /*1610*/  IMAD.IADD R6, R6, 0x1, -R7 ;  /* 0x0000000106067824 */ /* 0x000fe200078e0a07 */
[--C-:B------:R-:W-:Y:S02]  /*1620*/  SHF.R.S32.HI R0, RZ, 0x3, R4.reuse ;  /* 0x00000003ff007819 */ /* 0x100fe40000011404 */
[----:B------:R-:W-:-:S02]  /*1630*/  SHF.R.S32.HI R7, RZ, 0x1f, R4 ;  /* 0x0000001fff077819 */ /* 0x000fc40000011404 */
[----:B------:R-:W-:Y:S02]  /*1640*/  SHF.R.S32.HI R4, RZ, 0x2, R5 ;  /* 0x00000002ff047819 */ /* 0x000fe40000011405 */
[----:B------:R-:W-:Y:S02]  /*1650*/  IADD3 R9, R17, -R8, RZ ;  /* 0x8000000811097210 */ /* 0x000fe40007ffe0ff */
[----:B------:R-:W-:Y:S02]  /*1660*/  LEA.HI R8, R11, R13, RZ, 0x5 ;  /* 0x0000000d0b087211 */ /* 0x000fe400078f28ff */
[----:B------:R-:W-:Y:S02]  /*1670*/  LEA.HI R10, R12, R12, RZ, 0x1 ;  /* 0x0000000c0c0a7211 */ /* 0x000fe400078f08ff */
[----:B------:R-:W-:Y:S02]  /*1680*/  LEA.HI R7, R7, R0, RZ, 0x4 ;  /* 0x0000000007077211 */ /* 0x000fe400078f20ff */
[----:B------:R-:W-:-:S02]  /*1690*/  LEA.HI R5, R5, R4, RZ, 0x1 ;  /* 0x0000000405057211 */ /* 0x000fc400078f08ff */
[----:B------:R-:W-:Y:S02]  /*16a0*/  SHF.R.S32.HI R11, RZ, 0x5, R8 ;  /* 0x00000005ff0b7819 */ /* 0x000fe40000011408 */
[----:B------:R-:W-:Y:S02]  /*16b0*/  LOP3.LUT R10, R10, 0x3fffffe, RZ, 0xc0, !PT ;  /* 0x03fffffe0a0a7812 */ /* 0x000fe400078ec0ff */
[----:B------:R-:W-:Y:S01]  /*16c0*/  LOP3.LUT R7, R7, 0x1ffffff0, RZ, 0xc0, !PT ;  /* 0x1ffffff007077812 */ /* 0x000fe200078ec0ff */
[----:B------:R-:W-:Y:S01]  /*16d0*/  IMAD R11, R11, 0x10, R6 ;  /* 0x000000100b0b7824 */ /* 0x000fe200078e0206 */
[----:B------:R-:W-:Y:S01]  /*16e0*/  LOP3.LUT R5, R5, 0xfffffffe, RZ, 0xc0, !PT ;  /* 0xfffffffe05057812 */ /* 0x000fe200078ec0ff */
[----:B------:R-:W-:Y:S01]  /*16f0*/  VIADD R6, R4, 0x8 ;  /* 0x0000000804067836 */ /* 0x000fe20000000000 */
[----:B------:R-:W-:Y:S02]  /*1700*/  IADD3 R10, R12, -R10, RZ ;  /* 0x8000000a0c0a7210 */ /* 0x000fe40007ffe0ff */
[----:B------:R-:W-:Y:S01]  /*1710*/  IADD3 R0, R0, -R7, RZ ;  /* 0x8000000700007210 */ /* 0x000fe20007ffe0ff */
[----:B------:R-:W-:Y:S01]  /*1720*/  IMAD.IADD R5, R4, 0x1, -R5 ;  /* 0x0000000104057824 */ /* 0x000fe200078e0a05 */
[----:B------:R-:W-:Y:S01]  /*1730*/  LEA.HI R8, R6, R6, RZ, 0x1 ;  /* 0x0000000606087211 */ /* 0x000fe200078f08ff */
[----:B-1----:R-:W-:Y:S01]  /*1740*/  IMAD R18, R10, 0x40, R11 ;  /* 0x000000400a127824 */ /* 0x002fe200078e020b */
[----:B------:R-:W-:Y:S01]  /*1750*/  IADD3 R12, R4, 0x18, RZ ;  /* 0x00000018040c7810 */ /* 0x000fe20007ffe0ff */
[----:B------:R-:W-:Y:S01]  /*1760*/  IMAD R0, R0, 0x8, R5 ;  /* 0x0000000800007824 */ /* 0x000fe200078e0205 */
[----:B------:R-:W-:Y:S01]  /*1770*/  LOP3.LUT R7, R8, 0xfffffffe, RZ, 0xc0, !PT ;  /* 0xfffffffe08077812 */ /* 0x000fe200078ec0ff */
[----:B------:R-:W-:Y:S01]  /*1780*/  VIADD R10, R4, 0x10 ;  /* 0x00000010040a7836 */ /* 0x000fe20000000000 */
[----:B------:R-:W-:-:S02]  /*1790*/  SHF.R.S32.HI R5, RZ, 0x1f, R8 ;  /* 0x0000001fff057819 */ /* 0x000fc40000011408 */
[----:B------:R1:W-:Y:S01]  /*17a0*/  STL [R1+0x64], R0 ;  /* 0x0000640001007387 */ /* 0x0003e20000100800 */
[----:B------:R-:W-:Y:S01]  /*17b0*/  LEA.HI R14, R12, R12, RZ, 0x1 ;  /* 0x0000000c0c0e7211 */ /* 0x000fe200078f08ff */
[----:B------:R-:W-:Y:S01]  /*17c0*/  IMAD.IADD R7, R6, 0x1, -R7 ;  /* 0x0000000106077824 */ /* 0x000fe200078e0a07 */
[----:B------:R-:W-:Y:S02]  /*17d0*/  LEA.HI R4, R10, R10, RZ, 0x1 ;  /* 0x0000000a0a047211 */ /* 0x000fe400078f08ff */
[----:B------:R-:W-:Y:S02]  /*17e0*/  SHF.R.S32.HI R15, RZ, 0x1f, R14 ;  /* 0x0000001fff0f7819 */ /* 0x000fe4000001140e */
[--C-:B------:R-:W-:Y:S02]  /*17f0*/  SHF.R.S32.HI R6, RZ, 0x1, R4.reuse ;  /* 0x00000001ff067819 */ /* 0x100fe40000011404 */
[----:B------:R-:W-:Y:S02]  /*1800*/  SHF.R.S32.HI R13, RZ, 0x1f, R4 ;  /* 0x0000001fff0d7819 */ /* 0x000fe40000011404 */
[----:B-1----:R-:W-:-:S02]  /*1810*/  SHF.R.S32.HI R0, RZ, 0x1, R8 ;  /* 0x00000001ff007819 */ /* 0x002fc40000011408 */
[----:B------:R-:W-:Y:S02]  /*1820*/  LOP3.LUT R11, R4, 0xfffffffe, RZ, 0xc0, !PT ;  /* 0xfffffffe040b7812 */ /* 0x000fe400078ec0ff */
[----:B------:R-:W-:Y:S02]  /*1830*/  LEA.HI R5, R5, R0, RZ, 0x4 ;  /* 0x0000000005057211 */ /* 0x000fe400078f20ff */
[----:B------:R-:W-:Y:S02]  /*1840*/  SHF.R.S32.HI R4, RZ, 0x1, R14 ;  /* 0x00000001ff047819 */ /* 0x000fe4000001140e */
[----:B------:R-:W-:Y:S02]  /*1850*/  LEA.HI R13, R13, R6, RZ, 0x4 ;  /* 0x000000060d0d7211 */ /* 0x000fe400078f20ff */
[----:B------:R-:W-:Y:S02]  /*1860*/  LOP3.LUT R5, R5, 0x1ffffff0, RZ, 0xc0, !PT ;  /* 0x1ffffff005057812 */ /* 0x000fe400078ec0ff */
[----:B------:R-:W-:-:S02]  /*1870*/  LEA.HI R8, R15, R4, RZ, 0x4 ;  /* 0x000000040f087211 */ /* 0x000fc400078f20ff */
[----:B------:R-:W-:Y:S01]  /*1880*/  LOP3.LUT R13, R13, 0x1ffffff0, RZ, 0xc0, !PT ;  /* 0x1ffffff00d0d7812 */ /* 0x000fe200078ec0ff */
[----:B------:R-:W-:Y:S01]  /*1890*/  IMAD.IADD R0, R0, 0x1, -R5 ;  /* 0x0000000100007824 */ /* 0x000fe200078e0a05 */
[----:B------:R-:W-:Y:S02]  /*18a0*/  LOP3.LUT R15, R14, 0xfffffffe, RZ, 0xc0, !PT ;  /* 0xfffffffe0e0f7812 */ /* 0x000fe400078ec0ff */
[----:B------:R-:W-:Y:S01]  /*18b0*/  LOP3.LUT R17, R8, 0x1ffffff0, RZ, 0xc0, !PT ;  /* 0x1ffffff008117812 */ /* 0x000fe200078ec0ff */
[----:B------:R-:W-:Y:S01]  /*18c0*/  IMAD.IADD R6, R6, 0x1, -R13 ;  /* 0x0000000106067824 */ /* 0x000fe200078e0a0d */
[----:B------:R-:W-:Y:S01]  /*18d0*/  IADD3 R11, R10, -R11, RZ ;  /* 0x8000000b0a0b7210 */ /* 0x000fe20007ffe0ff */
[----:B------:R-:W-:Y:S01]  /*18e0*/  IMAD R5, R0, 0x8, R7 ;  /* 0x0000000800057824 */ /* 0x000fe200078e0207 */
[----:B------:R-:W-:Y:S01]  /*18f0*/  IADD3 R15, R12, -R15, RZ ;  /* 0x8000000f0c0f7210 */ /* 0x000fe20007ffe0ff */
[----:B------:R-:W-:Y:S01]  /*1900*/  IMAD.IADD R4, R4, 0x1, -R17 ;  /* 0x0000000104047824 */ /* 0x000fe200078e0a11 */
[----:B------:R-:W-:Y:S01]  /*1910*/  LEA R0, R6, R11, 0x3 ;  /* 0x0000000b06007211 */ /* 0x000fe200078e18ff */
[----:B--2---:R-:W-:Y:S01]  /*1920*/  IMAD R8, R19, -0x80, -R18 ;  /* 0xffffff8013087824 */ /* 0x004fe200078e0a12 */
[----:B------:R1:W-:Y:S01]  /*1930*/  STL [R1+0x60], R5 ;  /* 0x0000600501007387 */ /* 0x0003e20000100800 */
[----:B------:R-:W-:-:S03]  /*1940*/  IADD3 R7, -R18, UR4, RZ ;  /* 0x0000000412077c10 */ /* 0x000fc6000fffe1ff */
[----:B------:R2:W-:Y:S01]  /*1950*/  STL [R1+0x5c], R0 ;  /* 0x00005c0001007387 */ /* 0x0005e20000100800 */
[----:B-1----:R-:W-:Y:S02]  /*1960*/  IMAD R5, R4, 0x8, R15 ;  /* 0x0000000804057824 */ /* 0x002fe400078e020f */
[----:B------:R-:W-:Y:S01]  /*1970*/  IMAD.MOV.U32 R4, RZ, RZ, RZ ;  /* 0x000000ffff047224 */ /* 0x000fe200078e00ff */
[----:B--2---:R-:W-:Y:S02]  /*1980*/  MOV R0, RZ ;  /* 0x000000ff00007202 */ /* 0x004fe40000000f00 */
[----:B------:R1:W-:Y:S05]  /*1990*/  STL [R1+0x58], R5 ;  /* 0x0000580501007387 */ /* 0x0003ea0000100800 */
.L_x_1066:
[----:B------:R-:W-:Y:S05]  /*19a0*/  YIELD ;  /* 0x0000000000007946 */ /* 0x000fea0003800000 */
[----:B------:R-:W-:-:S06]  /*19b0*/  ULOP3.LUT UR4, UR36, 0x1, URZ, 0xfc, !UPT ;  /* 0x0000000124047892 */ /* 0x000fcc000f8efc3f */
[----:B-1----:R-:W-:-:S05]  /*19c0*/  IMAD.U32 R5, RZ, RZ, UR4 ;  /* 0x00000004ff057e24 */ /* 0x002fca000f8e00ff */
[----:B------:R-:W-:-:S13]  /*19d0*/  ISETP.NE.AND P6, PT, R5, 0x3, PT ;  /* 0x000000030500780c */ /* 0x000fda0003fc5270 */
[----:B------:R-:W-:Y:S05]  /*19e0*/  @!P6 BRA `(.L_x_1056) ;  /* 0x000000000004e947 */ /* 0x000fea0003800000 */
[----:B------:R-:W-:Y:S01]  /*19f0*/  BPT.TRAP 0x1 ;  /* 0x000000040000795c */ /* 0x000fe20000300000 */
.L_x_1056:
[----:B------:R-:W-:Y:S02]  /*1a00*/  LEA R6, R0, R16, 0x3 ;  /* 0x0000001000067211 */ /* 0x000fe400078e18ff */
[----:B------:R-:W-:-:S04]  /*1a10*/  SHF.L.U32 R23, R4, 0x1f, RZ ;  /* 0x0000001f04177819 */ /* 0x000fc800000006ff */
[----:B------:R1:W2:Y:S01]  /*1a20*/  SYNCS.PHASECHK.TRANS64.TRYWAIT P0, [R6+URZ+0x30c10], R23 ;  /* 0x030c1017060075a7 */ /* 0x0002a2000800017f */
[----:B------:R-:W-:Y:S05]  /*1a30*/  @!P6 BRA `(.L_x_1057) ;  /* 0x000000000004e947 */ /* 0x000fea0003800000 */
[----:B------:R-:W-:Y:S01]  /*1a40*/  BPT.TRAP 0x1 ;  /* 0x000000040000795c */ /* 0x000fe20000300000 */
.L_x_1057:
[----:B------:R-:W-:-:S05]  /*1a50*/  VIADD R5, R16, 0x10000 ;  /* 0x0001000010057836 */ /* 0x000fca0000000000 */
[----:B------:R-:W-:-:S04]  /*1a60*/  SHF.R.U32.HI R5, RZ, 0x4, R5 ;  /* 0x00000004ff057819 */ /* 0x000fc80000011605 */
[----:B------:R-:W-:Y:S01]  /*1a70*/  LOP3.LUT R5, R5, 0x3fff, RZ, 0xc0, !PT ;  /* 0x00003fff05057812 */ /* 0x000fe200078ec0ff */
[----:B--2---:R-:W-:Y:S06]  /*1a80*/  @P0 BRA `(.L_x_1058) ;  /* 0x0000000000080947 */ /* 0x004fec0003800000 */
[----:B------:R-:W2:Y:S02]  /*1a90*/  SYNCS.PHASECHK.TRANS64.TRYWAIT P0, [R6+URZ+0x30c10], R23 ;  /* 0x030c1017060075a7 */ /* 0x000ea4000800017f */
[----:B--2---:R-:W-:Y:S05]  /*1aa0*/  @!P0 BRA `(.L_x_1059) ;  /* 0x0000013800c08947 */ /* 0x004fea0003800000 */
.L_x_1058:
[----:B------:R-:W-:Y:S05]  /*1ab0*/  WARPSYNC.ALL ;  /* 0x0000000000007948 */ /* 0x000fea0003800000 */
[----:B------:R-:W-:Y:S01]  /*1ac0*/  LOP3.LUT R11, R5, 0x10000, RZ, 0xfc, !PT ;  /* 0x00010000050b7812 */ /* 0x000fe200078efcff */
[----:B------:R-:W3:Y:S03]  /*1ad0*/  LDL R10, [R1+0x50] ;  /* 0x00005000010a7983 */ /* 0x000ee60000100800 */
[----:B------:R-:W-:Y:S01]  /*1ae0*/  LEA R11, R0, R11, 0xa ;  /* 0x0000000b000b7211 */ /* 0x000fe200078e50ff */
[----:B------:R-:W4:Y:S03]  /*1af0*/  LDL R12, [R1+0x60] ;  /* 0x00006000010c7983 */ /* 0x000f260000100800 */
[----:B------:R-:W-:Y:S01]  /*1b00*/  R2UR UR8, R11 ;  /* 0x000000000b0872ca */ /* 0x000fe200000e0000 */
[----:B------:R-:W-:Y:S01]  /*1b10*/  WARPGROUP.ARRIVE ;  /* 0x00000000000079c5 */ /* 0x000fe20000000000 */
[----:B------:R-:W-:Y:S01]  /*1b20*/  UMOV UR7, 0x40000040 ;  /* 0x4000004000077882 */ /* 0x000fe20000000000 */
[----:B------:R-:W-:Y:S01]  /*1b30*/  UMOV UR5, 0x40000040 ;  /* 0x4000004000057882 */ /* 0x000fe20000000000 */
[----:B------:R-:W5:Y:S04]  /*1b40*/  LDL R15, [R1+0x64] ;  /* 0x00006400010f7983 */ /* 0x000f680000100800 */
[----:B------:R-:W2:Y:S04]  /*1b50*/  LDL R14, [R1+0x5c] ;  /* 0x00005c00010e7983 */ /* 0x000ea80000100800 */
[----:B------:R-:W5:Y:S01]  /*1b60*/  LDL R13, [R1+0x58] ;  /* 0x00005800010d7983 */ /* 0x000f620000100800 */
[----:B------:R-:W-:Y:S01]  /*1b70*/  UMOV UR6, UR8 ;  /* 0x0000000800067c82 */ /* 0x000fe20008000000 */
[----:B---3--:R-:W-:-:S05]  /*1b80*/  IMAD R10, R10, 0x2000, R16 ;  /* 0x000020000a0a7824 */ /* 0x008fca00078e0210 */
[----:B------:R-:W-:-:S13]  /*1b90*/  R2UR UR9, R10 ;  /* 0x000000000a0972ca */ /* 0x000fda00000e0000 */
[----:B------:R-:W-:-:S04]  /*1ba0*/  USHF.R.U32.HI UR4, URZ, 0x4, UR9 ;  /* 0x000000043f047899 */ /* 0x000fc80008011609 */
[----:B------:R-:W-:-:S04]  /*1bb0*/  ULOP3.LUT UR4, UR4, 0x3fff, URZ, 0xc0, !UPT ;  /* 0x00003fff04047892 */ /* 0x000fc8000f8ec03f */
        /* <DEDUP_REMOVED lines=21> */
[C---:B----4-:R-:W-:Y:S01]  /*1d10*/  IMAD R12, R0.reuse, 0x80, R12 ;  /* 0x00000080000c7824 */ /* 0x050fe200078e020c */
[C---:B--2---:R-:W-:Y:S01]  /*1d20*/  LEA R14, R0.reuse, R14, 0x7 ;  /* 0x0000000e000e7211 */ /* 0x044fe200078e38ff */
[C---:B-----5:R-:W-:Y:S02]  /*1d30*/  IMAD R10, R0.reuse, 0x80, R15 ;  /* 0x00000080000a7824 */ /* 0x060fe400078e020f */
[----:B------:R-:W-:Y:S01]  /*1d40*/  IMAD R18, R0, 0x80, R13 ;  /* 0x0000008000127824 */ /* 0x000fe200078e020d */
        /* <DEDUP_REMOVED lines=23> */
.L_x_1060:
[----:B------:R1:W1:Y:S01]  /*1ec0*/  SYNCS.PHASECHK.TRANS64.TRYWAIT P0, [R6+URZ+0x30c30], R23 ;  /* 0x030c3017060075a7 */ /* 0x000262000800017f */
[----:B------:R-:W-:Y:S05]  /*1ed0*/  @!P6 BRA `(.L_x_1061) ;  /* 0x000000000004e947 */ /* 0x000fea0003800000 */
[----:B------:R-:W-:Y:S01]  /*1ee0*/  BPT.TRAP 0x1 ;  /* 0x000000040000795c */ /* 0x000fe20000300000 */
.L_x_1061:
[----:B-1----:R-:W-:Y:S05]  /*1ef0*/  @P0 BRA `(.L_x_1062) ;  /* 0x0000000000080947 */ /* 0x002fea0003800000 */
[----:B------:R-:W1:Y:S02]  /*1f00*/  SYNCS.PHASECHK.TRANS64.TRYWAIT P0, [R6+URZ+0x30c30], R23 ;  /* 0x030c3017060075a7 */ /* 0x000e64000800017f */
[----:B-1----:R-:W-:Y:S05]  /*1f10*/  @!P0 BRA `(.L_x_1063) ;  /* 0x0000013400b88947 */ /* 0x002fea0003800000 */
.L_x_1062:
[----:B------:R-:W-:Y:S01]  /*1f20*/  IADD3 R24, R16, 0x18000, RZ ;  /* 0x0001800010187810 */ /* 0x000fe20007ffe0ff */
[----:B------:R-:W-:Y:S01]  /*1f30*/  UIADD3 UR9, UR9, 0x4000, URZ ;  /* 0x0000400009097890 */ /* 0x000fe2000fffe03f */
[----:B------:R1:W-:Y:S01]  /*1f40*/  STL [R1+0x140], R194 ;  /* 0x000140c201007387 */ /* 0x0003e20000100800 */
[----:B------:R-:W-:Y:S01]  /*1f50*/  ULDC UR13, c[0x0][0x75c] ;  /* 0x0001d700000d7ab9 */ /* 0x000fe20000000800 */
[----:B------:R-:W-:Y:S01]  /*1f60*/  SHF.R.U32.HI R24, RZ, 0x4, R24 ;  /* 0x00000004ff187819 */ /* 0x000fe20000011618 */
[----:B------:R-:W-:Y:S01]  /*1f70*/  USHF.R.U32.HI UR9, URZ, 0x4, UR9 ;  /* 0x000000043f097899 */ /* 0x000fe20008011609 */
[----:B------:R-:W-:Y:S01]  /*1f80*/  FMUL.FTZ R81, R81, UR13 ;  /* 0x0000000d51517c20 */ /* 0x000fe20008410000 */
[----:B------:R-:W-:Y:S01]  /*1f90*/  FMUL.FTZ R84, R84, UR13 ;  /* 0x0000000d54547c20 */ /* 0x000fe20008410000 */
[----:B------:R-:W-:Y:S01]  /*1fa0*/  LOP3.LUT R132, R24, 0x3fff, RZ, 0xc0, !PT ;  /* 0x00003fff18847812 */ /* 0x000fe200078ec0ff */
[----:B------:R-:W-:Y:S01]  /*1fb0*/  ULOP3.LUT UR9, UR9, 0x3fff, URZ, 0xc0, !UPT ;  /* 0x00003fff09097892 */ /* 0x000fe2000f8ec03f */
[----:B------:R-:W-:Y:S01]  /*1fc0*/  FMUL.FTZ R85, R85, UR13 ;  /* 0x0000000d55557c20 */ /* 0x000fe20008410000 */
[----:B------:R2:W-:Y:S01]  /*1fd0*/  STL [R1+0x13c], R195 ;  /* 0x00013cc301007387 */ /* 0x0005e20000100800 */
[----:B------:R-:W-:Y:S01]  /*1fe0*/  LOP3.LUT R25, R132, 0x10000, RZ, 0xfc, !PT ;  /* 0x0001000084197812 */ /* 0x000fe200078efcff */
[----:B------:R-:W-:Y:S01]  /*1ff0*/  ULOP3.LUT UR9, UR9, 0x10000, URZ, 0xfc, !UPT ;  /* 0x0001000009097892 */ /* 0x000fe2000f8efc3f */
[----:B------:R-:W-:Y:S01]  /*2000*/  FMUL.FTZ R18, R68, UR13 ;  /* 0x0000000d44127c20 */ /* 0x000fe20008410000 */
[----:B------:R3:W-:Y:S01]  /*2010*/  STL [R1+0x138], R196 ;  /* 0x000138c401007387 */ /* 0x0007e20000100800 */
        /* <DEDUP_REMOVED lines=14> */
[----:B-1----:R-:W-:Y:S01]  /*2100*/  MUFU.TANH R194, R81 ;  /* 0x0000005100c27308 */ /* 0x002fe20000002400 */
[----:B------:R-:W-:Y:S01]  /*2110*/  FMUL.FTZ R236, R82, UR13 ;  /* 0x0000000d52ec7c20 */ /* 0x000fe20008410000 */
[----:B------:R-:W-:Y:S01]  /*2120*/  FMUL.FTZ R234, R83, UR13 ;  /* 0x0000000d53ea7c20 */ /* 0x000fe20008410000 */
[----:B------:R-:W-:Y:S01]  /*2130*/  FMUL.FTZ R133, R86, UR13 ;  /* 0x0000000d56857c20 */ /* 0x000fe20008410000 */
[----:B------:R-:W-:Y:S01]  /*2140*/  FMUL.FTZ R134, R87, UR13 ;  /* 0x0000000d57867c20 */ /* 0x000fe20008410000 */
[----:B------:R-:W-:Y:S01]  /*2150*/  UMOV UR6, UR8 ;  /* 0x0000000800067c82 */ /* 0x000fe20008000000 */
[----:B------:R-:W-:Y:S01]  /*2160*/  UMOV UR7, 0x40000040 ;  /* 0x4000004000077882 */ /* 0x000fe20000000000 */
[----:B------:R-:W-:Y:S01]  /*2170*/  UMOV UR4, UR9 ;  /* 0x0000000900047c82 */ /* 0x000fe20008000000 */
[----:B--2---:R-:W-:Y:S01]  /*2180*/  MUFU.TANH R195, R84 ;  /* 0x0000005400c37308 */ /* 0x004fe20000002400 */
[----:B------:R-:W-:Y:S01]  /*2190*/  UMOV UR5, 0x40000040 ;  /* 0x4000004000057882 */ /* 0x000fe20000000000 */
[----:B------:R-:W-:Y:S01]  /*21a0*/  STL [R1+0x134], R197 ;  /* 0x000134c501007387 */ /* 0x000fe20000100800 */
[----:B------:R-:W-:Y:S01]  /*21b0*/  FMUL.FTZ R90, R90, UR13 ;  /* 0x0000000d5a5a7c20 */ /* 0x000fe20008410000 */
[----:B------:R-:W-:Y:S01]  /*21c0*/  FMUL.FTZ R88, R88, UR13 ;  /* 0x0000000d58587c20 */ /* 0x000fe20008410000 */
[----:B------:R-:W-:Y:S01]  /*21d0*/  FMUL.FTZ R89, R89, UR13 ;  /* 0x0000000d59597c20 */ /* 0x000fe20008410000 */
[----:B------:R-:W-:Y:S01]  /*21e0*/  STL [R1+0x130], R198 ;  /* 0x000130c601007387 */ /* 0x000fe20000100800 */
[----:B------:R-:W-:Y:S01]  /*21f0*/  FMUL.FTZ R115, R115, UR13 ;  /* 0x0000000d73737c20 */ /* 0x000fe20008410000 */
[----:B---3--:R1:W-:Y:S01]  /*2200*/  MUFU.TANH R196, R85 ;  /* 0x0000005500c47308 */ /* 0x0083e20000002400 */
[----:B------:R-:W-:Y:S01]  /*2210*/  FMUL.FTZ R91, R91, UR13 ;  /* 0x0000000d5b5b7c20 */ /* 0x000fe20008410000 */
[----:B------:R2:W-:Y:S01]  /*2220*/  STL [R1+0x12c], R199 ;  /* 0x00012cc701007387 */ /* 0x0005e20000100800 */
[----:B------:R-:W-:Y:S01]  /*2230*/  ISETP.GT.AND P2, PT, R8, RZ, PT ;  /* 0x000000ff0800720c */ /* 0x000fe20003f44270 */
[----:B------:R-:W-:Y:S01]  /*2240*/  FMUL.FTZ R92, R92, UR13 ;  /* 0x0000000d5c5c7c20 */ /* 0x000fe20008410000 */
[C---:B------:R-:W-:Y:S01]  /*2250*/  ISETP.GT.AND P1, PT, R7.reuse, RZ, PT ;  /* 0x000000ff0700720c */ /* 0x040fe20003f24270 */
[----:B------:R-:W-:Y:S01]  /*2260*/  STL [R1+0x128], R200 ;  /* 0x000128c801007387 */ /* 0x000fe20000100800 */
[----:B------:R-:W-:Y:S01]  /*2270*/  ISETP.GT.AND P0, PT, R8, 0x8, PT ;  /* 0x000000080800780c */ /* 0x000fe20003f04270 */
[----:B------:R-:W3:Y:S01]  /*2280*/  MUFU.TANH R18, R18 ;  /* 0x0000001200127308 */ /* 0x000ee20000002400 */
[----:B-1----:R-:W-:Y:S01]  /*2290*/  WARPGROUP.ARRIVE ;  /* 0x00000000000079c5 */ /* 0x002fe20000000000 */
[----:B------:R1:W-:Y:S01]  /*22a0*/  STL [R1+0x124], R201 ;  /* 0x000124c901007387 */ /* 0x0003e20000100800 */
[----:B------:R-:W-:Y:S01]  /*22b0*/  ISETP.GT.AND P3, PT, R7, 0x8, PT ;  /* 0x000000080700780c */ /* 0x000fe20003f64270 */
[----:B------:R-:W-:Y:S01]  /*22c0*/  FMUL.FTZ R93, R93, UR13 ;  /* 0x0000000d5d5d7c20 */ /* 0x000fe20008410000 */
[----:B------:R-:W-:Y:S01]  /*22d0*/  FMUL.FTZ R96, R96, UR13 ;  /* 0x0000000d60607c20 */ /* 0x000fe20008410000 */
[----:B------:R-:W-:Y:S01]  /*22e0*/  STL [R1+0x120], R202 ;  /* 0x000120ca01007387 */ /* 0x000fe20000100800 */
[----:B------:R-:W-:Y:S01]  /*22f0*/  HGMMA.64x128x16.F32.BF16 R24, gdesc[UR4], RZ, !UPT, gsb0 ;  /* 0x01e00000041879f0 */ /* 0x000fe2000c0018ff */
[----:B------:R-:W-:Y:S01]  /*2300*/  UIADD3 UR6, UR8, 0x2, URZ ;  /* 0x0000000208067890 */ /* 0x000fe2000fffe03f */
[----:B--2---:R-:W-:Y:S01]  /*2310*/  MUFU.TANH R199, R88 ;  /* 0x0000005800c77308 */ /* 0x004fe20000002400 */
[----:B------:R-:W-:Y:S01]  /*2320*/  UIADD3 UR4, UR9, 0x2, URZ ;  /* 0x0000000209047890 */ /* 0x000fe2000fffe03f */
[----:B------:R-:W-:Y:S01]  /*2330*/  STL [R1+0x11c], R203 ;  /* 0x00011ccb01007387 */ /* 0x000fe20000100800 */
[----:B------:R-:W-:Y:S01]  /*2340*/  UMOV UR7, 0x40000040 ;  /* 0x4000004000077882 */ /* 0x000fe20000000000 */
[----:B------:R-:W-:Y:S01]  /*2350*/  UMOV UR5, 0x40000040 ;  /* 0x4000004000057882 */ /* 0x000fe20000000000 */
[----:B------:R-:W-:Y:S01]  /*2360*/  FMUL.FTZ R97, R97, UR13 ;  /* 0x0000000d61617c20 */ /* 0x000fe20008410000 */
[----:B------:R2:W-:Y:S01]  /*2370*/  STL [R1+0x118], R171 ;  /* 0x000118ab01007387 */ /* 0x0005e20000100800 */
[----:B------:R-:W-:Y:S01]  /*2380*/  UIADD3 UR10, UR8, 0x6, URZ ;  /* 0x00000006080a7890 */ /* 0x000fe2000fffe03f */
[----:B-1----:R-:W-:Y:S01]  /*2390*/  MUFU.TANH R201, R90 ;  /* 0x0000005a00c97308 */ /* 0x002fe20000002400 */
[----:B------:R-:W-:Y:S01]  /*23a0*/  UMOV UR11, 0x40000040 ;  /* 0x40000040000b7882 */ /* 0x000fe20000000000 */
[----:B------:R-:W-:Y:S01]  /*23b0*/  STL [R1+0x114], R170 ;  /* 0x000114aa01007387 */ /* 0x000fe20000100800 */
[----:B------:R-:W-:Y:S01]  /*23c0*/  FMUL.FTZ R105, R105, UR13 ;  /* 0x0000000d69697c20 */ /* 0x000fe20008410000 */
[----:B------:R-:W-:Y:S01]  /*23d0*/  FMUL.FTZ R112, R112, UR13 ;  /* 0x0000000d70707c20 */ /* 0x000fe20008410000 */
[----:B------:R-:W-:Y:S01]  /*23e0*/  FMUL.FTZ R113, R113, UR13 ;  /* 0x0000000d71717c20 */ /* 0x000fe20008410000 */
[----:B------:R-:W-:Y:S01]  /*23f0*/  STL [R1+0x110], R169 ;  /* 0x000110a901007387 */ /* 0x000fe20000100800 */
[----:B------:R-:W-:Y:S01]  /*2400*/  FMUL.FTZ R94, R94, UR13 ;  /* 0x0000000d5e5e7c20 */ /* 0x000fe20008410000 */
[----:B------:R1:W-:Y:S01]  /*2410*/  MUFU.TANH R200, R89 ;  /* 0x0000005900c87308 */ /* 0x0003e20000002400 */
[----:B------:R-:W-:Y:S01]  /*2420*/  FMUL.FTZ R95, R95, UR13 ;  /* 0x0000000d5f5f7c20 */ /* 0x000fe20008410000 */
[----:B------:R4:W-:Y:S01]  /*2430*/  STL [R1+0x10c], R168 ;  /* 0x00010ca801007387 */ /* 0x0009e20000100800 */
[----:B------:R-:W-:Y:S01]  /*2440*/  FMUL.FTZ R98, R98, UR13 ;  /* 0x0000000d62627c20 */ /* 0x000fe20008410000 */
[----:B------:R-:W-:Y:S01]  /*2450*/  FMUL.FTZ R99, R99, UR13 ;  /* 0x0000000d63637c20 */ /* 0x000fe20008410000 */
[----:B------:R-:W-:Y:S01]  /*2460*/  FMUL.FTZ R100, R100, UR13 ;  /* 0x0000000d64647c20 */ /* 0x000fe20008410000 */
[----:B------:R-:W-:Y:S01]  /*2470*/  STL [R1+0x108], R167 ;  /* 0x000108a701007387 */ /* 0x000fe20000100800 */
[----:B------:R-:W-:Y:S01]  /*2480*/  FMUL.FTZ R101, R101, UR13 ;  /* 0x0000000d65657c20 */ /* 0x000fe20008410000 */
[----:B------:R-:W3:Y:S01]  /*2490*/  MUFU.TANH R22, R22 ;  /* 0x0000001600167308 */ /* 0x000ee20000002400 */
[----:B-1----:R-:W1:Y:S01]  /*24a0*/  LDC.64 R88, c[0x0][0x748] ;  /* 0x0001d200ff587b82 */ /* 0x002e620000000a00 */
[----:B------:R-:W-:Y:S01]  /*24b0*/  STL [R1+0x104], R166 ;  /* 0x000104a601007387 */ /* 0x000fe20000100800 */
[----:B------:R-:W-:-:S02]  /*24c0*/  IMAD R132, R0, 0x400, R132 ;  /* 0x0000040000847824 */ /* 0x000fc400078e0284 */
[----:B------:R-:W-:Y:S01]  /*24d0*/  FMUL.FTZ R104, R104, UR13 ;  /* 0x0000000d68687c20 */ /* 0x000fe20008410000 */
[----:B------:R-:W-:Y:S01]  /*24e0*/  FMUL.FTZ R108, R108, UR13 ;  /* 0x0000000d6c6c7c20 */ /* 0x000fe20008410000 */
[----:B------:R-:W-:Y:S01]  /*24f0*/  STL [R1+0x100], R165 ;  /* 0x000100a501007387 */ /* 0x000fe20000100800 */
[----:B------:R-:W-:Y:S01]  /*2500*/  FMUL.FTZ R109, R109, UR13 ;  /* 0x0000000d6d6d7c20 */ /* 0x000fe20008410000 */
[----:B------:R-:W3:Y:S01]  /*2510*/  MUFU.TANH R230, R230 ;  /* 0x000000e600e67308 */ /* 0x000ee20000002400 */
[----:B------:R-:W-:Y:S01]  /*2520*/  FMUL.FTZ R121, R121, UR13 ;  /* 0x0000000d79797c20 */ /* 0x000fe20008410000 */
[----:B------:R-:W-:Y:S01]  /*2530*/  STL [R1+0xfc], R164 ;  /* 0x0000fca401007387 */ /* 0x000fe20000100800 */
[----:B------:R-:W-:Y:S01]  /*2540*/  R2UR UR12, R132 ;  /* 0x00000000840c72ca */ /* 0x000fe200000e0000 */
[----:B------:R-:W-:Y:S01]  /*2550*/  FMUL.FTZ R102, R102, UR13 ;  /* 0x0000000d66667c20 */ /* 0x000fe20008410000 */
[----:B------:R-:W-:Y:S01]  /*2560*/  FMUL.FTZ R114, R114, UR13 ;  /* 0x0000000d72727c20 */ /* 0x000fe20008410000 */
[----:B------:R-:W-:Y:S01]  /*2570*/  STL [R1+0xf8], R163 ;  /* 0x0000f8a301007387 */ /* 0x000fe20000100800 */
[----:B------:R-:W-:Y:S01]  /*2580*/  FMUL.FTZ R103, R103, UR13 ;  /* 0x0000000d67677c20 */ /* 0x000fe20008410000 */
        /* <DEDUP_REMOVED lines=16> */
[----:B--2---:R1:W-:Y:S01]  /*2690*/  MUFU.TANH R171, R91 ;  /* 0x0000005b00ab7308 */ /* 0x0043e20000002400 */
[----:B------:R-:W-:Y:S01]  /*26a0*/  FMUL.FTZ R123, R123, UR13 ;  /* 0x0000000d7b7b7c20 */ /* 0x000fe20008410000 */
[----:B------:R-:W-:Y:S01]  /*26b0*/  STL [R1+0xe4], R158 ;  /* 0x0000e49e01007387 */ /* 0x000fe20000100800 */
[----:B------:R-:W-:Y:S01]  /*26c0*/  FMUL.FTZ R126, R126, UR13 ;  /* 0x0000000d7e7e7c20 */ /* 0x000fe20008410000 */
[----:B------:R-:W-:Y:S01]  /*26d0*/  FMUL.FTZ R125, R125, UR13 ;  /* 0x0000000d7d7d7c20 */ /* 0x000fe20008410000 */
[----:B------:R-:W-:Y:S01]  /*26e0*/  FMUL.FTZ R127, R127, UR13 ;  /* 0x0000000d7f7f7c20 */ /* 0x000fe20008410000 */
[----:B------:R-:W-:Y:S01]  /*26f0*/  STL [R1+0xe0], R157 ;  /* 0x0000e09d01007387 */ /* 0x000fe20000100800 */
[----:B------:R-:W-:Y:S01]  /*2700*/  FMUL.FTZ R227, R129, UR13 ;  /* 0x0000000d81e37c20 */ /* 0x000fe20008410000 */
[----:B------:R-:W2:Y:S01]  /*2710*/  MUFU.TANH R229, R229 ;  /* 0x000000e500e57308 */ /* 0x000ea20000002400 */
[----:B------:R-:W-:Y:S01]  /*2720*/  FMUL.FTZ R131, R131, UR13 ;  /* 0x0000000d83837c20 */ /* 0x000fe20008410000 */
[----:B------:R-:W-:Y:S04]  /*2730*/  STL [R1+0xdc], R156 ;  /* 0x0000dc9c01007387 */ /* 0x000fe80000100800 */
[----:B------:R-:W-:Y:S02]  /*2740*/  STL [R1+0xd8], R155 ;  /* 0x0000d89b01007387 */ /* 0x000fe40000100800 */
[----:B------:R-:W2:Y:S02]  /*2750*/  MUFU.TANH R235, R235 ;  /* 0x000000eb00eb7308 */ /* 0x000ea40000002400 */
[----:B------:R-:W-:Y:S04]  /*2760*/  STL [R1+0xd4], R154 ;  /* 0x0000d49a01007387 */ /* 0x000fe80000100800 */
[----:B------:R-:W-:Y:S02]  /*2770*/  STL [R1+0xd0], R153 ;  /* 0x0000d09901007387 */ /* 0x000fe40000100800 */
[----:B------:R-:W2:Y:S02]  /*2780*/  MUFU.TANH R202, R92 ;  /* 0x0000005c00ca7308 */ /* 0x000ea40000002400 */
[----:B------:R-:W-:Y:S04]  /*2790*/  STL [R1+0xcc], R152 ;  /* 0x0000cc9801007387 */ /* 0x000fe80000100800 */
[----:B------:R-:W-:Y:S02]  /*27a0*/  STL [R1+0xc8], R151 ;  /* 0x0000c89701007387 */ /* 0x000fe40000100800 */
[----:B------:R-:W2:Y:S02]  /*27b0*/  MUFU.TANH R203, R93 ;  /* 0x0000005d00cb7308 */ /* 0x000ea40000002400 */
[----:B------:R-:W-:Y:S04]  /*27c0*/  STL [R1+0xc4], R150 ;  /* 0x0000c49601007387 */ /* 0x000fe80000100800 */
[----:B------:R3:W-:Y:S02]  /*27d0*/  STL [R1+0xc0], R149 ;  /* 0x0000c09501007387 */ /* 0x0007e40000100800 */
[----:B----4-:R-:W4:Y:S02]  /*27e0*/  MUFU.TANH R168, R96 ;  /* 0x0000006000a87308 */ /* 0x010f240000002400 */
[----:B------:R-:W-:Y:S04]  /*27f0*/  STL [R1+0xbc], R148 ;  /* 0x0000bc9401007387 */ /* 0x000fe80000100800 */
[----:B------:R-:W-:Y:S02]  /*2800*/  STL [R1+0xb8], R147 ;  /* 0x0000b89301007387 */ /* 0x000fe40000100800 */
[----:B---3--:R3:W-:Y:S02]  /*2810*/  MUFU.TANH R149, R115 ;  /* 0x0000007300957308 */ /* 0x0087e40000002400 */
[----:B------:R-:W-:Y:S04]  /*2820*/  STL [R1+0xb4], R146 ;  /* 0x0000b49201007387 */ /* 0x000fe80000100800 */
[----:B------:R-:W-:Y:S02]  /*2830*/  STL [R1+0xb0], R145 ;  /* 0x0000b09101007387 */ /* 0x000fe40000100800 */
[----:B------:R-:W4:Y:S02]  /*2840*/  MUFU.TANH R167, R97 ;  /* 0x0000006100a77308 */ /* 0x000f240000002400 */
[----:B------:R-:W-:Y:S04]  /*2850*/  STL [R1+0xac], R144 ;  /* 0x0000ac9001007387 */ /* 0x000fe80000100800 */
[----:B------:R-:W-:Y:S02]  /*2860*/  STL [R1+0xa8], R143 ;  /* 0x0000a88f01007387 */ /* 0x000fe40000100800 */
[----:B------:R4:W-:Y:S02]  /*2870*/  MUFU.TANH R197, R133 ;  /* 0x0000008500c57308 */ /* 0x0009e40000002400 */
[----:B------:R-:W-:Y:S04]  /*2880*/  STL [R1+0xa4], R142 ;  /* 0x0000a48e01007387 */ /* 0x000fe80000100800 */
[----:B------:R-:W-:Y:S02]  /*2890*/  STL [R1+0xa0], R141 ;  /* 0x0000a08d01007387 */ /* 0x000fe40000100800 */
[----:B------:R-:W4:Y:S02]  /*28a0*/  MUFU.TANH R20, R20 ;  /* 0x0000001400147308 */ /* 0x000f240000002400 */
[----:B------:R2:W-:Y:S01]  /*28b0*/  STL [R1+0x9c], R140 ;  /* 0x00009c8c01007387 */ /* 0x0005e20000100800 */
[----:B------:R-:W-:-:S02]  /*28c0*/  WARPGROUP.DEPBAR.LE gsb0, 0x0 ;  /* 0x00008000000079c5 */ /* 0x000fc40000010000 */
[----:B------:R-:W-:Y:S01]  /*28d0*/  WARPGROUP.ARRIVE ;  /* 0x00000000000079c5 */ /* 0x000fe20000000000 */
[----:B------:R-:W-:Y:S02]  /*28e0*/  STL [R1+0x98], R6 ;  /* 0x0000980601007387 */ /* 0x000fe40000100800 */
[----:B------:R-:W4:Y:S02]  /*28f0*/  MUFU.TANH R21, R21 ;  /* 0x0000001500157308 */ /* 0x000f240000002400 */
[----:B------:R-:W-:Y:S01]  /*2900*/  STL [R1+0x94], R5 ;  /* 0x0000940501007387 */ /* 0x000fe20000100800 */
[----:B------:R-:W-:Y:S01]  /*2910*/  HGMMA.64x128x16.F32.BF16 R24, gdesc[UR4], R24, gsb0 ;  /* 0x01e00000041879f0 */ /* 0x000fe20008001818 */
[----:B------:R-:W-:Y:S01]  /*2920*/  ULDC UR4, c[0x0][0x280] ;  /* 0x0000a00000047ab9 */ /* 0x000fe20000000800 */
[----:B------:R-:W-:Y:S01]  /*2930*/  UIADD3 UR6, UR8, 0x4, URZ ;  /* 0x0000000408067890 */ /* 0x000fe2000fffe03f */
[----:B------:R-:W-:Y:S01]  /*2940*/  STL [R1+0x90], R4 ;  /* 0x0000900401007387 */ /* 0x000fe20000100800 */
[----:B------:R-:W-:Y:S01]  /*2950*/  ULEA UR4, UR38, -UR4, 0x7 ;  /* 0x8000000426047291 */ /* 0x000fe2000f8e383f */
[----:B------:R-:W4:Y:S01]  /*2960*/  MUFU.TANH R23, R23 ;  /* 0x0000001700177308 */ /* 0x000f220000002400 */
[----:B------:R-:W-:Y:S01]  /*2970*/  UMOV UR7, 0x40000040 ;  /* 0x4000004000077882 */ /* 0x000fe20000000000 */
[----:B------:R-:W-:Y:S01]  /*2980*/  UMOV UR5, 0x40000040 ;  /* 0x4000004000057882 */ /* 0x000fe20000000000 */
[----:B------:R-:W-:Y:S01]  /*2990*/  UIADD3 UR8, UR9, 0x6, URZ ;  /* 0x0000000609087890 */ /* 0x000fe2000fffe03f */
[----:B------:R-:W-:Y:S01]  /*29a0*/  STL [R1+0x8c], R2 ;  /* 0x00008c0201007387 */ /* 0x000fe20000100800 */
[----:B------:R-:W-:Y:S01]  /*29b0*/  LEA R90, R3, UR4, 0x1 ;  /* 0x00000004035a7c11 */ /* 0x000fe2000f8e08ff */
[----:B------:R-:W-:-:S02]  /*29c0*/  UIADD3 UR4, UR9, 0x4, URZ ;  /* 0x0000000409047890 */ /* 0x000fc4000fffe03f */
[----:B------:R-:W4:Y:S01]  /*29d0*/  MUFU.TANH R232, R232 ;  /* 0x000000e800e87308 */ /* 0x000f220000002400 */
[----:B------:R-:W-:Y:S01]  /*29e0*/  IADD3 R90, R7, R90, RZ ;  /* 0x0000005a075a7210 */ /* 0x000fe20007ffe0ff */
[----:B------:R-:W-:-:S03]  /*29f0*/  UMOV UR9, 0x40000040 ;  /* 0x4000004000097882 */ /* 0x000fc60000000000 */
[--C-:B-1----:R-:W-:Y:S01]  /*2a00*/  IADD3 R91, RZ, -R90, -R89.reuse ;  /* 0x8000005aff5b7210 */ /* 0x102fe20007ffe859 */
[C-C-:B---3--:R-:W-:Y:S01]  /*2a10*/  IMAD.IADD R115, R88.reuse, 0x1, -R90.reuse ;  /* 0x0000000158737824 */ /* 0x148fe200078e0a5a */
[----:B------:R-:W-:Y:S01]  /*2a20*/  IADD3 R215, R88, 0x8, -R90 ;  /* 0x0000000858d77810 */ /* 0x000fe20007ffe85a */
[----:B------:R-:W-:Y:S01]  /*2a30*/  FMUL.FTZ R88, R124, UR13 ;  /* 0x0000000d7c587c20 */ /* 0x000fe20008410000 */
[----:B------:R-:W-:Y:S01]  /*2a40*/  IADD3 R214, -R90, 0x8, -R89 ;  /* 0x000000085ad67810 */ /* 0x000fe20007ffe959 */
[----:B------:R-:W1:Y:S01]  /*2a50*/  MUFU.TANH R228, R228 ;  /* 0x000000e400e47308 */ /* 0x000e620000002400 */
[----:B------:R-:W-:Y:S02]  /*2a60*/  SEL R115, R115, 0x80, !P2 ;  /* 0x0000008073737807 */ /* 0x000fe40005000000 */
[----:B------:R-:W-:Y:S02]  /*2a70*/  SEL R124, R91, 0x80, P1 ;  /* 0x000000805b7c7807 */ /* 0x000fe40000800000 */
[----:B------:R-:W-:-:S02]  /*2a80*/  SEL R215, R215, 0x80, !P0 ;  /* 0x00000080d7d77807 */ /* 0x000fc40004000000 */
[C---:B------:R-:W-:Y:S01]  /*2a90*/  ISETP.GE.AND P4, PT, R115.reuse, RZ, PT ;  /* 0x000000ff7300720c */ /* 0x040fe20003f86270 */
[----:B------:R-:W3:Y:S01]  /*2aa0*/  MUFU.TANH R237, R237 ;  /* 0x000000ed00ed7308 */ /* 0x000ee20000002400 */
[C---:B------:R-:W-:Y:S02]  /*2ab0*/  ISETP.GE.AND P2, PT, R115.reuse, 0x8, PT ;  /* 0x000000087300780c */ /* 0x040fe40003f46270 */
[C---:B------:R-:W-:Y:S02]  /*2ac0*/  ISETP.GE.AND P0, PT, R115.reuse, 0x9, PT ;  /* 0x000000097300780c */ /* 0x040fe40003f06270 */
[C---:B------:R-:W-:Y:S02]  /*2ad0*/  ISETP.GE.AND P1, PT, R115.reuse, 0x10, PT ;  /* 0x000000107300780c */ /* 0x040fe40003f26270 */
[----:B------:R-:W-:Y:S01]  /*2ae0*/  SEL R214, R214, 0x80, P3 ;  /* 0x00000080d6d67807 */ /* 0x000fe20001800000 */
[----:B------:R1:W-:Y:S01]  /*2af0*/  MUFU.TANH R198, R134 ;  /* 0x0000008600c67308 */ /* 0x0003e20000002400 */
[----:B------:R-:W-:-:S02]  /*2b00*/  ISETP.GE.AND P3, PT, R115, 0x1, PT ;  /* 0x000000017300780c */ /* 0x000fc40003f66270 */
[C---:B------:R-:W-:Y:S02]  /*2b10*/  ISETP.GT.OR P4, PT, R124.reuse, RZ, !P4 ;  /* 0x000000ff7c00720c */ /* 0x040fe40006784670 */
[C---:B------:R-:W-:Y:S02]  /*2b20*/  ISETP.GT.OR P2, PT, R124.reuse, 0x8, !P2 ;  /* 0x000000087c00780c */ /* 0x040fe40005744670 */
[C---:B------:R-:W-:Y:S01]  /*2b30*/  ISETP.GT.OR P0, PT, R124.reuse, 0x9, !P0 ;  /* 0x000000097c00780c */ /* 0x040fe20004704670 */
[----:B------:R-:W-:Y:S01]  /*2b40*/  MUFU.TANH R159, R105 ;  /* 0x00000069009f7308 */ /* 0x000fe20000002400 */
[C---:B------:R-:W-:Y:S02]  /*2b50*/  ISETP.GT.OR P1, PT, R124.reuse, 0x10, !P1 ;  /* 0x000000107c00780c */ /* 0x040fe40004f24670 */
[----:B------:R-:W-:Y:S02]  /*2b60*/  ISETP.GT.OR P3, PT, R124, 0x1, !P3 ;  /* 0x000000017c00780c */ /* 0x000fe40005f64670 */
[----:B------:R-:W-:-:S02]  /*2b70*/  FSEL R210, R18, -INF , !P4 ;  /* 0xff80000012d27808 */ /* 0x000fc40006000000 */
[----:B------:R-:W-:Y:S01]  /*2b80*/  FSEL R220, R22, -INF , !P2 ;  /* 0xff80000016dc7808 */ /* 0x000fe20005000000 */
[----:B------:R3:W-:Y:S01]  /*2b90*/  MUFU.TANH R153, R112 ;  /* 0x0000007000997308 */ /* 0x0007e20000002400 */
[C---:B------:R-:W-:Y:S01]  /*2ba0*/  FSEL R225, R230.reuse, -INF , !P0 ;  /* 0xff800000e6e17808 */ /* 0x040fe20004000000 */
[----:B------:R-:W-:Y:S01]  /*2bb0*/  FFMA.FTZ R230, -R230, R230, 1 ;  /* 0x3f800000e6e67423 */ /* 0x000fe200000101e6 */
[----:B------:R-:W-:Y:S02]  /*2bc0*/  FSEL R209, R231, -INF , !P1 ;  /* 0xff800000e7d17808 */ /* 0x000fe40004800000 */
[C---:B------:R-:W-:Y:S02]  /*2bd0*/  ISETP.GE.AND P4, PT, R115.reuse, 0x11, PT ;  /* 0x000000117300780c */ /* 0x040fe40003f86270 */
[C---:B------:R-:W-:Y:S01]  /*2be0*/  ISETP.GE.AND P2, PT, R115.reuse, 0x19, PT ;  /* 0x000000197300780c */ /* 0x040fe20003f46270 */
[----:B------:R3:W-:Y:S01]  /*2bf0*/  MUFU.TANH R151, R113 ;  /* 0x0000007100977308 */ /* 0x0007e20000002400 */
[----:B------:R-:W-:-:S02]  /*2c00*/  ISETP.GE.AND P0, PT, R115, 0x20, PT ;  /* 0x000000207300780c */ /* 0x000fc40003f06270 */
[----:B------:R-:W-:Y:S02]  /*2c10*/  ISETP.GE.AND P1, PT, R115, 0x21, PT ;  /* 0x000000217300780c */ /* 0x000fe40003f26270 */
[----:B------:R-:W-:Y:S02]  /*2c20*/  FSEL R211, R19, -INF , !P3 ;  /* 0xff80000013d37808 */ /* 0x000fe40005800000 */
[----:B------:R-:W-:Y:S01]  /*2c30*/  ISETP.GE.AND P3, PT, R115, 0x18, PT ;  /* 0x000000187300780c */ /* 0x000fe20003f66270 */
[----:B------:R-:W3:Y:S01]  /*2c40*/  MUFU.TANH R236, R236 ;  /* 0x000000ec00ec7308 */ /* 0x000ee20000002400 */
[C---:B------:R-:W-:Y:S02]  /*2c50*/  ISETP.GT.OR P4, PT, R124.reuse, 0x11, !P4 ;  /* 0x000000117c00780c */ /* 0x040fe40006784670 */
[C---:B------:R-:W-:Y:S02]  /*2c60*/  ISETP.GT.OR P2, PT, R124.reuse, 0x19, !P2 ;  /* 0x000000197c00780c */ /* 0x040fe40005744670 */
[----:B------:R-:W-:-:S02]  /*2c70*/  ISETP.GT.OR P0, PT, R124, 0x20, !P0 ;  /* 0x000000207c00780c */ /* 0x000fc40004704670 */
[C---:B------:R-:W-:Y:S01]  /*2c80*/  ISETP.GT.OR P1, PT, R124.reuse, 0x21, !P1 ;  /* 0x000000217c00780c */ /* 0x040fe20004f24670 */
[----:B------:R-:W3:Y:S01]  /*2c90*/  MUFU.TANH R234, R234 ;  /* 0x000000ea00ea7308 */ /* 0x000ee20000002400 */
[----:B------:R-:W-:Y:S02]  /*2ca0*/  ISETP.GT.OR P3, PT, R124, 0x18, !P3 ;  /* 0x000000187c00780c */ /* 0x000fe40005f64670 */
[----:B--2---:R-:W-:Y:S02]  /*2cb0*/  FSEL R207, R229, -INF , !P4 ;  /* 0xff800000e5cf7808 */ /* 0x004fe40006000000 */
[----:B------:R-:W-:Y:S02]  /*2cc0*/  FSEL R138, R194, -INF , !P2 ;  /* 0xff800000c28a7808 */ /* 0x000fe40005000000 */
[----:B------:R-:W-:Y:S01]  /*2cd0*/  FSEL R136, R195, -INF , !P0 ;  /* 0xff800000c3887808 */ /* 0x000fe20004000000 */
[----:B------:R2:W-:Y:S01]  /*2ce0*/  MUFU.TANH R140, R88 ;  /* 0x00000058008c7308 */ /* 0x0005e20000002400 */
[----:B----4-:R-:W-:-:S02]  /*2cf0*/  FSEL R133, R196, -INF , !P1 ;  /* 0xff800000c4857808 */ /* 0x010fc40004800000 */
[C---:B------:R-:W-:Y:S02]  /*2d00*/  ISETP.GE.AND P4, PT, R115.reuse, 0x28, PT ;  /* 0x000000287300780c */ /* 0x040fe40003f86270 */
[C---:B------:R-:W-:Y:S02]  /*2d10*/  ISETP.GE.AND P2, PT, R115.reuse, 0x30, PT ;  /* 0x000000307300780c */ /* 0x040fe40003f46270 */
[C---:B------:R-:W-:Y:S01]  /*2d20*/  ISETP.GE.AND P0, PT, R115.reuse, 0x31, PT ;  /* 0x000000317300780c */ /* 0x040fe20003f06270 */
[----:B------:R-:W4:Y:S01]  /*2d30*/  MUFU.TANH R170, R94 ;  /* 0x0000005e00aa7308 */ /* 0x000f220000002400 */
[----:B------:R-:W-:Y:S02]  /*2d40*/  ISETP.GE.AND P1, PT, R115, 0x38, PT ;  /* 0x000000387300780c */ /* 0x000fe40003f26270 */
[C---:B------:R-:W-:Y:S01]  /*2d50*/  FSEL R205, R235.reuse, -INF , !P3 ;  /* 0xff800000ebcd7808 */ /* 0x040fe20005800000 */
[----:B------:R-:W-:Y:S01]  /*2d60*/  FFMA.FTZ R235, -R235, R235, 1 ;  /* 0x3f800000ebeb7423 */ /* 0x000fe200000101eb */
[----:B------:R-:W-:-:S02]  /*2d70*/  ISETP.GE.AND P3, PT, R115, 0x29, PT ;  /* 0x000000297300780c */ /* 0x000fc40003f66270 */
[----:B------:R-:W-:Y:S01]  /*2d80*/  ISETP.GE.AND P5, PT, R115, 0x39, PT ;  /* 0x000000397300780c */ /* 0x000fe20003fa6270 */
[----:B------:R-:W4:Y:S01]  /*2d90*/  MUFU.TANH R169, R95 ;  /* 0x0000005f00a97308 */ /* 0x000f220000002400 */
[C---:B------:R-:W-:Y:S02]  /*2da0*/  ISETP.GT.OR P4, PT, R124.reuse, 0x28, !P4 ;  /* 0x000000287c00780c */ /* 0x040fe40006784670 */
[C---:B------:R-:W-:Y:S02]  /*2db0*/  ISETP.GT.OR P2, PT, R124.reuse, 0x30, !P2 ;  /* 0x000000307c00780c */ /* 0x040fe40005744670 */
[C---:B------:R-:W-:Y:S02]  /*2dc0*/  ISETP.GT.OR P0, PT, R124.reuse, 0x31, !P0 ;  /* 0x000000317c00780c */ /* 0x040fe40004704670 */
[C---:B------:R-:W-:Y:S01]  /*2dd0*/  ISETP.GT.OR P1, PT, R124.reuse, 0x38, !P1 ;  /* 0x000000387c00780c */ /* 0x040fe20004f24670 */
[----:B------:R-:W4:Y:S01]  /*2de0*/  MUFU.TANH R166, R98 ;  /* 0x0000006200a67308 */ /* 0x000f220000002400 */
[----:B------:R-:W-:-:S02]  /*2df0*/  ISETP.GT.OR P3, PT, R124, 0x29, !P3 ;  /* 0x000000297c00780c */ /* 0x000fc40005f64670 */
[----:B------:R-:W-:Y:S02]  /*2e00*/  ISETP.GT.OR P5, PT, R124, 0x39, !P5 ;  /* 0x000000397c00780c */ /* 0x000fe40006fa4670 */
[----:B-1----:R-:W-:Y:S02]  /*2e10*/  FSEL R134, R199, -INF , !P4 ;  /* 0xff800000c7867808 */ /* 0x002fe40006000000 */
[----:B---3--:R-:W-:Y:S01]  /*2e20*/  FSEL R112, R202, -INF , !P2 ;  /* 0xff800000ca707808 */ /* 0x008fe20005000000 */
[----:B------:R-:W1:Y:S01]  /*2e30*/  MUFU.TANH R165, R99 ;  /* 0x0000006300a57308 */ /* 0x000e620000002400 */
[----:B------:R-:W-:Y:S02]  /*2e40*/  FSEL R113, R203, -INF , !P0 ;  /* 0xff800000cb717808 */ /* 0x000fe40004000000 */
[----:B------:R-:W-:Y:S02]  /*2e50*/  FSEL R105, R168, -INF , !P1 ;  /* 0xff800000a8697808 */ /* 0x000fe40004800000 */
[----:B------:R-:W-:-:S02]  /*2e60*/  ISETP.GE.AND P4, PT, R215, RZ, PT ;  /* 0x000000ffd700720c */ /* 0x000fc40003f86270 */
[C---:B------:R-:W-:Y:S01]  /*2e70*/  ISETP.GE.AND P2, PT, R215.reuse, 0x1, PT ;  /* 0x00000001d700780c */ /* 0x040fe20003f46270 */
[----:B------:R-:W3:Y:S01]  /*2e80*/  MUFU.TANH R164, R100 ;  /* 0x0000006400a47308 */ /* 0x000ee20000002400 */
[C---:B------:R-:W-:Y:S02]  /*2e90*/  ISETP.GE.AND P0, PT, R215.reuse, 0x8, PT ;  /* 0x00000008d700780c */ /* 0x040fe40003f06270 */
[----:B------:R-:W-:Y:S02]  /*2ea0*/  ISETP.GE.AND P1, PT, R215, 0x9, PT ;  /* 0x00000009d700780c */ /* 0x000fe40003f26270 */
[----:B--2---:R-:W-:Y:S01]  /*2eb0*/  FSEL R88, R200, -INF , !P3 ;  /* 0xff800000c8587808 */ /* 0x004fe20005800000 */
[----:B------:R-:W-:Y:S02]  /*2ec0*/  WARPGROUP.DEPBAR.LE gsb0, 0x0 ;  /* 0x00008000000079c5 */ /* 0x000fe40000010000 */
[----:B------:R-:W2:Y:S01]  /*2ed0*/  LDS R218, [R218+0x400] ;  /* 0x00040000dada7984 */ /* 0x000ea20000000800 */
[----:B------:R-:W-:Y:S01]  /*2ee0*/  WARPGROUP.ARRIVE ;  /* 0x00000000000079c5 */ /* 0x000fe20000000000 */
[----:B------:R-:W-:Y:S01]  /*2ef0*/  FSEL R92, R167, -INF , !P5 ;  /* 0xff800000a75c7808 */ /* 0x000fe20006800000 */
[----:B------:R-:W3:Y:S01]  /*2f00*/  MUFU.TANH R163, R101 ;  /* 0x0000006500a37308 */ /* 0x000ee20000002400 */
[----:B------:R-:W-:-:S02]  /*2f10*/  ISETP.GE.AND P3, PT, R215, 0x10, PT ;  /* 0x00000010d700780c */ /* 0x000fc40003f66270 */
[----:B------:R-:W-:Y:S01]  /*2f20*/  ISETP.GE.AND P5, PT, R215, 0x11, PT ;  /* 0x00000011d700780c */ /* 0x000fe20003fa6270 */
[----:B------:R-:W-:Y:S01]  /*2f30*/  HGMMA.64x128x16.F32.BF16 R24, gdesc[UR4], R24, gsb0 ;  /* 0x01e00000041879f0 */ /* 0x000fe20008001818 */
[C---:B------:R-:W-:Y:S01]  /*2f40*/  ISETP.GT.OR P4, PT, R214.reuse, RZ, !P4 ;  /* 0x000000ffd600720c */ /* 0x040fe20006784670 */
[----:B------:R-:W-:Y:S01]  /*2f50*/  ULDC UR4, c[0x0][0x744] ;  /* 0x0001d10000047ab9 */ /* 0x000fe20000000800 */
[C---:B------:R-:W-:Y:S01]  /*2f60*/  ISETP.GT.OR P2, PT, R214.reuse, 0x1, !P2 ;  /* 0x00000001d600780c */ /* 0x040fe20005744670 */
[----:B------:R-:W3:Y:S01]  /*2f70*/  MUFU.TANH R160, R104 ;  /* 0x0000006800a07308 */ /* 0x000ee20000002400 */
[C---:B------:R-:W-:Y:S02]  /*2f80*/  ISETP.GT.OR P0, PT, R214.reuse, 0x8, !P0 ;  /* 0x00000008d600780c */ /* 0x040fe40004704670 */
[C---:B------:R-:W-:Y:S02]  /*2f90*/  ISETP.GT.OR P1, PT, R214.reuse, 0x9, !P1 ;  /* 0x00000009d600780c */ /* 0x040fe40004f24670 */
[----:B------:R-:W-:-:S02]  /*2fa0*/  ISETP.GT.OR P3, PT, R214, 0x10, !P3 ;  /* 0x00000010d600780c */ /* 0x000fc40005f64670 */
[----:B------:R-:W-:Y:S01]  /*2fb0*/  ISETP.GT.OR P5, PT, R214, 0x11, !P5 ;  /* 0x00000011d600780c */ /* 0x000fe20006fa4670 */
[----:B------:R-:W3:Y:S01]  /*2fc0*/  MUFU.TANH R156, R108 ;  /* 0x0000006c009c7308 */ /* 0x000ee20000002400 */
[----:B------:R-:W-:Y:S02]  /*2fd0*/  FSEL R212, R20, -INF , !P4 ;  /* 0xff80000014d47808 */ /* 0x000fe40006000000 */
[C---:B------:R-:W-:Y:S01]  /*2fe0*/  FSEL R213, R21.reuse, -INF , !P2 ;  /* 0xff80000015d57808 */ /* 0x040fe20005000000 */
[----:B------:R-:W-:Y:S01]  /*2ff0*/  FFMA.FTZ R21, -R21, R21, 1 ;  /* 0x3f80000015157423 */ /* 0x000fe20000010115 */
[C---:B------:R-:W-:Y:S01]  /*3000*/  FSEL R219, R23.reuse, -INF , !P0 ;  /* 0xff80000017db7808 */ /* 0x040fe20004000000 */
[----:B------:R-:W-:Y:S01]  /*3010*/  FFMA.FTZ R23, -R23, R23, 1 ;  /* 0x3f80000017177423 */ /* 0x000fe20000010117 */
[----:B------:R-:W-:Y:S01]  /*3020*/  FSEL R224, R232, -INF , !P1 ;  /* 0xff800000e8e07808 */ /* 0x000fe20004800000 */
[----:B------:R-:W3:Y:S01]  /*3030*/  MUFU.TANH R155, R109 ;  /* 0x0000006d009b7308 */ /* 0x000ee20000002400 */
[----:B------:R-:W-:-:S02]  /*3040*/  ISETP.GE.AND P4, PT, R215, 0x18, PT ;  /* 0x00000018d700780c */ /* 0x000fc40003f86270 */
[C---:B------:R-:W-:Y:S02]  /*3050*/  ISETP.GE.AND P2, PT, R215.reuse, 0x19, PT ;  /* 0x00000019d700780c */ /* 0x040fe40003f46270 */
[C---:B------:R-:W-:Y:S02]  /*3060*/  ISETP.GE.AND P0, PT, R215.reuse, 0x20, PT ;  /* 0x00000020d700780c */ /* 0x040fe40003f06270 */
[----:B------:R-:W-:Y:S01]  /*3070*/  ISETP.GE.AND P1, PT, R215, 0x21, PT ;  /* 0x00000021d700780c */ /* 0x000fe20003f26270 */
[----:B------:R4:W-:Y:S01]  /*3080*/  MUFU.TANH R143, R121 ;  /* 0x00000079008f7308 */ /* 0x0009e20000002400 */
[C---:B------:R-:W-:Y:S01]  /*3090*/  FSEL R208, R228.reuse, -INF , !P3 ;  /* 0xff800000e4d07808 */ /* 0x040fe20005800000 */
[----:B------:R-:W-:Y:S01]  /*30a0*/  FFMA.FTZ R228, -R228, R228, 1 ;  /* 0x3f800000e4e47423 */ /* 0x000fe200000101e4 */
[----:B------:R-:W-:Y:S02]  /*30b0*/  FSEL R206, R237, -INF , !P5 ;  /* 0xff800000edce7808 */ /* 0x000fe40006800000 */
[C---:B------:R-:W-:Y:S01]  /*30c0*/  ISETP.GE.AND P3, PT, R215.reuse, 0x28, PT ;  /* 0x00000028d700780c */ /* 0x040fe20003f66270 */
[----:B--2---:R-:W-:Y:S01]  /*30d0*/  SHFL.IDX PT, R223, R218, R9, 0x1f ;  /* 0x00001f09dadf7589 */ /* 0x004fe200000e0000 */
[----:B------:R-:W-:Y:S01]  /*30e0*/  ISETP.GE.AND P5, PT, R215, 0x29, PT ;  /* 0x00000029d700780c */ /* 0x000fe20003fa6270 */
[----:B------:R-:W2:Y:S01]  /*30f0*/  MUFU.TANH R162, R102 ;  /* 0x0000006600a27308 */ /* 0x000ea20000002400 */
[----:B------:R-:W-:-:S02]  /*3100*/  ISETP.GT.OR P4, PT, R214, 0x18, !P4 ;  /* 0x00000018d600780c */ /* 0x000fc40006784670 */
[C---:B------:R-:W-:Y:S02]  /*3110*/  ISETP.GT.OR P2, PT, R214.reuse, 0x19, !P2 ;  /* 0x00000019d600780c */ /* 0x040fe40005744670 */
[C---:B------:R-:W-:Y:S02]  /*3120*/  ISETP.GT.OR P0, PT, R214.reuse, 0x20, !P0 ;  /* 0x00000020d600780c */ /* 0x040fe40004704670 */
[C---:B------:R-:W-:Y:S01]  /*3130*/  ISETP.GT.OR P1, PT, R214.reuse, 0x21, !P1 ;  /* 0x00000021d600780c */ /* 0x040fe20004f24670 */
[----:B------:R1:W-:Y:S01]  /*3140*/  MUFU.TANH R150, R114 ;  /* 0x0000007200967308 */ /* 0x0003e20000002400 */
[C---:B------:R-:W-:Y:S02]  /*3150*/  ISETP.GT.OR P3, PT, R214.reuse, 0x28, !P3 ;  /* 0x00000028d600780c */ /* 0x040fe40005f64670 */
[----:B------:R-:W-:Y:S02]  /*3160*/  ISETP.GT.OR P5, PT, R214, 0x29, !P5 ;  /* 0x00000029d600780c */ /* 0x000fe40006fa4670 */
[----:B------:R-:W-:-:S02]  /*3170*/  FSEL R204, R236, -INF , !P4 ;  /* 0xff800000eccc7808 */ /* 0x000fc40006000000 */
[----:B------:R-:W-:Y:S01]  /*3180*/  FSEL R139, R234, -INF , !P2 ;  /* 0xff800000ea8b7808 */ /* 0x000fe20005000000 */
[----:B------:R-:W2:Y:S01]  /*3190*/  MUFU.TANH R161, R103 ;  /* 0x0000006700a17308 */ /* 0x000ea20000002400 */
[----:B------:R-:W-:Y:S02]  /*31a0*/  FSEL R137, R197, -INF , !P0 ;  /* 0xff800000c5897808 */ /* 0x000fe40004000000 */
[----:B------:R-:W-:Y:S02]  /*31b0*/  FSEL R135, R198, -INF , !P1 ;  /* 0xff800000c6877808 */ /* 0x000fe40004800000 */
[C---:B------:R-:W-:Y:S02]  /*31c0*/  ISETP.GE.AND P4, PT, R215.reuse, 0x30, PT ;  /* 0x00000030d700780c */ /* 0x040fe40003f86270 */
[C---:B------:R-:W-:Y:S01]  /*31d0*/  ISETP.GE.AND P2, PT, R215.reuse, 0x31, PT ;  /* 0x00000031d700780c */ /* 0x040fe20003f46270 */
[----:B------:R-:W2:Y:S01]  /*31e0*/  MUFU.TANH R158, R106 ;  /* 0x0000006a009e7308 */ /* 0x000ea20000002400 */
[----:B------:R-:W-:-:S02]  /*31f0*/  ISETP.GE.AND P0, PT, R215, 0x38, PT ;  /* 0x00000038d700780c */ /* 0x000fc40003f06270 */
[----:B------:R-:W-:Y:S02]  /*3200*/  ISETP.GE.AND P1, PT, R215, 0x39, PT ;  /* 0x00000039d700780c */ /* 0x000fe40003f26270 */
[----:B------:R-:W-:Y:S02]  /*3210*/  FSEL R132, R201, -INF , !P3 ;  /* 0xff800000c9847808 */ /* 0x000fe40005800000 */
[----:B----4-:R-:W-:Y:S01]  /*3220*/  FSEL R121, R171, -INF , !P5 ;  /* 0xff800000ab797808 */ /* 0x010fe20006800000 */
[----:B------:R-:W4:Y:S01]  /*3230*/  MUFU.TANH R157, R107 ;  /* 0x0000006b009d7308 */ /* 0x000f220000002400 */
[C---:B------:R-:W-:Y:S02]  /*3240*/  ISETP.GE.AND P3, PT, R115.reuse, 0x40, PT ;  /* 0x000000407300780c */ /* 0x040fe40003f66270 */
[----:B------:R-:W-:Y:S02]  /*3250*/  ISETP.GE.AND P5, PT, R115, 0x41, PT ;  /* 0x000000417300780c */ /* 0x000fe40003fa6270 */
[----:B------:R-:W-:-:S02]  /*3260*/  ISETP.GT.OR P4, PT, R214, 0x30, !P4 ;  /* 0x00000030d600780c */ /* 0x000fc40006784670 */
[C---:B------:R-:W-:Y:S01]  /*3270*/  ISETP.GT.OR P2, PT, R214.reuse, 0x31, !P2 ;  /* 0x00000031d600780c */ /* 0x040fe20005744670 */
[----:B------:R2:W-:Y:S01]  /*3280*/  MUFU.TANH R152, R111 ;  /* 0x0000006f00987308 */ /* 0x0005e20000002400 */
[C---:B------:R-:W-:Y:S02]  /*3290*/  ISETP.GT.OR P0, PT, R214.reuse, 0x38, !P0 ;  /* 0x00000038d600780c */ /* 0x040fe40004704670 */
[----:B------:R-:W-:Y:S02]  /*32a0*/  ISETP.GT.OR P1, PT, R214, 0x39, !P1 ;  /* 0x00000039d600780c */ /* 0x000fe40004f24670 */
[C---:B------:R-:W-:Y:S02]  /*32b0*/  ISETP.GT.OR P3, PT, R124.reuse, 0x40, !P3 ;  /* 0x000000407c00780c */ /* 0x040fe40005f64670 */
[----:B------:R-:W-:Y:S01]  /*32c0*/  ISETP.GT.OR P5, PT, R124, 0x41, !P5 ;  /* 0x000000417c00780c */ /* 0x000fe20006fa4670 */
[----:B------:R-:W4:Y:S01]  /*32d0*/  MUFU.TANH R154, R110 ;  /* 0x0000006e009a7308 */ /* 0x000f220000002400 */
[----:B-1----:R-:W-:-:S02]  /*32e0*/  FSEL R114, R170, -INF , !P4 ;  /* 0xff800000aa727808 */ /* 0x002fc40006000000 */
[----:B------:R-:W-:Y:S02]  /*32f0*/  FSEL R89, R169, -INF , !P2 ;  /* 0xff800000a9597808 */ /* 0x000fe40005000000 */
[----:B------:R-:W-:Y:S02]  /*3300*/  FSEL R102, R166, -INF , !P0 ;  /* 0xff800000a6667808 */ /* 0x000fe40004000000 */
[----:B------:R-:W-:Y:S01]  /*3310*/  FSEL R91, R165, -INF , !P1 ;  /* 0xff800000a55b7808 */ /* 0x000fe20004800000 */
[----:B------:R-:W1:Y:S01]  /*3320*/  MUFU.TANH R148, R116 ;  /* 0x0000007400947308 */ /* 0x000e620000002400 */
[C---:B------:R-:W-:Y:S02]  /*3330*/  ISETP.GE.AND P4, PT, R115.reuse, 0x48, PT ;  /* 0x000000487300780c */ /* 0x040fe40003f86270 */
[C---:B------:R-:W-:Y:S02]  /*3340*/  ISETP.GE.AND P2, PT, R115.reuse, 0x49, PT ;  /* 0x000000497300780c */ /* 0x040fe40003f46270 */
[----:B------:R-:W-:-:S02]  /*3350*/  ISETP.GE.AND P0, PT, R115, 0x50, PT ;  /* 0x000000507300780c */ /* 0x000fc40003f06270 */
[----:B------:R-:W-:Y:S01]  /*3360*/  ISETP.GE.AND P1, PT, R115, 0x51, PT ;  /* 0x000000517300780c */ /* 0x000fe20003f26270 */
[----:B------:R-:W1:Y:S01]  /*3370*/  MUFU.TANH R147, R117 ;  /* 0x0000007500937308 */ /* 0x000e620000002400 */
[----:B---3--:R-:W-:Y:S02]  /*3380*/  FSEL R109, R164, -INF , !P3 ;  /* 0xff800000a46d7808 */ /* 0x008fe40005800000 */
[----:B--2---:R-:W-:Y:S02]  /*3390*/  FSEL R111, R163, -INF , !P5 ;  /* 0xff800000a36f7808 */ /* 0x004fe40006800000 */
[C---:B------:R-:W-:Y:S02]  /*33a0*/  ISETP.GE.AND P3, PT, R115.reuse, 0x58, PT ;  /* 0x000000587300780c */ /* 0x040fe40003f66270 */
[----:B------:R-:W-:Y:S01]  /*33b0*/  ISETP.GE.AND P5, PT, R115, 0x59, PT ;  /* 0x000000597300780c */ /* 0x000fe20003fa6270 */
[----:B------:R-:W2:Y:S01]  /*33c0*/  MUFU.TANH R144, R120 ;  /* 0x0000007800907308 */ /* 0x000ea20000002400 */
[----:B------:R-:W-:-:S02]  /*33d0*/  ISETP.GT.OR P4, PT, R124, 0x48, !P4 ;  /* 0x000000487c00780c */ /* 0x000fc40006784670 */
[C---:B------:R-:W-:Y:S02]  /*33e0*/  ISETP.GT.OR P2, PT, R124.reuse, 0x49, !P2 ;  /* 0x000000497c00780c */ /* 0x040fe40005744670 */
[C---:B------:R-:W-:Y:S02]  /*33f0*/  ISETP.GT.OR P0, PT, R124.reuse, 0x50, !P0 ;  /* 0x000000507c00780c */ /* 0x040fe40004704670 */
[C---:B------:R-:W-:Y:S01]  /*3400*/  ISETP.GT.OR P1, PT, R124.reuse, 0x51, !P1 ;  /* 0x000000517c00780c */ /* 0x040fe20004f24670 */
[----:B------:R-:W3:Y:S01]  /*3410*/  MUFU.TANH R146, R118 ;  /* 0x0000007600927308 */ /* 0x000ee20000002400 */
[C---:B------:R-:W-:Y:S02]  /*3420*/  ISETP.GT.OR P3, PT, R124.reuse, 0x58, !P3 ;  /* 0x000000587c00780c */ /* 0x040fe40005f64670 */
[----:B------:R-:W-:Y:S02]  /*3430*/  ISETP.GT.OR P5, PT, R124, 0x59, !P5 ;  /* 0x000000597c00780c */ /* 0x000fe40006fa4670 */
[----:B------:R-:W-:-:S02]  /*3440*/  FSEL R95, R160, -INF , !P4 ;  /* 0xff800000a05f7808 */ /* 0x000fc40006000000 */
[----:B------:R-:W-:Y:S01]  /*3450*/  FSEL R100, R159, -INF , !P2 ;  /* 0xff8000009f647808 */ /* 0x000fe20005000000 */
[----:B------:R-:W3:Y:S01]  /*3460*/  MUFU.TANH R145, R119 ;  /* 0x0000007700917308 */ /* 0x000ee20000002400 */
[----:B------:R-:W-:Y:S02]  /*3470*/  FSEL R97, R156, -INF , !P0 ;  /* 0xff8000009c617808 */ /* 0x000fe40004000000 */
[----:B------:R-:W-:Y:S02]  /*3480*/  FSEL R98, R155, -INF , !P1 ;  /* 0xff8000009b627808 */ /* 0x000fe40004800000 */
[C---:B------:R-:W-:Y:S02]  /*3490*/  ISETP.GE.AND P4, PT, R215.reuse, 0x40, PT ;  /* 0x00000040d700780c */ /* 0x040fe40003f86270 */
[C---:B------:R-:W-:Y:S01]  /*34a0*/  ISETP.GE.AND P2, PT, R215.reuse, 0x41, PT ;  /* 0x00000041d700780c */ /* 0x040fe20003f46270 */
[----:B------:R-:W3:Y:S01]  /*34b0*/  MUFU.TANH R142, R122 ;  /* 0x0000007a008e7308 */ /* 0x000ee20000002400 */
[----:B------:R-:W-:Y:S01]  /*34c0*/  ISETP.GE.AND P0, PT, R215, 0x48, PT ;  /* 0x00000048d700780c */ /* 0x000fe20003f06270 */
[----:B------:R-:W-:-:S02]  /*34d0*/  WARPGROUP.DEPBAR.LE gsb0, 0x0 ;  /* 0x00008000000079c5 */ /* 0x000fc40000010000 */
[----:B------:R-:W-:Y:S01]  /*34e0*/  WARPGROUP.ARRIVE ;  /* 0x00000000000079c5 */ /* 0x000fe20000000000 */
[----:B------:R-:W-:Y:S02]  /*34f0*/  ISETP.GE.AND P1, PT, R215, 0x49, PT ;  /* 0x00000049d700780c */ /* 0x000fe40003f26270 */
[----:B------:R-:W-:Y:S01]  /*3500*/  FSEL R108, R153, -INF , !P3 ;  /* 0xff800000996c7808 */ /* 0x000fe20005800000 */
[----:B------:R-:W3:Y:S01]  /*3510*/  MUFU.TANH R141, R123 ;  /* 0x0000007b008d7308 */ /* 0x000ee20000002400 */
[----:B------:R-:W-:Y:S01]  /*3520*/  FSEL R103, R151, -INF , !P5 ;  /* 0xff80000097677808 */ /* 0x000fe20006800000 */
[----:B------:R-:W-:Y:S01]  /*3530*/  HGMMA.64x128x16.F32.BF16 R24, gdesc[UR8], R24, gsb0 ;  /* 0x01e00000081879f0 */ /* 0x000fe20008001818 */
[C---:B------:R-:W-:Y:S02]  /*3540*/  ISETP.GE.AND P3, PT, R215.reuse, 0x50, PT ;  /* 0x00000050d700780c */ /* 0x040fe40003f66270 */
[----:B------:R-:W-:Y:S02]  /*3550*/  ISETP.GE.AND P5, PT, R215, 0x51, PT ;  /* 0x00000051d700780c */ /* 0x000fe40003fa6270 */
[C---:B------:R-:W-:Y:S01]  /*3560*/  ISETP.GT.OR P4, PT, R214.reuse, 0x40, !P4 ;  /* 0x00000040d600780c */ /* 0x040fe20006784670 */
[----:B------:R-:W3:Y:S01]  /*3570*/  MUFU.TANH R5, R126 ;  /* 0x0000007e00057308 */ /* 0x000ee20000002400 */
[----:B------:R-:W-:-:S02]  /*3580*/  ISETP.GT.OR P2, PT, R214, 0x41, !P2 ;  /* 0x00000041d600780c */ /* 0x000fc40005744670 */
[C---:B------:R-:W-:Y:S02]  /*3590*/  ISETP.GT.OR P0, PT, R214.reuse, 0x48, !P0 ;  /* 0x00000048d600780c */ /* 0x040fe40004704670 */
[C---:B------:R-:W-:Y:S02]  /*35a0*/  ISETP.GT.OR P1, PT, R214.reuse, 0x49, !P1 ;  /* 0x00000049d600780c */ /* 0x040fe40004f24670 */
[C---:B------:R-:W-:Y:S01]  /*35b0*/  ISETP.GT.OR P3, PT, R214.reuse, 0x50, !P3 ;  /* 0x00000050d600780c */ /* 0x040fe20005f64670 */
[----:B------:R1:W-:Y:S01]  /*35c0*/  MUFU.TANH R6, R125 ;  /* 0x0000007d00067308 */ /* 0x0003e20000002400 */
[----:B------:R-:W-:Y:S02]  /*35d0*/  ISETP.GT.OR P5, PT, R214, 0x51, !P5 ;  /* 0x00000051d600780c */ /* 0x000fe40006fa4670 */
[----:B------:R-:W-:Y:S02]  /*35e0*/  FSEL R101, R162, -INF , !P4 ;  /* 0xff800000a2657808 */ /* 0x000fe40006000000 */
[----:B------:R-:W-:-:S02]  /*35f0*/  FSEL R93, R161, -INF , !P2 ;  /* 0xff800000a15d7808 */ /* 0x000fc40005000000 */
[----:B------:R-:W-:Y:S01]  /*3600*/  FSEL R104, R158, -INF , !P0 ;  /* 0xff8000009e687808 */ /* 0x000fe20004000000 */
[----:B------:R2:W-:Y:S01]  /*3610*/  MUFU.TANH R4, R127 ;  /* 0x0000007f00047308 */ /* 0x0005e20000002400 */
[----:B----4-:R-:W-:Y:S01]  /*3620*/  FSEL R99, R157, -INF , !P1 ;  /* 0xff8000009d637808 */ /* 0x010fe20004800000 */
[----:B-1----:R-:W-:Y:S01]  /*3630*/  FMUL.FTZ R125, R128, UR13 ;  /* 0x0000000d807d7c20 */ /* 0x002fe20008410000 */
[C---:B------:R-:W-:Y:S02]  /*3640*/  ISETP.GE.AND P4, PT, R215.reuse, 0x58, PT ;  /* 0x00000058d700780c */ /* 0x040fe40003f86270 */
[----:B------:R-:W-:Y:S02]  /*3650*/  ISETP.GE.AND P2, PT, R215, 0x59, PT ;  /* 0x00000059d700780c */ /* 0x000fe40003f46270 */
[C---:B------:R-:W-:Y:S01]  /*3660*/  ISETP.GE.AND P0, PT, R115.reuse, 0x60, PT ;  /* 0x000000607300780c */ /* 0x040fe20003f06270 */
[----:B------:R1:W-:Y:S01]  /*3670*/  MUFU.TANH R2, R125 ;  /* 0x0000007d00027308 */ /* 0x0003e20000002400 */
[----:B------:R-:W-:Y:S01]  /*3680*/  ISETP.GE.AND P1, PT, R115, 0x61, PT ;  /* 0x000000617300780c */ /* 0x000fe20003f26270 */
[----:B--2---:R-:W-:Y:S01]  /*3690*/  FMUL.FTZ R127, R130, UR13 ;  /* 0x0000000d827f7c20 */ /* 0x004fe20008410000 */
[----:B------:R-:W-:-:S02]  /*36a0*/  FSEL R96, R154, -INF , !P3 ;  /* 0xff8000009a607808 */ /* 0x000fc40005800000 */
[----:B------:R-:W-:Y:S02]  /*36b0*/  FSEL R107, R152, -INF , !P5 ;  /* 0xff800000986b7808 */ /* 0x000fe40006800000 */
[C---:B------:R-:W-:Y:S01]  /*36c0*/  ISETP.GE.AND P3, PT, R115.reuse, 0x68, PT ;  /* 0x000000687300780c */ /* 0x040fe20003f66270 */
[----:B------:R-:W-:Y:S01]  /*36d0*/  MUFU.TANH R127, R127 ;  /* 0x0000007f007f7308 */ /* 0x000fe20000002400 */
[----:B------:R-:W-:Y:S01]  /*36e0*/  ISETP.GE.AND P5, PT, R115, 0x69, PT ;  /* 0x000000697300780c */ /* 0x000fe20003fa6270 */
[----:B-1----:R-:W-:Y:S01]  /*36f0*/  VIADD R125, R9, 0xc ;  /* 0x0000000c097d7836 */ /* 0x002fe20000000000 */
[C---:B------:R-:W-:Y:S02]  /*3700*/  ISETP.GT.OR P4, PT, R214.reuse, 0x58, !P4 ;  /* 0x00000058d600780c */ /* 0x040fe40006784670 */
[----:B------:R-:W-:Y:S02]  /*3710*/  ISETP.GT.OR P2, PT, R214, 0x59, !P2 ;  /* 0x00000059d600780c */ /* 0x000fe40005744670 */
[C---:B------:R-:W-:Y:S01]  /*3720*/  ISETP.GT.OR P0, PT, R124.reuse, 0x60, !P0 ;  /* 0x000000607c00780c */ /* 0x040fe20004704670 */
[----:B------:R-:W1:Y:S01]  /*3730*/  SHFL.IDX PT, R233, R17, R125, 0x1f ;  /* 0x00001f7d11e97589 */ /* 0x000e6200000e0000 */
[C---:B------:R-:W-:Y:S01]  /*3740*/  ISETP.GT.OR P1, PT, R124.reuse, 0x61, !P1 ;  /* 0x000000617c00780c */ /* 0x040fe20004f24670 */
[----:B------:R-:W-:Y:S01]  /*3750*/  MUFU.TANH R227, R227 ;  /* 0x000000e300e37308 */ /* 0x000fe20000002400 */
[----:B------:R-:W-:-:S02]  /*3760*/  ISETP.GT.OR P3, PT, R124, 0x68, !P3 ;  /* 0x000000687c00780c */ /* 0x000fc40005f64670 */
[----:B------:R-:W-:Y:S02]  /*3770*/  ISETP.GT.OR P5, PT, R124, 0x69, !P5 ;  /* 0x000000697c00780c */ /* 0x000fe40006fa4670 */
[----:B------:R-:W-:Y:S02]  /*3780*/  FSEL R90, R150, -INF , !P4 ;  /* 0xff800000965a7808 */ /* 0x000fe40006000000 */
[----:B------:R-:W-:Y:S01]  /*3790*/  FSEL R110, R149, -INF , !P2 ;  /* 0xff800000956e7808 */ /* 0x000fe20005000000 */
[----:B------:R-:W-:Y:S01]  /*37a0*/  MUFU.TANH R131, R131 ;  /* 0x0000008300837308 */ /* 0x000fe20000002400 */
[----:B------:R-:W-:Y:S02]  /*37b0*/  FSEL R106, R148, -INF , !P0 ;  /* 0xff800000946a7808 */ /* 0x000fe40004000000 */
[----:B------:R-:W-:Y:S02]  /*37c0*/  FSEL R94, R147, -INF , !P1 ;  /* 0xff800000935e7808 */ /* 0x000fe40004800000 */
[----:B------:R-:W-:-:S02]  /*37d0*/  ISETP.GE.AND P4, PT, R115, 0x70, PT ;  /* 0x000000707300780c */ /* 0x000fc40003f86270 */
[C---:B------:R-:W-:Y:S02]  /*37e0*/  ISETP.GE.AND P2, PT, R115.reuse, 0x71, PT ;  /* 0x000000717300780c */ /* 0x040fe40003f46270 */
[C---:B------:R-:W-:Y:S02]  /*37f0*/  ISETP.GE.AND P0, PT, R115.reuse, 0x78, PT ;  /* 0x000000787300780c */ /* 0x040fe40003f06270 */
[----:B------:R-:W-:Y:S02]  /*3800*/  ISETP.GE.AND P1, PT, R115, 0x79, PT ;  /* 0x000000797300780c */ /* 0x000fe40003f26270 */
[----:B------:R-:W-:Y:S01]  /*3810*/  FSEL R116, R144, -INF , !P3 ;  /* 0xff80000090747808 */ /* 0x000fe20005800000 */
[----:B-1----:R-:W-:Y:S01]  /*3820*/  FFMA.FTZ R224, R224, UR4, -R233 ;  /* 0x00000004e0e07c23 */ /* 0x002fe200080108e9 */
[----:B------:R-:W-:Y:S02]  /*3830*/  FSEL R115, R143, -INF , !P5 ;  /* 0xff8000008f737808 */ /* 0x000fe40006800000 */
[----:B------:R-:W-:-:S02]  /*3840*/  ISETP.GE.AND P3, PT, R215, 0x60, PT ;  /* 0x00000060d700780c */ /* 0x000fc40003f66270 */
[----:B------:R-:W-:Y:S02]  /*3850*/  ISETP.GE.AND P5, PT, R215, 0x61, PT ;  /* 0x00000061d700780c */ /* 0x000fe40003fa6270 */
[----:B------:R-:W-:Y:S02]  /*3860*/  ISETP.GT.OR P4, PT, R124, 0x70, !P4 ;  /* 0x000000707c00780c */ /* 0x000fe40006784670 */
[C---:B------:R-:W-:Y:S02]  /*3870*/  ISETP.GT.OR P3, PT, R214.reuse, 0x60, !P3 ;  /* 0x00000060d600780c */ /* 0x040fe40005f64670 */
[----:B------:R-:W-:Y:S02]  /*3880*/  ISETP.GT.OR P5, PT, R214, 0x61, !P5 ;  /* 0x00000061d600780c */ /* 0x000fe40006fa4670 */
[----:B------:R-:W-:Y:S02]  /*3890*/  FSEL R118, R140, -INF , !P4 ;  /* 0xff8000008c767808 */ /* 0x000fe40006000000 */
[----:B---3--:R-:W-:-:S02]  /*38a0*/  FSEL R119, R146, -INF , !P3 ;  /* 0xff80000092777808 */ /* 0x008fc40005800000 */
[----:B------:R-:W-:Y:S02]  /*38b0*/  FSEL R122, R145, -INF , !P5 ;  /* 0xff800000917a7808 */ /* 0x000fe40006800000 */
[C---:B------:R-:W-:Y:S02]  /*38c0*/  ISETP.GE.AND P4, PT, R215.reuse, 0x68, PT ;  /* 0x00000068d700780c */ /* 0x040fe40003f86270 */
[C---:B------:R-:W-:Y:S02]  /*38d0*/  ISETP.GE.AND P3, PT, R215.reuse, 0x69, PT ;  /* 0x00000069d700780c */ /* 0x040fe40003f66270 */
[----:B------:R-:W-:Y:S02]  /*38e0*/  ISETP.GE.AND P5, PT, R215, 0x70, PT ;  /* 0x00000070d700780c */ /* 0x000fe40003fa6270 */
[C---:B------:R-:W-:Y:S02]  /*38f0*/  ISETP.GT.OR P2, PT, R124.reuse, 0x71, !P2 ;  /* 0x000000717c00780c */ /* 0x040fe40005744670 */
[----:B------:R-:W-:-:S02]  /*3900*/  ISETP.GT.OR P0, PT, R124, 0x78, !P0 ;  /* 0x000000787c00780c */ /* 0x000fc40004704670 */
[----:B------:R-:W-:Y:S01]  /*3910*/  ISETP.GT.OR P1, PT, R124, 0x79, !P1 ;  /* 0x000000797c00780c */ /* 0x000fe20004f24670 */
[C---:B------:R-:W-:Y:S01]  /*3920*/  VIADD R124, R9.reuse, 0x4 ;  /* 0x00000004097c7836 */ /* 0x040fe20000000000 */
[C---:B------:R-:W-:Y:S02]  /*3930*/  ISETP.GT.OR P4, PT, R214.reuse, 0x68, !P4 ;  /* 0x00000068d600780c */ /* 0x040fe40006784670 */
[C---:B------:R-:W-:Y:S02]  /*3940*/  ISETP.GT.OR P3, PT, R214.reuse, 0x69, !P3 ;  /* 0x00000069d600780c */ /* 0x040fe40005f64670 */
[----:B------:R-:W-:Y:S01]  /*3950*/  ISETP.GT.OR P5, PT, R214, 0x70, !P5 ;  /* 0x00000070d600780c */ /* 0x000fe20006fa4670 */
[----:B------:R-:W1:Y:S01]  /*3960*/  SHFL.IDX PT, R128, R218, R124, 0x1f ;  /* 0x00001f7cda807589 */ /* 0x000e6200000e0000 */
[----:B------:R-:W-:Y:S02]  /*3970*/  IADD3 R126, R9, 0x8, RZ ;  /* 0x00000008097e7810 */ /* 0x000fe40007ffe0ff */
[----:B------:R-:W-:Y:S01]  /*3980*/  FSEL R117, R142, -INF , !P4 ;  /* 0xff8000008e757808 */ /* 0x000fe20006000000 */
[----:B------:R-:W-:Y:S01]  /*3990*/  SHFL.IDX PT, R217, R17, R124, 0x1f ;  /* 0x00001f7c11d97589 */ /* 0x000fe200000e0000 */
[----:B------:R-:W-:-:S02]  /*39a0*/  FSEL R123, R141, -INF , !P3 ;  /* 0xff8000008d7b7808 */ /* 0x000fc40005800000 */
[----:B------:R-:W-:Y:S01]  /*39b0*/  FSEL R120, R5, -INF , !P5 ;  /* 0xff80000005787808 */ /* 0x000fe20006800000 */
[----:B------:R-:W2:Y:S01]  /*39c0*/  SHFL.IDX PT, R216, R218, R126, 0x1f ;  /* 0x00001f7edad87589 */ /* 0x000ea200000e0000 */
[C---:B------:R-:W-:Y:S02]  /*39d0*/  ISETP.GE.AND P4, PT, R215.reuse, 0x71, PT ;  /* 0x00000071d700780c */ /* 0x040fe40003f86270 */
[C---:B------:R-:W-:Y:S02]  /*39e0*/  ISETP.GE.AND P3, PT, R215.reuse, 0x78, PT ;  /* 0x00000078d700780c */ /* 0x040fe40003f66270 */
[----:B------:R-:W-:Y:S02]  /*39f0*/  ISETP.GE.AND P5, PT, R215, 0x79, PT ;  /* 0x00000079d700780c */ /* 0x000fe40003fa6270 */
[----:B------:R-:W3:Y:S01]  /*3a00*/  SHFL.IDX PT, R215, R17, R9, 0x1f ;  /* 0x00001f0911d77589 */ /* 0x000ee200000e0000 */
[C---:B------:R-:W-:Y:S02]  /*3a10*/  ISETP.GT.OR P4, PT, R214.reuse, 0x71, !P4 ;  /* 0x00000071d600780c */ /* 0x040fe40006784670 */
[----:B------:R-:W-:-:S02]  /*3a20*/  ISETP.GT.OR P3, PT, R214, 0x78, !P3 ;  /* 0x00000078d600780c */ /* 0x000fc40005f64670 */
[----:B------:R-:W-:Y:S02]  /*3a30*/  ISETP.GT.OR P5, PT, R214, 0x79, !P5 ;  /* 0x00000079d600780c */ /* 0x000fe40006fa4670 */
[----:B------:R-:W4:Y:S01]  /*3a40*/  SHFL.IDX PT, R214, R218, R125, 0x1f ;  /* 0x00001f7ddad67589 */ /* 0x000f2200000e0000 */
[----:B------:R-:W-:Y:S02]  /*3a50*/  WARPGROUP.DEPBAR.LE gsb0, 0x0 ;  /* 0x00008000000079c5 */ /* 0x000fe40000010000 */
[----:B-1----:R-:W-:Y:S01]  /*3a60*/  FADD.FTZ R221, R25, -R128 ;  /* 0x8000008019dd7221 */ /* 0x002fe20000010000 */
[--C-:B------:R-:W-:Y:S01]  /*3a70*/  FADD.FTZ R226, R24, -R223.reuse ;  /* 0x800000df18e27221 */ /* 0x100fe20000010000 */
[--C-:B--2---:R-:W-:Y:S01]  /*3a80*/  FADD.FTZ R129, R28, -R216.reuse ;  /* 0x800000d81c817221 */ /* 0x104fe20000010000 */
[----:B------:R-:W-:Y:S01]  /*3a90*/  FADD.FTZ R130, R30, -R216 ;  /* 0x800000d81e827221 */ /* 0x000fe20000010000 */
[----:B------:R-:W-:Y:S01]  /*3aa0*/  FADD.FTZ R223, R26, -R223 ;  /* 0x800000df1adf7221 */ /* 0x000fe20000010000 */
[--C-:B------:R-:W-:Y:S01]  /*3ab0*/  FFMA.FTZ R211, R211, UR4, -R217.reuse ;  /* 0x00000004d3d37c23 */ /* 0x100fe200080108d9 */
[----:B------:R-:W-:Y:S01]  /*3ac0*/  FFMA.FTZ R26, R213, UR4, -R217 ;  /* 0x00000004d51a7c23 */ /* 0x000fe200080108d9 */
[----:B------:R-:W-:Y:S01]  /*3ad0*/  FADD.FTZ R128, R27, -R128 ;  /* 0x800000801b807221 */ /* 0x000fe20000010000 */
[C---:B------:R-:W-:Y:S01]  /*3ae0*/  IADD3 R217, R9.reuse, 0x14, RZ ;  /* 0x0000001409d97810 */ /* 0x040fe20007ffe0ff */
[--C-:B---3--:R-:W-:Y:S01]  /*3af0*/  FFMA.FTZ R216, R210, UR4, -R215.reuse ;  /* 0x00000004d2d87c23 */ /* 0x108fe200080108d7 */
[----:B------:R-:W-:Y:S01]  /*3b00*/  FFMA.FTZ R25, R212, UR4, -R215 ;  /* 0x00000004d4197c23 */ /* 0x000fe200080108d7 */
[C---:B------:R-:W-:Y:S01]  /*3b10*/  VIADD R215, R9.reuse, 0x10 ;  /* 0x0000001009d77836 */ /* 0x040fe20000000000 */
[----:B------:R-:W1:Y:S01]  /*3b20*/  SHFL.IDX PT, R28, R17, R126, 0x1f ;  /* 0x00001f7e111c7589 */ /* 0x000e6200000e0000 */
[C---:B------:R-:W-:Y:S01]  /*3b30*/  VIADD R213, R9.reuse, 0x1c ;  /* 0x0000001c09d57836 */ /* 0x040fe20000000000 */
[----:B------:R-:W2:Y:S01]  /*3b40*/  MUFU.EX2 R211, R211 ;  /* 0x000000d300d37308 */ /* 0x000ea20000000800 */
[----:B------:R-:W-:Y:S01]  /*3b50*/  VIADD R212, R9, 0x18 ;  /* 0x0000001809d47836 */ /* 0x000fe20000000000 */
[----:B------:R-:W3:Y:S01]  /*3b60*/  SHFL.IDX PT, R27, R218, R215, 0x1f ;  /* 0x00001fd7da1b7589 */ /* 0x000ee200000e0000 */
[--C-:B----4-:R-:W-:Y:S01]  /*3b70*/  FADD.FTZ R210, R29, -R214.reuse ;  /* 0x800000d61dd27221 */ /* 0x110fe20000010000 */
[----:B------:R-:W-:-:S02]  /*3b80*/  FADD.FTZ R214, R31, -R214 ;  /* 0x800000d61fd67221 */ /* 0x000fc40000010000 */
[----:B------:R-:W4:Y:S02]  /*3b90*/  SHFL.IDX PT, R222, R218, R217, 0x1f ;  /* 0x00001fd9dade7589 */ /* 0x000f2400000e0000 */
[----:B------:R-:W3:Y:S02]  /*3ba0*/  MUFU.EX2 R26, R26 ;  /* 0x0000001a001a7308 */ /* 0x000ee40000000800 */
[----:B------:R-:W4:Y:S04]  /*3bb0*/  SHFL.IDX PT, R29, R218, R213, 0x1f ;  /* 0x00001fd5da1d7589 */ /* 0x000f2800000e0000 */
[----:B------:R3:W4:Y:S02]  /*3bc0*/  SHFL.IDX PT, R30, R218, R212, 0x1f ;  /* 0x00001fd4da1e7589 */ /* 0x00072400000e0000 */
[----:B------:R-:W4:Y:S01]  /*3bd0*/  MUFU.EX2 R25, R25 ;  /* 0x0000001900197308 */ /* 0x000f220000000800 */
[----:B--2---:R-:W-:Y:S01]  /*3be0*/  FMUL.FTZ R221, R211, R221 ;  /* 0x000000ddd3dd7220 */ /* 0x004fe20000410000 */
[----:B------:R-:W2:Y:S01]  /*3bf0*/  SHFL.IDX PT, R31, R17, R215, 0x1f ;  /* 0x00001fd7111f7589 */ /* 0x000ea200000e0000 */
[--C-:B-1----:R-:W-:Y:S01]  /*3c00*/  FFMA.FTZ R24, R220, UR4, -R28.reuse ;  /* 0x00000004dc187c23 */ /* 0x102fe2000801081c */
[----:B------:R-:W-:Y:S01]  /*3c10*/  FFMA.FTZ R28, R219, UR4, -R28 ;  /* 0x00000004db1c7c23 */ /* 0x000fe2000801081c */
[----:B------:R-:W-:Y:S01]  /*3c20*/  FFMA.FTZ R234, -R234, R234, 1 ;  /* 0x3f800000eaea7423 */ /* 0x000fe200000101ea */
[----:B---3--:R-:W-:Y:S01]  /*3c30*/  FMUL.FTZ R128, R26, R128 ;  /* 0x000000801a807220 */ /* 0x008fe20000410000 */
[--C-:B------:R-:W-:Y:S01]  /*3c40*/  FADD.FTZ R218, R32, -R27.reuse ;  /* 0x8000001b20da7221 */ /* 0x100fe20000010000 */
[----:B------:R-:W-:Y:S01]  /*3c50*/  FADD.FTZ R219, R34, -R27 ;  /* 0x8000001b22db7221 */ /* 0x000fe20000010000 */
[----:B------:R-:W1:Y:S01]  /*3c60*/  SHFL.IDX PT, R32, R17, R217, 0x1f ;  /* 0x00001fd911207589 */ /* 0x000e6200000e0000 */
[----:B------:R-:W3:Y:S01]  /*3c70*/  MUFU.EX2 R24, R24 ;  /* 0x0000001800187308 */ /* 0x000ee20000000800 */
[--C-:B----4-:R-:W-:Y:S01]  /*3c80*/  FADD.FTZ R220, R33, -R222.reuse ;  /* 0x800000de21dc7221 */ /* 0x110fe20000010000 */
[----:B------:R-:W-:Y:S01]  /*3c90*/  FADD.FTZ R222, R35, -R222 ;  /* 0x800000de23de7221 */ /* 0x000fe20000010000 */
[----:B------:R-:W4:Y:S01]  /*3ca0*/  SHFL.IDX PT, R33, R17, R212, 0x1f ;  /* 0x00001fd411217589 */ /* 0x000f2200000e0000 */
[----:B------:R-:W-:Y:S01]  /*3cb0*/  FMUL.FTZ R223, R25, R223 ;  /* 0x000000df19df7220 */ /* 0x000fe20000410000 */
[--C-:B------:R-:W-:Y:S01]  /*3cc0*/  FADD.FTZ R37, R37, -R29.reuse ;  /* 0x8000001d25257221 */ /* 0x100fe20000010000 */
[----:B------:R-:W-:Y:S01]  /*3cd0*/  FADD.FTZ R39, R39, -R29 ;  /* 0x8000001d27277221 */ /* 0x000fe20000010000 */
[----:B------:R-:W4:Y:S01]  /*3ce0*/  SHFL.IDX PT, R34, R17, R213, 0x1f ;  /* 0x00001fd511227589 */ /* 0x000f2200000e0000 */
[----:B------:R3:W-:Y:S01]  /*3cf0*/  MUFU.EX2 R27, R28 ;  /* 0x0000001c001b7308 */ /* 0x0007e20000000800 */
[--C-:B------:R-:W-:Y:S01]  /*3d00*/  FADD.FTZ R36, R36, -R30.reuse ;  /* 0x8000001e24247221 */ /* 0x100fe20000010000 */
[----:B------:R-:W-:Y:S01]  /*3d10*/  FADD.FTZ R38, R38, -R30 ;  /* 0x8000001e26267221 */ /* 0x000fe20000010000 */
[----:B------:R-:W-:Y:S01]  /*3d20*/  SHFL.IDX PT, R35, R15, R9, 0x1f ;  /* 0x00001f090f237589 */ /* 0x000fe200000e0000 */
[--C-:B--2---:R-:W-:Y:S01]  /*3d30*/  FFMA.FTZ R29, R209, UR4, -R31.reuse ;  /* 0x00000004d11d7c23 */ /* 0x104fe2000801081f */
[----:B------:R-:W-:Y:S01]  /*3d40*/  FFMA.FTZ R31, R208, UR4, -R31 ;  /* 0x00000004d01f7c23 */ /* 0x000fe2000801081f */
[----:B------:R-:W-:Y:S01]  /*3d50*/  FFMA.FTZ R208, -R18, R18, 1 ;  /* 0x3f80000012d07423 */ /* 0x000fe20000010112 */
[----:B------:R-:W2:Y:S01]  /*3d60*/  SHFL.IDX PT, R209, R15, R126, 0x1f ;  /* 0x00001f7e0fd17589 */ /* 0x000ea200000e0000 */
[----:B------:R-:W2:Y:S01]  /*3d70*/  MUFU.EX2 R30, R224 ;  /* 0x000000e0001e7308 */ /* 0x000ea20000000800 */
[----:B---3--:R-:W-:Y:S01]  /*3d80*/  FFMA.FTZ R28, R225, UR4, -R233 ;  /* 0x00000004e11c7c23 */ /* 0x008fe200080108e9 */
[----:B------:R-:W-:Y:S01]  /*3d90*/  FMUL.FTZ R129, R24, R129 ;  /* 0x0000008118817220 */ /* 0x000fe20000410000 */
[--C-:B-1----:R-:W-:Y:S01]  /*3da0*/  FFMA.FTZ R207, R207, UR4, -R32.reuse ;  /* 0x00000004cfcf7c23 */ /* 0x102fe20008010820 */
[----:B------:R-:W-:-:S04]  /*3db0*/  FFMA.FTZ R32, R206, UR4, -R32 ;  /* 0x00000004ce207c23 */ /* 0x000fc80008010820 */
[----:B------:R1:W-:Y:S01]  /*3dc0*/  MUFU.EX2 R18, R31 ;  /* 0x0000001f00127308 */ /* 0x0003e20000000800 */
[----:B------:R-:W-:Y:S01]  /*3dd0*/  FFMA.FTZ R206, -R20, R20, 1 ;  /* 0x3f80000014ce7423 */ /* 0x000fe20000010114 */
[----:B----4-:R-:W-:-:S03]  /*3de0*/  FFMA.FTZ R204, R204, UR4, -R33 ;  /* 0x00000004cccc7c23 */ /* 0x010fc60008010821 */
[----:B------:R-:W-:Y:S01]  /*3df0*/  FMUL.FTZ R206, R206, R223 ;  /* 0x000000dfcece7220 */ /* 0x000fe20000410000 */
[----:B------:R-:W-:Y:S02]  /*3e00*/  FFMA.FTZ R223, -R194, R194, 1 ;  /* 0x3f800000c2df7423 */ /* 0x000fe400000101c2 */
[----:B------:R3:W4:Y:S01]  /*3e10*/  MUFU.EX2 R20, R32 ;  /* 0x0000002000147308 */ /* 0x0007220000000800 */
[----:B-1----:R-:W-:Y:S01]  /*3e20*/  FFMA.FTZ R31, R205, UR4, -R33 ;  /* 0x00000004cd1f7c23 */ /* 0x002fe20008010821 */
[----:B------:R-:W-:Y:S01]  /*3e30*/  FFMA.FTZ R33, R139, UR4, -R34 ;  /* 0x000000048b217c23 */ /* 0x000fe20008010822 */
[----:B--2---:R-:W-:Y:S01]  /*3e40*/  FMUL.FTZ R214, R30, R214 ;  /* 0x000000d61ed67220 */ /* 0x004fe20000410000 */
[----:B------:R-:W1:Y:S01]  /*3e50*/  SHFL.IDX PT, R139, R15, R124, 0x1f ;  /* 0x00001f7c0f8b7589 */ /* 0x000e6200000e0000 */
[----:B------:R-:W-:-:S03]  /*3e60*/  FFMA.FTZ R205, R134, UR4, -R209 ;  /* 0x0000000486cd7c23 */ /* 0x000fc600080108d1 */
[----:B------:R2:W1:Y:S01]  /*3e70*/  MUFU.EX2 R17, R207 ;  /* 0x000000cf00117308 */ /* 0x0004620000000800 */
[----:B---3--:R-:W-:Y:S01]  /*3e80*/  FFMA.FTZ R32, -R19, R19, 1 ;  /* 0x3f80000013207423 */ /* 0x008fe20000010113 */
[----:B------:R-:W-:Y:S01]  /*3e90*/  FFMA.FTZ R134, R132, UR4, -R209 ;  /* 0x0000000484867c23 */ /* 0x000fe200080108d1 */
[----:B------:R-:W3:Y:S04]  /*3ea0*/  LDL.LU R194, [R1+0x140] ;  /* 0x0001400001c27983 */ /* 0x000ee80000300800 */
[----:B------:R-:W1:Y:S01]  /*3eb0*/  SHFL.IDX PT, R209, R10, R126, 0x1f ;  /* 0x00001f7e0ad17589 */ /* 0x000e6200000e0000 */
[----:B------:R1:W-:Y:S01]  /*3ec0*/  MUFU.EX2 R19, R204 ;  /* 0x000000cc00137308 */ /* 0x0003e20000000800 */
[----:B----4-:R-:W-:Y:S02]  /*3ed0*/  FMUL.FTZ R222, R20, R222 ;  /* 0x000000de14de7220 */ /* 0x010fe40000410000 */
[----:B--2---:R-:W2:Y:S05]  /*3ee0*/  SHFL.IDX PT, R207, R15, R125, 0x1f ;  /* 0x00001f7d0fcf7589 */ /* 0x004eaa00000e0000 */
[----:B------:R-:W-:Y:S01]  /*3ef0*/  MUFU.EX2 R33, R33 ;  /* 0x0000002100217308 */ /* 0x000fe20000000800 */
[----:B-1----:R-:W-:Y:S01]  /*3f00*/  FMUL.FTZ R204, R32, R221 ;  /* 0x000000dd20cc7220 */ /* 0x002fe20000410000 */
[----:B------:R-:W-:Y:S01]  /*3f10*/  FFMA.FTZ R32, R138, UR4, -R34 ;  /* 0x000000048a207c23 */ /* 0x000fe20008010822 */
[--C-:B------:R-:W-:Y:S01]  /*3f20*/  FFMA.FTZ R34, R136, UR4, -R35.reuse ;  /* 0x0000000488227c23 */ /* 0x100fe20008010823 */
[----:B------:R-:W-:Y:S01]  /*3f30*/  FFMA.FTZ R35, R137, UR4, -R35 ;  /* 0x0000000489237c23 */ /* 0x000fe20008010823 */
[----:B------:R-:W-:Y:S01]  /*3f40*/  SHFL.IDX PT, R138, R15, R217, 0x1f ;  /* 0x00001fd90f8a7589 */ /* 0x000fe200000e0000 */
[--C-:B------:R-:W-:Y:S01]  /*3f50*/  FFMA.FTZ R133, R133, UR4, -R139.reuse ;  /* 0x0000000485857c23 */ /* 0x100fe2000801088b */
[----:B------:R-:W-:Y:S01]  /*3f60*/  FFMA.FTZ R135, R135, UR4, -R139 ;  /* 0x0000000487877c23 */ /* 0x000fe2000801088b */
[----:B------:R-:W1:Y:S01]  /*3f70*/  MUFU.EX2 R32, R32 ;  /* 0x0000002000207308 */ /* 0x000e620000000800 */
[----:B------:R-:W4:Y:S01]  /*3f80*/  SHFL.IDX PT, R137, R15, R215, 0x1f ;  /* 0x00001fd70f897589 */ /* 0x000f2200000e0000 */
[----:B------:R-:W-:-:S03]  /*3f90*/  FMUL.FTZ R220, R17, R220 ;  /* 0x000000dc11dc7220 */ /* 0x000fc60000410000 */
[----:B------:R-:W1:Y:S01]  /*3fa0*/  SHFL.IDX PT, R221, R15, R212, 0x1f ;  /* 0x00001fd40fdd7589 */ /* 0x000e6200000e0000 */
[----:B------:R-:W-:Y:S02]  /*3fb0*/  FFMA.FTZ R104, R104, UR4, -R209 ;  /* 0x0000000468687c23 */ /* 0x000fe400080108d1 */
[----:B------:R-:W1:Y:S01]  /*3fc0*/  MUFU.EX2 R28, R28 ;  /* 0x0000001c001c7308 */ /* 0x000e620000000800 */
[----:B------:R4:W1:Y:S01]  /*3fd0*/  SHFL.IDX PT, R139, R15, R213, 0x1f ;  /* 0x00001fd50f8b7589 */ /* 0x00086200000e0000 */
[--C-:B--2---:R-:W-:Y:S01]  /*3fe0*/  FFMA.FTZ R136, R88, UR4, -R207.reuse ;  /* 0x0000000458887c23 */ /* 0x104fe200080108cf */
[----:B------:R-:W-:Y:S02]  /*3ff0*/  FFMA.FTZ R132, R121, UR4, -R207 ;  /* 0x0000000479847c23 */ /* 0x000fe400080108cf */
[----:B------:R-:W2:Y:S03]  /*4000*/  SHFL.IDX PT, R207, R10, R9, 0x1f ;  /* 0x00001f090acf7589 */ /* 0x000ea600000e0000 */
[----:B------:R1:W-:Y:S01]  /*4010*/  MUFU.EX2 R88, R135 ;  /* 0x0000008700587308 */ /* 0x0003e20000000800 */
[----:B------:R-:W2:Y:S07]  /*4020*/  SHFL.IDX PT, R121, R10, R124, 0x1f ;  /* 0x00001f7c0a797589 */ /* 0x000eae00000e0000 */
[----:B----4-:R4:W-:Y:S01]  /*4030*/  MUFU.EX2 R15, R133 ;  /* 0x00000085000f7308 */ /* 0x0109e20000000800 */
[----:B-1----:R-:W-:Y:S01]  /*4040*/  FFMA.FTZ R135, R114, UR4, -R137 ;  /* 0x0000000472877c23 */ /* 0x002fe20008010889 */
[----:B------:R-:W-:Y:S01]  /*4050*/  FMUL.FTZ R37, R32, R37 ;  /* 0x0000002520257220 */ /* 0x000fe20000410000 */
[----:B------:R-:W-:Y:S01]  /*4060*/  FMUL.FTZ R210, R28, R210 ;  /* 0x000000d21cd27220 */ /* 0x000fe20000410000 */
[----:B------:R-:W-:-:S04]  /*4070*/  FFMA.FTZ R102, R102, UR4, -R221 ;  /* 0x0000000466667c23 */ /* 0x000fc800080108dd */
[----:B------:R-:W1:Y:S01]  /*4080*/  MUFU.EX2 R29, R29 ;  /* 0x0000001d001d7308 */ /* 0x000e620000000800 */
[----:B----4-:R-:W-:Y:S01]  /*4090*/  FFMA.FTZ R133, R112, UR4, -R137 ;  /* 0x0000000470857c23 */ /* 0x010fe20008010889 */
[--C-:B------:R-:W-:Y:S01]  /*40a0*/  FFMA.FTZ R137, R113, UR4, -R138.reuse ;  /* 0x0000000471897c23 */ /* 0x100fe2000801088a */
[----:B------:R-:W-:Y:S01]  /*40b0*/  FFMA.FTZ R138, R89, UR4, -R138 ;  /* 0x00000004598a7c23 */ /* 0x000fe2000801088a */
[----:B------:R-:W-:Y:S01]  /*40c0*/  FFMA.FTZ R112, R105, UR4, -R221 ;  /* 0x0000000469707c23 */ /* 0x000fe200080108dd */
[--C-:B------:R-:W-:Y:S01]  /*40d0*/  FFMA.FTZ R105, R91, UR4, -R139.reuse ;  /* 0x000000045b697c23 */ /* 0x100fe2000801088b */
[----:B------:R-:W-:Y:S01]  /*40e0*/  LDS R221, [R13+0x400] ;  /* 0x000400000ddd7984 */ /* 0x000fe20000000800 */
[----:B------:R-:W-:Y:S01]  /*40f0*/  FFMA.FTZ R113, R92, UR4, -R139 ;  /* 0x000000045c717c23 */ /* 0x000fe2000801088b */
[----:B------:R4:W-:Y:S01]  /*4100*/  MUFU.EX2 R89, R205 ;  /* 0x000000cd00597308 */ /* 0x0009e20000000800 */
[--C-:B--2---:R-:W-:Y:S01]  /*4110*/  FFMA.FTZ R109, R109, UR4, -R207.reuse ;  /* 0x000000046d6d7c23 */ /* 0x104fe200080108cf */
[----:B------:R-:W-:Y:S01]  /*4120*/  FFMA.FTZ R114, R101, UR4, -R207 ;  /* 0x0000000465727c23 */ /* 0x000fe200080108cf */
[----:B------:R-:W2:Y:S01]  /*4130*/  SHFL.IDX PT, R139, R10, R213, 0x1f ;  /* 0x00001fd50a8b7589 */ /* 0x000ea200000e0000 */
[--C-:B------:R-:W-:Y:S01]  /*4140*/  FFMA.FTZ R101, R93, UR4, -R121.reuse ;  /* 0x000000045d657c23 */ /* 0x100fe20008010879 */
[----:B------:R-:W-:Y:S01]  /*4150*/  FFMA.FTZ R111, R111, UR4, -R121 ;  /* 0x000000046f6f7c23 */ /* 0x000fe20008010879 */
[----:B------:R-:W-:Y:S01]  /*4160*/  FFMA.FTZ R121, R95, UR4, -R209 ;  /* 0x000000045f797c23 */ /* 0x000fe200080108d1 */
[----:B------:R-:W2:Y:S01]  /*4170*/  SHFL.IDX PT, R207, R10, R217, 0x1f ;  /* 0x00001fd90acf7589 */ /* 0x000ea200000e0000 */
[----:B------:R4:W-:Y:S01]  /*4180*/  MUFU.EX2 R91, R134 ;  /* 0x00000086005b7308 */ /* 0x0009e20000000800 */
[----:B------:R-:W-:Y:S01]  /*4190*/  FFMA.FTZ R209, -R232, R232, 1 ;  /* 0x3f800000e8d17423 */ /* 0x000fe200000101e8 */
[----:B-1----:R-:W-:Y:S01]  /*41a0*/  FMUL.FTZ R218, R29, R218 ;  /* 0x000000da1dda7220 */ /* 0x002fe20000410000 */
[----:B----4-:R-:W1:Y:S02]  /*41b0*/  SHFL.IDX PT, R205, R10, R125, 0x1f ;  /* 0x00001f7d0acd7589 */ /* 0x010e6400000e0000 */
[----:B------:R-:W-:-:S03]  /*41c0*/  FMUL.FTZ R209, R209, R214 ;  /* 0x000000d6d1d17220 */ /* 0x000fc60000410000 */
[----:B------:R4:W-:Y:S01]  /*41d0*/  MUFU.EX2 R92, R136 ;  /* 0x00000088005c7308 */ /* 0x0009e20000000800 */
[----:B------:R-:W1:Y:S07]  /*41e0*/  SHFL.IDX PT, R134, R10, R215, 0x1f ;  /* 0x00001fd70a867589 */ /* 0x000e6e00000e0000 */
[----:B------:R1:W-:Y:S01]  /*41f0*/  MUFU.EX2 R93, R133 ;  /* 0x00000085005d7308 */ /* 0x0003e20000000800 */
[----:B----4-:R4:W4:Y:S01]  /*4200*/  SHFL.IDX PT, R136, R10, R212, 0x1f ;  /* 0x00001fd40a887589 */ /* 0x01092200000e0000 */
[--C-:B--2---:R-:W-:Y:S01]  /*4210*/  FFMA.FTZ R103, R103, UR4, -R139.reuse ;  /* 0x0000000467677c23 */ /* 0x104fe2000801088b */
[----:B------:R-:W-:Y:S01]  /*4220*/  FFMA.FTZ R110, R110, UR4, -R139 ;  /* 0x000000046e6e7c23 */ /* 0x000fe2000801088b */
[----:B------:R-:W-:Y:S01]  /*4230*/  FFMA.FTZ R139, -R231, R231, 1 ;  /* 0x3f800000e78b7423 */ /* 0x000fe200000101e7 */
[----:B------:R-:W-:-:S03]  /*4240*/  FFMA.FTZ R107, R107, UR4, -R207 ;  /* 0x000000046b6b7c23 */ /* 0x000fc600080108cf */
[----:B------:R2:W-:Y:S01]  /*4250*/  MUFU.EX2 R95, R135 ;  /* 0x00000087005f7308 */ /* 0x0005e20000000800 */
[----:B------:R-:W-:Y:S01]  /*4260*/  FMUL.FTZ R139, R139, R218 ;  /* 0x000000da8b8b7220 */ /* 0x000fe20000410000 */
[----:B-1----:R-:W-:Y:S01]  /*4270*/  FFMA.FTZ R100, R100, UR4, -R205 ;  /* 0x0000000464647c23 */ /* 0x002fe200080108cd */
[----:B------:R-:W-:Y:S05]  /*4280*/  SHFL.IDX PT, R214, R221, R124, 0x1f ;  /* 0x00001f7cddd67589 */ /* 0x000fea00000e0000 */
[----:B----4-:R1:W-:Y:S01]  /*4290*/  MUFU.EX2 R10, R132 ;  /* 0x00000084000a7308 */ /* 0x0103e20000000800 */
[--C-:B------:R-:W-:Y:S01]  /*42a0*/  FFMA.FTZ R133, R97, UR4, -R134.reuse ;  /* 0x0000000461857c23 */ /* 0x100fe20008010886 */
[----:B------:R-:W-:Y:S01]  /*42b0*/  FFMA.FTZ R134, R96, UR4, -R134 ;  /* 0x0000000460867c23 */ /* 0x000fe20008010886 */
[----:B------:R-:W4:Y:S01]  /*42c0*/  SHFL.IDX PT, R97, R12, R126, 0x1f ;  /* 0x00001f7e0c617589 */ /* 0x000f2200000e0000 */
[----:B--2---:R-:W-:Y:S01]  /*42d0*/  FFMA.FTZ R135, R98, UR4, -R207 ;  /* 0x0000000462877c23 */ /* 0x004fe200080108cf */
[----:B------:R-:W-:-:S02]  /*42e0*/  FSEL R207, R227, -INF , !P1 ;  /* 0xff800000e3cf7808 */ /* 0x000fc40004800000 */
[----:B------:R-:W2:Y:S01]  /*42f0*/  SHFL.IDX PT, R96, R12, R125, 0x1f ;  /* 0x00001f7d0c607589 */ /* 0x000ea200000e0000 */
[----:B------:R-:W4:Y:S01]  /*4300*/  MUFU.EX2 R31, R31 ;  /* 0x0000001f001f7308 */ /* 0x000f220000000800 */
[----:B-1----:R-:W-:Y:S01]  /*4310*/  FFMA.FTZ R132, R99, UR4, -R205 ;  /* 0x0000000463847c23 */ /* 0x002fe200080108cd */
[--C-:B------:R-:W-:Y:S01]  /*4320*/  FFMA.FTZ R108, R108, UR4, -R136.reuse ;  /* 0x000000046c6c7c23 */ /* 0x100fe20008010888 */
[----:B------:R-:W1:Y:S01]  /*4330*/  SHFL.IDX PT, R99, R12, R124, 0x1f ;  /* 0x00001f7c0c637589 */ /* 0x000e6200000e0000 */
[----:B------:R-:W-:-:S03]  /*4340*/  FFMA.FTZ R136, R90, UR4, -R136 ;  /* 0x000000045a887c23 */ /* 0x000fc60008010888 */
[----:B------:R-:W1:Y:S01]  /*4350*/  SHFL.IDX PT, R205, R12, R9, 0x1f ;  /* 0x00001f090ccd7589 */ /* 0x000e6200000e0000 */
[----:B------:R1:W-:Y:S03]  /*4360*/  MUFU.EX2 R90, R137 ;  /* 0x00000089005a7308 */ /* 0x0003e60000000800 */
[----:B------:R-:W1:Y:S04]  /*4370*/  SHFL.IDX PT, R98, R12, R215, 0x1f ;  /* 0x00001fd70c627589 */ /* 0x000e6800000e0000 */
[----:B------:R-:W-:Y:S01]  /*4380*/  SHFL.IDX PT, R218, R221, R126, 0x1f ;  /* 0x00001f7eddda7589 */ /* 0x000fe200000e0000 */
[----:B------:R-:W-:Y:S01]  /*4390*/  MUFU.EX2 R13, R113 ;  /* 0x00000071000d7308 */ /* 0x000fe20000000800 */
[----:B----4-:R-:W-:Y:S01]  /*43a0*/  FMUL.FTZ R36, R31, R36 ;  /* 0x000000241f247220 */ /* 0x010fe20000410000 */
[--C-:B------:R-:W-:Y:S01]  /*43b0*/  FFMA.FTZ R116, R116, UR4, -R97.reuse ;  /* 0x0000000474747c23 */ /* 0x100fe20008010861 */
[----:B------:R-:W-:-:S02]  /*43c0*/  FFMA.FTZ R117, R117, UR4, -R97 ;  /* 0x0000000475757c23 */ /* 0x000fc40008010861 */
[----:B------:R-:W4:Y:S01]  /*43d0*/  SHFL.IDX PT, R97, R12, R212, 0x1f ;  /* 0x00001fd40c617589 */ /* 0x000f2200000e0000 */
[--C-:B--2---:R-:W-:Y:S01]  /*43e0*/  FFMA.FTZ R115, R115, UR4, -R96.reuse ;  /* 0x0000000473737c23 */ /* 0x104fe20008010860 */
[----:B------:R-:W-:Y:S01]  /*43f0*/  FFMA.FTZ R123, R123, UR4, -R96 ;  /* 0x000000047b7b7c23 */ /* 0x000fe20008010860 */
[----:B------:R-:W2:Y:S01]  /*4400*/  MUFU.EX2 R35, R35 ;  /* 0x0000002300237308 */ /* 0x000ea20000000800 */
[--C-:B-1----:R-:W-:Y:S01]  /*4410*/  FFMA.FTZ R137, R94, UR4, -R99.reuse ;  /* 0x000000045e897c23 */ /* 0x102fe20008010863 */
[----:B------:R-:W-:Y:S02]  /*4420*/  FFMA.FTZ R122, R122, UR4, -R99 ;  /* 0x000000047a7a7c23 */ /* 0x000fe40008010863 */
[----:B------:R-:W-:Y:S01]  /*4430*/  SHFL.IDX PT, R99, R12, R217, 0x1f ;  /* 0x00001fd90c637589 */ /* 0x000fe200000e0000 */
[--C-:B------:R-:W-:Y:S01]  /*4440*/  FFMA.FTZ R106, R106, UR4, -R205.reuse ;  /* 0x000000046a6a7c23 */ /* 0x100fe200080108cd */
[----:B------:R-:W-:Y:S02]  /*4450*/  FFMA.FTZ R119, R119, UR4, -R205 ;  /* 0x0000000477777c23 */ /* 0x000fe400080108cd */
[----:B------:R1:W-:Y:S01]  /*4460*/  MUFU.EX2 R96, R112 ;  /* 0x0000007000607308 */ /* 0x0003e20000000800 */
[----:B------:R2:W2:Y:S01]  /*4470*/  SHFL.IDX PT, R205, R12, R213, 0x1f ;  /* 0x00001fd50ccd7589 */ /* 0x0004a200000e0000 */
[--C-:B------:R-:W-:Y:S01]  /*4480*/  FFMA.FTZ R118, R118, UR4, -R98.reuse ;  /* 0x0000000476767c23 */ /* 0x100fe20008010862 */
[----:B------:R-:W-:Y:S01]  /*4490*/  FFMA.FTZ R120, R120, UR4, -R98 ;  /* 0x0000000478787c23 */ /* 0x000fe20008010862 */
[----:B------:R-:W-:-:S04]  /*44a0*/  FMUL.FTZ R98, R27, R130 ;  /* 0x000000821b627220 */ /* 0x000fc80000410000 */
[----:B------:R2:W-:Y:S01]  /*44b0*/  MUFU.EX2 R94, R138 ;  /* 0x0000008a005e7308 */ /* 0x0005e20000000800 */
[----:B-1----:R-:W-:Y:S01]  /*44c0*/  FFMA.FTZ R112, -R22, R22, 1 ;  /* 0x3f80000016707423 */ /* 0x002fe20000010116 */
[----:B------:R-:W-:-:S03]  /*44d0*/  FSEL R22, R2, -INF , !P0 ;  /* 0xff80000002167808 */ /* 0x000fc60004000000 */
[----:B------:R-:W-:Y:S01]  /*44e0*/  FMUL.FTZ R112, R112, R129 ;  /* 0x0000008170707220 */ /* 0x000fe20000410000 */
[----:B------:R-:W-:Y:S01]  /*44f0*/  FSEL R129, R127, -INF , !P3 ;  /* 0xff8000007f817808 */ /* 0x000fe20005800000 */
[--C-:B----4-:R-:W-:Y:S01]  /*4500*/  FFMA.FTZ R130, R22, UR4, -R97.reuse ;  /* 0x0000000416827c23 */ /* 0x110fe20008010861 */
[----:B--2---:R1:W-:Y:S01]  /*4510*/  MUFU.EX2 R12, R102 ;  /* 0x00000066000c7308 */ /* 0x0043e20000000800 */
[----:B------:R-:W-:Y:S02]  /*4520*/  FFMA.FTZ R138, -R229, R229, 1 ;  /* 0x3f800000e58a7423 */ /* 0x000fe400000101e5 */
[----:B------:R-:W-:Y:S02]  /*4530*/  FFMA.FTZ R129, R129, UR4, -R97 ;  /* 0x0000000481817c23 */ /* 0x000fe40008010861 */
[----:B------:R-:W-:Y:S02]  /*4540*/  FMUL.FTZ R138, R138, R220 ;  /* 0x000000dc8a8a7220 */ /* 0x000fe40000410000 */
[----:B------:R-:W2:Y:S01]  /*4550*/  SHFL.IDX PT, R220, R221, R215, 0x1f ;  /* 0x00001fd7dddc7589 */ /* 0x000ea200000e0000 */
[----:B------:R4:W-:Y:S01]  /*4560*/  MUFU.EX2 R97, R111 ;  /* 0x0000006f00617308 */ /* 0x0009e20000000800 */
[----:B-1----:R-:W-:Y:S01]  /*4570*/  FMUL.FTZ R102, R21, R128 ;  /* 0x0000008015667220 */ /* 0x002fe20000410000 */
[----:B------:R-:W-:Y:S01]  /*4580*/  FSEL R21, R6, -INF , !P2 ;  /* 0xff80000006157808 */ /* 0x000fe20005000000 */
[----:B------:R-:W-:Y:S01]  /*4590*/  FFMA.FTZ R207, R207, UR4, -R205 ;  /* 0x00000004cfcf7c23 */ /* 0x000fe200080108cd */
[----:B------:R-:W-:-:S03]  /*45a0*/  FSEL R128, R4, -INF , !P4 ;  /* 0xff80000004807808 */ /* 0x000fc60006000000 */
[--C-:B------:R-:W-:Y:S01]  /*45b0*/  FFMA.FTZ R113, R21, UR4, -R99.reuse ;  /* 0x0000000415717c23 */ /* 0x100fe20008010863 */
[----:B------:R1:W-:Y:S01]  /*45c0*/  MUFU.EX2 R22, R109 ;  /* 0x0000006d00167308 */ /* 0x0003e20000000800 */
[----:B------:R-:W-:Y:S01]  /*45d0*/  FFMA.FTZ R128, R128, UR4, -R99 ;  /* 0x0000000480807c23 */ /* 0x000fe20008010863 */
[----:B----4-:R-:W-:-:S04]  /*45e0*/  FFMA.FTZ R111, -R237, R237, 1 ;  /* 0x3f800000ed6f7423 */ /* 0x010fc800000101ed */
[----:B------:R-:W-:Y:S02]  /*45f0*/  FMUL.FTZ R111, R111, R222 ;  /* 0x000000de6f6f7220 */ /* 0x000fe40000410000 */
[----:B------:R4:W-:Y:S01]  /*4600*/  MUFU.EX2 R99, R121 ;  /* 0x0000007900637308 */ /* 0x0009e20000000800 */
[----:B-1----:R-:W-:Y:S01]  /*4610*/  FMUL.FTZ R109, R230, R210 ;  /* 0x000000d2e66d7220 */ /* 0x002fe20000410000 */
[----:B------:R-:W-:Y:S04]  /*4620*/  SHFL.IDX PT, R222, R221, R217, 0x1f ;  /* 0x00001fd9ddde7589 */ /* 0x000fe800000e0000 */
[----:B------:R-:W1:Y:S02]  /*4630*/  SHFL.IDX PT, R210, R221, R9, 0x1f ;  /* 0x00001f09ddd27589 */ /* 0x000e6400000e0000 */
[----:B------:R2:W-:Y:S01]  /*4640*/  MUFU.EX2 R21, R105 ;  /* 0x0000006900157308 */ /* 0x0005e20000000800 */
[----:B----4-:R-:W-:Y:S01]  /*4650*/  FMUL.FTZ R121, R33, R39 ;  /* 0x0000002721797220 */ /* 0x010fe20000410000 */
[----:B------:R-:W-:-:S03]  /*4660*/  FMUL.FTZ R39, R223, R37 ;  /* 0x00000025df277220 */ /* 0x000fc60000410000 */
[----:B------:R-:W-:Y:S01]  /*4670*/  FMUL.FTZ R37, R234, R121 ;  /* 0x00000079ea257220 */ /* 0x000fe20000410000 */
[----:B------:R-:W-:Y:S02]  /*4680*/  FADD.FTZ R121, R41, -R214 ;  /* 0x800000d629797221 */ /* 0x000fe40000010000 */
[----:B------:R4:W-:Y:S01]  /*4690*/  LDS R41, [R11+0x400] ;  /* 0x000400000b297984 */ /* 0x0009e20000000800 */
[----:B--2---:R-:W-:Y:S01]  /*46a0*/  FMUL.FTZ R105, R23, R98 ;  /* 0x0000006217697220 */ /* 0x004fe20000410000 */
[----:B------:R-:W-:Y:S01]  /*46b0*/  FSEL R23, R131, -INF , !P5 ;  /* 0xff80000083177808 */ /* 0x000fe20006800000 */
[----:B------:R2:W-:Y:S04]  /*46c0*/  MUFU.EX2 R98, R101 ;  /* 0x0000006500627308 */ /* 0x0005e80000000800 */
[----:B------:R-:W-:-:S04]  /*46d0*/  FFMA.FTZ R205, R23, UR4, -R205 ;  /* 0x0000000417cd7c23 */ /* 0x000fc800080108cd */
[----:B------:R4:W-:Y:S01]  /*46e0*/  MUFU.EX2 R23, R114 ;  /* 0x0000007200177308 */ /* 0x0009e20000000800 */
[----:B--2---:R-:W-:Y:S02]  /*46f0*/  FMUL.FTZ R101, R235, R36 ;  /* 0x00000024eb657220 */ /* 0x004fe40000410000 */
[----:B------:R-:W-:Y:S05]  /*4700*/  SHFL.IDX PT, R36, R221, R212, 0x1f ;  /* 0x00001fd4dd247589 */ /* 0x000fea00000e0000 */
[----:B------:R-:W2:Y:S01]  /*4710*/  MUFU.EX2 R34, R34 ;  /* 0x0000002200227308 */ /* 0x000ea20000000800 */
[----:B----4-:R-:W-:Y:S02]  /*4720*/  FMUL.FTZ R114, R18, R219 ;  /* 0x000000db12727220 */ /* 0x010fe40000410000 */
[----:B------:R-:W-:Y:S01]  /*4730*/  SHFL.IDX PT, R219, R221, R125, 0x1f ;  /* 0x00001f7ddddb7589 */ /* 0x000fe200000e0000 */
[----:B------:R-:W-:Y:S01]  /*4740*/  FADD.FTZ R214, R43, -R214 ;  /* 0x800000d62bd67221 */ /* 0x000fe20000010000 */
[----:B------:R-:W-:Y:S01]  /*4750*/  FADD.FTZ R44, R44, -R218 ;  /* 0x800000da2c2c7221 */ /* 0x000fe20000010000 */
[----:B------:R-:W-:Y:S01]  /*4760*/  FADD.FTZ R50, R50, -R220 ;  /* 0x800000dc32327221 */ /* 0x000fe20000010000 */
[----:B------:R-:W4:Y:S01]  /*4770*/  SHFL.IDX PT, R221, R221, R213, 0x1f ;  /* 0x00001fd5dddd7589 */ /* 0x000f2200000e0000 */
[----:B------:R-:W-:Y:S01]  /*4780*/  FADD.FTZ R218, R46, -R218 ;  /* 0x800000da2eda7221 */ /* 0x000fe20000010000 */
[----:B------:R-:W-:Y:S01]  /*4790*/  FADD.FTZ R43, R48, -R220 ;  /* 0x800000dc302b7221 */ /* 0x000fe20000010000 */
[--C-:B-1----:R-:W-:Y:S01]  /*47a0*/  FADD.FTZ R40, R40, -R210.reuse ;  /* 0x800000d228287221 */ /* 0x102fe20000010000 */
[----:B------:R-:W-:Y:S01]  /*47b0*/  FADD.FTZ R42, R42, -R210 ;  /* 0x800000d22a2a7221 */ /* 0x000fe20000010000 */
[--C-:B------:R-:W-:Y:S01]  /*47c0*/  FADD.FTZ R220, R49, -R222.reuse ;  /* 0x800000de31dc7221 */ /* 0x100fe20000010000 */
[----:B------:R-:W-:Y:S01]  /*47d0*/  FADD.FTZ R51, R51, -R222 ;  /* 0x800000de33337221 */ /* 0x000fe20000010000 */
[----:B------:R-:W-:Y:S01]  /*47e0*/  FMUL.FTZ R121, R15, R121 ;  /* 0x000000790f797220 */ /* 0x000fe20000410000 */
[----:B------:R-:W-:Y:S01]  /*47f0*/  FFMA.FTZ R11, -R201, R201, 1 ;  /* 0x3f800000c90b7423 */ /* 0x000fe200000101c9 */
[----:B------:R-:W1:Y:S08]  /*4800*/  MUFU.EX2 R104, R104 ;  /* 0x0000006800687308 */ /* 0x000e700000000800 */
[----:B------:R-:W3:Y:S08]  /*4810*/  MUFU.EX2 R100, R100 ;  /* 0x0000006400647308 */ /* 0x000ef00000000800 */
[----:B------:R-:W-:Y:S01]  /*4820*/  MUFU.EX2 R133, R133 ;  /* 0x0000008500857308 */ /* 0x000fe20000000800 */
[--C-:B----4-:R-:W-:Y:S01]  /*4830*/  FADD.FTZ R53, R53, -R221.reuse ;  /* 0x800000dd35357221 */ /* 0x110fe20000010000 */
[----:B------:R-:W-:-:S06]  /*4840*/  FADD.FTZ R55, R55, -R221 ;  /* 0x800000dd37377221 */ /* 0x000fcc0000010000 */
[----:B------:R-:W-:Y:S01]  /*4850*/  MUFU.EX2 R135, R135 ;  /* 0x0000008700877308 */ /* 0x000fe20000000800 */
[----:B------:R-:W4:Y:S01]  /*4860*/  SHFL.IDX PT, R221, R41, R125, 0x1f ;  /* 0x00001f7d29dd7589 */ /* 0x000f2200000e0000 */
[--C-:B------:R-:W-:Y:S01]  /*4870*/  FADD.FTZ R210, R45, -R219.reuse ;  /* 0x800000db2dd27221 */ /* 0x100fe20000010000 */
[--C-:B------:R-:W-:Y:S01]  /*4880*/  FADD.FTZ R222, R52, -R36.reuse ;  /* 0x8000002434de7221 */ /* 0x100fe20000010000 */
[----:B------:R-:W-:Y:S01]  /*4890*/  FADD.FTZ R219, R47, -R219 ;  /* 0x800000db2fdb7221 */ /* 0x000fe20000010000 */
[----:B------:R-:W-:Y:S01]  /*48a0*/  FFMA.FTZ R52, -R199, R199, 1 ;  /* 0x3f800000c7347423 */ /* 0x000fe200000101c7 */
[----:B------:R-:W-:Y:S01]  /*48b0*/  FMUL.FTZ R44, R89, R44 ;  /* 0x0000002c592c7220 */ /* 0x000fe20000410000 */
[----:B------:R-:W-:Y:S01]  /*48c0*/  FFMA.FTZ R47, -R196, R196, 1 ;  /* 0x3f800000c42f7423 */ /* 0x000fe200000101c4 */
[----:B------:R-:W-:Y:S01]  /*48d0*/  FMUL.FTZ R218, R91, R218 ;  /* 0x000000da5bda7220 */ /* 0x000fe20000410000 */
[----:B------:R-:W-:Y:S01]  /*48e0*/  FFMA.FTZ R45, -R197, R197, 1 ;  /* 0x3f800000c52d7423 */ /* 0x000fe200000101c5 */
        /* <DEDUP_REMOVED lines=8> */
[----:B------:R-:W-:Y:S01]  /*4970*/  FFMA.FTZ R42, -R170, R170, 1 ;  /* 0x3f800000aa2a7423 */ /* 0x000fe200000101aa */
[----:B------:R-:W-:Y:S01]  /*4980*/  FADD.FTZ R36, R54, -R36 ;  /* 0x8000002436247221 */ /* 0x000fe20000010000 */
[----:B------:R-:W-:Y:S01]  /*4990*/  FMUL.FTZ R219, R10, R219 ;  /* 0x000000db0adb7220 */ /* 0x000fe20000410000 */
[----:B------:R-:W-:Y:S08]  /*49a0*/  MUFU.EX2 R134, R134 ;  /* 0x0000008600867308 */ /* 0x000ff00000000800 */
[----:B------:R-:W-:Y:S01]  /*49b0*/  MUFU.EX2 R107, R107 ;  /* 0x0000006b006b7308 */ /* 0x000fe20000000800 */
[--C-:B----4-:R-:W-:Y:S01]  /*49c0*/  FADD.FTZ R61, R61, -R221.reuse ;  /* 0x800000dd3d3d7221 */ /* 0x110fe20000010000 */
[----:B------:R-:W-:-:S06]  /*49d0*/  FADD.FTZ R221, R63, -R221 ;  /* 0x800000dd3fdd7221 */ /* 0x000fcc0000010000 */
[----:B------:R-:W-:Y:S01]  /*49e0*/  MUFU.EX2 R103, R103 ;  /* 0x0000006700677308 */ /* 0x000fe20000000800 */
[----:B------:R-:W-:Y:S01]  /*49f0*/  LDS R63, [R14+0x400] ;  /* 0x000400000e3f7984 */ /* 0x000fe20000000800 */
[----:B------:R-:W-:Y:S01]  /*4a00*/  FFMA.FTZ R54, -R171, R171, 1 ;  /* 0x3f800000ab367423 */ /* 0x000fe200000101ab */
[----:B------:R-:W-:Y:S01]  /*4a10*/  FMUL.FTZ R43, R11, R43 ;  /* 0x0000002b0b2b7220 */ /* 0x000fe20000410000 */
[----:B------:R-:W-:-:S04]  /*4a20*/  FMUL.FTZ R11, R42, R121 ;  /* 0x000000792a0b7220 */ /* 0x000fc80000410000 */
[----:B------:R-:W-:Y:S01]  /*4a30*/  MUFU.EX2 R106, R106 ;  /* 0x0000006a006a7308 */ /* 0x000fe20000000800 */
[----:B------:R-:W4:Y:S01]  /*4a40*/  SHFL.IDX PT, R121, R41, R126, 0x1f ;  /* 0x00001f7e29797589 */ /* 0x000f2200000e0000 */
[----:B------:R-:W-:Y:S01]  /*4a50*/  FMUL.FTZ R50, R54, R219 ;  /* 0x000000db36327220 */ /* 0x000fe20000410000 */
[----:B------:R-:W-:-:S05]  /*4a60*/  FMUL.FTZ R214, R88, R214 ;  /* 0x000000d658d67220 */ /* 0x000fca0000410000 */
[----:B------:R-:W-:Y:S01]  /*4a70*/  MUFU.EX2 R136, R136 ;  /* 0x0000008800887308 */ /* 0x000fe20000000800 */
[----:B------:R-:W1:Y:S01]  /*4a80*/  SHFL.IDX PT, R219, R41, R213, 0x1f ;  /* 0x00001fd529db7589 */ /* 0x000e6200000e0000 */
[----:B------:R-:W-:Y:S01]  /*4a90*/  FFMA.FTZ R48, -R198, R198, 1 ;  /* 0x3f800000c6307423 */ /* 0x000fe200000101c6 */
[----:B------:R-:W-:Y:S01]  /*4aa0*/  FMUL.FTZ R210, R92, R210 ;  /* 0x000000d25cd27220 */ /* 0x000fe20000410000 */
[----:B------:R-:W-:-:S04]  /*4ab0*/  FFMA.FTZ R49, -R200, R200, 1 ;  /* 0x3f800000c8317423 */ /* 0x000fc800000101c8 */
[----:B------:R-:W-:Y:S01]  /*4ac0*/  MUFU.EX2 R137, R137 ;  /* 0x0000008900897308 */ /* 0x000fe20000000800 */
[----:B------:R-:W-:-:S07]  /*4ad0*/  FMUL.FTZ R48, R48, R214 ;  /* 0x000000d630307220 */ /* 0x000fce0000410000 */
[----:B------:R-:W-:Y:S01]  /*4ae0*/  MUFU.EX2 R108, R108 ;  /* 0x0000006c006c7308 */ /* 0x000fe20000000800 */
[----:B------:R-:W3:Y:S01]  /*4af0*/  SHFL.IDX PT, R214, R41, R9, 0x1f ;  /* 0x00001f0929d67589 */ /* 0x000ee200000e0000 */
[----:B------:R-:W-:Y:S01]  /*4b00*/  FFMA.FTZ R46, -R195, R195, 1 ;  /* 0x3f800000c32e7423 */ /* 0x000fe200000101c3 */
[----:B--2---:R-:W-:Y:S01]  /*4b10*/  FMUL.FTZ R40, R34, R40 ;  /* 0x0000002822287220 */ /* 0x004fe20000410000 */
[----:B------:R-:W-:Y:S01]  /*4b20*/  FMUL.FTZ R49, R49, R210 ;  /* 0x000000d231317220 */ /* 0x000fe20000410000 */
[----:B------:R-:W-:Y:S01]  /*4b30*/  SHFL.IDX PT, R218, R41, R212, 0x1f ;  /* 0x00001fd429da7589 */ /* 0x000fe200000e0000 */
[----:B------:R-:W-:Y:S01]  /*4b40*/  FMUL.FTZ R220, R90, R220 ;  /* 0x000000dc5adc7220 */ /* 0x000fe20000410000 */
[----:B------:R-:W-:Y:S01]  /*4b50*/  FMUL.FTZ R46, R46, R40 ;  /* 0x000000282e2e7220 */ /* 0x000fe20000410000 */
[----:B------:R-:W-:Y:S01]  /*4b60*/  MUFU.EX2 R116, R116 ;  /* 0x0000007400747308 */ /* 0x000fe20000000800 */
[----:B------:R-:W2:Y:S01]  /*4b70*/  SHFL.IDX PT, R210, R41, R124, 0x1f ;  /* 0x00001f7c29d27589 */ /* 0x000ea200000e0000 */
[----:B------:R-:W-:Y:S01]  /*4b80*/  FMUL.FTZ R222, R96, R222 ;  /* 0x000000de60de7220 */ /* 0x000fe20000410000 */
[----:B------:R-:W-:Y:S01]  /*4b90*/  FFMA.FTZ R40, -R203, R203, 1 ;  /* 0x3f800000cb287423 */ /* 0x000fe200000101cb */
[----:B------:R-:W-:Y:S01]  /*4ba0*/  FFMA.FTZ R42, -R168, R168, 1 ;  /* 0x3f800000a82a7423 */ /* 0x000fe200000101a8 */
[--C-:B----4-:R-:W-:Y:S01]  /*4bb0*/  FADD.FTZ R62, R62, -R121.reuse ;  /* 0x800000793e3e7221 */ /* 0x110fe20000010000 */
[----:B------:R-:W-:Y:S01]  /*4bc0*/  FADD.FTZ R60, R60, -R121 ;  /* 0x800000793c3c7221 */ /* 0x000fe20000010000 */
[----:B------:R-:W-:Y:S01]  /*4bd0*/  FMUL.FTZ R40, R40, R220 ;  /* 0x000000dc28287220 */ /* 0x000fe20000410000 */
[----:B------:R-:W-:Y:S01]  /*4be0*/  FMUL.FTZ R42, R42, R222 ;  /* 0x000000de2a2a7220 */ /* 0x000fe20000410000 */
[----:B------:R-:W4:Y:S01]  /*4bf0*/  SHFL.IDX PT, R220, R41, R217, 0x1f ;  /* 0x00001fd929dc7589 */ /* 0x000f2200000e0000 */
[----:B------:R-:W-:Y:S01]  /*4c00*/  FFMA.FTZ R54, -R169, R169, 1 ;  /* 0x3f800000a9367423 */ /* 0x000fe200000101a9 */
[----:B------:R-:W-:Y:S08]  /*4c10*/  MUFU.EX2 R122, R122 ;  /* 0x0000007a007a7308 */ /* 0x000ff00000000800 */
[----:B------:R-:W4:Y:S01]  /*4c20*/  MUFU.EX2 R216, R216 ;  /* 0x000000d800d87308 */ /* 0x000f220000000800 */
[----:B------:R4:W4:Y:S01]  /*4c30*/  SHFL.IDX PT, R222, R41, R215, 0x1f ;  /* 0x00001fd729de7589 */ /* 0x00092200000e0000 */
[----:B------:R-:W-:Y:S01]  /*4c40*/  FMUL.FTZ R51, R94, R51 ;  /* 0x000000335e337220 */ /* 0x000fe20000410000 */
[--C-:B-1----:R-:W-:Y:S01]  /*4c50*/  FADD.FTZ R121, R69, -R219.reuse ;  /* 0x800000db45797221 */ /* 0x102fe20000010000 */
[----:B------:R-:W-:Y:S01]  /*4c60*/  FADD.FTZ R219, R71, -R219 ;  /* 0x800000db47db7221 */ /* 0x000fe20000010000 */
[----:B------:R-:W-:Y:S01]  /*4c70*/  FMUL.FTZ R62, R104, R62 ;  /* 0x0000003e683e7220 */ /* 0x000fe20000410000 */
[----:B------:R-:W-:Y:S01]  /*4c80*/  FFMA.FTZ R71, -R158, R158, 1 ;  /* 0x3f8000009e477423 */ /* 0x000fe2000001019e */
[----:B------:R-:W-:Y:S01]  /*4c90*/  FMUL.FTZ R51, R54, R51 ;  /* 0x0000003336337220 */ /* 0x000fe20000410000 */
[----:B------:R-:W-:Y:S01]  /*4ca0*/  FFMA.FTZ R54, -R167, R167, 1 ;  /* 0x3f800000a7367423 */ /* 0x000fe200000101a7 */
[----:B------:R-:W-:Y:S01]  /*4cb0*/  FMUL.FTZ R223, R12, R36 ;  /* 0x000000240cdf7220 */ /* 0x000fe20000410000 */
[----:B------:R-:W-:Y:S01]  /*4cc0*/  FMUL.FTZ R53, R13, R53 ;  /* 0x000000350d357220 */ /* 0x000fe20000410000 */
[----:B------:R-:W4:Y:S01]  /*4cd0*/  LDL.LU R195, [R1+0x13c] ;  /* 0x00013c0001c37983 */ /* 0x000f220000300800 */
[----:B------:R-:W-:Y:S01]  /*4ce0*/  FFMA.FTZ R36, -R165, R165, 1 ;  /* 0x3f800000a5247423 */ /* 0x000fe200000101a5 */
[----:B------:R-:W-:Y:S01]  /*4cf0*/  FMUL.FTZ R55, R21, R55 ;  /* 0x0000003715377220 */ /* 0x000fe20000410000 */
[----:B------:R-:W-:Y:S01]  /*4d00*/  FMUL.FTZ R71, R71, R62 ;  /* 0x0000003e47477220 */ /* 0x000fe20000410000 */
[----:B------:R-:W4:Y:S01]  /*4d10*/  LDL.LU R196, [R1+0x138] ;  /* 0x0001380001c47983 */ /* 0x000f220000300800 */
[--C-:B---3--:R-:W-:Y:S01]  /*4d20*/  FADD.FTZ R56, R56, -R214.reuse ;  /* 0x800000d638387221 */ /* 0x108fe20000010000 */
[----:B------:R-:W-:Y:S01]  /*4d30*/  FMUL.FTZ R54, R54, R53 ;  /* 0x0000003536367220 */ /* 0x000fe20000410000 */
[----:B------:R-:W-:Y:S01]  /*4d40*/  FADD.FTZ R58, R58, -R214 ;  /* 0x800000d63a3a7221 */ /* 0x000fe20000010000 */
[----:B------:R-:W1:Y:S01]  /*4d50*/  SHFL.IDX PT, R62, R63, R9, 0x1f ;  /* 0x00001f093f3e7589 */ /* 0x000e6200000e0000 */
[----:B------:R-:W-:Y:S01]  /*4d60*/  FMUL.FTZ R53, R36, R55 ;  /* 0x0000003724357220 */ /* 0x000fe20000410000 */
[----:B--2---:R-:W-:Y:S01]  /*4d70*/  FADD.FTZ R57, R57, -R210 ;  /* 0x800000d239397221 */ /* 0x004fe20000010000 */
[----:B------:R-:W-:Y:S01]  /*4d80*/  MUFU.EX2 R130, R130 ;  /* 0x0000008200827308 */ /* 0x000fe20000000800 */
[----:B------:R-:W2:Y:S01]  /*4d90*/  LDL.LU R197, [R1+0x134] ;  /* 0x0001340001c57983 */ /* 0x000ea20000300800 */
[----:B------:R-:W-:-:S06]  /*4da0*/  FADD.FTZ R36, R68, -R218 ;  /* 0x800000da44247221 */ /* 0x000fcc0000010000 */
[----:B------:R-:W3:Y:S01]  /*4db0*/  MUFU.EX2 R110, R110 ;  /* 0x0000006e006e7308 */ /* 0x000ee20000000800 */
[----:B------:R-:W2:Y:S01]  /*4dc0*/  LDL.LU R198, [R1+0x130] ;  /* 0x0001300001c67983 */ /* 0x000ea20000300800 */
[----:B------:R-:W-:Y:S01]  /*4dd0*/  FFMA.FTZ R68, -R164, R164, 1 ;  /* 0x3f800000a4447423 */ /* 0x000fe200000101a4 */
[----:B------:R-:W-:-:S05]  /*4de0*/  FMUL.FTZ R56, R22, R56 ;  /* 0x0000003816387220 */ /* 0x000fca0000410000 */
[----:B------:R-:W-:Y:S01]  /*4df0*/  MUFU.EX2 R132, R132 ;  /* 0x0000008400847308 */ /* 0x000fe20000000800 */
[----:B------:R-:W2:Y:S01]  /*4e00*/  LDL.LU R199, [R1+0x12c] ;  /* 0x00012c0001c77983 */ /* 0x000ea20000300800 */
[----:B------:R-:W-:-:S06]  /*4e10*/  FADD.FTZ R59, R59, -R210 ;  /* 0x800000d23b3b7221 */ /* 0x000fcc0000010000 */
[----:B------:R-:W-:Y:S01]  /*4e20*/  MUFU.EX2 R119, R119 ;  /* 0x0000007700777308 */ /* 0x000fe20000000800 */
[----:B------:R-:W2:Y:S07]  /*4e30*/  LDL.LU R200, [R1+0x128] ;  /* 0x0001280001c87983 */ /* 0x000eae0000300800 */
[----:B------:R-:W-:Y:S01]  /*4e40*/  MUFU.EX2 R118, R118 ;  /* 0x0000007600767308 */ /* 0x000fe20000000800 */
[----:B------:R-:W2:Y:S01]  /*4e50*/  LDL.LU R201, [R1+0x124] ;  /* 0x0001240001c97983 */ /* 0x000ea20000300800 */
[----:B------:R-:W-:-:S06]  /*4e60*/  FMUL.FTZ R68, R68, R56 ;  /* 0x0000003844447220 */ /* 0x000fcc0000410000 */
[----:B------:R-:W-:Y:S01]  /*4e70*/  MUFU.EX2 R120, R120 ;  /* 0x0000007800787308 */ /* 0x000fe20000000800 */
[----:B------:R-:W2:Y:S01]  /*4e80*/  LDL.LU R202, [R1+0x120] ;  /* 0x0001200001ca7983 */ /* 0x000ea20000300800 */
[----:B------:R-:W-:-:S06]  /*4e90*/  FFMA.FTZ R55, -R162, R162, 1 ;  /* 0x3f800000a2377423 */ /* 0x000fcc00000101a2 */
[----:B------:R-:W-:Y:S01]  /*4ea0*/  MUFU.EX2 R117, R117 ;  /* 0x0000007500757308 */ /* 0x000fe20000000800 */
[----:B------:R-:W3:Y:S01]  /*4eb0*/  SHFL.IDX PT, R124, R63, R124, 0x1f ;  /* 0x00001f7c3f7c7589 */ /* 0x000ee200000e0000 */
[----:B------:R-:W-:-:S06]  /*4ec0*/  FMUL.FTZ R58, R23, R58 ;  /* 0x0000003a173a7220 */ /* 0x000fcc0000410000 */
[----:B------:R-:W-:Y:S01]  /*4ed0*/  MUFU.EX2 R115, R115 ;  /* 0x0000007300737308 */ /* 0x000fe20000000800 */
[----:B------:R-:W-:Y:S07]  /*4ee0*/  SHFL.IDX PT, R126, R63, R126, 0x1f ;  /* 0x00001f7e3f7e7589 */ /* 0x000fee00000e0000 */
[----:B------:R-:W-:Y:S01]  /*4ef0*/  MUFU.EX2 R123, R123 ;  /* 0x0000007b007b7308 */ /* 0x000fe20000000800 */
[----:B------:R-:W-:Y:S01]  /*4f00*/  SHFL.IDX PT, R125, R63, R125, 0x1f ;  /* 0x00001f7d3f7d7589 */ /* 0x000fe200000e0000 */
[----:B------:R-:W-:Y:S01]  /*4f10*/  FFMA.FTZ R236, -R236, R236, 1 ;  /* 0x3f800000ecec7423 */ /* 0x000fe200000101ec */
[----:B------:R-:W-:Y:S01]  /*4f20*/  FMUL.FTZ R38, R19, R38 ;  /* 0x0000002613267220 */ /* 0x000fe20000410000 */
[----:B------:R-:W-:Y:S01]  /*4f30*/  FFMA.FTZ R127, -R127, R127, 1 ;  /* 0x3f8000007f7f7423 */ /* 0x000fe2000001017f */
[----:B------:R-:W-:Y:S01]  /*4f40*/  SHFL.IDX PT, R215, R63, R215, 0x1f ;  /* 0x00001fd73fd77589 */ /* 0x000fe200000e0000 */
[----:B------:R-:W-:-:S03]  /*4f50*/  FMUL.FTZ R114, R228, R114 ;  /* 0x00000072e4727220 */ /* 0x000fc60000410000 */
[----:B------:R-:W-:Y:S04]  /*4f60*/  SHFL.IDX PT, R217, R63, R217, 0x1f ;  /* 0x00001fd93fd97589 */ /* 0x000fe800000e0000 */
[----:B------:R-:W-:Y:S01]  /*4f70*/  SHFL.IDX PT, R212, R63, R212, 0x1f ;  /* 0x00001fd43fd47589 */ /* 0x000fe200000e0000 */
[----:B------:R-:W-:Y:S01]  /*4f80*/  FFMA.FTZ R14, -R163, R163, 1 ;  /* 0x3f800000a30e7423 */ /* 0x000fe200000101a3 */
[----:B------:R-:W-:Y:S01]  /*4f90*/  FMUL.FTZ R61, R100, R61 ;  /* 0x0000003d643d7220 */ /* 0x000fe20000410000 */
[--C-:B----4-:R-:W-:Y:S01]  /*4fa0*/  FADD.FTZ R65, R65, -R220.reuse ;  /* 0x800000dc41417221 */ /* 0x110fe20000010000 */
[----:B------:R-:W2:Y:S01]  /*4fb0*/  LDL.LU R203, [R1+0x11c] ;  /* 0x00011c0001cb7983 */ /* 0x000ea20000300800 */
[----:B------:R-:W-:Y:S01]  /*4fc0*/  FMUL.FTZ R56, R97, R57 ;  /* 0x0000003961387220 */ /* 0x000fe20000410000 */
[----:B------:R-:W-:Y:S01]  /*4fd0*/  FMUL.FTZ R60, R99, R60 ;  /* 0x0000003c633c7220 */ /* 0x000fe20000410000 */
[----:B------:R-:W-:Y:S01]  /*4fe0*/  FADD.FTZ R67, R67, -R220 ;  /* 0x800000dc43437221 */ /* 0x000fe20000010000 */
[----:B------:R-:W4:Y:S01]  /*4ff0*/  SHFL.IDX PT, R63, R63, R213, 0x1f ;  /* 0x00001fd53f3f7589 */ /* 0x000f2200000e0000 */
[----:B------:R-:W4:Y:S01]  /*5000*/  MUFU.EX2 R113, R113 ;  /* 0x0000007100717308 */ /* 0x000f220000000800 */
[----:B------:R-:W-:-:S02]  /*5010*/  FMUL.FTZ R226, R216, R226 ;  /* 0x000000e2d8e27220 */ /* 0x000fc40000410000 */
[----:B------:R1:W5:Y:S01]  /*5020*/  LDL.LU R171, [R1+0x118] ;  /* 0x0001180001ab7983 */ /* 0x0003620000300800 */
[----:B------:R-:W-:Y:S01]  /*5030*/  FFMA.FTZ R41, -R166, R166, 1 ;  /* 0x3f800000a6297423 */ /* 0x000fe200000101a6 */
[----:B------:R-:W-:Y:S01]  /*5040*/  FADD.FTZ R218, R70, -R218 ;  /* 0x800000da46da7221 */ /* 0x000fe20000010000 */
[----:B------:R-:W-:Y:S01]  /*5050*/  FFMA.FTZ R69, -R161, R161, 1 ;  /* 0x3f800000a1457423 */ /* 0x000fe200000101a1 */
[----:B------:R1:W5:Y:S01]  /*5060*/  LDL.LU R170, [R1+0x114] ;  /* 0x0001140001aa7983 */ /* 0x0003620000300800 */
[----:B------:R-:W-:Y:S01]  /*5070*/  FMUL.FTZ R59, R98, R59 ;  /* 0x0000003b623b7220 */ /* 0x000fe20000410000 */
[----:B------:R-:W-:Y:S01]  /*5080*/  FMUL.FTZ R57, R55, R58 ;  /* 0x0000003a37397220 */ /* 0x000fe20000410000 */
[--C-:B------:R-:W-:Y:S01]  /*5090*/  FADD.FTZ R64, R64, -R222.reuse ;  /* 0x800000de40407221 */ /* 0x100fe20000010000 */
[----:B------:R2:W5:Y:S01]  /*50a0*/  LDL.LU R169, [R1+0x110] ;  /* 0x0001100001a97983 */ /* 0x0005620000300800 */
[----:B------:R-:W-:Y:S01]  /*50b0*/  FFMA.FTZ R70, -R159, R159, 1 ;  /* 0x3f8000009f467423 */ /* 0x000fe2000001019f */
[----:B------:R-:W-:Y:S01]  /*50c0*/  FADD.FTZ R66, R66, -R222 ;  /* 0x800000de42427221 */ /* 0x000fe20000010000 */
[----:B------:R-:W-:Y:S01]  /*50d0*/  FMUL.FTZ R67, R107, R67 ;  /* 0x000000436b437220 */ /* 0x000fe20000410000 */
[----:B------:R2:W5:Y:S01]  /*50e0*/  LDL.LU R168, [R1+0x10c] ;  /* 0x00010c0001a87983 */ /* 0x0005620000300800 */
[----:B------:R-:W-:Y:S01]  /*50f0*/  FMUL.FTZ R58, R14, R56 ;  /* 0x000000380e3a7220 */ /* 0x000fe20000410000 */
[----:B------:R-:W-:Y:S01]  /*5100*/  FMUL.FTZ R121, R103, R121 ;  /* 0x0000007967797220 */ /* 0x000fe20000410000 */
[--C-:B-1----:R-:W-:Y:S01]  /*5110*/  FADD.FTZ R72, R72, -R62.reuse ;  /* 0x8000003e48487221 */ /* 0x102fe20000010000 */
[----:B------:R1:W5:Y:S01]  /*5120*/  LDL.LU R167, [R1+0x108] ;  /* 0x0001080001a77983 */ /* 0x0003620000300800 */
[----:B------:R-:W-:Y:S01]  /*5130*/  FFMA.FTZ R56, -R160, R160, 1 ;  /* 0x3f800000a0387423 */ /* 0x000fe200000101a0 */
[----:B------:R-:W-:Y:S01]  /*5140*/  FADD.FTZ R74, R74, -R62 ;  /* 0x8000003e4a4a7221 */ /* 0x000fe20000010000 */
[--C-:B---3--:R-:W-:Y:S01]  /*5150*/  FADD.FTZ R73, R73, -R124.reuse ;  /* 0x8000007c49497221 */ /* 0x108fe20000010000 */
[----:B------:R1:W5:Y:S01]  /*5160*/  LDL.LU R166, [R1+0x104] ;  /* 0x0001040001a67983 */ /* 0x0003620000300800 */
[----:B------:R-:W-:Y:S01]  /*5170*/  FMUL.FTZ R69, R69, R59 ;  /* 0x0000003b45457220 */ /* 0x000fe20000410000 */
[----:B------:R-:W-:Y:S01]  /*5180*/  FADD.FTZ R75, R75, -R124 ;  /* 0x8000007c4b4b7221 */ /* 0x000fe20000010000 */
[--C-:B----4-:R-:W-:Y:S01]  /*5190*/  FADD.FTZ R85, R85, -R63.reuse ;  /* 0x8000003f55557221 */ /* 0x110fe20000010000 */
[----:B------:R1:W5:Y:S01]  /*51a0*/  LDL.LU R165, [R1+0x100] ;  /* 0x0001000001a57983 */ /* 0x0003620000300800 */
[----:B------:R-:W-:Y:S01]  /*51b0*/  FMUL.FTZ R70, R70, R61 ;  /* 0x0000003d46467220 */ /* 0x000fe20000410000 */
[----:B------:R-:W-:Y:S01]  /*51c0*/  FADD.FTZ R87, R87, -R63 ;  /* 0x8000003f57577221 */ /* 0x000fe20000010000 */
[--C-:B------:R-:W-:Y:S01]  /*51d0*/  FADD.FTZ R84, R84, -R212.reuse ;  /* 0x800000d454547221 */ /* 0x100fe20000010000 */
[----:B------:R1:W5:Y:S01]  /*51e0*/  LDL.LU R164, [R1+0xfc] ;  /* 0x0000fc0001a47983 */ /* 0x0003620000300800 */
[----:B------:R-:W-:Y:S01]  /*51f0*/  FFMA.FTZ R59, -R156, R156, 1 ;  /* 0x3f8000009c3b7423 */ /* 0x000fe2000001019c */
[----:B------:R-:W-:Y:S01]  /*5200*/  FFMA.FTZ R55, -R155, R155, 1 ;  /* 0x3f8000009b377423 */ /* 0x000fe2000001019b */
[----:B------:R-:W-:Y:S01]  /*5210*/  FADD.FTZ R86, R86, -R212 ;  /* 0x800000d456567221 */ /* 0x000fe20000010000 */
[----:B------:R1:W5:Y:S01]  /*5220*/  LDL.LU R163, [R1+0xf8] ;  /* 0x0000f80001a37983 */ /* 0x0003620000300800 */
[----:B------:R-:W-:Y:S01]  /*5230*/  FMUL.FTZ R64, R133, R64 ;  /* 0x0000004085407220 */ /* 0x000fe20000410000 */
[----:B------:R-:W-:Y:S01]  /*5240*/  FMUL.FTZ R61, R135, R65 ;  /* 0x00000041873d7220 */ /* 0x000fe20000410000 */
[----:B------:R-:W-:Y:S01]  /*5250*/  FFMA.FTZ R210, -R144, R144, 1 ;  /* 0x3f80000090d27423 */ /* 0x000fe20000010190 */
[----:B------:R1:W5:Y:S01]  /*5260*/  LDL.LU R162, [R1+0xf4] ;  /* 0x0000f40001a27983 */ /* 0x0003620000300800 */
[----:B------:R-:W-:Y:S01]  /*5270*/  FMUL.FTZ R56, R56, R60 ;  /* 0x0000003c38387220 */ /* 0x000fe20000410000 */
[----:B------:R-:W-:Y:S01]  /*5280*/  FFMA.FTZ R60, -R154, R154, 1 ;  /* 0x3f8000009a3c7423 */ /* 0x000fe2000001019a */
[--C-:B------:R-:W-:Y:S01]  /*5290*/  FADD.FTZ R77, R77, -R125.reuse ;  /* 0x8000007d4d4d7221 */ /* 0x100fe20000010000 */
[----:B------:R1:W5:Y:S01]  /*52a0*/  LDL.LU R161, [R1+0xf0] ;  /* 0x0000f00001a17983 */ /* 0x0003620000300800 */
[----:B------:R-:W-:Y:S01]  /*52b0*/  FMUL.FTZ R66, R134, R66 ;  /* 0x0000004286427220 */ /* 0x000fe20000410000 */
[----:B------:R-:W-:Y:S01]  /*52c0*/  FFMA.FTZ R14, -R157, R157, 1 ;  /* 0x3f8000009d0e7423 */ /* 0x000fe2000001019d */
[----:B------:R-:W-:Y:S01]  /*52d0*/  FADD.FTZ R79, R79, -R125 ;  /* 0x8000007d4f4f7221 */ /* 0x000fe20000010000 */
[----:B------:R1:W5:Y:S01]  /*52e0*/  LDL.LU R160, [R1+0xec] ;  /* 0x0000ec0001a07983 */ /* 0x0003620000300800 */
[----:B------:R-:W-:Y:S01]  /*52f0*/  FMUL.FTZ R64, R59, R64 ;  /* 0x000000403b407220 */ /* 0x000fe20000410000 */
[----:B------:R-:W-:Y:S01]  /*5300*/  FMUL.FTZ R55, R55, R61 ;  /* 0x0000003d37377220 */ /* 0x000fe20000410000 */
[--C-:B------:R-:W-:Y:S01]  /*5310*/  FADD.FTZ R76, R76, -R126.reuse ;  /* 0x8000007e4c4c7221 */ /* 0x100fe20000010000 */
[----:B------:R1:W5:Y:S01]  /*5320*/  LDL.LU R159, [R1+0xe8] ;  /* 0x0000e800019f7983 */ /* 0x0003620000300800 */
[----:B------:R-:W-:Y:S01]  /*5330*/  FFMA.FTZ R59, -R152, R152, 1 ;  /* 0x3f800000983b7423 */ /* 0x000fe20000010198 */
[----:B------:R-:W-:Y:S01]  /*5340*/  FFMA.FTZ R61, -R151, R151, 1 ;  /* 0x3f800000973d7423 */ /* 0x000fe20000010197 */
[----:B------:R-:W-:Y:S01]  /*5350*/  FADD.FTZ R78, R78, -R126 ;  /* 0x8000007e4e4e7221 */ /* 0x000fe20000010000 */
[----:B------:R1:W5:Y:S01]  /*5360*/  LDL.LU R158, [R1+0xe4] ;  /* 0x0000e400019e7983 */ /* 0x0003620000300800 */
[----:B------:R-:W-:Y:S01]  /*5370*/  FMUL.FTZ R65, R60, R66 ;  /* 0x000000423c417220 */ /* 0x000fe20000410000 */
[--C-:B------:R-:W-:Y:S01]  /*5380*/  FADD.FTZ R80, R80, -R215.reuse ;  /* 0x800000d750507221 */ /* 0x100fe20000010000 */
[----:B------:R-:W-:Y:S01]  /*5390*/  FADD.FTZ R82, R82, -R215 ;  /* 0x800000d752527221 */ /* 0x000fe20000010000 */
[----:B------:R1:W5:Y:S01]  /*53a0*/  LDL.LU R157, [R1+0xe0] ;  /* 0x0000e000019d7983 */ /* 0x0003620000300800 */
[----:B------:R-:W-:Y:S01]  /*53b0*/  FFMA.FTZ R66, -R153, R153, 1 ;  /* 0x3f80000099427423 */ /* 0x000fe20000010199 */
[--C-:B------:R-:W-:Y:S01]  /*53c0*/  FADD.FTZ R81, R81, -R217.reuse ;  /* 0x800000d951517221 */ /* 0x100fe20000010000 */
[----:B------:R-:W-:Y:S01]  /*53d0*/  FADD.FTZ R83, R83, -R217 ;  /* 0x800000d953537221 */ /* 0x000fe20000010000 */
[----:B------:R1:W5:Y:S01]  /*53e0*/  LDL.LU R156, [R1+0xdc] ;  /* 0x0000dc00019c7983 */ /* 0x0003620000300800 */
[----:B------:R-:W-:Y:S01]  /*53f0*/  FMUL.FTZ R59, R59, R67 ;  /* 0x000000433b3b7220 */ /* 0x000fe20000410000 */
[----:B------:R-:W-:Y:S01]  /*5400*/  FFMA.FTZ R213, -R5, R5, 1 ;  /* 0x3f80000005d57423 */ /* 0x000fe20000010105 */
[----:B------:R-:W-:Y:S01]  /*5410*/  FFMA.FTZ R214, -R4, R4, 1 ;  /* 0x3f80000004d67423 */ /* 0x000fe20000010104 */
[----:B------:R1:W5:Y:S01]  /*5420*/  LDL.LU R155, [R1+0xd8] ;  /* 0x0000d800019b7983 */ /* 0x0003620000300800 */
[----:B------:R-:W-:Y:S01]  /*5430*/  FMUL.FTZ R61, R61, R121 ;  /* 0x000000793d3d7220 */ /* 0x000fe20000410000 */
[----:B------:R-:W3:Y:S01]  /*5440*/  MUFU.EX2 R129, R129 ;  /* 0x0000008100817308 */ /* 0x000ee20000000800 */
[----:B------:R-:W-:Y:S01]  /*5450*/  FMUL.FTZ R36, R108, R36 ;  /* 0x000000246c247220 */ /* 0x000fe20000410000 */
[----:B------:R1:W5:Y:S01]  /*5460*/  LDL.LU R154, [R1+0xd4] ;  /* 0x0000d400019a7983 */ /* 0x0003620000300800 */
[----:B------:R-:W-:Y:S01]  /*5470*/  FFMA.FTZ R67, -R150, R150, 1 ;  /* 0x3f80000096437423 */ /* 0x000fe20000010196 */
[----:B------:R-:W-:-:S04]  /*5480*/  FFMA.FTZ R62, -R148, R148, 1 ;  /* 0x3f800000943e7423 */ /* 0x000fc80000010194 */
[----:B------:R-:W4:Y:S01]  /*5490*/  MUFU.EX2 R128, R128 ;  /* 0x0000008000807308 */ /* 0x000f220000000800 */
[----:B------:R1:W5:Y:S01]  /*54a0*/  LDL.LU R153, [R1+0xd0] ;  /* 0x0000d00001997983 */ /* 0x0003620000300800 */
[----:B------:R-:W-:Y:S01]  /*54b0*/  FMUL.FTZ R121, R106, R72 ;  /* 0x000000486a797220 */ /* 0x000fe20000410000 */
[----:B------:R-:W-:-:S05]  /*54c0*/  FFMA.FTZ R60, -R149, R149, 1 ;  /* 0x3f800000953c7423 */ /* 0x000fca0000010195 */
[----:B------:R-:W1:Y:S01]  /*54d0*/  MUFU.EX2 R207, R207 ;  /* 0x000000cf00cf7308 */ /* 0x000e620000000800 */
[----:B------:R1:W5:Y:S01]  /*54e0*/  LDL.LU R152, [R1+0xcc] ;  /* 0x0000cc0001987983 */ /* 0x0003620000300800 */
[----:B------:R-:W-:-:S06]  /*54f0*/  FFMA.FTZ R124, -R147, R147, 1 ;  /* 0x3f800000937c7423 */ /* 0x000fcc0000010193 */
[----:B------:R-:W1:Y:S01]  /*5500*/  MUFU.EX2 R205, R205 ;  /* 0x000000cd00cd7308 */ /* 0x000e620000000800 */
[----:B------:R1:W5:Y:S01]  /*5510*/  LDL.LU R151, [R1+0xc8] ;  /* 0x0000c80001977983 */ /* 0x0003620000300800 */
[----:B------:R-:W-:Y:S01]  /*5520*/  FMUL.FTZ R62, R62, R121 ;  /* 0x000000793e3e7220 */ /* 0x000fe20000410000 */
[----:B------:R-:W-:Y:S01]  /*5530*/  FMUL.FTZ R219, R110, R219 ;  /* 0x000000db6edb7220 */ /* 0x000fe20000410000 */
[----:B------:R-:W-:Y:S01]  /*5540*/  FMUL.FTZ R208, R208, R226 ;  /* 0x000000e2d0d07220 */ /* 0x000fe20000410000 */
[----:B------:R1:W5:Y:S01]  /*5550*/  LDL.LU R150, [R1+0xc4] ;  /* 0x0000c40001967983 */ /* 0x0003620000300800 */
[----:B------:R-:W-:-:S03]  /*5560*/  FFMA.FTZ R63, -R146, R146, 1 ;  /* 0x3f800000923f7423 */ /* 0x000fc60000010192 */
[----:B------:R1:W5:Y:S01]  /*5570*/  LDL.LU R149, [R1+0xc0] ;  /* 0x0000c00001957983 */ /* 0x0003620000300800 */
[----:B------:R-:W-:-:S03]  /*5580*/  FFMA.FTZ R121, -R145, R145, 1 ;  /* 0x3f80000091797423 */ /* 0x000fc60000010191 */
[----:B------:R1:W5:Y:S01]  /*5590*/  LDL.LU R148, [R1+0xbc] ;  /* 0x0000bc0001947983 */ /* 0x0003620000300800 */
[----:B------:R-:W-:-:S03]  /*55a0*/  FFMA.FTZ R212, -R143, R143, 1 ;  /* 0x3f8000008fd47423 */ /* 0x000fc6000001018f */
[----:B------:R1:W5:Y:S01]  /*55b0*/  LDL.LU R147, [R1+0xb8] ;  /* 0x0000b80001937983 */ /* 0x0003620000300800 */
[----:B------:R-:W-:-:S03]  /*55c0*/  FFMA.FTZ R125, -R142, R142, 1 ;  /* 0x3f8000008e7d7423 */ /* 0x000fc6000001018e */
[----:B------:R1:W5:Y:S01]  /*55d0*/  LDL.LU R146, [R1+0xb4] ;  /* 0x0000b40001927983 */ /* 0x0003620000300800 */
[----:B------:R-:W-:-:S03]  /*55e0*/  FMUL.FTZ R218, R136, R218 ;  /* 0x000000da88da7220 */ /* 0x000fc60000410000 */
        /* <DEDUP_REMOVED lines=10> */
[----:B------:R1:W5:Y:S04]  /*5690*/  LDL.LU R140, [R1+0x9c] ;  /* 0x00009c00018c7983 */ /* 0x0003680000300800 */
[----:B------:R1:W5:Y:S04]  /*56a0*/  LDL.LU R6, [R1+0x98] ;  /* 0x0000980001067983 */ /* 0x0003680000300800 */
[----:B------:R1:W5:Y:S04]  /*56b0*/  LDL.LU R5, [R1+0x94] ;  /* 0x0000940001057983 */ /* 0x0003680000300800 */
[----:B------:R1:W5:Y:S04]  /*56c0*/  LDL.LU R4, [R1+0x90] ;  /* 0x0000900001047983 */ /* 0x0003680000300800 */
[----:B------:R1:W5:Y:S04]  /*56d0*/  LDL.LU R2, [R1+0x8c] ;  /* 0x00008c0001027983 */ /* 0x0003680000300800 */
[----:B------:R-:W2:Y:S01]  /*56e0*/  LDL R220, [R1+0x70] ;  /* 0x0000700001dc7983 */ /* 0x000ea20000100800 */
[----:B------:R-:W-:-:S04]  /*56f0*/  FMUL.FTZ R73, R137, R73 ;  /* 0x0000004989497220 */ /* 0x000fc80000410000 */
[----:B------:R-:W-:Y:S01]  /*5700*/  FMUL.FTZ R124, R124, R73 ;  /* 0x000000497c7c7220 */ /* 0x000fe20000410000 */
[----:B------:R-:W-:Y:S01]  /*5710*/  FMUL.FTZ R73, R116, R76 ;  /* 0x0000004c74497220 */ /* 0x000fe20000410000 */
[----:B------:R-:W-:Y:S01]  /*5720*/  FMUL.FTZ R66, R66, R36 ;  /* 0x0000002442427220 */ /* 0x000fe20000410000 */
[----:B------:R-:W-:Y:S02]  /*5730*/  FMUL.FTZ R36, R122, R75 ;  /* 0x0000004b7a247220 */ /* 0x000fe40000410000 */
[----:B------:R-:W-:Y:S01]  /*5740*/  FMUL.FTZ R210, R210, R73 ;  /* 0x00000049d2d27220 */ /* 0x000fe20000410000 */
[----:B------:R-:W-:Y:S01]  /*5750*/  FMUL.FTZ R73, R130, R84 ;  /* 0x0000005482497220 */ /* 0x000fe20000410000 */
[----:B------:R-:W-:Y:S01]  /*5760*/  FMUL.FTZ R121, R121, R36 ;  /* 0x0000002479797220 */ /* 0x000fe20000410000 */
[----:B------:R-:W-:Y:S02]  /*5770*/  FMUL.FTZ R36, R113, R81 ;  /* 0x0000005171247220 */ /* 0x000fe40000410000 */
[----:B------:R-:W-:Y:S01]  /*5780*/  FMUL.FTZ R218, R218, R73 ;  /* 0x00000049dada7220 */ /* 0x000fe20000410000 */
[----:B------:R-:W-:Y:S01]  /*5790*/  F2FP.BF16.F32.PACK_AB R73, R51, R11 ;  /* 0x0000000b3349723e */ /* 0x000fe200000010ff */
[----:B------:R-:W-:Y:S01]  /*57a0*/  FMUL.FTZ R221, R132, R221 ;  /* 0x000000dd84dd7220 */ /* 0x000fe20000410000 */
[----:B---3--:R-:W-:Y:S01]  /*57b0*/  FMUL.FTZ R86, R129, R86 ;  /* 0x0000005681567220 */ /* 0x008fe20000410000 */
[----:B------:R-:W-:Y:S01]  /*57c0*/  FMUL.FTZ R38, R236, R38 ;  /* 0x00000026ec267220 */ /* 0x000fe20000410000 */
[----:B------:R-:W-:Y:S01]  /*57d0*/  FMUL.FTZ R74, R119, R74 ;  /* 0x0000004a774a7220 */ /* 0x000fe20000410000 */
[----:B------:R-:W-:Y:S01]  /*57e0*/  FMUL.FTZ R80, R118, R80 ;  /* 0x0000005076507220 */ /* 0x000fe20000410000 */
[----:B------:R-:W-:Y:S01]  /*57f0*/  FMUL.FTZ R82, R120, R82 ;  /* 0x0000005278527220 */ /* 0x000fe20000410000 */
[----:B----4-:R-:W-:Y:S01]  /*5800*/  FMUL.FTZ R83, R128, R83 ;  /* 0x0000005380537220 */ /* 0x010fe20000410000 */
        /* <DEDUP_REMOVED lines=40> */
[----:B------:R-:W-:Y:S01]  /*5a90*/  F2FP.BF16.F32.PACK_AB R66, R61, R66 ;  /* 0x000000423d42723e */ /* 0x000fe200000010ff */
[----:B------:R-:W-:Y:S01]  /*5aa0*/  UMOV UR6, UR12 ;  /* 0x0000000c00067c82 */ /* 0x000fe20008000000 */
[----:B------:R-:W-:Y:S01]  /*5ab0*/  F2FP.BF16.F32.PACK_AB R67, R60, R67 ;  /* 0x000000433c43723e */ /* 0x000fe200000010ff */
[----:B------:R-:W-:Y:S01]  /*5ac0*/  UMOV UR7, 0x40000040 ;  /* 0x4000004000077882 */ /* 0x000fe20000000000 */
[----:B------:R-:W-:Y:S01]  /*5ad0*/  F2FP.BF16.F32.PACK_AB R64, R55, R64 ;  /* 0x000000403740723e */ /* 0x000fe200000010ff */
[----:B------:R-:W-:Y:S01]  /*5ae0*/  UIADD3 UR4, UR12, 0x80, URZ ;  /* 0x000000800c047890 */ /* 0x000fe2000fffe03f */
[----:B------:R-:W-:Y:S01]  /*5af0*/  F2FP.BF16.F32.PACK_AB R65, R59, R65 ;  /* 0x000000413b41723e */ /* 0x000fe200000010ff */
[----:B------:R-:W3:Y:S01]  /*5b00*/  LDL R14, [R1+0x50] ;  /* 0x00005000010e7983 */ /* 0x000ee20000100800 */
        /* <DEDUP_REMOVED lines=16> */
[----:B--2---:R-:W-:-:S05]  /*5c10*/  LEA R11, R0, R220, 0xe ;  /* 0x000000dc000b7211 */ /* 0x004fca00078e70ff */
[----:B------:R-:W-:-:S05]  /*5c20*/  IMAD R11, R11, 0x2, R16 ;  /* 0x000000020b0b7824 */ /* 0x000fca00078e0210 */
        /* <DEDUP_REMOVED lines=9> */
[----:B------:R-:W-:Y:S01]  /*5cc0*/  HGMMA.64x64x16.F32.BF16 R172, R36, gdesc[UR4].tnspB, R172, gsb0 ;  /* 0x40e0000424ac7df0 */ /* 0x000fe200080018ac */
[----:B------:R-:W-:Y:S01]  /*5cd0*/  UMOV UR6, UR4 ;  /* 0x0000000400067c82 */ /* 0x000fe20008000000 */
        /* <DEDUP_REMOVED lines=15> */
[----:B------:R-:W-:-:S06]  /*5dd0*/  UMOV UR7, 0x40000040 ;  /* 0x4000004000077882 */ /* 0x000fcc0000000000 */
[----:B------:R-:W-:Y:S01]  /*5de0*/  UMOV UR6, UR4 ;  /* 0x0000000400067c82 */ /* 0x000fe20008000000 */
        /* <DEDUP_REMOVED lines=47> */
[----:B------:R-:W-:-:S05]  /*60e0*/  VIADD R40, R16, 0x20c00 ;  /* 0x00020c0010287836 */ /* 0x000fca0000000000 */
[----:B---3--:R-:W-:-:S04]  /*60f0*/  LEA R10, R14, R40, 0xd ;  /* 0x000000280e0a7211 */ /* 0x008fc800078e68ff */
[----:B------:R-:W-:-:S04]  /*6100*/  SHF.R.U32.HI R10, RZ, 0x4, R10 ;  /* 0x00000004ff0a7819 */ /* 0x000fc8000001160a */
[----:B------:R-:W-:Y:S02]  /*6110*/  LOP3.LUT R10, R10, 0x3fff, RZ, 0xc0, !PT ;  /* 0x00003fff0a0a7812 */ /* 0x000fe400078ec0ff */
[----:B------:R-:W-:Y:S02]  /*6120*/  R2UR UR4, R16 ;  /* 0x00000000100472ca */ /* 0x000fe400000e0000 */
[----:B-1----:R-:W-:-:S05]  /*6130*/  LOP3.LUT R11, R10, 0x10000, RZ, 0xfc, !PT ;  /* 0x000100000a0b7812 */ /* 0x002fca00078efcff */
[----:B------:R-:W-:-:S05]  /*6140*/  IMAD R11, R0, 0x800, R11 ;  /* 0x00000800000b7824 */ /* 0x000fca00078e020b */
[----:B------:R-:W-:Y:S01]  /*6150*/  R2UR UR8, R11 ;  /* 0x000000000b0872ca */ /* 0x000fe200000e0000 */
[----:B------:R-:W-:Y:S01]  /*6160*/  USHF.R.U32.HI UR4, URZ, 0x4, UR4 ;  /* 0x000000043f047899 */ /* 0x000fe20008011604 */
[----:B------:R-:W-:Y:S02]  /*6170*/  WARPGROUP.DEPBAR.LE gsb0, 0x0 ;  /* 0x00008000000079c5 */ /* 0x000fe40000010000 */
[----:B------:R1:W-:Y:S06]  /*6180*/  MEMBAR.ALL.CTA ;  /* 0x0000000000007992 */ /* 0x0003ec0000008000 */
[----:B-1----:R-:W1:Y:S01]  /*6190*/  FENCE.VIEW.ASYNC.S ;  /* 0x00000000000073c6 */ /* 0x002e620000000000 */
[----:B------:R-:W-:Y:S01]  /*61a0*/  ULOP3.LUT UR9, UR4, 0x3fff, URZ, 0xc0, !UPT ;  /* 0x00003fff04097892 */ /* 0x000fe2000f8ec03f */
        /* <DEDUP_REMOVED lines=59> */
.L_x_1064:
        /* <DEDUP_REMOVED lines=68> */
.L_x_1065:
[----:B-1----:R-:W2:Y:S01]  /*69a0*/  LDL R5, [R1+0x54] ;  /* 0x0000540001057983 */ /* 0x002ea20000100800 */
[----:B------:R-:W-:Y:S01]  /*69b0*/  UIADD3 UR38, UR38, 0x1, URZ ;  /* 0x0000000126267890 */ /* 0x000fe2000fffe03f */
[----:B------:R-:W-:Y:S01]  /*69c0*/  VIADD R0, R0, 0x1 ;  /* 0x0000000100007836 */ /* 0x000fe20000000000 */
[----:B------:R-:W-:-:S04]  /*69d0*/  IADD3 R6, R6, 0x30c20, RZ ;  /* 0x00030c2006067810 */ /* 0x000fc80007ffe0ff */
[C---:B------:R-:W-:Y:S02]  /*69e0*/  ISETP.NE.AND P0, PT, R0.reuse, 0x2, PT ;  /* 0x000000020000780c */ /* 0x040fe40003f05270 */
[----:B------:R-:W-:Y:S02]  /*69f0*/  PRMT R6, RZ, 0x654, R6 ;  /* 0x00000654ff067816 */ /* 0x000fe40000000006 */
[----:B------:R-:W-:Y:S02]  /*6a00*/  SEL R0, R0, RZ, P0 ;  /* 0x000000ff00007207 */ /* 0x000fe40000000000 */
[----:B------:R3:W-:Y:S01]  /*6a10*/  SYNCS.ARRIVE.TRANS64.RED.A1T0 RZ, [R6+URZ], RZ ;  /* 0x000000ff06ff79a7 */ /* 0x0007e2000810043f */
[----:B--2---:R-:W-:Y:S02]  /*6a20*/  ISETP.LE.AND P1, PT, R5, UR38, PT ;  /* 0x0000002605007c0c */ /* 0x004fe4000bf23270 */
[----:B------:R-:W-:-:S04]  /*6a30*/  SEL R5, RZ, 0x1, P0 ;  /* 0x00000001ff057807 */ /* 0x000fc80000000000 */
[----:B------:R-:W-:-:S07]  /*6a40*/  LOP3.LUT R4, R4, R5, RZ, 0x3c, !PT ;  /* 0x0000000504047212 */ /* 0x000fce00078e3cff */
[----:B---3--:R-:W-:Y:S05]  /*6a50*/  @!P1 BRA `(.L_x_1066) ;  /* 0xffffffac00d09947 */ /* 0x008fea000383ffff */
.L_x_1055:
[----:B------:R-:W2:Y:S01]  /*6a60*/  S2R R8, SR_CTAID.X ;  /* 0x0000000000087919 */ /* 0x000ea20000002500 */
[----:B------:R-:W3:Y:S01]  /*6a70*/  LDC R5, c[0x0][0x280] ;  /* 0x0000a000ff057b82 */ /* 0x000ee20000000800 */
[----:B------:R-:W-:-:S07]  /*6a80*/  ULDC UR4, c[0x0][0x748] ;  /* 0x0001d20000047ab9 */ /* 0x000fce0000000800 */
[----:B------:R-:W3:Y:S02]  /*6a90*/  LDC R7, c[0x0][0x290] ;  /* 0x0000a400ff077b82 */ /* 0x000ee40000000800 */
[----:B---3--:R-:W-:-:S05]  /*6aa0*/  IMAD.IADD R5, R5, 0x1, -R7 ;  /* 0x0000000105057824 */ /* 0x008fca00078e0a07 */
[----:B--2---:R-:W-:-:S05]  /*6ab0*/  LEA R5, R8, R5, 0x7 ;  /* 0x0000000508057211 */ /* 0x004fca00078e38ff */
[----:B------:R-:W-:-:S05]  /*6ac0*/  VIADD R5, R5, UR4 ;  /* 0x0000000405057c36 */ /* 0x000fca0008000000 */
[----:B------:R-:W-:-:S04]  /*6ad0*/  SHF.R.S32.HI R6, RZ, 0x1f, R5 ;  /* 0x0000001fff067819 */ /* 0x000fc80000011405 */
[----:B------:R-:W-:-:S04]  /*6ae0*/  LEA.HI R6, R6, R5, RZ, 0x7 ;  /* 0x0000000506067211 */ /* 0x000fc800078f38ff */
[----:B------:R-:W-:-:S04]  /*6af0*/  SHF.R.S32.HI R6, RZ, 0x7, R6 ;  /* 0x00000007ff067819 */ /* 0x000fc80000011406 */
[----:B------:R-:W-:-:S04]  /*6b00*/  VIMNMX R9, R6, UR37, PT ;  /* 0x0000002506097c48 */ /* 0x000fc8000bfe0100 */
[----:B------:R-:W-:Y:S01]  /*6b10*/  ISETP.LE.AND P0, PT, R9, UR38, PT ;  /* 0x0000002609007c0c */ /* 0x000fe2000bf03270 */
[----:B------:R2:W-:-:S12]  /*6b20*/  STL [R1+0x40], R9 ;  /* 0x0000400901007387 */ /* 0x0005d80000100800 */
[----:B--2---:R-:W-:Y:S05]  /*6b30*/  @P0 BRA `(.L_x_1067) ;  /* 0x0000004c00700947 */ /* 0x004fea0003800000 */
[----:B------:R-:W2:Y:S04]  /*6b40*/  LDL R10, [R1+0x50] ;  /* 0x00005000010a7983 */ /* 0x000ea80000100800 */
[----:B------:R-:W3:Y:S04]  /*6b50*/  LDL R13, [R1+0x6c] ;  /* 0x00006c00010d7983 */ /* 0x000ee80000100800 */
[----:B------:R-:W3:Y:S04]  /*6b60*/  LDL R11, [R1+0x88] ;  /* 0x00008800010b7983 */ /* 0x000ee80000100800 */
[----:B------:R-:W4:Y:S01]  /*6b70*/  LDL R12, [R1+0x68] ;  /* 0x00006800010c7983 */ /* 0x000f220000100800 */
[----:B------:R-:W-:Y:S01]  /*6b80*/  IMAD R8, R8, -0x80, R7 ;  /* 0xffffff8008087824 */ /* 0x000fe200078e0207 */
[----:B------:R-:W-:Y:S01]  /*6b90*/  MOV R21, 0x40000040 ;  /* 0x4000004000157802 */ /* 0x000fe20000000f00 */
[----:B------:R-:W-:Y:S01]  /*6ba0*/  IMAD.MOV.U32 R23, RZ, RZ, 0x40000040 ;  /* 0x40000040ff177424 */ /* 0x000fe200078e00ff */
[----:B------:R-:W5:Y:S01]  /*6bb0*/  S2R R5, SR_TID.X ;  /* 0x0000000000057919 */ /* 0x000f620000002100 */
[----:B------:R-:W1:Y:S01]  /*6bc0*/  S2R R15, SR_TID.X ;  /* 0x00000000000f7919 */ /* 0x000e620000002100 */
[----:B-----5:R-:W-:Y:S01]  /*6bd0*/  IADD3 R9, R5, -0x80, RZ ;  /* 0xffffff8005097810 */ /* 0x020fe20007ffe0ff */
[----:B-1----:R-:W-:-:S02]  /*6be0*/  VIADD R17, R15, 0xffffff80 ;  /* 0xffffff800f117836 */ /* 0x002fc40000000000 */
[----:B------:R-:W-:-:S05]  /*6bf0*/  VIADD R15, R15, 0xffffff80 ;  /* 0xffffff800f0f7836 */ /* 0x000fca0000000000 */
[----:B------:R-:W-:-:S04]  /*6c00*/  SHF.R.S32.HI R15, RZ, 0x1f, R15 ;  /* 0x0000001fff0f7819 */ /* 0x000fc8000001140f */
[----:B------:R-:W-:-:S04]  /*6c10*/  LEA.HI R15, R15, R17, RZ, 0x7 ;  /* 0x000000110f0f7211 */ /* 0x000fc800078f38ff */
[----:B------:R-:W-:Y:S01]  /*6c20*/  SHF.R.S32.HI R15, RZ, 0x7, R15 ;  /* 0x00000007ff0f7819 */ /* 0x000fe2000001140f */
[----:B--2---:R-:W-:Y:S01]  /*6c30*/  IMAD.MOV.U32 R14, RZ, RZ, R10 ;  /* 0x000000ffff0e7224 */ /* 0x004fe200078e000a */
[----:B------:R-:W-:-:S03]  /*6c40*/  SHF.R.S32.HI R10, RZ, 0x1f, R9 ;  /* 0x0000001fff0a7819 */ /* 0x000fc60000011409 */
[----:B------:R-:W-:Y:S01]  /*6c50*/  IMAD.MOV.U32 R20, RZ, RZ, R14 ;  /* 0x000000ffff147224 */ /* 0x000fe200078e000e */
[CC--:B------:R-:W-:Y:S02]  /*6c60*/  LEA.HI R5, R10.reuse, R9.reuse, RZ, 0x5 ;  /* 0x000000090a057211 */ /* 0x0c0fe400078f28ff */
[----:B------:R-:W-:Y:S02]  /*6c70*/  LEA.HI R10, R10, R9, RZ, 0x2 ;  /* 0x000000090a0a7211 */ /* 0x000fe400078f10ff */
[----:B---3--:R-:W-:Y:S02]  /*6c80*/  LEA.HI R6, R11, R13, RZ, 0x5 ;  /* 0x0000000d0b067211 */ /* 0x008fe400078f28ff */
[----:B------:R-:W-:Y:S02]  /*6c90*/  LOP3.LUT R18, R10, 0xfffffffc, RZ, 0xc0, !PT ;  /* 0xfffffffc0a127812 */ /* 0x000fe400078ec0ff */
[--C-:B----4-:R-:W-:Y:S02]  /*6ca0*/  SHF.R.S32.HI R11, RZ, 0x2, R12.reuse ;  /* 0x00000002ff0b7819 */ /* 0x110fe4000001140c */
[----:B------:R-:W-:-:S02]  /*6cb0*/  SHF.R.S32.HI R12, RZ, 0x1f, R12 ;  /* 0x0000001fff0c7819 */ /* 0x000fc4000001140c */
[----:B------:R-:W-:Y:S02]  /*6cc0*/  SHF.R.S32.HI R13, RZ, 0x5, R6 ;  /* 0x00000005ff0d7819 */ /* 0x000fe40000011406 */
[----:B------:R-:W-:Y:S02]  /*6cd0*/  LOP3.LUT R6, R5, 0xffffffe0, RZ, 0xc0, !PT ;  /* 0xffffffe005067812 */ /* 0x000fe400078ec0ff */
[----:B------:R-:W-:Y:S02]  /*6ce0*/  LEA.HI R12, R12, R11, RZ, 0x3 ;  /* 0x0000000b0c0c7211 */ /* 0x000fe400078f18ff */
[----:B------:R-:W-:Y:S01]  /*6cf0*/  IADD3 R7, R9, -R6, RZ ;  /* 0x8000000609077210 */ /* 0x000fe20007ffe0ff */
[----:B------:R-:W-:Y:S01]  /*6d00*/  IMAD R6, R13, -0x10, R8 ;  /* 0xfffffff00d067824 */ /* 0x000fe200078e0208 */
[----:B------:R-:W-:Y:S02]  /*6d10*/  LOP3.LUT R12, R12, 0xfffffff8, RZ, 0xc0, !PT ;  /* 0xfffffff80c0c7812 */ /* 0x000fe400078ec0ff */
[----:B------:R-:W-:-:S02]  /*6d20*/  SHF.R.S32.HI R8, RZ, 0x1f, R7 ;  /* 0x0000001fff087819 */ /* 0x000fc40000011407 */
[----:B------:R-:W-:Y:S02]  /*6d30*/  LEA.HI R5, R15, R15, RZ, 0x1 ;  /* 0x0000000f0f057211 */ /* 0x000fe400078f08ff */
[----:B------:R-:W-:Y:S02]  /*6d40*/  IADD3 R6, R6, R12, -R11 ;  /* 0x0000000c06067210 */ /* 0x000fe40007ffe80b */
[CC--:B------:R-:W-:Y:S02]  /*6d50*/  LEA.HI R11, R8.reuse, R7.reuse, RZ, 0x3 ;  /* 0x00000007080b7211 */ /* 0x0c0fe400078f18ff */
[----:B------:R-:W-:Y:S02]  /*6d60*/  LOP3.LUT R5, R5, 0xfffffffe, RZ, 0xc0, !PT ;  /* 0xfffffffe05057812 */ /* 0x000fe400078ec0ff */
[----:B------:R-:W-:Y:S02]  /*6d70*/  LEA.HI R7, R8, R7, RZ, 0x2 ;  /* 0x0000000708077211 */ /* 0x000fe400078f10ff */
[----:B------:R-:W-:Y:S01]  /*6d80*/  SHF.R.S32.HI R12, RZ, 0x3, R11 ;  /* 0x00000003ff0c7819 */ /* 0x000fe2000001140b */
[----:B------:R-:W-:Y:S01]  /*6d90*/  IMAD.IADD R5, R15, 0x1, -R5 ;  /* 0x000000010f057824 */ /* 0x000fe200078e0a05 */
[----:B------:R-:W-:-:S02]  /*6da0*/  SHF.R.S32.HI R11, RZ, 0x1f, R11 ;  /* 0x0000001fff0b7819 */ /* 0x000fc4000001140b */
[----:B------:R-:W-:Y:S01]  /*6db0*/  SHF.R.S32.HI R14, RZ, 0x2, R7 ;  /* 0x00000002ff0e7819 */ /* 0x000fe20000011407 */
[----:B------:R-:W-:Y:S01]  /*6dc0*/  IMAD R8, R5, -0x40, R6 ;  /* 0xffffffc005087824 */ /* 0x000fe200078e0206 */
[----:B------:R-:W-:Y:S02]  /*6dd0*/  LEA.HI R11, R11, R12, RZ, 0x4 ;  /* 0x0000000c0b0b7211 */ /* 0x000fe400078f20ff */
[----:B------:R-:W-:Y:S01]  /*6de0*/  LEA.HI R7, R7, R14, RZ, 0x1 ;  /* 0x0000000e07077211 */ /* 0x000fe200078f08ff */
[C---:B------:R-:W-:Y:S01]  /*6df0*/  VIADD R15, R14.reuse, 0x18 ;  /* 0x000000180e0f7836 */ /* 0x040fe20000000000 */
[----:B------:R-:W-:Y:S02]  /*6e00*/  IADD3 R6, R14, 0x8, RZ ;  /* 0x000000080e067810 */ /* 0x000fe40007ffe0ff */
[----:B------:R-:W-:Y:S02]  /*6e10*/  LOP3.LUT R11, R11, 0x1ffffff0, RZ, 0xc0, !PT ;  /* 0x1ffffff00b0b7812 */ /* 0x000fe400078ec0ff */
[----:B------:R-:W-:Y:S01]  /*6e20*/  LOP3.LUT R5, R7, 0xfffffffe, RZ, 0xc0, !PT ;  /* 0xfffffffe07057812 */ /* 0x000fe200078ec0ff */
[----:B------:R-:W-:Y:S01]  /*6e30*/  IMAD.IADD R7, R9, 0x1, -R18 ;  /* 0x0000000109077824 */ /* 0x000fe200078e0a12 */
[----:B------:R-:W-:Y:S01]  /*6e40*/  LEA.HI R10, R6, R6, RZ, 0x1 ;  /* 0x00000006060a7211 */ /* 0x000fe200078f08ff */
[----:B------:R-:W-:Y:S01]  /*6e50*/  IMAD.IADD R12, R12, 0x1, -R11 ;  /* 0x000000010c0c7824 */ /* 0x000fe200078e0a0b */
[C---:B------:R-:W-:Y:S01]  /*6e60*/  IADD3 R5, R14.reuse, -R5, RZ ;  /* 0x800000050e057210 */ /* 0x040fe20007ffe0ff */
[----:B------:R-:W-:Y:S01]  /*6e70*/  VIADD R11, R14, 0x10 ;  /* 0x000000100e0b7836 */ /* 0x000fe20000000000 */
[----:B------:R-:W-:-:S02]  /*6e80*/  LOP3.LUT R9, R10, 0xfffffffe, RZ, 0xc0, !PT ;  /* 0xfffffffe0a097812 */ /* 0x000fc400078ec0ff */
[----:B------:R-:W-:Y:S02]  /*6e90*/  LEA R5, R12, R5, 0x3 ;  /* 0x000000050c057211 */ /* 0x000fe400078e18ff */
[----:B------:R-:W-:Y:S01]  /*6ea0*/  LEA.HI R17, R15, R15, RZ, 0x1 ;  /* 0x0000000f0f117211 */ /* 0x000fe200078f08ff */
[----:B------:R-:W-:Y:S01]  /*6eb0*/  IMAD.IADD R9, R6, 0x1, -R9 ;  /* 0x0000000106097824 */ /* 0x000fe200078e0a09 */
[----:B------:R-:W-:Y:S01]  /*6ec0*/  LEA.HI R6, R11, R11, RZ, 0x1 ;  /* 0x0000000b0b067211 */ /* 0x000fe200078f08ff */
[----:B------:R1:W-:Y:S01]  /*6ed0*/  STL [R1+0x54], R5 ;  /* 0x0000540501007387 */ /* 0x0003e20000100800 */
[----:B------:R-:W-:Y:S02]  /*6ee0*/  SHF.R.S32.HI R19, RZ, 0x1f, R17 ;  /* 0x0000001fff137819 */ /* 0x000fe40000011411 */
[--C-:B------:R-:W-:Y:S02]  /*6ef0*/  SHF.R.S32.HI R12, RZ, 0x1, R6.reuse ;  /* 0x00000001ff0c7819 */ /* 0x100fe40000011406 */
[----:B------:R-:W-:-:S02]  /*6f00*/  SHF.R.S32.HI R13, RZ, 0x1f, R6 ;  /* 0x0000001fff0d7819 */ /* 0x000fc40000011406 */
[----:B------:R-:W-:Y:S02]  /*6f10*/  LOP3.LUT R14, R6, 0xfffffffe, RZ, 0xc0, !PT ;  /* 0xfffffffe060e7812 */ /* 0x000fe400078ec0ff */
[----:B------:R-:W-:Y:S02]  /*6f20*/  LEA.HI R13, R13, R12, RZ, 0x4 ;  /* 0x0000000c0d0d7211 */ /* 0x000fe400078f20ff */
[----:B-1----:R-:W-:Y:S01]  /*6f30*/  SHF.R.S32.HI R5, RZ, 0x1, R10 ;  /* 0x00000001ff057819 */ /* 0x002fe2000001140a */
[----:B------:R-:W-:Y:S01]  /*6f40*/  IMAD.IADD R14, R11, 0x1, -R14 ;  /* 0x000000010b0e7824 */ /* 0x000fe200078e0a0e */
[----:B------:R-:W-:Y:S01]  /*6f50*/  SHF.R.S32.HI R10, RZ, 0x1f, R10 ;  /* 0x0000001fff0a7819 */ /* 0x000fe2000001140a */
[----:B------:R-:W-:Y:S01]  /*6f60*/  IMAD.MOV.U32 R11, RZ, RZ, 0x40000040 ;  /* 0x40000040ff0b7424 */ /* 0x000fe200078e00ff */
[----:B------:R-:W-:Y:S02]  /*6f70*/  SHF.R.S32.HI R6, RZ, 0x1, R17 ;  /* 0x00000001ff067819 */ /* 0x000fe40000011411 */
[----:B------:R-:W-:-:S02]  /*6f80*/  LEA.HI R10, R10, R5, RZ, 0x4 ;  /* 0x000000050a0a7211 */ /* 0x000fc400078f20ff */
[----:B------:R-:W-:Y:S02]  /*6f90*/  LOP3.LUT R13, R13, 0x1ffffff0, RZ, 0xc0, !PT ;  /* 0x1ffffff00d0d7812 */ /* 0x000fe400078ec0ff */
[----:B------:R-:W-:Y:S02]  /*6fa0*/  LOP3.LUT R10, R10, 0x1ffffff0, RZ, 0xc0, !PT ;  /* 0x1ffffff00a0a7812 */ /* 0x000fe400078ec0ff */
[----:B------:R-:W-:Y:S01]  /*6fb0*/  LEA.HI R19, R19, R6, RZ, 0x4 ;  /* 0x0000000613137211 */ /* 0x000fe200078f20ff */
[----:B------:R-:W-:Y:S01]  /*6fc0*/  IMAD.IADD R13, R12, 0x1, -R13 ;  /* 0x000000010c0d7824 */ /* 0x000fe200078e0a0d */
[----:B------:R-:W-:Y:S02]  /*6fd0*/  IADD3 R10, R5, -R10, RZ ;  /* 0x8000000a050a7210 */ /* 0x000fe40007ffe0ff */
[----:B------:R-:W-:Y:S02]  /*6fe0*/  LOP3.LUT R19, R19, 0x1ffffff0, RZ, 0xc0, !PT ;  /* 0x1ffffff013137812 */ /* 0x000fe400078ec0ff */
[----:B------:R-:W-:Y:S01]  /*6ff0*/  LEA R5, R13, R14, 0x3 ;  /* 0x0000000e0d057211 */ /* 0x000fe200078e18ff */
[----:B------:R-:W-:Y:S01]  /*7000*/  IMAD R9, R10, 0x8, R9 ;  /* 0x000000080a097824 */ /* 0x000fe200078e0209 */
[----:B------:R-:W-:Y:S01]  /*7010*/  IADD3 R19, R6, -R19, RZ ;  /* 0x8000001306137210 */ /* 0x000fe20007ffe0ff */
[----:B------:R-:W-:Y:S01]  /*7020*/  IMAD R6, R20, 0x2000, R16 ;  /* 0x0000200014067824 */ /* 0x000fe200078e0210 */
[----:B------:R-:W-:-:S02]  /*7030*/  LOP3.LUT R18, R17, 0xfffffffe, RZ, 0xc0, !PT ;  /* 0xfffffffe11127812 */ /* 0x000fc400078ec0ff */
[----:B------:R1:W-:Y:S01]  /*7040*/  STL [R1+0x4c], R9 ;  /* 0x00004c0901007387 */ /* 0x0003e20000100800 */
[----:B------:R-:W-:Y:S02]  /*7050*/  MOV R13, 0x40000040 ;  /* 0x40000040000d7802 */ /* 0x000fe40000000f00 */
[----:B------:R-:W-:Y:S01]  /*7060*/  IMAD.IADD R18, R15, 0x1, -R18 ;  /* 0x000000010f127824 */ /* 0x000fe200078e0a12 */
[----:B------:R2:W-:Y:S01]  /*7070*/  STL [R1+0x48], R5 ;  /* 0x0000480501007387 */ /* 0x0005e20000100800 */
[----:B------:R-:W-:Y:S02]  /*7080*/  IMAD.MOV.U32 R15, RZ, RZ, 0x40000040 ;  /* 0x40000040ff0f7424 */ /* 0x000fe400078e00ff */
[----:B------:R-:W-:Y:S02]  /*7090*/  IMAD R10, R19, 0x8, R18 ;  /* 0x00000008130a7824 */ /* 0x000fe400078e0212 */
[----:B------:R-:W-:Y:S02]  /*70a0*/  IMAD.MOV.U32 R19, RZ, RZ, 0x40000040 ;  /* 0x40000040ff137424 */ /* 0x000fe400078e00ff */
[C---:B-1----:R-:W-:Y:S01]  /*70b0*/  VIADD R9, R6.reuse, 0x4000 ;  /* 0x0000400006097836 */ /* 0x042fe20000000000 */
[----:B------:R1:W-:Y:S01]  /*70c0*/  STL [R1+0x44], R10 ;  /* 0x0000440a01007387 */ /* 0x0003e20000100800 */
[----:B--2---:R-:W-:-:S02]  /*70d0*/  IADD3 R5, R6, 0x20c00, RZ ;  /* 0x00020c0006057810 */ /* 0x004fc40007ffe0ff */
[----:B------:R-:W-:Y:S02]  /*70e0*/  SHF.R.U32.HI R6, RZ, 0x4, R6 ;  /* 0x00000004ff067819 */ /* 0x000fe40000011606 */
[----:B------:R-:W-:Y:S02]  /*70f0*/  SHF.R.U32.HI R5, RZ, 0x4, R5 ;  /* 0x00000004ff057819 */ /* 0x000fe40000011605 */
[----:B------:R-:W-:Y:S02]  /*7100*/  SHF.R.U32.HI R9, RZ, 0x4, R9 ;  /* 0x00000004ff097819 */ /* 0x000fe40000011609 */
[----:B------:R-:W-:Y:S02]  /*7110*/  LOP3.LUT R6, R6, 0x3fff, RZ, 0xc0, !PT ;  /* 0x00003fff06067812 */ /* 0x000fe400078ec0ff */
[----:B------:R-:W-:Y:S02]  /*7120*/  LOP3.LUT R5, R5, 0x3fff, RZ, 0xc0, !PT ;  /* 0x00003fff05057812 */ /* 0x000fe400078ec0ff */
[----:B------:R-:W-:-:S02]  /*7130*/  LOP3.LUT R9, R9, 0x3fff, RZ, 0xc0, !PT ;  /* 0x00003fff09097812 */ /* 0x000fc400078ec0ff */
[----:B------:R-:W-:Y:S02]  /*7140*/  LOP3.LUT R12, R6, 0x10000, RZ, 0xfc, !PT ;  /* 0x00010000060c7812 */ /* 0x000fe400078efcff */
[----:B------:R-:W-:Y:S02]  /*7150*/  LOP3.LUT R5, R5, 0x10000, RZ, 0xfc, !PT ;  /* 0x0001000005057812 */ /* 0x000fe400078efcff */
[----:B------:R-:W-:Y:S01]  /*7160*/  LOP3.LUT R6, R9, 0x10000, RZ, 0xfc, !PT ;  /* 0x0001000009067812 */ /* 0x000fe200078efcff */
[C---:B------:R-:W-:Y:S01]  /*7170*/  VIADD R22, R12.reuse, 0x2 ;  /* 0x000000020c167836 */ /* 0x040fe20000000000 */
[----:B------:R2:W-:Y:S01]  /*7180*/  STL [R1+0x3c], R12 ;  /* 0x00003c0c01007387 */ /* 0x0005e20000100800 */
[C---:B------:R-:W-:Y:S01]  /*7190*/  VIADD R20, R12.reuse, 0x4 ;  /* 0x000000040c147836 */ /* 0x040fe20000000000 */
[----:B------:R-:W-:Y:S01]  /*71a0*/  IADD3 R18, R12, 0x6, RZ ;  /* 0x000000060c127810 */ /* 0x000fe20007ffe0ff */
[C---:B------:R-:W-:Y:S01]  /*71b0*/  VIADD R14, R6.reuse, 0x2 ;  /* 0x00000002060e7836 */ /* 0x040fe20000000000 */
[----:B------:R3:W-:Y:S01]  /*71c0*/  STL [R1+0x58], R5 ;  /* 0x0000580501007387 */ /* 0x0007e20000100800 */
[----:B-1----:R-:W-:Y:S01]  /*71d0*/  IADD3 R10, R6, 0x6, RZ ;  /* 0x00000006060a7810 */ /* 0x002fe20007ffe0ff */
[----:B------:R-:W-:-:S02]  /*71e0*/  VIADD R9, R7, 0x8 ;  /* 0x0000000807097836 */ /* 0x000fc40000000000 */
[----:B------:R1:W-:Y:S01]  /*71f0*/  STL [R1+0x38], R6 ;  /* 0x0000380601007387 */ /* 0x0003e20000100800 */
[C---:B------:R-:W-:Y:S02]  /*7200*/  VIADD R9, R7.reuse, 0x14 ;  /* 0x0000001407097836 */ /* 0x040fe40000000000 */
[----:B--2---:R-:W-:Y:S01]  /*7210*/  VIADD R12, R6, 0x4 ;  /* 0x00000004060c7836 */ /* 0x004fe20000000000 */
[----:B------:R2:W-:Y:S01]  /*7220*/  STL.64 [R1+0x30], R22 ;  /* 0x0000301601007387 */ /* 0x0005e20000100a00 */
[----:B---3--:R-:W-:-:S03]  /*7230*/  VIADD R5, R7, 0x4 ;  /* 0x0000000407057836 */ /* 0x008fc60000000000 */
[----:B------:R2:W-:Y:S01]  /*7240*/  STL.64 [R1+0x28], R20 ;  /* 0x0000281401007387 */ /* 0x0005e20000100a00 */
[C---:B------:R-:W-:Y:S01]  /*7250*/  VIADD R5, R7.reuse, 0x10 ;  /* 0x0000001007057836 */ /* 0x040fe20000000000 */
[C---:B-1----:R-:W-:Y:S01]  /*7260*/  IADD3 R6, R7.reuse, 0xc, RZ ;  /* 0x0000000c07067810 */ /* 0x042fe20007ffe0ff */
[C---:B------:R-:W-:Y:S01]  /*7270*/  VIADD R5, R7.reuse, 0x1c ;  /* 0x0000001c07057836 */ /* 0x040fe20000000000 */
[----:B------:R2:W-:Y:S01]  /*7280*/  STL.64 [R1+0x20], R18 ;  /* 0x0000201201007387 */ /* 0x0005e20000100a00 */
[----:B------:R-:W-:-:S03]  /*7290*/  IADD3 R6, R7, 0x18, RZ ;  /* 0x0000001807067810 */ /* 0x000fc60007ffe0ff */
[----:B------:R2:W-:Y:S04]  /*72a0*/  STL.64 [R1+0x8], R10 ;  /* 0x0000080a01007387 */ /* 0x0005e80000100a00 */
[----:B------:R2:W-:Y:S04]  /*72b0*/  STL.64 [R1+0x18], R14 ;  /* 0x0000180e01007387 */ /* 0x0005e80000100a00 */
[----:B------:R2:W-:Y:S02]  /*72c0*/  STL.64 [R1+0x10], R12 ;  /* 0x0000100c01007387 */ /* 0x0005e40000100a00 */
.L_x_1078:
[----:B------:R-:W-:Y:S01]  /*72d0*/  IMAD.U32 R5, RZ, RZ, UR36 ;  /* 0x00000024ff057e24 */ /* 0x000fe2000f8e00ff */
[----:B------:R-:W-:Y:S05]  /*72e0*/  YIELD ;  /* 0x0000000000007946 */ /* 0x000fea0003800000 */
[----:B------:R-:W-:-:S04]  /*72f0*/  LOP3.LUT R5, R5, 0x1, RZ, 0xfc, !PT ;  /* 0x0000000105057812 */ /* 0x000fc800078efcff */
[----:B------:R-:W-:-:S13]  /*7300*/  ISETP.NE.AND P0, PT, R5, 0x3, PT ;  /* 0x000000030500780c */ /* 0x000fda0003f05270 */
[----:B------:R-:W-:Y:S05]  /*7310*/  @!P0 BRA `(.L_x_1068) ;  /* 0x0000000000048947 */ /* 0x000fea0003800000 */
[----:B------:R-:W-:Y:S01]  /*7320*/  BPT.TRAP 0x1 ;  /* 0x000000040000795c */ /* 0x000fe20000300000 */
.L_x_1068:
[----:B------:R-:W-:Y:S02]  /*7330*/  LEA R6, R0, R16, 0x3 ;  /* 0x0000001000067211 */ /* 0x000fe400078e18ff */
[----:B--2---:R-:W-:-:S04]  /*7340*/  SHF.L.U32 R23, R4, 0x1f, RZ ;  /* 0x0000001f04177819 */ /* 0x004fc800000006ff */
[----:B------:R1:W2:Y:S01]  /*7350*/  SYNCS.PHASECHK.TRANS64.TRYWAIT P1, [R6+URZ+0x30c10], R23 ;  /* 0x030c1017060075a7 */ /* 0x0002a2000802017f */
[----:B------:R-:W-:Y:S05]  /*7360*/  @!P0 BRA `(.L_x_1069) ;  /* 0x0000000000048947 */ /* 0x000fea0003800000 */
[----:B------:R-:W-:Y:S01]  /*7370*/  BPT.TRAP 0x1 ;  /* 0x000000040000795c */ /* 0x000fe20000300000 */
.L_x_1069:
[----:B------:R-:W-:-:S05]  /*7380*/  VIADD R5, R16, 0x10000 ;  /* 0x0001000010057836 */ /* 0x000fca0000000000 */
[----:B------:R-:W-:-:S04]  /*7390*/  SHF.R.U32.HI R5, RZ, 0x4, R5 ;  /* 0x00000004ff057819 */ /* 0x000fc80000011605 */
[----:B------:R-:W-:-:S04]  /*73a0*/  LOP3.LUT R5, R5, 0x3fff, RZ, 0xc0, !PT ;  /* 0x00003fff05057812 */ /* 0x000fc800078ec0ff */
[----:B------:R-:W-:Y:S01]  /*73b0*/  LOP3.LUT R9, R5, 0x10000, RZ, 0xfc, !PT ;  /* 0x0001000005097812 */ /* 0x000fe200078efcff */
[----:B--2---:R-:W-:Y:S06]  /*73c0*/  @P1 BRA `(.L_x_1070) ;  /* 0x0000000000081947 */ /* 0x004fec0003800000 */
[----:B------:R-:W2:Y:S02]  /*73d0*/  SYNCS.PHASECHK.TRANS64.TRYWAIT P1, [R6+URZ+0x30c10], R23 ;  /* 0x030c1017060075a7 */ /* 0x000ea4000802017f */
[----:B--2---:R-:W-:Y:S05]  /*73e0*/  @!P1 BRA `(.L_x_1071) ;  /* 0x000000e000989947 */ /* 0x004fea0003800000 */
.L_x_1070:
[----:B------:R-:W3:Y:S04]  /*73f0*/  LDL R17, [R1+0x3c] ;  /* 0x00003c0001117983 */ /* 0x000ee80000100800 */
[----:B------:R-:W4:Y:S04]  /*7400*/  LDL.64 R20, [R1+0x30] ;  /* 0x0000300001147983 */ /* 0x000f280000100a00 */
[----:B------:R-:W5:Y:S01]  /*7410*/  LDL.64 R18, [R1+0x28] ;  /* 0x0000280001127983 */ /* 0x000f620000100a00 */
[----:B------:R-:W-:Y:S01]  /*7420*/  IMAD R9, R0, 0x400, R9 ;  /* 0x0000040000097824 */ /* 0x000fe200078e0209 */
[----:B------:R-:W-:Y:S05]  /*7430*/  WARPSYNC.ALL ;  /* 0x0000000000007948 */ /* 0x000fea0003800000 */
[----:B------:R-:W-:Y:S01]  /*7440*/  R2UR UR6, R9 ;  /* 0x00000000090672ca */ /* 0x000fe200000e0000 */
[----:B------:R-:W-:Y:S01]  /*7450*/  WARPGROUP.ARRIVE ;  /* 0x00000000000079c5 */ /* 0x000fe20000000000 */
[----:B------:R-:W-:Y:S01]  /*7460*/  UMOV UR5, 0x40000040 ;  /* 0x4000004000057882 */ /* 0x000fe20000000000 */
[----:B------:R-:W-:Y:S01]  /*7470*/  UMOV UR7, 0x40000040 ;  /* 0x4000004000077882 */ /* 0x000fe20000000000 */
[----:B------:R-:W2:Y:S01]  /*7480*/  LDL.64 R14, [R1+0x20] ;  /* 0x00002000010e7983 */ /* 0x000ea20000100a00 */
[----:B------:R-:W-:-:S03]  /*7490*/  UMOV UR11, 0x40000040 ;  /* 0x40000040000b7882 */ /* 0x000fc60000000000 */
[----:B------:R-:W2:Y:S04]  /*74a0*/  LDL R13, [R1+0x48] ;  /* 0x00004800010d7983 */ /* 0x000ea80000100800 */
[----:B------:R-:W2:Y:S04]  /*74b0*/  LDL R10, [R1+0x54] ;  /* 0x00005400010a7983 */ /* 0x000ea80000100800 */
[----:B------:R-:W2:Y:S04]  /*74c0*/  LDL R12, [R1+0x4c] ;  /* 0x00004c00010c7983 */ /* 0x000ea80000100800 */
[----:B------:R-:W2:Y:S01]  /*74d0*/  LDL R11, [R1+0x44] ;  /* 0x00004400010b7983 */ /* 0x000ea20000100800 */
[----:B---3--:R-:W-:-:S13]  /*74e0*/  R2UR UR4, R17 ;  /* 0x00000000110472ca */ /* 0x008fda00000e0000 */
[----:B------:R-:W-:Y:S01]  /*74f0*/  HGMMA.64x128x16.F32.BF16 R76, gdesc[UR4], RZ, !UPT, gsb0 ;  /* 0x01e00000044c79f0 */ /* 0x000fe2000c0018ff */
[----:B----4-:R-:W-:Y:S02]  /*7500*/  R2UR UR8, R20 ;  /* 0x00000000140872ca */ /* 0x010fe400000e0000 */
[----:B------:R-:W-:Y:S01]  /*7510*/  R2UR UR9, R21 ;  /* 0x00000000150972ca */ /* 0x000fe200000e0000 */
[----:B------:R-:W-:-:S07]  /*7520*/  UIADD3 UR4, UR6, 0x2, URZ ;  /* 0x0000000206047890 */ /* 0x000fce000fffe03f */
[----:B------:R-:W-:Y:S01]  /*7530*/  UMOV UR10, UR4 ;  /* 0x00000004000a7c82 */ /* 0x000fe20008000000 */
[----:B------:R-:W-:Y:S01]  /*7540*/  UIADD3 UR4, UR6, 0x4, URZ ;  /* 0x0000000406047890 */ /* 0x000fe2000fffe03f */
[----:B------:R-:W-:Y:S02]  /*7550*/  WARPGROUP.DEPBAR.LE gsb0, 0x0 ;  /* 0x00008000000079c5 */ /* 0x000fe40000010000 */
[----:B------:R-:W-:-:S06]  /*7560*/  WARPGROUP.ARRIVE ;  /* 0x00000000000079c5 */ /* 0x000fcc0000000000 */
[----:B------:R-:W-:Y:S01]  /*7570*/  HGMMA.64x128x16.F32.BF16 R76, gdesc[UR8], R76, gsb0 ;  /* 0x01e00000084c79f0 */ /* 0x000fe2000800184c */
[----:B-----5:R-:W-:Y:S02]  /*7580*/  R2UR UR8, R18 ;  /* 0x00000000120872ca */ /* 0x020fe400000e0000 */
[----:B------:R-:W-:Y:S01]  /*7590*/  R2UR UR9, R19 ;  /* 0x00000000130972ca */ /* 0x000fe200000e0000 */
[----:B------:R-:W-:Y:S01]  /*75a0*/  UMOV UR10, UR4 ;  /* 0x00000004000a7c82 */ /* 0x000fe20008000000 */
[----:B------:R-:W-:Y:S01]  /*75b0*/  UMOV UR11, 0x40000040 ;  /* 0x40000040000b7882 */ /* 0x000fe20000000000 */
[----:B--2---:R-:W-:Y:S02]  /*75c0*/  R2UR UR4, R14 ;  /* 0x000000000e0472ca */ /* 0x004fe400000e0000 */
[----:B------:R-:W-:Y:S01]  /*75d0*/  R2UR UR5, R15 ;  /* 0x000000000f0572ca */ /* 0x000fe200000e0000 */
[----:B------:R-:W-:Y:S01]  /*75e0*/  UIADD3 UR6, UR6, 0x6, URZ ;  /* 0x0000000606067890 */ /* 0x000fe2000fffe03f */
[----:B------:R-:W-:Y:S01]  /*75f0*/  UMOV UR7, 0x40000040 ;  /* 0x4000004000077882 */ /* 0x000fe20000000000 */
[----:B------:R-:W-:-:S02]  /*7600*/  WARPGROUP.DEPBAR.LE gsb0, 0x0 ;  /* 0x00008000000079c5 */ /* 0x000fc40000010000 */
[----:B------:R-:W-:-:S06]  /*7610*/  WARPGROUP.ARRIVE ;  /* 0x00000000000079c5 */ /* 0x000fcc0000000000 */
[----:B------:R-:W-:Y:S01]  /*7620*/  HGMMA.64x128x16.F32.BF16 R76, gdesc[UR8], R76, gsb0 ;  /* 0x01e00000084c79f0 */ /* 0x000fe2000800184c */
[C---:B------:R-:W-:Y:S01]  /*7630*/  IMAD R14, R0.reuse, 0x80, R13 ;  /* 0x00000080000e7824 */ /* 0x040fe200078e020d */
[C---:B------:R-:W-:Y:S01]  /*7640*/  LEA R10, R0.reuse, R10, 0x7 ;  /* 0x0000000a000a7211 */ /* 0x040fe200078e38ff */
[C---:B------:R-:W-:Y:S01]  /*7650*/  IMAD R12, R0.reuse, 0x80, R12 ;  /* 0x00000080000c7824 */ /* 0x040fe200078e020c */
[----:B------:R-:W-:Y:S02]  /*7660*/  LEA R18, R0, R11, 0x7 ;  /* 0x0000000b00127211 */ /* 0x000fe400078e38ff */
[C---:B------:R-:W-:Y:S01]  /*7670*/  LEA R19, R3.reuse, R14, 0x1 ;  /* 0x0000000e03137211 */ /* 0x040fe200078e08ff */
[C---:B------:R-:W-:Y:S02]  /*7680*/  IMAD R15, R3.reuse, 0x2, R12 ;  /* 0x00000002030f7824 */ /* 0x040fe400078e020c */
[C---:B------:R-:W-:Y:S02]  /*7690*/  IMAD R13, R3.reuse, 0x2, R10 ;  /* 0x00000002030d7824 */ /* 0x040fe400078e020a */
[----:B------:R-:W-:Y:S01]  /*76a0*/  IMAD R21, R3, 0x2, R18 ;  /* 0x0000000203157824 */ /* 0x000fe200078e0212 */
[----:B------:R-:W-:Y:S01]  /*76b0*/  LEA R9, R15, R16, 0x2 ;  /* 0x000000100f097211 */ /* 0x000fe200078e10ff */
[----:B------:R-:W-:-:S02]  /*76c0*/  IMAD R17, R13, 0x4, R16 ;  /* 0x000000040d117824 */ /* 0x000fc400078e0210 */
        /* <DEDUP_REMOVED lines=17> */
.L_x_1072:
[----:B------:R1:W1:Y:S01]  /*77e0*/  SYNCS.PHASECHK.TRANS64.TRYWAIT P1, [R6+URZ+0x30c30], R23 ;  /* 0x030c3017060075a7 */ /* 0x000262000802017f */
[----:B------:R-:W-:Y:S05]  /*77f0*/  @!P0 BRA `(.L_x_1073) ;  /* 0x0000000000048947 */ /* 0x000fea0003800000 */
[----:B------:R-:W-:Y:S01]  /*7800*/  BPT.TRAP 0x1 ;  /* 0x000000040000795c */ /* 0x000fe20000300000 */
.L_x_1073:
[----:B-1----:R-:W-:Y:S05]  /*7810*/  @P1 BRA `(.L_x_1074) ;  /* 0x0000000000081947 */ /* 0x002fea0003800000 */
[----:B------:R-:W1:Y:S02]  /*7820*/  SYNCS.PHASECHK.TRANS64.TRYWAIT P1, [R6+URZ+0x30c30], R23 ;  /* 0x030c3017060075a7 */ /* 0x000e64000802017f */
[----:B-1----:R-:W-:Y:S05]  /*7830*/  @!P1 BRA `(.L_x_1075) ;  /* 0x000000dc00989947 */ /* 0x002fea0003800000 */
.L_x_1074:
[----:B------:R-:W2:Y:S01]  /*7840*/  LDL R26, [R1+0x38] ;  /* 0x00003800011a7983 */ /* 0x000ea20000100800 */
[----:B------:R-:W-:Y:S01]  /*7850*/  VIADD R24, R16, 0x18000 ;  /* 0x0001800010187836 */ /* 0x000fe20000000000 */
[----:B------:R-:W-:Y:S02]  /*7860*/  ULDC UR8, c[0x0][0x75c] ;  /* 0x0001d70000087ab9 */ /* 0x000fe40000000800 */
[----:B------:R-:W-:Y:S01]  /*7870*/  STL [R1+0xf8], R162 ;  /* 0x0000f8a201007387 */ /* 0x000fe20000100800 */
[----:B------:R-:W-:Y:S01]  /*7880*/  FMUL.FTZ R18, R76, UR8 ;  /* 0x000000084c127c20 */ /* 0x000fe20008410000 */
[----:B------:R-:W-:Y:S01]  /*7890*/  SHF.R.U32.HI R24, RZ, 0x4, R24 ;  /* 0x00000004ff187819 */ /* 0x000fe20000011618 */
[----:B------:R-:W-:Y:S01]  /*78a0*/  FMUL.FTZ R19, R77, UR8 ;  /* 0x000000084d137c20 */ /* 0x000fe20008410000 */
[----:B------:R-:W-:Y:S01]  /*78b0*/  STL [R1+0xf4], R161 ;  /* 0x0000f4a101007387 */ /* 0x000fe20000100800 */
[----:B------:R-:W-:Y:S01]  /*78c0*/  FMUL.FTZ R20, R78, UR8 ;  /* 0x000000084e147c20 */ /* 0x000fe20008410000 */
[----:B------:R-:W-:Y:S01]  /*78d0*/  LOP3.LUT R210, R24, 0x3fff, RZ, 0xc0, !PT ;  /* 0x00003fff18d27812 */ /* 0x000fe200078ec0ff */
[----:B------:R-:W-:Y:S01]  /*78e0*/  FMUL.FTZ R21, R79, UR8 ;  /* 0x000000084f157c20 */ /* 0x000fe20008410000 */
[----:B------:R-:W-:Y:S01]  /*78f0*/  STL [R1+0xf0], R160 ;  /* 0x0000f0a001007387 */ /* 0x000fe20000100800 */
[----:B------:R-:W-:Y:S01]  /*7900*/  FMUL.FTZ R22, R80, UR8 ;  /* 0x0000000850167c20 */ /* 0x000fe20008410000 */
[----:B------:R-:W-:Y:S01]  /*7910*/  LOP3.LUT R25, R210, 0x10000, RZ, 0xfc, !PT ;  /* 0x00010000d2197812 */ /* 0x000fe200078efcff */
[----:B------:R-:W-:Y:S01]  /*7920*/  FMUL.FTZ R23, R81, UR8 ;  /* 0x0000000851177c20 */ /* 0x000fe20008410000 */
[----:B------:R-:W-:Y:S01]  /*7930*/  STL [R1+0xec], R159 ;  /* 0x0000ec9f01007387 */ /* 0x000fe20000100800 */
[----:B------:R-:W-:Y:S01]  /*7940*/  FMUL.FTZ R204, R82, UR8 ;  /* 0x0000000852cc7c20 */ /* 0x000fe20008410000 */
[----:B------:R-:W-:Y:S01]  /*7950*/  LEA R25, R0, R25, 0xa ;  /* 0x0000001900197211 */ /* 0x000fe200078e50ff */
[----:B------:R-:W-:Y:S01]  /*7960*/  FMUL.FTZ R205, R83, UR8 ;  /* 0x0000000853cd7c20 */ /* 0x000fe20008410000 */
[----:B------:R-:W-:Y:S01]  /*7970*/  STL [R1+0xe8], R158 ;  /* 0x0000e89e01007387 */ /* 0x000fe20000100800 */
[----:B------:R-:W-:Y:S01]  /*7980*/  FMUL.FTZ R206, R84, UR8 ;  /* 0x0000000854ce7c20 */ /* 0x000fe20008410000 */
[----:B------:R-:W-:Y:S01]  /*7990*/  FMUL.FTZ R207, R85, UR8 ;  /* 0x0000000855cf7c20 */ /* 0x000fe20008410000 */
[----:B------:R-:W-:Y:S01]  /*79a0*/  FMUL.FTZ R208, R86, UR8 ;  /* 0x0000000856d07c20 */ /* 0x000fe20008410000 */
[----:B------:R-:W-:Y:S01]  /*79b0*/  STL [R1+0xe4], R157 ;  /* 0x0000e49d01007387 */ /* 0x000fe20000100800 */
[----:B------:R-:W-:Y:S01]  /*79c0*/  R2UR UR6, R25 ;  /* 0x00000000190672ca */ /* 0x000fe200000e0000 */
[----:B------:R-:W-:Y:S01]  /*79d0*/  FMUL.FTZ R209, R87, UR8 ;  /* 0x0000000857d17c20 */ /* 0x000fe20008410000 */
[----:B------:R-:W-:Y:S01]  /*79e0*/  UMOV UR5, 0x40000040 ;  /* 0x4000004000057882 */ /* 0x000fe20000000000 */
[----:B------:R-:W-:Y:S01]  /*79f0*/  STL [R1+0xe0], R156 ;  /* 0x0000e09c01007387 */ /* 0x000fe20000100800 */
[----:B------:R-:W-:Y:S01]  /*7a00*/  UMOV UR7, 0x40000040 ;  /* 0x4000004000077882 */ /* 0x000fe20000000000 */
[----:B------:R-:W-:Y:S01]  /*7a10*/  FMUL.FTZ R104, R104, UR8 ;  /* 0x0000000868687c20 */ /* 0x000fe20008410000 */
[----:B------:R-:W-:Y:S01]  /*7a20*/  FMUL.FTZ R105, R105, UR8 ;  /* 0x0000000869697c20 */ /* 0x000fe20008410000 */
[----:B------:R-:W-:Y:S01]  /*7a30*/  STL [R1+0xdc], R155 ;  /* 0x0000dc9b01007387 */ /* 0x000fe20000100800 */
[----:B------:R-:W-:Y:S01]  /*7a40*/  UMOV UR15, 0x40000040 ;  /* 0x40000040000f7882 */ /* 0x000fe20000000000 */
[----:B--2---:R-:W-:-:S02]  /*7a50*/  R2UR UR4, R26 ;  /* 0x000000001a0472ca */ /* 0x004fc400000e0000 */
[----:B------:R-:W-:Y:S01]  /*7a60*/  STL [R1+0xd8], R154 ;  /* 0x0000d89a01007387 */ /* 0x000fe20000100800 */
[----:B------:R-:W-:Y:S01]  /*7a70*/  FMUL.FTZ R112, R112, UR8 ;  /* 0x0000000870707c20 */ /* 0x000fe20008410000 */
[----:B------:R-:W-:Y:S01]  /*7a80*/  FMUL.FTZ R113, R113, UR8 ;  /* 0x0000000871717c20 */ /* 0x000fe20008410000 */
[----:B------:R-:W-:Y:S01]  /*7a90*/  FMUL.FTZ R114, R114, UR8 ;  /* 0x0000000872727c20 */ /* 0x000fe20008410000 */
        /* <DEDUP_REMOVED lines=43> */
[----:B------:R-:W-:Y:S01]  /*7d50*/  UMOV UR11, 0x40000040 ;  /* 0x40000040000b7882 */ /* 0x000fe20000000000 */
[----:B------:R-:W-:Y:S01]  /*7d60*/  STL [R1+0xa8], R142 ;  /* 0x0000a88e01007387 */ /* 0x000fe20000100800 */
[----:B------:R-:W1:Y:S03]  /*7d70*/  MUFU.TANH R18, R18 ;  /* 0x0000001200127308 */ /* 0x000e660000002400 */
[----:B------:R-:W-:Y:S04]  /*7d80*/  STL [R1+0xa4], R141 ;  /* 0x0000a48d01007387 */ /* 0x000fe80000100800 */
[----:B------:R-:W-:Y:S01]  /*7d90*/  STL [R1+0xa0], R140 ;  /* 0x0000a08c01007387 */ /* 0x000fe20000100800 */
[----:B------:R-:W2:Y:S03]  /*7da0*/  MUFU.TANH R20, R20 ;  /* 0x0000001400147308 */ /* 0x000ea60000002400 */
[----:B------:R-:W-:Y:S04]  /*7db0*/  STL [R1+0x9c], R6 ;  /* 0x00009c0601007387 */ /* 0x000fe80000100800 */
[----:B------:R-:W-:Y:S01]  /*7dc0*/  STL [R1+0x98], R5 ;  /* 0x0000980501007387 */ /* 0x000fe20000100800 */
[C---:B------:R-:W-:Y:S01]  /*7dd0*/  VIADD R230, R7.reuse, 0x4 ;  /* 0x0000000407e67836 */ /* 0x040fe20000000000 */
[----:B------:R-:W3:Y:S02]  /*7de0*/  MUFU.TANH R19, R19 ;  /* 0x0000001300137308 */ /* 0x000ee40000002400 */
[----:B------:R-:W-:Y:S04]  /*7df0*/  STL [R1+0x94], R4 ;  /* 0x0000940401007387 */ /* 0x000fe80000100800 */
[----:B------:R-:W-:Y:S01]  /*7e00*/  STL [R1+0x90], R3 ;  /* 0x0000900301007387 */ /* 0x000fe20000100800 */
[C---:B------:R-:W-:Y:S01]  /*7e10*/  ISETP.GT.AND P2, PT, R8.reuse, RZ, PT ;  /* 0x000000ff0800720c */ /* 0x040fe20003f44270 */
[----:B------:R-:W4:Y:S02]  /*7e20*/  MUFU.TANH R21, R21 ;  /* 0x0000001500157308 */ /* 0x000f240000002400 */
[----:B------:R1:W-:Y:S01]  /*7e30*/  STL [R1+0x8c], R2 ;  /* 0x00008c0201007387 */ /* 0x0003e20000100800 */
[----:B------:R-:W-:Y:S01]  /*7e40*/  VIADD R212, R7, 0x8 ;  /* 0x0000000807d47836 */ /* 0x000fe20000000000 */
[----:B------:R-:W-:-:S02]  /*7e50*/  ISETP.GT.AND P1, PT, R8, 0x8, PT ;  /* 0x000000080800780c */ /* 0x000fc40003f24270 */
[----:B------:R-:W-:Y:S02]  /*7e60*/  IADD3 R213, R7, 0xc, RZ ;  /* 0x0000000c07d57810 */ /* 0x000fe40007ffe0ff */
[----:B------:R-:W4:Y:S01]  /*7e70*/  MUFU.TANH R22, R22 ;  /* 0x0000001600167308 */ /* 0x000f220000002400 */
[----:B-1----:R-:W2:Y:S01]  /*7e80*/  LDL.64 R2, [R1+0x18] ;  /* 0x0000180001027983 */ /* 0x002ea20000100a00 */
[----:B------:R-:W-:-:S06]  /*7e90*/  WARPGROUP.ARRIVE ;  /* 0x00000000000079c5 */ /* 0x000fcc0000000000 */
[----:B------:R-:W-:Y:S01]  /*7ea0*/  MUFU.TANH R204, R204 ;  /* 0x000000cc00cc7308 */ /* 0x000fe20000002400 */
[----:B------:R-:W-:Y:S07]  /*7eb0*/  HGMMA.64x128x16.F32.BF16 R24, gdesc[UR4], RZ, !UPT, gsb0 ;  /* 0x01e00000041879f0 */ /* 0x000fee000c0018ff */
[----:B------:R-:W-:Y:S08]  /*7ec0*/  MUFU.TANH R161, R104 ;  /* 0x0000006800a17308 */ /* 0x000ff00000002400 */
[----:B------:R1:W-:Y:S01]  /*7ed0*/  MUFU.TANH R159, R105 ;  /* 0x00000069009f7308 */ /* 0x0003e20000002400 */
[----:B------:R-:W-:Y:S01]  /*7ee0*/  FMUL.FTZ R88, R90, UR8 ;  /* 0x000000085a587c20 */ /* 0x000fe20008410000 */
[----:B------:R-:W-:Y:S01]  /*7ef0*/  FMUL.FTZ R89, R94, UR8 ;  /* 0x000000085e597c20 */ /* 0x000fe20008410000 */
[----:B------:R-:W-:Y:S01]  /*7f00*/  FMUL.FTZ R91, R97, UR8 ;  /* 0x00000008615b7c20 */ /* 0x000fe20008410000 */
[----:B------:R-:W-:Y:S01]  /*7f10*/  FMUL.FTZ R92, R98, UR8 ;  /* 0x00000008625c7c20 */ /* 0x000fe20008410000 */
[----:B------:R-:W-:Y:S01]  /*7f20*/  FMUL.FTZ R93, R101, UR8 ;  /* 0x00000008655d7c20 */ /* 0x000fe20008410000 */
[----:B------:R-:W-:-:S02]  /*7f30*/  FMUL.FTZ R116, R136, UR8 ;  /* 0x0000000888747c20 */ /* 0x000fc40008410000 */
[----:B------:R3:W-:Y:S01]  /*7f40*/  MUFU.TANH R153, R112 ;  /* 0x0000007000997308 */ /* 0x0007e20000002400 */
[----:B-1----:R-:W4:Y:S01]  /*7f50*/  LDL.64 R104, [R1+0x8] ;  /* 0x0000080001687983 */ /* 0x002f220000100a00 */
[----:B------:R-:W-:-:S06]  /*7f60*/  UIADD3 UR4, UR6, 0x2, URZ ;  /* 0x0000000206047890 */ /* 0x000fcc000fffe03f */
[----:B------:R1:W-:Y:S01]  /*7f70*/  MUFU.TANH R151, R113 ;  /* 0x0000007100977308 */ /* 0x0003e20000002400 */
[----:B------:R-:W-:-:S07]  /*7f80*/  UMOV UR14, UR4 ;  /* 0x00000004000e7c82 */ /* 0x000fce0008000000 */
[----:B------:R1:W-:Y:S08]  /*7f90*/  MUFU.TANH R152, R114 ;  /* 0x0000007200987308 */ /* 0x0003f00000002400 */
[----:B------:R1:W-:Y:S08]  /*7fa0*/  MUFU.TANH R150, R115 ;  /* 0x0000007300967308 */ /* 0x0003f00000002400 */
[----:B------:R1:W-:Y:S08]  /*7fb0*/  MUFU.TANH R149, R117 ;  /* 0x0000007500957308 */ /* 0x0003f00000002400 */
[----:B------:R1:W-:Y:S01]  /*7fc0*/  MUFU.TANH R145, R121 ;  /* 0x0000007900917308 */ /* 0x0003e20000002400 */
[----:B------:R-:W4:Y:S01]  /*7fd0*/  SHFL.IDX PT, R96, R17, R7, 0x1f ;  /* 0x00001f0711607589 */ /* 0x000f2200000e0000 */
[----:B------:R-:W-:Y:S01]  /*7fe0*/  FSEL R99, R18, -INF , P2 ;  /* 0xff80000012637808 */ /* 0x000fe20001000000 */
[----:B------:R-:W-:Y:S01]  /*7ff0*/  ULDC UR5, c[0x0][0x744] ;  /* 0x0001d10000057ab9 */ /* 0x000fe20000000800 */
[----:B------:R-:W-:-:S02]  /*8000*/  VIADD R220, R7, 0x10 ;  /* 0x0000001007dc7836 */ /* 0x000fc40000000000 */
[----:B------:R-:W-:Y:S02]  /*8010*/  VIADD R224, R7, 0x14 ;  /* 0x0000001407e07836 */ /* 0x000fe40000000000 */
[----:B------:R-:W-:Y:S08]  /*8020*/  MUFU.TANH R23, R23 ;  /* 0x0000001700177308 */ /* 0x000ff00000002400 */
[----:B------:R-:W4:Y:S08]  /*8030*/  MUFU.TANH R205, R205 ;  /* 0x000000cd00cd7308 */ /* 0x000f300000002400 */
[----:B------:R-:W4:Y:S08]  /*8040*/  MUFU.TANH R206, R206 ;  /* 0x000000ce00ce7308 */ /* 0x000f300000002400 */
[----:B------:R-:W4:Y:S08]  /*8050*/  MUFU.TANH R207, R207 ;  /* 0x000000cf00cf7308 */ /* 0x000f300000002400 */
[----:B------:R-:W4:Y:S08]  /*8060*/  MUFU.TANH R208, R208 ;  /* 0x000000d000d07308 */ /* 0x000f300000002400 */
[----:B------:R-:W-:Y:S01]  /*8070*/  MUFU.TANH R209, R209 ;  /* 0x000000d100d17308 */ /* 0x000fe20000002400 */
[----:B--2---:R-:W-:-:S02]  /*8080*/  R2UR UR12, R2 ;  /* 0x00000000020c72ca */ /* 0x004fc400000e0000 */
[----:B------:R-:W-:Y:S02]  /*8090*/  R2UR UR13, R3 ;  /* 0x00000000030d72ca */ /* 0x000fe400000e0000 */
[----:B------:R-:W2:Y:S01]  /*80a0*/  LDL.64 R2, [R1+0x10] ;  /* 0x0000100001027983 */ /* 0x000ea20000100a00 */
[----:B------:R-:W-:Y:S02]  /*80b0*/  WARPGROUP.DEPBAR.LE gsb0, 0x0 ;  /* 0x00008000000079c5 */ /* 0x000fe40000010000 */
[----:B------:R-:W-:-:S08]  /*80c0*/  WARPGROUP.ARRIVE ;  /* 0x00000000000079c5 */ /* 0x000fd00000000000 */
[----:B------:R-:W-:Y:S01]  /*80d0*/  HGMMA.64x128x16.F32.BF16 R24, gdesc[UR12], R24, gsb0 ;  /* 0x01e000000c1879f0 */ /* 0x000fe20008001818 */
[----:B------:R-:W-:Y:S01]  /*80e0*/  UIADD3 UR4, UR6, 0x4, URZ ;  /* 0x0000000406047890 */ /* 0x000fe2000fffe03f */
[----:B------:R-:W-:-:S06]  /*80f0*/  UMOV UR15, 0x40000040 ;  /* 0x40000040000f7882 */ /* 0x000fcc0000000000 */
[----:B------:R-:W-:Y:S01]  /*8100*/  UMOV UR14, UR4 ;  /* 0x00000004000e7c82 */ /* 0x000fe20008000000 */
[----:B---3--:R-:W-:Y:S01]  /*8110*/  FMUL.FTZ R112, R118, UR8 ;  /* 0x0000000876707c20 */ /* 0x008fe20008410000 */
[----:B------:R-:W-:Y:S01]  /*8120*/  FMUL.FTZ R90, R95, UR8 ;  /* 0x000000085f5a7c20 */ /* 0x000fe20008410000 */
[----:B------:R-:W-:Y:S01]  /*8130*/  FMUL.FTZ R94, R102, UR8 ;  /* 0x00000008665e7c20 */ /* 0x000fe20008410000 */
[----:B-1----:R-:W-:Y:S01]  /*8140*/  FMUL.FTZ R113, R133, UR8 ;  /* 0x0000000885717c20 */ /* 0x002fe20008410000 */
[----:B------:R-:W-:Y:S01]  /*8150*/  FMUL.FTZ R114, R134, UR8 ;  /* 0x0000000886727c20 */ /* 0x000fe20008410000 */
[----:B------:R-:W-:Y:S01]  /*8160*/  FMUL.FTZ R115, R135, UR8 ;  /* 0x0000000887737c20 */ /* 0x000fe20008410000 */
[----:B------:R-:W-:Y:S01]  /*8170*/  FMUL.FTZ R117, R137, UR8 ;  /* 0x0000000889757c20 */ /* 0x000fe20008410000 */
[----:B------:R-:W-:Y:S01]  /*8180*/  FMUL.FTZ R118, R138, UR8 ;  /* 0x000000088a767c20 */ /* 0x000fe20008410000 */
[----:B------:R-:W-:Y:S01]  /*8190*/  FMUL.FTZ R121, R139, UR8 ;  /* 0x000000088b797c20 */ /* 0x000fe20008410000 */
[----:B----4-:R-:W-:-:S02]  /*81a0*/  R2UR UR8, R104 ;  /* 0x00000000680872ca */ /* 0x010fc400000e0000 */
[----:B------:R-:W-:Y:S01]  /*81b0*/  R2UR UR9, R105 ;  /* 0x00000000690972ca */ /* 0x000fe200000e0000 */
[----:B------:R-:W-:Y:S01]  /*81c0*/  UIADD3 UR6, UR6, 0x6, URZ ;  /* 0x0000000606067890 */ /* 0x000fe2000fffe03f */
[----:B------:R-:W-:Y:S02]  /*81d0*/  WARPGROUP.DEPBAR.LE gsb0, 0x0 ;  /* 0x00008000000079c5 */ /* 0x000fe40000010000 */
[----:B------:R-:W-:-:S04]  /*81e0*/  WARPGROUP.ARRIVE ;  /* 0x00000000000079c5 */ /* 0x000fc80000000000 */
[----:B------:R-:W-:Y:S01]  /*81f0*/  UMOV UR10, UR6 ;  /* 0x00000006000a7c82 */ /* 0x000fe20008000000 */
[----:B--2---:R-:W-:Y:S02]  /*8200*/  R2UR UR12, R2 ;  /* 0x00000000020c72ca */ /* 0x004fe400000e0000 */
[----:B------:R-:W-:-:S13]  /*8210*/  R2UR UR13, R3 ;  /* 0x00000000030d72ca */ /* 0x000fda00000e0000 */
[----:B------:R-:W-:Y:S01]  /*8220*/  HGMMA.64x128x16.F32.BF16 R24, gdesc[UR12], R24, gsb0 ;  /* 0x01e000000c1879f0 */ /* 0x000fe20008001818 */
[----:B------:R-:W1:Y:S01]  /*8230*/  SHFL.IDX PT, R97, R17, R230, 0x1f ;  /* 0x00001fe611617589 */ /* 0x000e6200000e0000 */
[----:B------:R-:W-:-:S03]  /*8240*/  FSEL R98, R20, -INF , P1 ;  /* 0xff80000014627808 */ /* 0x000fc60000800000 */
[----:B------:R-:W2:Y:S01]  /*8250*/  SHFL.IDX PT, R95, R17, R212, 0x1f ;  /* 0x00001fd4115f7589 */ /* 0x000ea200000e0000 */
[--C-:B------:R-:W-:Y:S01]  /*8260*/  FFMA.FTZ R99, R99, UR5, -R96.reuse ;  /* 0x0000000563637c23 */ /* 0x100fe20008010860 */
[----:B------:R-:W-:Y:S01]  /*8270*/  FFMA.FTZ R98, R98, UR5, -R96 ;  /* 0x0000000562627c23 */ /* 0x000fe20008010860 */
[----:B------:R-:W-:Y:S01]  /*8280*/  MUFU.TANH R147, R120 ;  /* 0x0000007800937308 */ /* 0x000fe20000002400 */
[----:B------:R-:W3:Y:S01]  /*8290*/  SHFL.IDX PT, R96, R17, R213, 0x1f ;  /* 0x00001fd511607589 */ /* 0x000ee200000e0000 */
[----:B------:R-:W-:-:S06]  /*82a0*/  FSEL R100, R19, -INF , P2 ;  /* 0xff80000013647808 */ /* 0x000fcc0001000000 */
[----:B------:R-:W-:Y:S01]  /*82b0*/  MUFU.EX2 R120, R99 ;  /* 0x0000006300787308 */ /* 0x000fe20000000800 */
[----:B------:R-:W-:Y:S07]  /*82c0*/  SHFL.IDX PT, R102, R17, R224, 0x1f ;  /* 0x00001fe011667589 */ /* 0x000fee00000e0000 */
[----:B------:R4:W-:Y:S01]  /*82d0*/  MUFU.EX2 R99, R98 ;  /* 0x0000006200637308 */ /* 0x0009e20000000800 */
[----:B-1----:R-:W-:Y:S01]  /*82e0*/  FFMA.FTZ R100, R100, UR5, -R97 ;  /* 0x0000000564647c23 */ /* 0x002fe20008010861 */
[----:B----4-:R-:W-:-:S06]  /*82f0*/  FSEL R98, R21, -INF , P1 ;  /* 0xff80000015627808 */ /* 0x010fcc0000800000 */
[----:B------:R1:W-:Y:S01]  /*8300*/  MUFU.TANH R162, R103 ;  /* 0x0000006700a27308 */ /* 0x0003e20000002400 */
[----:B------:R-:W-:-:S07]  /*8310*/  FFMA.FTZ R98, R98, UR5, -R97 ;  /* 0x0000000562627c23 */ /* 0x000fce0008010861 */
[----:B------:R4:W-:Y:S01]  /*8320*/  MUFU.TANH R6, R128 ;  /* 0x0000008000067308 */ /* 0x0009e20000002400 */
[----:B-1----:R-:W1:Y:S01]  /*8330*/  SHFL.IDX PT, R103, R17, R220, 0x1f ;  /* 0x00001fdc11677589 */ /* 0x002e6200000e0000 */
[----:B------:R-:W-:Y:S02]  /*8340*/  WARPGROUP.DEPBAR.LE gsb0, 0x0 ;  /* 0x00008000000079c5 */ /* 0x000fe40000010000 */
[----:B------:R-:W-:-:S06]  /*8350*/  WARPGROUP.ARRIVE ;  /* 0x00000000000079c5 */ /* 0x000fcc0000000000 */
[----:B------:R-:W-:Y:S01]  /*8360*/  HGMMA.64x128x16.F32.BF16 R24, gdesc[UR8], R24, gsb0 ;  /* 0x01e00000081879f0 */ /* 0x000fe20008001818 */
[----:B----4-:R-:W-:Y:S01]  /*8370*/  IADD3 R128, R7, 0x18, RZ ;  /* 0x0000001807807810 */ /* 0x010fe20007ffe0ff */
[----:B------:R-:W-:Y:S01]  /*8380*/  MUFU.TANH R148, R119 ;  /* 0x0000007700947308 */ /* 0x000fe20000002400 */
[----:B------:R-:W-:-:S07]  /*8390*/  FSEL R97, R22, -INF , P2 ;  /* 0xff80000016617808 */ /* 0x000fce0001000000 */
[----:B------:R-:W-:Y:S01]  /*83a0*/  MUFU.EX2 R119, R100 ;  /* 0x0000006400777308 */ /* 0x000fe20000000800 */
[----:B--2---:R-:W-:-:S07]  /*83b0*/  FFMA.FTZ R97, R97, UR5, -R95 ;  /* 0x0000000561617c23 */ /* 0x004fce000801085f */
[----:B------:R2:W-:Y:S08]  /*83c0*/  MUFU.TANH R158, R107 ;  /* 0x0000006b009e7308 */ /* 0x0005f00000002400 */
[----:B------:R4:W-:Y:S01]  /*83d0*/  MUFU.EX2 R100, R98 ;  /* 0x0000006200647308 */ /* 0x0009e20000000800 */
[----:B--2---:R-:W2:Y:S01]  /*83e0*/  SHFL.IDX PT, R107, R17, R128, 0x1f ;  /* 0x00001f80116b7589 */ /* 0x004ea200000e0000 */
[----:B------:R-:W-:-:S02]  /*83f0*/  FSEL R101, R205, -INF , P1 ;  /* 0xff800000cd657808 */ /* 0x000fc40000800000 */
[----:B----4-:R-:W-:-:S04]  /*8400*/  FSEL R98, R204, -INF , P1 ;  /* 0xff800000cc627808 */ /* 0x010fc80000800000 */
[----:B------:R-:W4:Y:S01]  /*8410*/  MUFU.TANH R225, R225 ;  /* 0x000000e100e17308 */ /* 0x000f220000002400 */
[----:B------:R-:W-:Y:S02]  /*8420*/  VIADD R221, R7, 0x1c ;  /* 0x0000001c07dd7836 */ /* 0x000fe40000000000 */
[----:B------:R-:W-:-:S05]  /*8430*/  FFMA.FTZ R95, R98, UR5, -R95 ;  /* 0x00000005625f7c23 */ /* 0x000fca000801085f */
[----:B------:R-:W2:Y:S01]  /*8440*/  MUFU.TANH R88, R88 ;  /* 0x0000005800587308 */ /* 0x000ea20000002400 */
[----:B------:R-:W-:-:S07]  /*8450*/  FSEL R98, R23, -INF , P2 ;  /* 0xff80000017627808 */ /* 0x000fce0001000000 */
[----:B------:R1:W-:Y:S01]  /*8460*/  MUFU.TANH R146, R122 ;  /* 0x0000007a00927308 */ /* 0x0003e20000002400 */
[--C-:B---3--:R-:W-:Y:S01]  /*8470*/  FFMA.FTZ R98, R98, UR5, -R96.reuse ;  /* 0x0000000562627c23 */ /* 0x108fe20008010860 */
[----:B------:R-:W-:Y:S01]  /*8480*/  FFMA.FTZ R96, R101, UR5, -R96 ;  /* 0x0000000565607c23 */ /* 0x000fe20008010860 */
[----:B------:R-:W-:Y:S01]  /*8490*/  FSEL R104, R206, -INF , P2 ;  /* 0xff800000ce687808 */ /* 0x000fe20001000000 */
[----:B-1----:R-:W1:Y:S04]  /*84a0*/  SHFL.IDX PT, R122, R9, R230, 0x1f ;  /* 0x00001fe6097a7589 */ /* 0x002e6800000e0000 */
[----:B------:R-:W3:Y:S01]  /*84b0*/  MUFU.TANH R228, R228 ;  /* 0x000000e400e47308 */ /* 0x000ee20000002400 */
[----:B------:R-:W-:Y:S02]  /*84c0*/  FSEL R105, R207, -INF , P2 ;  /* 0xff800000cf697808 */ /* 0x000fe40001000000 */
[----:B------:R-:W-:-:S05]  /*84d0*/  FSEL R101, R208, -INF , P1 ;  /* 0xff800000d0657808 */ /* 0x000fca0000800000 */
[----:B------:R-:W1:Y:S01]  /*84e0*/  MUFU.TANH R90, R90 ;  /* 0x0000005a005a7308 */ /* 0x000e620000002400 */
[----:B------:R-:W-:Y:S01]  /*84f0*/  FFMA.FTZ R104, R104, UR5, -R103 ;  /* 0x0000000568687c23 */ /* 0x000fe20008010867 */
[----:B------:R-:W-:-:S06]  /*8500*/  FFMA.FTZ R105, R105, UR5, -R102 ;  /* 0x0000000569697c23 */ /* 0x000fcc0008010866 */
[----:B------:R4:W-:Y:S01]  /*8510*/  MUFU.TANH R155, R109 ;  /* 0x0000006d009b7308 */ /* 0x0009e20000002400 */
[----:B------:R-:W-:-:S07]  /*8520*/  FFMA.FTZ R103, R101, UR5, -R103 ;  /* 0x0000000565677c23 */ /* 0x000fce0008010867 */
[----:B------:R2:W-:Y:S01]  /*8530*/  MUFU.TANH R2, R132 ;  /* 0x0000008400027308 */ /* 0x0005e20000002400 */
[----:B----4-:R4:W-:Y:S01]  /*8540*/  SHFL.IDX PT, R109, R17, R221, 0x1f ;  /* 0x00001fdd116d7589 */ /* 0x0109e200000e0000 */
[----:B------:R-:W-:-:S03]  /*8550*/  FSEL R101, R225, -INF , P2 ;  /* 0xff800000e1657808 */ /* 0x000fc60001000000 */
[----:B--2---:R-:W2:Y:S01]  /*8560*/  SHFL.IDX PT, R132, R9, R213, 0x1f ;  /* 0x00001fd509847589 */ /* 0x004ea200000e0000 */
[----:B----4-:R-:W-:Y:S02]  /*8570*/  FSEL R17, R209, -INF , P1 ;  /* 0xff800000d1117808 */ /* 0x010fe40000800000 */
[----:B------:R-:W4:Y:S01]  /*8580*/  MUFU.TANH R91, R91 ;  /* 0x0000005b005b7308 */ /* 0x000f220000002400 */
[----:B------:R-:W2:Y:S02]  /*8590*/  SHFL.IDX PT, R231, R9, R220, 0x1f ;  /* 0x00001fdc09e77589 */ /* 0x000ea400000e0000 */
[----:B------:R-:W-:Y:S01]  /*85a0*/  FFMA.FTZ R102, R17, UR5, -R102 ;  /* 0x0000000511667c23 */ /* 0x000fe20008010866 */
[----:B------:R-:W-:-:S04]  /*85b0*/  FSEL R17, R88, -INF , P1 ;  /* 0xff80000058117808 */ /* 0x000fc80000800000 */
[----:B------:R-:W-:Y:S01]  /*85c0*/  MUFU.TANH R237, R237 ;  /* 0x000000ed00ed7308 */ /* 0x000fe20000002400 */
[--C-:B------:R-:W-:Y:S01]  /*85d0*/  FFMA.FTZ R101, R101, UR5, -R107.reuse ;  /* 0x0000000565657c23 */ /* 0x100fe2000801086b */
[----:B------:R-:W-:Y:S01]  /*85e0*/  FFMA.FTZ R17, R17, UR5, -R107 ;  /* 0x0000000511117c23 */ /* 0x000fe2000801086b */
[----:B---3--:R-:W-:Y:S01]  /*85f0*/  FSEL R107, R228, -INF , P2 ;  /* 0xff800000e46b7808 */ /* 0x008fe20001000000 */
[----:B------:R-:W3:Y:S04]  /*8600*/  SHFL.IDX PT, R216, R9, R224, 0x1f ;  /* 0x00001fe009d87589 */ /* 0x000ee800000e0000 */
[----:B------:R-:W2:Y:S08]  /*8610*/  MUFU.TANH R235, R235 ;  /* 0x000000eb00eb7308 */ /* 0x000eb00000002400 */
[----:B------:R-:W3:Y:S01]  /*8620*/  MUFU.TANH R94, R94 ;  /* 0x0000005e005e7308 */ /* 0x000ee20000002400 */
[----:B-1----:R-:W-:Y:S01]  /*8630*/  FFMA.FTZ R107, R107, UR5, -R122 ;  /* 0x000000056b6b7c23 */ /* 0x002fe2000801087a */
[----:B------:R-:W1:Y:S06]  /*8640*/  SHFL.IDX PT, R138, R9, R221, 0x1f ;  /* 0x00001fdd098a7589 */ /* 0x000e6c00000e0000 */
[----:B------:R4:W-:Y:S01]  /*8650*/  MUFU.TANH R156, R110 ;  /* 0x0000006e009c7308 */ /* 0x0009e20000002400 */
[----:B------:R-:W-:-:S02]  /*8660*/  WARPGROUP.DEPBAR.LE gsb0, 0x0 ;  /* 0x00008000000079c5 */ /* 0x000fc40000010000 */
[----:B------:R-:W-:Y:S05]  /*8670*/  LDS R217, [R12+0x400] ;  /* 0x000400000cd97984 */ /* 0x000fea0000000800 */
[----:B------:R-:W1:Y:S01]  /*8680*/  MUFU.TANH R93, R93 ;  /* 0x0000005d005d7308 */ /* 0x000e620000002400 */
[----:B----4-:R-:W-:-:S07]  /*8690*/  FSEL R110, R90, -INF , P1 ;  /* 0xff8000005a6e7808 */ /* 0x010fce0000800000 */
[----:B------:R-:W4:Y:S01]  /*86a0*/  MUFU.TANH R232, R232 ;  /* 0x000000e800e87308 */ /* 0x000f220000002400 */
[----:B------:R-:W-:Y:S01]  /*86b0*/  FFMA.FTZ R122, R110, UR5, -R122 ;  /* 0x000000056e7a7c23 */ /* 0x000fe2000801087a */
[----:B------:R-:W-:Y:S01]  /*86c0*/  FSEL R110, R91, -INF , P2 ;  /* 0xff8000005b6e7808 */ /* 0x000fe20001000000 */
[----:B------:R-:W4:Y:S05]  /*86d0*/  SHFL.IDX PT, R134, R10, R230, 0x1f ;  /* 0x00001fe60a867589 */ /* 0x000f2a00000e0000 */
[----:B------:R3:W-:Y:S01]  /*86e0*/  MUFU.TANH R144, R123 ;  /* 0x0000007b00907308 */ /* 0x0007e20000002400 */
[----:B--2---:R-:W-:Y:S01]  /*86f0*/  FFMA.FTZ R110, R110, UR5, -R132 ;  /* 0x000000056e6e7c23 */ /* 0x004fe20008010884 */
[----:B------:R-:W-:-:S06]  /*8700*/  FSEL R211, R235, -INF , P2 ;  /* 0xff800000ebd37808 */ /* 0x000fcc0001000000 */
[----:B------:R-:W2:Y:S01]  /*8710*/  MUFU.TANH R154, R111 ;  /* 0x0000006f009a7308 */ /* 0x000ea20000002400 */
[----:B---3--:R-:W-:-:S07]  /*8720*/  FSEL R123, R237, -INF , P1 ;  /* 0xff800000ed7b7808 */ /* 0x008fce0000800000 */
[----:B------:R-:W3:Y:S01]  /*8730*/  MUFU.TANH R226, R226 ;  /* 0x000000e200e27308 */ /* 0x000ee20000002400 */
[----:B------:R-:W-:Y:S01]  /*8740*/  FFMA.FTZ R132, R123, UR5, -R132 ;  /* 0x000000057b847c23 */ /* 0x000fe20008010884 */
[----:B------:R-:W-:Y:S01]  /*8750*/  FSEL R123, R94, -INF , P1 ;  /* 0xff8000005e7b7808 */ /* 0x000fe20000800000 */
[----:B------:R-:W-:Y:S01]  /*8760*/  FFMA.FTZ R211, R211, UR5, -R231 ;  /* 0x00000005d3d37c23 */ /* 0x000fe200080108e7 */
[----:B-1----:R-:W-:-:S04]  /*8770*/  FSEL R214, R93, -INF , P2 ;  /* 0xff8000005dd67808 */ /* 0x002fc80001000000 */
[----:B------:R1:W-:Y:S01]  /*8780*/  MUFU.TANH R160, R106 ;  /* 0x0000006a00a07308 */ /* 0x0003e20000002400 */
[----:B------:R-:W-:Y:S01]  /*8790*/  FFMA.FTZ R231, R123, UR5, -R231 ;  /* 0x000000057be77c23 */ /* 0x000fe200080108e7 */
[----:B------:R-:W-:Y:S01]  /*87a0*/  FSEL R123, R162, -INF , P1 ;  /* 0xff800000a27b7808 */ /* 0x000fe20000800000 */
[----:B------:R-:W-:Y:S02]  /*87b0*/  IMAD R210, R0, 0x400, R210 ;  /* 0x0000040000d27824 */ /* 0x000fe400078e02d2 */
[----:B------:R-:W-:-:S03]  /*87c0*/  FFMA.FTZ R214, R214, UR5, -R216 ;  /* 0x00000005d6d67c23 */ /* 0x000fc600080108d8 */
[----:B------:R4:W-:Y:S01]  /*87d0*/  MUFU.TANH R143, R124 ;  /* 0x0000007c008f7308 */ /* 0x0009e20000002400 */
[----:B-1----:R-:W1:Y:S01]  /*87e0*/  SHFL.IDX PT, R106, R9, R7, 0x1f ;  /* 0x00001f07096a7589 */ /* 0x002e6200000e0000 */
[----:B------:R-:W-:Y:S01]  /*87f0*/  FFMA.FTZ R216, R123, UR5, -R216 ;  /* 0x000000057bd87c23 */ /* 0x000fe200080108d8 */
[----:B------:R-:W-:-:S05]  /*8800*/  FSEL R139, R159, -INF , P2 ;  /* 0xff8000009f8b7808 */ /* 0x000fca0001000000 */
[----:B------:R-:W1:Y:S01]  /*8810*/  MUFU.TANH R227, R227 ;  /* 0x000000e300e37308 */ /* 0x000e620000002400 */
[----:B----4-:R-:W-:-:S07]  /*8820*/  FSEL R124, R232, -INF , P2 ;  /* 0xff800000e87c7808 */ /* 0x010fce0001000000 */
[----:B------:R-:W4:Y:S01]  /*8830*/  MUFU.TANH R89, R89 ;  /* 0x0000005900597308 */ /* 0x000f220000002400 */
[----:B------:R-:W-:Y:S01]  /*8840*/  FFMA.FTZ R124, R124, UR5, -R109 ;  /* 0x000000057c7c7c23 */ /* 0x000fe2000801086d */
[----:B------:R-:W-:Y:S01]  /*8850*/  FSEL R123, R158, -INF , P1 ;  /* 0xff8000009e7b7808 */ /* 0x000fe20000800000 */
[----:B------:R-:W-:Y:S01]  /*8860*/  FFMA.FTZ R139, R139, UR5, -R138 ;  /* 0x000000058b8b7c23 */ /* 0x000fe2000801088a */
[----:B------:R-:W-:-:S04]  /*8870*/  R2UR UR4, R210 ;  /* 0x00000000d20472ca */ /* 0x000fc800000e0000 */
[----:B------:R2:W-:Y:S01]  /*8880*/  MUFU.TANH R142, R126 ;  /* 0x0000007e008e7308 */ /* 0x0005e20000002400 */
[----:B------:R-:W-:Y:S01]  /*8890*/  SHFL.IDX PT, R210, R9, R128, 0x1f ;  /* 0x00001f8009d27589 */ /* 0x000fe200000e0000 */
[----:B------:R-:W-:Y:S01]  /*88a0*/  FFMA.FTZ R138, R123, UR5, -R138 ;  /* 0x000000057b8a7c23 */ /* 0x000fe2000801088a */
[----:B------:R-:W-:-:S05]  /*88b0*/  FSEL R135, R155, -INF , P2 ;  /* 0xff8000009b877808 */ /* 0x000fca0001000000 */
[----:B------:R-:W4:Y:S01]  /*88c0*/  MUFU.TANH R236, R236 ;  /* 0x000000ec00ec7308 */ /* 0x000f220000002400 */
[----:B--2---:R2:W4:Y:S01]  /*88d0*/  SHFL.IDX PT, R126, R9, R212, 0x1f ;  /* 0x00001fd4097e7589 */ /* 0x00452200000e0000 */
[----:B------:R-:W-:-:S06]  /*88e0*/  FSEL R123, R154, -INF , P1 ;  /* 0xff8000009a7b7808 */ /* 0x000fcc0000800000 */
[----:B------:R-:W4:Y:S01]  /*88f0*/  MUFU.TANH R92, R92 ;  /* 0x0000005c005c7308 */ /* 0x000f220000002400 */
[--C-:B------:R-:W-:Y:S01]  /*8900*/  FFMA.FTZ R135, R135, UR5, -R134.reuse ;  /* 0x0000000587877c23 */ /* 0x100fe20008010886 */
[----:B------:R-:W-:-:S06]  /*8910*/  FFMA.FTZ R134, R123, UR5, -R134 ;  /* 0x000000057b867c23 */ /* 0x000fcc0008010886 */
[----:B------:R3:W4:Y:S01]  /*8920*/  MUFU.TANH R157, R108 ;  /* 0x0000006c009d7308 */ /* 0x0007220000002400 */
[----:B------:R-:W-:Y:S04]  /*8930*/  SHFL.IDX PT, R123, R10, R128, 0x1f ;  /* 0x00001f800a7b7589 */ /* 0x000fe800000e0000 */
[----:B------:R-:W-:Y:S03]  /*8940*/  SHFL.IDX PT, R136, R10, R7, 0x1f ;  /* 0x00001f070a887589 */ /* 0x000fe600000e0000 */
[----:B--2---:R2:W-:Y:S01]  /*8950*/  MUFU.EX2 R9, R124 ;  /* 0x0000007c00097308 */ /* 0x0045e20000000800 */
[----:B---3--:R-:W-:Y:S01]  /*8960*/  FSEL R108, R226, -INF , P1 ;  /* 0xff800000e26c7808 */ /* 0x008fe20000800000 */
[----:B------:R-:W-:Y:S04]  /*8970*/  SHFL.IDX PT, R223, R217, R7, 0x1f ;  /* 0x00001f07d9df7589 */ /* 0x000fe800000e0000 */
[----:B------:R-:W-:Y:S04]  /*8980*/  SHFL.IDX PT, R215, R10, R221, 0x1f ;  /* 0x00001fdd0ad77589 */ /* 0x000fe800000e0000 */
[----:B--2---:R-:W2:Y:S01]  /*8990*/  SHFL.IDX PT, R124, R10, R213, 0x1f ;  /* 0x00001fd50a7c7589 */ /* 0x004ea200000e0000 */
[----:B------:R-:W-:Y:S01]  /*89a0*/  FFMA.FTZ R109, R108, UR5, -R109 ;  /* 0x000000056c6d7c23 */ /* 0x000fe2000801086d */
[----:B-1----:R-:W-:-:S02]  /*89b0*/  FSEL R108, R227, -INF , P2 ;  /* 0xff800000e36c7808 */ /* 0x002fc40001000000 */
[----:B----4-:R-:W-:Y:S01]  /*89c0*/  FSEL R111, R89, -INF , P1 ;  /* 0xff800000596f7808 */ /* 0x010fe20000800000 */
[----:B------:R1:W-:Y:S01]  /*89d0*/  MUFU.TANH R3, R131 ;  /* 0x0000008300037308 */ /* 0x0003e20000002400 */
[----:B------:R-:W-:Y:S01]  /*89e0*/  FSEL R218, R161, -INF , P2 ;  /* 0xff800000a1da7808 */ /* 0x000fe20001000000 */
[----:B------:R-:W-:-:S06]  /*89f0*/  FFMA.FTZ R108, R108, UR5, -R106 ;  /* 0x000000056c6c7c23 */ /* 0x000fcc000801086a */
[----:B------:R3:W-:Y:S01]  /*8a00*/  MUFU.TANH R141, R125 ;  /* 0x0000007d008d7308 */ /* 0x0007e20000002400 */
[----:B------:R-:W-:Y:S01]  /*8a10*/  FFMA.FTZ R106, R111, UR5, -R106 ;  /* 0x000000056f6a7c23 */ /* 0x000fe2000801086a */
[----:B-1----:R-:W1:Y:S01]  /*8a20*/  SHFL.IDX PT, R131, R10, R212, 0x1f ;  /* 0x00001fd40a837589 */ /* 0x002e6200000e0000 */
[----:B------:R-:W-:-:S05]  /*8a30*/  FSEL R111, R236, -INF , P2 ;  /* 0xff800000ec6f7808 */ /* 0x000fca0001000000 */
[----:B------:R4:W-:Y:S01]  /*8a40*/  MUFU.TANH R4, R129 ;  /* 0x0000008100047308 */ /* 0x0009e20000002400 */
[----:B---3--:R-:W-:Y:S01]  /*8a50*/  FSEL R125, R92, -INF , P1 ;  /* 0xff8000005c7d7808 */ /* 0x008fe20000800000 */
[----:B------:R-:W-:Y:S01]  /*8a60*/  FFMA.FTZ R111, R111, UR5, -R126 ;  /* 0x000000056f6f7c23 */ /* 0x000fe2000801087e */
[----:B------:R-:W-:-:S05]  /*8a70*/  FSEL R12, R160, -INF , P1 ;  /* 0xff800000a00c7808 */ /* 0x000fca0000800000 */
[----:B------:R3:W-:Y:S01]  /*8a80*/  MUFU.TANH R140, R127 ;  /* 0x0000007f008c7308 */ /* 0x0007e20000002400 */
[----:B----4-:R-:W-:Y:S01]  /*8a90*/  FSEL R129, R151, -INF , P2 ;  /* 0xff80000097817808 */ /* 0x010fe20001000000 */
[----:B------:R-:W-:-:S06]  /*8aa0*/  FFMA.FTZ R126, R125, UR5, -R126 ;  /* 0x000000057d7e7c23 */ /* 0x000fcc000801087e */
[----:B------:R4:W-:Y:S01]  /*8ab0*/  MUFU.TANH R5, R130 ;  /* 0x0000008200057308 */ /* 0x0009e20000002400 */
[----:B---3--:R-:W3:Y:S01]  /*8ac0*/  SHFL.IDX PT, R127, R10, R220, 0x1f ;  /* 0x00001fdc0a7f7589 */ /* 0x008ee200000e0000 */
[----:B--2---:R-:W-:Y:S01]  /*8ad0*/  FFMA.FTZ R129, R129, UR5, -R124 ;  /* 0x0000000581817c23 */ /* 0x004fe2000801087c */
[--C-:B------:R-:W-:Y:S02]  /*8ae0*/  FFMA.FTZ R218, R218, UR5, -R210.reuse ;  /* 0x00000005dada7c23 */ /* 0x100fe400080108d2 */
[----:B------:R2:W-:Y:S01]  /*8af0*/  SHFL.IDX PT, R125, R10, R224, 0x1f ;  /* 0x00001fe00a7d7589 */ /* 0x0005e200000e0000 */
[----:B----4-:R-:W-:Y:S02]  /*8b00*/  FSEL R130, R150, -INF , P1 ;  /* 0xff80000096827808 */ /* 0x010fe40000800000 */
[----:B------:R-:W4:Y:S01]  /*8b10*/  MUFU.TANH R234, R234 ;  /* 0x000000ea00ea7308 */ /* 0x000f220000002400 */
[----:B------:R-:W-:Y:S01]  /*8b20*/  FFMA.FTZ R210, R12, UR5, -R210 ;  /* 0x000000050cd27c23 */ /* 0x000fe200080108d2 */
[----:B------:R-:W-:-:S06]  /*8b30*/  FSEL R137, R157, -INF , P2 ;  /* 0xff8000009d897808 */ /* 0x000fcc0001000000 */
[----:B------:R-:W3:Y:S01]  /*8b40*/  MUFU.TANH R112, R112 ;  /* 0x0000007000707308 */ /* 0x000ee20000002400 */
[----:B------:R-:W-:Y:S01]  /*8b50*/  FFMA.FTZ R124, R130, UR5, -R124 ;  /* 0x00000005827c7c23 */ /* 0x000fe2000801087c */
[----:B------:R-:W-:Y:S01]  /*8b60*/  FSEL R130, R146, -INF , P1 ;  /* 0xff80000092827808 */ /* 0x000fe20000800000 */
[----:B------:R1:W3:Y:S01]  /*8b70*/  SHFL.IDX PT, R229, R217, R220, 0x1f ;  /* 0x00001fdcd9e57589 */ /* 0x0002e200000e0000 */
[----:B------:R-:W-:Y:S02]  /*8b80*/  FSEL R12, R156, -INF , P1 ;  /* 0xff8000009c0c7808 */ /* 0x000fe40000800000 */
[----:B------:R-:W-:Y:S02]  /*8b90*/  FSEL R133, R153, -INF , P2 ;  /* 0xff80000099857808 */ /* 0x000fe40001000000 */
[----:B------:R-:W-:Y:S01]  /*8ba0*/  FSEL R219, R148, -INF , P1 ;  /* 0xff80000094db7808 */ /* 0x000fe20000800000 */
[----:B--2---:R2:W-:Y:S01]  /*8bb0*/  MUFU.EX2 R10, R126 ;  /* 0x0000007e000a7308 */ /* 0x0045e20000000800 */
[----:B------:R-:W3:Y:S01]  /*8bc0*/  SHFL.IDX PT, R222, R217, R230, 0x1f ;  /* 0x00001fe6d9de7589 */ /* 0x000ee200000e0000 */
[----:B------:R-:W-:Y:S01]  /*8bd0*/  FFMA.FTZ R137, R137, UR5, -R136 ;  /* 0x0000000589897c23 */ /* 0x000fe20008010888 */
[----:B-1----:R-:W-:-:S02]  /*8be0*/  FADD.FTZ R220, R24, -R223 ;  /* 0x800000df18dc7221 */ /* 0x002fc40000010000 */
[----:B------:R-:W-:Y:S01]  /*8bf0*/  SHFL.IDX PT, R233, R11, R7, 0x1f ;  /* 0x00001f070be97589 */ /* 0x000fe200000e0000 */
[----:B--2---:R-:W-:Y:S01]  /*8c00*/  FSEL R126, R147, -INF , P2 ;  /* 0xff800000937e7808 */ /* 0x004fe20001000000 */
[----:B------:R-:W-:Y:S01]  /*8c10*/  FADD.FTZ R223, R26, -R223 ;  /* 0x800000df1adf7221 */ /* 0x000fe20000010000 */
[----:B------:R-:W-:Y:S01]  /*8c20*/  FFMA.FTZ R136, R12, UR5, -R136 ;  /* 0x000000050c887c23 */ /* 0x000fe20008010888 */
[----:B------:R-:W-:Y:S01]  /*8c30*/  FSEL R26, R144, -INF , P1 ;  /* 0xff800000901a7808 */ /* 0x000fe20000800000 */
[----:B------:R-:W1:Y:S01]  /*8c40*/  MUFU.EX2 R97, R97 ;  /* 0x0000006100617308 */ /* 0x000e620000000800 */
[--C-:B------:R-:W-:Y:S01]  /*8c50*/  FFMA.FTZ R126, R126, UR5, -R123.reuse ;  /* 0x000000057e7e7c23 */ /* 0x100fe2000801087b */
[----:B------:R-:W-:Y:S01]  /*8c60*/  FFMA.FTZ R123, R130, UR5, -R123 ;  /* 0x00000005827b7c23 */ /* 0x000fe2000801087b */
[----:B------:R-:W-:Y:S01]  /*8c70*/  FSEL R130, R145, -INF , P2 ;  /* 0xff80000091827808 */ /* 0x000fe20001000000 */
[----:B------:R-:W-:Y:S01]  /*8c80*/  FFMA.FTZ R21, -R21, R21, 1 ;  /* 0x3f80000015157423 */ /* 0x000fe20000010115 */
[----:B------:R-:W-:Y:S01]  /*8c90*/  FSEL R12, R152, -INF , P1 ;  /* 0xff800000980c7808 */ /* 0x000fe20000800000 */
[----:B------:R-:W2:Y:S01]  /*8ca0*/  SHFL.IDX PT, R224, R217, R224, 0x1f ;  /* 0x00001fe0d9e07589 */ /* 0x000ea200000e0000 */
[----:B------:R-:W-:Y:S01]  /*8cb0*/  FFMA.FTZ R133, R133, UR5, -R131 ;  /* 0x0000000585857c23 */ /* 0x000fe20008010883 */
[----:B------:R3:W-:Y:S01]  /*8cc0*/  MUFU.EX2 R24, R132 ;  /* 0x0000008400187308 */ /* 0x0007e20000000800 */
[----:B------:R-:W-:Y:S01]  /*8cd0*/  FFMA.FTZ R130, R130, UR5, -R215 ;  /* 0x0000000582827c23 */ /* 0x000fe200080108d7 */
[----:B------:R-:W1:Y:S01]  /*8ce0*/  SHFL.IDX PT, R213, R217, R213, 0x1f ;  /* 0x00001fd5d9d57589 */ /* 0x000e6200000e0000 */
[----:B------:R-:W-:Y:S01]  /*8cf0*/  FFMA.FTZ R131, R12, UR5, -R131 ;  /* 0x000000050c837c23 */ /* 0x000fe20008010883 */
[----:B----4-:R-:W-:-:S04]  /*8d00*/  FSEL R128, R234, -INF , P2 ;  /* 0xff800000ea807808 */ /* 0x010fc80001000000 */
[----:B------:R-:W4:Y:S01]  /*8d10*/  MUFU.TANH R114, R114 ;  /* 0x0000007200727308 */ /* 0x000f220000002400 */
[----:B---3--:R-:W-:Y:S01]  /*8d20*/  FFMA.FTZ R132, R26, UR5, -R215 ;  /* 0x000000051a847c23 */ /* 0x008fe200080108d7 */
[----:B------:R-:W-:Y:S01]  /*8d30*/  IADD3 R215, R7, 0x18, RZ ;  /* 0x0000001807d77810 */ /* 0x000fe20007ffe0ff */
[----:B------:R-:W-:Y:S01]  /*8d40*/  FFMA.FTZ R128, R128, UR5, -R127 ;  /* 0x0000000580807c23 */ /* 0x000fe2000801087f */
[----:B------:R-:W-:-:S04]  /*8d50*/  FFMA.FTZ R22, -R22, R22, 1 ;  /* 0x3f80000016167423 */ /* 0x000fc80000010116 */
[----:B------:R-:W3:Y:S01]  /*8d60*/  MUFU.TANH R113, R113 ;  /* 0x0000007100717308 */ /* 0x000ee20000002400 */
[----:B------:R-:W-:Y:S07]  /*8d70*/  SHFL.IDX PT, R212, R217, R212, 0x1f ;  /* 0x00001fd4d9d47589 */ /* 0x000fee00000e0000 */
[----:B------:R-:W-:Y:S01]  /*8d80*/  MUFU.EX2 R95, R95 ;  /* 0x0000005f005f7308 */ /* 0x000fe20000000800 */
[----:B------:R-:W4:Y:S07]  /*8d90*/  SHFL.IDX PT, R230, R11, R230, 0x1f ;  /* 0x00001fe60be67589 */ /* 0x000f2e00000e0000 */
[----:B------:R-:W3:Y:S01]  /*8da0*/  MUFU.TANH R115, R115 ;  /* 0x0000007300737308 */ /* 0x000ee20000002400 */
[----:B------:R-:W3:Y:S07]  /*8db0*/  SHFL.IDX PT, R215, R217, R215, 0x1f ;  /* 0x00001fd7d9d77589 */ /* 0x000eee00000e0000 */
[----:B------:R-:W3:Y:S01]  /*8dc0*/  MUFU.TANH R118, R118 ;  /* 0x0000007600767308 */ /* 0x000ee20000002400 */
[----:B------:R-:W3:Y:S07]  /*8dd0*/  SHFL.IDX PT, R217, R217, R221, 0x1f ;  /* 0x00001fddd9d97589 */ /* 0x000eee00000e0000 */
[----:B------:R-:W-:Y:S08]  /*8de0*/  MUFU.EX2 R98, R98 ;  /* 0x0000006200627308 */ /* 0x000ff00000000800 */
[----:B------:R-:W3:Y:S08]  /*8df0*/  MUFU.EX2 R96, R96 ;  /* 0x0000006000607308 */ /* 0x000ef00000000800 */
[----:B------:R-:W3:Y:S08]  /*8e00*/  MUFU.TANH R116, R116 ;  /* 0x0000007400747308 */ /* 0x000ef00000002400 */
[----:B------:R-:W3:Y:S08]  /*8e10*/  MUFU.TANH R121, R121 ;  /* 0x0000007900797308 */ /* 0x000ef00000002400 */
[----:B------:R-:W3:Y:S08]  /*8e20*/  MUFU.EX2 R104, R104 ;  /* 0x0000006800687308 */ /* 0x000ef00000000800 */
[----:B------:R-:W3:Y:S01]  /*8e30*/  MUFU.EX2 R102, R102 ;  /* 0x0000006600667308 */ /* 0x000ee20000000800 */
[----:B------:R-:W-:-:S07]  /*8e40*/  FFMA.FTZ R23, -R23, R23, 1 ;  /* 0x3f80000017177423 */ /* 0x000fce0000010117 */
[----:B------:R-:W3:Y:S01]  /*8e50*/  MUFU.TANH R117, R117 ;  /* 0x0000007500757308 */ /* 0x000ee20000002400 */
[----:B------:R-:W-:-:S07]  /*8e60*/  FFMA.FTZ R205, -R205, R205, 1 ;  /* 0x3f800000cdcd7423 */ /* 0x000fce00000101cd */
[----:B------:R-:W3:Y:S01]  /*8e70*/  MUFU.EX2 R103, R103 ;  /* 0x0000006700677308 */ /* 0x000ee20000000800 */
[----:B------:R-:W-:Y:S01]  /*8e80*/  FFMA.FTZ R209, -R209, R209, 1 ;  /* 0x3f800000d1d17423 */ /* 0x000fe200000101d1 */
[----:B------:R-:W-:Y:S01]  /*8e90*/  FFMA.FTZ R88, -R88, R88, 1 ;  /* 0x3f80000058587423 */ /* 0x000fe20000010158 */
[----:B------:R-:W-:Y:S05]  /*8ea0*/  LDS R13, [R13+0x400] ;  /* 0x000400000d0d7984 */ /* 0x000fea0000000800 */
[----:B------:R2:W-:Y:S01]  /*8eb0*/  MUFU.EX2 R12, R122 ;  /* 0x0000007a000c7308 */ /* 0x0005e20000000800 */
[----:B------:R-:W-:Y:S01]  /*8ec0*/  VIADD R26, R7, 0x8 ;  /* 0x00000008071a7836 */ /* 0x000fe20000000000 */
[----:B--2---:R-:W-:-:S05]  /*8ed0*/  FSEL R122, R112, -INF , P1 ;  /* 0xff800000707a7808 */ /* 0x004fca0000800000 */
[----:B------:R-:W-:Y:S01]  /*8ee0*/  FFMA.FTZ R127, R122, UR5, -R127 ;  /* 0x000000057a7f7c23 */ /* 0x000fe2000801087f */
[----:B------:R-:W-:Y:S01]  /*8ef0*/  FSEL R122, R149, -INF , P2 ;  /* 0xff800000957a7808 */ /* 0x000fe20001000000 */
[--C-:B------:R-:W-:Y:S01]  /*8f00*/  FADD.FTZ R32, R32, -R229.reuse ;  /* 0x800000e520207221 */ /* 0x100fe20000010000 */
[----:B------:R-:W-:Y:S02]  /*8f10*/  FADD.FTZ R34, R34, -R229 ;  /* 0x800000e522227221 */ /* 0x000fe40000010000 */
[----:B------:R2:W3:Y:S01]  /*8f20*/  SHFL.IDX PT, R229, R11, R26, 0x1f ;  /* 0x00001f1a0be57589 */ /* 0x0004e200000e0000 */
[--C-:B------:R-:W-:Y:S01]  /*8f30*/  FFMA.FTZ R122, R122, UR5, -R125.reuse ;  /* 0x000000057a7a7c23 */ /* 0x100fe2000801087d */
[----:B------:R-:W-:Y:S01]  /*8f40*/  FFMA.FTZ R125, R219, UR5, -R125 ;  /* 0x00000005db7d7c23 */ /* 0x000fe2000801087d */
[--C-:B------:R-:W-:Y:S01]  /*8f50*/  FADD.FTZ R219, R25, -R222.reuse ;  /* 0x800000de19db7221 */ /* 0x100fe20000010000 */
[----:B------:R-:W-:Y:S01]  /*8f60*/  FADD.FTZ R222, R27, -R222 ;  /* 0x800000de1bde7221 */ /* 0x000fe20000010000 */
[----:B------:R-:W-:-:S02]  /*8f70*/  VIADD R27, R7, 0xc ;  /* 0x0000000c071b7836 */ /* 0x000fc40000000000 */
[--C-:B------:R-:W-:Y:S01]  /*8f80*/  FADD.FTZ R33, R33, -R224.reuse ;  /* 0x800000e021217221 */ /* 0x100fe20000010000 */
[----:B------:R-:W-:Y:S01]  /*8f90*/  FADD.FTZ R35, R35, -R224 ;  /* 0x800000e023237221 */ /* 0x000fe20000010000 */
[----:B------:R1:W-:Y:S01]  /*8fa0*/  MUFU.EX2 R25, R211 ;  /* 0x000000d300197308 */ /* 0x0003e20000000800 */
[----:B------:R4:W3:Y:S01]  /*8fb0*/  SHFL.IDX PT, R224, R11, R27, 0x1f ;  /* 0x00001f1b0be07589 */ /* 0x0008e200000e0000 */
[--C-:B-1----:R-:W-:Y:S01]  /*8fc0*/  FADD.FTZ R211, R29, -R213.reuse ;  /* 0x800000d51dd37221 */ /* 0x102fe20000010000 */
[----:B------:R-:W-:-:S05]  /*8fd0*/  FADD.FTZ R213, R31, -R213 ;  /* 0x800000d51fd57221 */ /* 0x000fca0000010000 */
[----:B--2---:R1:W-:Y:S01]  /*8fe0*/  MUFU.EX2 R26, R231 ;  /* 0x000000e7001a7308 */ /* 0x0043e20000000800 */
[----:B------:R-:W-:Y:S02]  /*8ff0*/  FSEL R29, R141, -INF , P2 ;  /* 0xff8000008d1d7808 */ /* 0x000fe40001000000 */
[----:B------:R-:W-:Y:S02]  /*9000*/  FSEL R31, R140, -INF , P1 ;  /* 0xff8000008c1f7808 */ /* 0x000fe40000800000 */
[----:B-1----:R-:W-:Y:S01]  /*9010*/  IADD3 R231, R7, 0x10, RZ ;  /* 0x0000001007e77810 */ /* 0x002fe20007ffe0ff */
[--C-:B----4-:R-:W-:Y:S02]  /*9020*/  FFMA.FTZ R29, R29, UR5, -R230.reuse ;  /* 0x000000051d1d7c23 */ /* 0x110fe400080108e6 */
[----:B------:R-:W-:Y:S01]  /*9030*/  FFMA.FTZ R31, R31, UR5, -R230 ;  /* 0x000000051f1f7c23 */ /* 0x000fe200080108e6 */
[----:B------:R1:W-:Y:S01]  /*9040*/  MUFU.EX2 R27, R214 ;  /* 0x000000d6001b7308 */ /* 0x0003e20000000800 */
[----:B------:R2:W4:Y:S01]  /*9050*/  SHFL.IDX PT, R230, R11, R231, 0x1f ;  /* 0x00001fe70be67589 */ /* 0x00052200000e0000 */
[--C-:B---3--:R-:W-:Y:S01]  /*9060*/  FADD.FTZ R36, R36, -R215.reuse ;  /* 0x800000d724247221 */ /* 0x108fe20000010000 */
[----:B------:R-:W-:Y:S01]  /*9070*/  FADD.FTZ R215, R38, -R215 ;  /* 0x800000d726d77221 */ /* 0x000fe20000010000 */
[----:B-1----:R-:W-:Y:S01]  /*9080*/  FADD.FTZ R214, R37, -R217 ;  /* 0x800000d925d67221 */ /* 0x002fe20000010000 */
[----:B------:R-:W-:Y:S01]  /*9090*/  FFMA.FTZ R37, -R20, R20, 1 ;  /* 0x3f80000014257423 */ /* 0x000fe20000010114 */
[----:B------:R-:W-:Y:S01]  /*90a0*/  FSEL R20, R6, -INF , P2 ;  /* 0xff80000006147808 */ /* 0x000fe20001000000 */
[----:B------:R-:W-:Y:S01]  /*90b0*/  FFMA.FTZ R38, -R18, R18, 1 ;  /* 0x3f80000012267423 */ /* 0x000fe20000010112 */
[----:B------:R-:W-:Y:S01]  /*90c0*/  FMUL.FTZ R223, R99, R223 ;  /* 0x000000df63df7220 */ /* 0x000fe20000410000 */
[----:B------:R1:W-:Y:S03]  /*90d0*/  MUFU.EX2 R18, R216 ;  /* 0x000000d800127308 */ /* 0x0003e60000000800 */
[----:B------:R-:W-:Y:S01]  /*90e0*/  FMUL.FTZ R37, R37, R223 ;  /* 0x000000df25257220 */ /* 0x000fe20000410000 */
[----:B------:R-:W-:Y:S01]  /*90f0*/  FMUL.FTZ R223, R119, R219 ;  /* 0x000000db77df7220 */ /* 0x000fe20000410000 */
[----:B-1----:R-:W-:Y:S01]  /*9100*/  FFMA.FTZ R216, R20, UR5, -R229 ;  /* 0x0000000514d87c23 */ /* 0x002fe200080108e5 */
[----:B------:R-:W-:-:S02]  /*9110*/  FFMA.FTZ R20, -R19, R19, 1 ;  /* 0x3f80000013147423 */ /* 0x000fc40000010113 */
[----:B------:R1:W-:Y:S01]  /*9120*/  MUFU.EX2 R19, R218 ;  /* 0x000000da00137308 */ /* 0x0003e20000000800 */
[----:B------:R-:W-:Y:S01]  /*9130*/  FMUL.FTZ R222, R100, R222 ;  /* 0x000000de64de7220 */ /* 0x000fe20000410000 */
[----:B------:R-:W-:Y:S01]  /*9140*/  FADD.FTZ R221, R28, -R212 ;  /* 0x800000d41cdd7221 */ /* 0x000fe20000010000 */
[----:B-1----:R-:W-:-:S05]  /*9150*/  FSEL R218, R3, -INF , P1 ;  /* 0xff80000003da7808 */ /* 0x002fca0000800000 */
[----:B------:R-:W-:Y:S01]  /*9160*/  FFMA.FTZ R219, R218, UR5, -R224 ;  /* 0x00000005dadb7c23 */ /* 0x000fe200080108e0 */
[----:B------:R-:W-:Y:S02]  /*9170*/  FMUL.FTZ R218, R20, R223 ;  /* 0x000000df14da7220 */ /* 0x000fe40000410000 */
[----:B------:R1:W-:Y:S01]  /*9180*/  MUFU.EX2 R20, R210 ;  /* 0x000000d200147308 */ /* 0x0003e20000000800 */
[----:B------:R-:W-:Y:S01]  /*9190*/  FMUL.FTZ R223, R97, R221 ;  /* 0x000000dd61df7220 */ /* 0x000fe20000410000 */
[----:B------:R-:W-:Y:S01]  /*91a0*/  FADD.FTZ R212, R30, -R212 ;  /* 0x800000d41ed47221 */ /* 0x000fe20000010000 */
[----:B------:R-:W-:Y:S01]  /*91b0*/  FSEL R28, R143, -INF , P2 ;  /* 0xff8000008f1c7808 */ /* 0x000fe20001000000 */
[----:B--2---:R-:W-:Y:S02]  /*91c0*/  VIADD R231, R7, 0x14 ;  /* 0x0000001407e77836 */ /* 0x004fe40000000000 */
[----:B-1----:R-:W-:Y:S01]  /*91d0*/  FMUL.FTZ R210, R21, R222 ;  /* 0x000000de15d27220 */ /* 0x002fe20000410000 */
[----:B------:R-:W-:-:S02]  /*91e0*/  FSEL R21, R2, -INF , P2 ;  /* 0xff80000002157808 */ /* 0x000fc40001000000 */
[----:B------:R-:W-:-:S03]  /*91f0*/  FSEL R30, R142, -INF , P1 ;  /* 0xff8000008e1e7808 */ /* 0x000fc60000800000 */
[----:B----4-:R-:W-:Y:S02]  /*9200*/  FFMA.FTZ R221, R21, UR5, -R230 ;  /* 0x0000000515dd7c23 */ /* 0x010fe400080108e6 */
[----:B------:R1:W-:Y:S01]  /*9210*/  MUFU.EX2 R21, R139 ;  /* 0x0000008b00157308 */ /* 0x0003e20000000800 */
[----:B------:R-:W-:Y:S01]  /*9220*/  FADD.FTZ R217, R39, -R217 ;  /* 0x800000d927d97221 */ /* 0x000fe20000010000 */
[--C-:B------:R-:W-:Y:S01]  /*9230*/  FFMA.FTZ R28, R28, UR5, -R233.reuse ;  /* 0x000000051c1c7c23 */ /* 0x100fe200080108e9 */
[----:B------:R-:W-:Y:S01]  /*9240*/  FFMA.FTZ R30, R30, UR5, -R233 ;  /* 0x000000051e1e7c23 */ /* 0x000fe200080108e9 */
[----:B------:R-:W-:Y:S01]  /*9250*/  FSEL R39, R5, -INF , P1 ;  /* 0xff80000005277808 */ /* 0x000fe20000800000 */
[----:B------:R-:W2:Y:S01]  /*9260*/  SHFL.IDX PT, R231, R11, R231, 0x1f ;  /* 0x00001fe70be77589 */ /* 0x000ea200000e0000 */
[----:B------:R-:W-:Y:S02]  /*9270*/  VIADD R233, R7, 0x18 ;  /* 0x0000001807e97836 */ /* 0x000fe40000000000 */
[----:B-1----:R-:W-:-:S02]  /*9280*/  FMUL.FTZ R139, R22, R223 ;  /* 0x000000df168b7220 */ /* 0x002fc40000410000 */
[----:B------:R-:W-:Y:S01]  /*9290*/  LDS R223, [R15+0x400] ;  /* 0x000400000fdf7984 */ /* 0x000fe20000000800 */
[----:B------:R-:W-:Y:S01]  /*92a0*/  FFMA.FTZ R39, R39, UR5, -R229 ;  /* 0x0000000527277c23 */ /* 0x000fe200080108e5 */
[----:B------:R-:W-:Y:S02]  /*92b0*/  FSEL R222, R114, -INF , P1 ;  /* 0xff80000072de7808 */ /* 0x000fe40000800000 */
[----:B------:R1:W3:Y:S03]  /*92c0*/  SHFL.IDX PT, R229, R11, R233, 0x1f ;  /* 0x00001fe90be57589 */ /* 0x0002e600000e0000 */
[----:B------:R-:W-:Y:S01]  /*92d0*/  FFMA.FTZ R222, R222, UR5, -R230 ;  /* 0x00000005dede7c23 */ /* 0x000fe200080108e6 */
[----:B-1----:R-:W-:-:S05]  /*92e0*/  IADD3 R233, R7, 0x1c, RZ ;  /* 0x0000001c07e97810 */ /* 0x002fca0007ffe0ff */
[----:B------:R1:W4:Y:S01]  /*92f0*/  SHFL.IDX PT, R230, R11, R233, 0x1f ;  /* 0x00001fe90be67589 */ /* 0x00032200000e0000 */
[----:B------:R-:W-:Y:S01]  /*9300*/  FMUL.FTZ R220, R120, R220 ;  /* 0x000000dc78dc7220 */ /* 0x000fe20000410000 */
[----:B------:R-:W-:Y:S01]  /*9310*/  FFMA.FTZ R15, -R204, R204, 1 ;  /* 0x3f800000cc0f7423 */ /* 0x000fe200000101cc */
[----:B------:R-:W-:Y:S02]  /*9320*/  FSEL R22, R113, -INF , P2 ;  /* 0xff80000071167808 */ /* 0x000fe40001000000 */
[----:B------:R-:W-:Y:S01]  /*9330*/  FMUL.FTZ R38, R38, R220 ;  /* 0x000000dc26267220 */ /* 0x000fe20000410000 */
[----:B------:R-:W-:Y:S01]  /*9340*/  FSEL R204, R115, -INF , P1 ;  /* 0xff80000073cc7808 */ /* 0x000fe20000800000 */
[----:B-1----:R1:W-:Y:S01]  /*9350*/  MUFU.EX2 R11, R138 ;  /* 0x0000008a000b7308 */ /* 0x0023e20000000800 */
[----:B------:R-:W-:Y:S01]  /*9360*/  FSEL R220, R4, -INF , P2 ;  /* 0xff80000004dc7808 */ /* 0x000fe20001000000 */
[----:B-1----:R-:W-:Y:S01]  /*9370*/  FMUL.FTZ R138, R95, R212 ;  /* 0x000000d45f8a7220 */ /* 0x002fe20000410000 */
[----:B--2---:R-:W-:Y:S01]  /*9380*/  FFMA.FTZ R212, R22, UR5, -R231 ;  /* 0x0000000516d47c23 */ /* 0x004fe200080108e7 */
[----:B------:R-:W-:-:S02]  /*9390*/  FSEL R22, R118, -INF , P1 ;  /* 0xff80000076167808 */ /* 0x000fc40000800000 */
[----:B------:R-:W-:Y:S02]  /*93a0*/  FMUL.FTZ R138, R15, R138 ;  /* 0x0000008a0f8a7220 */ /* 0x000fe40000410000 */
[----:B------:R1:W-:Y:S01]  /*93b0*/  MUFU.EX2 R15, R137 ;  /* 0x00000089000f7308 */ /* 0x0003e20000000800 */
[----:B------:R-:W-:Y:S01]  /*93c0*/  FFMA.FTZ R204, R204, UR5, -R231 ;  /* 0x00000005cccc7c23 */ /* 0x000fe200080108e7 */
[----:B------:R-:W-:Y:S01]  /*93d0*/  FFMA.FTZ R220, R220, UR5, -R224 ;  /* 0x00000005dcdc7c23 */ /* 0x000fe200080108e0 */
[----:B------:R-:W-:Y:S01]  /*93e0*/  FMUL.FTZ R231, R96, R213 ;  /* 0x000000d560e77220 */ /* 0x000fe20000410000 */
[----:B------:R-:W-:Y:S01]  /*93f0*/  FSEL R224, R116, -INF , P2 ;  /* 0xff80000074e07808 */ /* 0x000fe20001000000 */
[----:B-1----:R-:W-:-:S03]  /*9400*/  FMUL.FTZ R137, R98, R211 ;  /* 0x000000d362897220 */ /* 0x002fc60000410000 */
[----:B------:R-:W1:Y:S01]  /*9410*/  MUFU.EX2 R17, R17 ;  /* 0x0000001100117308 */ /* 0x000e620000000800 */
[----:B---3--:R-:W-:Y:S01]  /*9420*/  FFMA.FTZ R211, R22, UR5, -R229 ;  /* 0x0000000516d37c23 */ /* 0x008fe200080108e5 */
[----:B------:R-:W-:Y:S01]  /*9430*/  FMUL.FTZ R137, R23, R137 ;  /* 0x0000008917897220 */ /* 0x000fe20000410000 */
[----:B------:R-:W-:Y:S01]  /*9440*/  FSEL R23, R121, -INF , P1 ;  /* 0xff80000079177808 */ /* 0x000fe20000800000 */
[----:B------:R-:W-:Y:S01]  /*9450*/  FMUL.FTZ R32, R104, R32 ;  /* 0x0000002068207220 */ /* 0x000fe20000410000 */
[----:B------:R-:W-:-:S03]  /*9460*/  FMUL.FTZ R205, R205, R231 ;  /* 0x000000e7cdcd7220 */ /* 0x000fc60000410000 */
[----:B------:R2:W-:Y:S01]  /*9470*/  MUFU.EX2 R22, R136 ;  /* 0x0000008800167308 */ /* 0x0005e20000000800 */
[----:B------:R-:W-:Y:S01]  /*9480*/  IADD3 R231, R7, 0xc, RZ ;  /* 0x0000000c07e77810 */ /* 0x000fe20007ffe0ff */
[----:B------:R-:W-:Y:S01]  /*9490*/  FFMA.FTZ R224, R224, UR5, -R229 ;  /* 0x00000005e0e07c23 */ /* 0x000fe200080108e5 */
[----:B------:R-:W-:Y:S01]  /*94a0*/  FMUL.FTZ R35, R102, R35 ;  /* 0x0000002366237220 */ /* 0x000fe20000410000 */
[----:B------:R-:W-:Y:S01]  /*94b0*/  FSEL R229, R117, -INF , P2 ;  /* 0xff80000075e57808 */ /* 0x000fe20001000000 */
[----:B--2---:R-:W-:Y:S01]  /*94c0*/  FFMA.FTZ R136, -R206, R206, 1 ;  /* 0x3f800000ce887423 */ /* 0x004fe200000101ce */
[--C-:B----4-:R-:W-:Y:S02]  /*94d0*/  FFMA.FTZ R206, R23, UR5, -R230.reuse ;  /* 0x0000000517ce7c23 */ /* 0x110fe400080108e6 */
[----:B------:R2:W-:Y:S01]  /*94e0*/  MUFU.EX2 R23, R135 ;  /* 0x0000008700177308 */ /* 0x0005e20000000800 */
[----:B------:R-:W-:Y:S01]  /*94f0*/  FMUL.FTZ R136, R136, R32 ;  /* 0x0000002088887220 */ /* 0x000fe20000410000 */
[----:B------:R-:W-:Y:S01]  /*9500*/  FMUL.FTZ R34, R103, R34 ;  /* 0x0000002267227220 */ /* 0x000fe20000410000 */
[----:B------:R-:W-:Y:S01]  /*9510*/  FFMA.FTZ R213, R229, UR5, -R230 ;  /* 0x00000005e5d57c23 */ /* 0x000fe200080108e6 */
[----:B------:R-:W-:-:S04]  /*9520*/  VIADD R229, R7, 0x4 ;  /* 0x0000000407e57836 */ /* 0x000fc80000000000 */
[----:B------:R3:W-:Y:S01]  /*9530*/  MUFU.EX2 R32, R134 ;  /* 0x0000008600207308 */ /* 0x0007e20000000800 */
[----:B--2---:R-:W-:Y:S02]  /*9540*/  FFMA.FTZ R135, -R208, R208, 1 ;  /* 0x3f800000d0877423 */ /* 0x004fe400000101d0 */
[----:B------:R2:W-:Y:S02]  /*9550*/  SHFL.IDX PT, R208, R223, R231, 0x1f ;  /* 0x00001fe7dfd07589 */ /* 0x0005e400000e0000 */
[----:B------:R-:W-:Y:S01]  /*9560*/  FMUL.FTZ R135, R135, R34 ;  /* 0x0000002287877220 */ /* 0x000fe20000410000 */
[----:B---3--:R-:W-:Y:S01]  /*9570*/  FMUL.FTZ R134, R209, R35 ;  /* 0x00000023d1867220 */ /* 0x008fe20000410000 */
[C---:B------:R-:W-:Y:S02]  /*9580*/  VIADD R35, R7.reuse, 0x10 ;  /* 0x0000001007237836 */ /* 0x040fe40000000000 */
[----:B--2---:R-:W-:Y:S01]  /*9590*/  VIADD R231, R7, 0x14 ;  /* 0x0000001407e77836 */ /* 0x004fe20000000000 */
[----:B------:R-:W2:Y:S01]  /*95a0*/  MUFU.EX2 R105, R105 ;  /* 0x0000006900697308 */ /* 0x000ea20000000800 */
[----:B------:R-:W3:Y:S01]  /*95b0*/  SHFL.IDX PT, R209, R223, R7, 0x1f ;  /* 0x00001f07dfd17589 */ /* 0x000ee200000e0000 */
[----:B------:R-:W-:Y:S01]  /*95c0*/  FFMA.FTZ R34, -R225, R225, 1 ;  /* 0x3f800000e1227423 */ /* 0x000fe200000101e1 */
[----:B-1----:R-:W-:-:S02]  /*95d0*/  FMUL.FTZ R215, R17, R215 ;  /* 0x000000d711d77220 */ /* 0x002fc40000410000 */
[----:B------:R1:W-:Y:S01]  /*95e0*/  SHFL.IDX PT, R225, R223, R35, 0x1f ;  /* 0x00001f23dfe17589 */ /* 0x0003e200000e0000 */
[----:B------:R-:W-:Y:S02]  /*95f0*/  VIADD R230, R7, 0x8 ;  /* 0x0000000807e67836 */ /* 0x000fe40000000000 */
[----:B------:R-:W4:Y:S01]  /*9600*/  MUFU.EX2 R101, R101 ;  /* 0x0000006500657308 */ /* 0x000f220000000800 */
[----:B------:R-:W-:Y:S01]  /*9610*/  SHFL.IDX PT, R231, R223, R231, 0x1f ;  /* 0x00001fe7dfe77589 */ /* 0x000fe200000e0000 */
[----:B------:R-:W-:-:S03]  /*9620*/  FMUL.FTZ R88, R88, R215 ;  /* 0x000000d758587220 */ /* 0x000fc60000410000 */
[----:B------:R-:W3:Y:S01]  /*9630*/  SHFL.IDX PT, R229, R223, R229, 0x1f ;  /* 0x00001fe5dfe57589 */ /* 0x000ee200000e0000 */
[----:B-1----:R-:W-:Y:S02]  /*9640*/  IADD3 R35, R7, 0x18, RZ ;  /* 0x0000001807237810 */ /* 0x002fe40007ffe0ff */
[----:B------:R-:W1:Y:S01]  /*9650*/  MUFU.EX2 R108, R108 ;  /* 0x0000006c006c7308 */ /* 0x000e620000000800 */
[----:B------:R-:W-:Y:S04]  /*9660*/  SHFL.IDX PT, R230, R223, R230, 0x1f ;  /* 0x00001fe6dfe67589 */ /* 0x000fe800000e0000 */
[----:B------:R-:W1:Y:S01]  /*9670*/  SHFL.IDX PT, R215, R223, R35, 0x1f ;  /* 0x00001f23dfd77589 */ /* 0x000e6200000e0000 */
[----:B--2---:R-:W-:Y:S01]  /*9680*/  FMUL.FTZ R33, R105, R33 ;  /* 0x0000002169217220 */ /* 0x004fe20000410000 */
[----:B------:R-:W-:Y:S01]  /*9690*/  FFMA.FTZ R207, -R207, R207, 1 ;  /* 0x3f800000cfcf7423 */ /* 0x000fe200000101cf */
[----:B----4-:R-:W-:Y:S01]  /*96a0*/  FMUL.FTZ R36, R101, R36 ;  /* 0x0000002465247220 */ /* 0x010fe20000410000 */
[----:B------:R-:W2:Y:S02]  /*96b0*/  MUFU.EX2 R111, R111 ;  /* 0x0000006f006f7308 */ /* 0x000ea40000000800 */
[----:B------:R-:W-:Y:S01]  /*96c0*/  FMUL.FTZ R207, R207, R33 ;  /* 0x00000021cfcf7220 */ /* 0x000fe20000410000 */
[----:B---3--:R-:W-:Y:S01]  /*96d0*/  FADD.FTZ R40, R40, -R209 ;  /* 0x800000d128287221 */ /* 0x008fe20000010000 */
[----:B------:R-:W-:-:S04]  /*96e0*/  FADD.FTZ R47, R47, -R208 ;  /* 0x800000d02f2f7221 */ /* 0x000fc80000010000 */
[----:B------:R-:W3:Y:S08]  /*96f0*/  MUFU.EX2 R110, R110 ;  /* 0x0000006e006e7308 */ /* 0x000ef00000000800 */
[----:B------:R4:W-:Y:S01]  /*9700*/  MUFU.EX2 R33, R133 ;  /* 0x0000008500217308 */ /* 0x0009e20000000800 */
[----:B------:R-:W-:Y:S01]  /*9710*/  FADD.FTZ R43, R43, -R229 ;  /* 0x800000e52b2b7221 */ /* 0x000fe20000010000 */
[----:B------:R-:W-:Y:S01]  /*9720*/  FADD.FTZ R42, R42, -R209 ;  /* 0x800000d12a2a7221 */ /* 0x000fe20000010000 */
[----:B----4-:R-:W-:-:S05]  /*9730*/  FMUL.FTZ R133, R34, R36 ;  /* 0x0000002422857220 */ /* 0x010fca0000410000 */
[----:B------:R4:W-:Y:S01]  /*9740*/  MUFU.EX2 R36, R124 ;  /* 0x0000007c00247308 */ /* 0x0009e20000000800 */
[----:B-1----:R-:W-:Y:S01]  /*9750*/  FADD.FTZ R209, R52, -R215 ;  /* 0x800000d734d17221 */ /* 0x002fe20000010000 */
[----:B------:R-:W-:Y:S01]  /*9760*/  FMUL.FTZ R52, R12, R43 ;  /* 0x0000002b0c347220 */ /* 0x000fe20000410000 */
[----:B----4-:R-:W-:Y:S01]  /*9770*/  FADD.FTZ R124, R45, -R208 ;  /* 0x800000d02d7c7221 */ /* 0x010fe20000010000 */
[----:B------:R-:W-:Y:S01]  /*9780*/  FADD.FTZ R208, R49, -R231 ;  /* 0x800000e731d07221 */ /* 0x000fe20000010000 */
[----:B------:R-:W-:Y:S01]  /*9790*/  FFMA.FTZ R45, -R227, R227, 1 ;  /* 0x3f800000e32d7423 */ /* 0x000fe200000101e3 */
[----:B------:R-:W-:Y:S01]  /*97a0*/  FMUL.FTZ R49, R108, R40 ;  /* 0x000000286c317220 */ /* 0x000fe20000410000 */
[----:B------:R-:W-:-:S03]  /*97b0*/  FADD.FTZ R44, R44, -R230 ;  /* 0x800000e62c2c7221 */ /* 0x000fc60000010000 */
[----:B------:R-:W-:Y:S01]  /*97c0*/  FMUL.FTZ R45, R45, R49 ;  /* 0x000000312d2d7220 */ /* 0x000fe20000410000 */
[----:B------:R-:W-:Y:S01]  /*97d0*/  FFMA.FTZ R49, -R90, R90, 1 ;  /* 0x3f8000005a317423 */ /* 0x000fe2000001015a */
[----:B------:R-:W-:Y:S01]  /*97e0*/  FADD.FTZ R46, R46, -R230 ;  /* 0x800000e62e2e7221 */ /* 0x000fe20000010000 */
[----:B--2---:R-:W-:Y:S02]  /*97f0*/  FMUL.FTZ R44, R111, R44 ;  /* 0x0000002c6f2c7220 */ /* 0x004fe40000410000 */
[----:B------:R-:W-:Y:S01]  /*9800*/  FMUL.FTZ R49, R49, R52 ;  /* 0x0000003431317220 */ /* 0x000fe20000410000 */
[----:B------:R-:W-:Y:S01]  /*9810*/  FFMA.FTZ R52, -R236, R236, 1 ;  /* 0x3f800000ec347423 */ /* 0x000fe200000101ec */
[----:B------:R-:W-:Y:S01]  /*9820*/  FADD.FTZ R41, R41, -R229 ;  /* 0x800000e529297221 */ /* 0x000fe20000010000 */
[----:B------:R-:W-:Y:S01]  /*9830*/  FFMA.FTZ R92, -R92, R92, 1 ;  /* 0x3f8000005c5c7423 */ /* 0x000fe2000001015c */
[----:B------:R-:W-:Y:S01]  /*9840*/  FFMA.FTZ R91, -R91, R91, 1 ;  /* 0x3f8000005b5b7423 */ /* 0x000fe2000001015b */
[----:B------:R-:W-:Y:S01]  /*9850*/  FMUL.FTZ R46, R10, R46 ;  /* 0x0000002e0a2e7220 */ /* 0x000fe20000410000 */
[----:B---3--:R-:W-:Y:S01]  /*9860*/  FMUL.FTZ R124, R110, R124 ;  /* 0x0000007c6e7c7220 */ /* 0x008fe20000410000 */
[----:B------:R-:W-:Y:S01]  /*9870*/  VIADD R229, R7, 0x8 ;  /* 0x0000000807e57836 */ /* 0x000fe20000000000 */
[----:B------:R-:W1:Y:S01]  /*9880*/  SHFL.IDX PT, R223, R223, R233, 0x1f ;  /* 0x00001fe9dfdf7589 */ /* 0x000e6200000e0000 */
[----:B------:R-:W-:Y:S01]  /*9890*/  FMUL.FTZ R52, R52, R44 ;  /* 0x0000002c34347220 */ /* 0x000fe20000410000 */
[----:B------:R-:W-:Y:S01]  /*98a0*/  FMUL.FTZ R44, R92, R46 ;  /* 0x0000002e5c2c7220 */ /* 0x000fe20000410000 */
[----:B------:R-:W-:Y:S01]  /*98b0*/  FMUL.FTZ R46, R91, R124 ;  /* 0x0000007c5b2e7220 */ /* 0x000fe20000410000 */
[----:B------:R-:W2:Y:S01]  /*98c0*/  MUFU.EX2 R107, R107 ;  /* 0x0000006b006b7308 */ /* 0x000ea20000000800 */
[----:B------:R-:W3:Y:S07]  /*98d0*/  SHFL.IDX PT, R91, R13, R229, 0x1f ;  /* 0x00001fe50d5b7589 */ /* 0x000eee00000e0000 */
[----:B------:R-:W4:Y:S01]  /*98e0*/  MUFU.EX2 R109, R109 ;  /* 0x0000006d006d7308 */ /* 0x000f220000000800 */
[----:B------:R-:W-:Y:S01]  /*98f0*/  FFMA.FTZ R228, -R228, R228, 1 ;  /* 0x3f800000e4e47423 */ /* 0x000fe200000101e4 */
[----:B------:R-:W-:Y:S01]  /*9900*/  FFMA.FTZ R226, -R226, R226, 1 ;  /* 0x3f800000e2e27423 */ /* 0x000fe200000101e2 */
[--C-:B------:R-:W-:Y:S01]  /*9910*/  FADD.FTZ R48, R48, -R225.reuse ;  /* 0x800000e130307221 */ /* 0x100fe20000010000 */
[----:B------:R-:W-:Y:S01]  /*9920*/  FADD.FTZ R50, R50, -R225 ;  /* 0x800000e132327221 */ /* 0x000fe20000010000 */
[----:B------:R-:W-:Y:S01]  /*9930*/  FMUL.FTZ R214, R9, R214 ;  /* 0x000000d609d67220 */ /* 0x000fe20000410000 */
[----:B--2---:R-:W-:-:S02]  /*9940*/  FMUL.FTZ R41, R107, R41 ;  /* 0x000000296b297220 */ /* 0x004fc40000410000 */
[----:B------:R2:W-:Y:S01]  /*9950*/  MUFU.EX2 R34, R131 ;  /* 0x0000008300227308 */ /* 0x0005e20000000800 */
[----:B------:R-:W-:Y:S01]  /*9960*/  FFMA.FTZ R235, -R235, R235, 1 ;  /* 0x3f800000ebeb7423 */ /* 0x000fe200000101eb */
[----:B-1----:R-:W-:Y:S01]  /*9970*/  FADD.FTZ R40, R53, -R223 ;  /* 0x800000df35287221 */ /* 0x002fe20000010000 */
[----:B------:R-:W-:Y:S01]  /*9980*/  FMUL.FTZ R43, R228, R41 ;  /* 0x00000029e42b7220 */ /* 0x000fe20000410000 */
[----:B----4-:R-:W-:-:S04]  /*9990*/  FMUL.FTZ R217, R109, R217 ;  /* 0x000000d96dd97220 */ /* 0x010fc80000410000 */
[----:B------:R1:W-:Y:S01]  /*99a0*/  MUFU.EX2 R35, R129 ;  /* 0x0000008100237308 */ /* 0x0003e20000000800 */
[----:B--2---:R-:W-:Y:S01]  /*99b0*/  FFMA.FTZ R131, -R232, R232, 1 ;  /* 0x3f800000e8837423 */ /* 0x004fe200000101e8 */
[----:B------:R-:W-:Y:S01]  /*99c0*/  FFMA.FTZ R53, -R237, R237, 1 ;  /* 0x3f800000ed357423 */ /* 0x000fe200000101ed */
[----:B------:R-:W-:Y:S01]  /*99d0*/  FFMA.FTZ R93, -R93, R93, 1 ;  /* 0x3f8000005d5d7423 */ /* 0x000fe2000001015d */
[----:B------:R-:W-:Y:S01]  /*99e0*/  FMUL.FTZ R47, R24, R47 ;  /* 0x0000002f182f7220 */ /* 0x000fe20000410000 */
[----:B------:R-:W-:Y:S01]  /*99f0*/  FMUL.FTZ R48, R25, R48 ;  /* 0x0000003019307220 */ /* 0x000fe20000410000 */
[----:B------:R-:W-:Y:S01]  /*9a00*/  FMUL.FTZ R41, R26, R50 ;  /* 0x000000321a297220 */ /* 0x000fe20000410000 */
[----:B------:R-:W-:Y:S01]  /*9a10*/  FFMA.FTZ R94, -R94, R94, 1 ;  /* 0x3f8000005e5e7423 */ /* 0x000fe2000001015e */
[----:B------:R-:W-:Y:S01]  /*9a20*/  FMUL.FTZ R208, R27, R208 ;  /* 0x000000d01bd07220 */ /* 0x000fe20000410000 */
[----:B-1----:R-:W-:Y:S01]  /*9a30*/  FMUL.FTZ R129, R226, R217 ;  /* 0x000000d9e2817220 */ /* 0x002fe20000410000 */
[----:B------:R-:W-:-:S02]  /*9a40*/  VIADD R230, R7, 0x4 ;  /* 0x0000000407e67836 */ /* 0x000fc40000000000 */
[----:B------:R-:W-:Y:S01]  /*9a50*/  FMUL.FTZ R131, R131, R214 ;  /* 0x000000d683837220 */ /* 0x000fe20000410000 */
[C---:B------:R-:W-:Y:S02]  /*9a60*/  VIADD R217, R7.reuse, 0x10 ;  /* 0x0000001007d97836 */ /* 0x040fe40000000000 */
[--C-:B---3--:R-:W-:Y:S01]  /*9a70*/  FADD.FTZ R60, R60, -R91.reuse ;  /* 0x8000005b3c3c7221 */ /* 0x108fe20000010000 */
[----:B------:R-:W-:Y:S01]  /*9a80*/  FADD.FTZ R62, R62, -R91 ;  /* 0x8000005b3e3e7221 */ /* 0x000fe20000010000 */
[----:B------:R-:W-:Y:S01]  /*9a90*/  VIADD R214, R7, 0x14 ;  /* 0x0000001407d67836 */ /* 0x000fe20000000000 */
[----:B------:R-:W-:Y:S01]  /*9aa0*/  LDS R91, [R14+0x400] ;  /* 0x000400000e5b7984 */ /* 0x000fe20000000800 */
[----:B------:R-:W-:Y:S01]  /*9ab0*/  FMUL.FTZ R53, R53, R47 ;  /* 0x0000002f35357220 */ /* 0x000fe20000410000 */
[----:B------:R-:W-:Y:S01]  /*9ac0*/  FMUL.FTZ R50, R235, R48 ;  /* 0x00000030eb327220 */ /* 0x000fe20000410000 */
[----:B------:R-:W-:Y:S01]  /*9ad0*/  IADD3 R232, R7, 0x18, RZ ;  /* 0x0000001807e87810 */ /* 0x000fe20007ffe0ff */
[----:B------:R-:W-:Y:S01]  /*9ae0*/  FMUL.FTZ R47, R94, R41 ;  /* 0x000000295e2f7220 */ /* 0x000fe20000410000 */
[----:B------:R-:W-:Y:S01]  /*9af0*/  FMUL.FTZ R48, R93, R208 ;  /* 0x000000d05d307220 */ /* 0x000fe20000410000 */
[----:B------:R-:W-:Y:S01]  /*9b00*/  IADD3 R226, R7, 0xc, RZ ;  /* 0x0000000c07e27810 */ /* 0x000fe20007ffe0ff */
[----:B------:R-:W1:Y:S04]  /*9b10*/  SHFL.IDX PT, R41, R13, R7, 0x1f ;  /* 0x00001f070d297589 */ /* 0x000e6800000e0000 */
[----:B------:R-:W2:Y:S04]  /*9b20*/  SHFL.IDX PT, R90, R13, R230, 0x1f ;  /* 0x00001fe60d5a7589 */ /* 0x000ea800000e0000 */
[----:B------:R-:W3:Y:S04]  /*9b30*/  SHFL.IDX PT, R93, R13, R217, 0x1f ;  /* 0x00001fd90d5d7589 */ /* 0x000ee800000e0000 */
[----:B------:R-:W4:Y:S01]  /*9b40*/  SHFL.IDX PT, R124, R13, R214, 0x1f ;  /* 0x00001fd60d7c7589 */ /* 0x000f2200000e0000 */
[----:B------:R-:W1:Y:S03]  /*9b50*/  MUFU.EX2 R106, R106 ;  /* 0x0000006a006a7308 */ /* 0x000e660000000800 */
[----:B------:R-:W4:Y:S04]  /*9b60*/  SHFL.IDX PT, R92, R13, R232, 0x1f ;  /* 0x00001fe80d5c7589 */ /* 0x000f2800000e0000 */
[----:B------:R-:W4:Y:S04]  /*9b70*/  SHFL.IDX PT, R208, R13, R226, 0x1f ;  /* 0x00001fe20dd07589 */ /* 0x000f2800000e0000 */
[----:B------:R2:W4:Y:S01]  /*9b80*/  SHFL.IDX PT, R94, R13, R233, 0x1f ;  /* 0x00001fe90d5e7589 */ /* 0x00052200000e0000 */
[----:B------:R-:W-:Y:S01]  /*9b90*/  FADD.FTZ R223, R55, -R223 ;  /* 0x800000df37df7221 */ /* 0x000fe20000010000 */
[----:B------:R-:W4:Y:S01]  /*9ba0*/  MUFU.EX2 R127, R127 ;  /* 0x0000007f007f7308 */ /* 0x000f220000000800 */
[----:B------:R-:W-:Y:S01]  /*9bb0*/  FFMA.FTZ R55, -R161, R161, 1 ;  /* 0x3f800000a1377423 */ /* 0x000fe200000101a1 */
[----:B------:R-:W-:Y:S01]  /*9bc0*/  FMUL.FTZ R209, R19, R209 ;  /* 0x000000d113d17220 */ /* 0x000fe20000410000 */
[----:B------:R-:W-:-:S03]  /*9bd0*/  FADD.FTZ R54, R54, -R215 ;  /* 0x800000d736367221 */ /* 0x000fc60000010000 */
[----:B------:R-:W-:Y:S01]  /*9be0*/  FMUL.FTZ R55, R55, R209 ;  /* 0x000000d137377220 */ /* 0x000fe20000410000 */
[----:B------:R-:W-:Y:S01]  /*9bf0*/  FMUL.FTZ R54, R20, R54 ;  /* 0x0000003614367220 */ /* 0x000fe20000410000 */
[----:B--2---:R-:W-:Y:S01]  /*9c00*/  FFMA.FTZ R13, -R160, R160, 1 ;  /* 0x3f800000a00d7423 */ /* 0x004fe200000101a0 */
[----:B------:R-:W-:Y:S01]  /*9c10*/  FMUL.FTZ R209, R21, R40 ;  /* 0x0000002815d17220 */ /* 0x000fe20000410000 */
[----:B------:R-:W-:Y:S01]  /*9c20*/  FFMA.FTZ R40, -R158, R158, 1 ;  /* 0x3f8000009e287423 */ /* 0x000fe2000001019e */
[----:B------:R-:W-:Y:S01]  /*9c30*/  FMUL.FTZ R223, R11, R223 ;  /* 0x000000df0bdf7220 */ /* 0x000fe20000410000 */
[----:B------:R-:W-:Y:S01]  /*9c40*/  FFMA.FTZ R89, -R89, R89, 1 ;  /* 0x3f80000059597423 */ /* 0x000fe20000010159 */
[----:B-1----:R-:W-:Y:S01]  /*9c50*/  FMUL.FTZ R42, R106, R42 ;  /* 0x0000002a6a2a7220 */ /* 0x002fe20000410000 */
[----:B------:R-:W-:Y:S01]  /*9c60*/  FADD.FTZ R51, R51, -R231 ;  /* 0x800000e733337221 */ /* 0x000fe20000010000 */
[----:B------:R-:W-:Y:S01]  /*9c70*/  FMUL.FTZ R54, R13, R54 ;  /* 0x000000360d367220 */ /* 0x000fe20000410000 */
[----:B------:R-:W-:Y:S01]  /*9c80*/  FADD.FTZ R56, R56, -R41 ;  /* 0x8000002938387221 */ /* 0x000fe20000010000 */
[----:B------:R-:W-:Y:S01]  /*9c90*/  FADD.FTZ R57, R57, -R90 ;  /* 0x8000005a39397221 */ /* 0x000fe20000010000 */
[--C-:B---3--:R-:W-:Y:S01]  /*9ca0*/  FADD.FTZ R64, R64, -R93.reuse ;  /* 0x8000005d40407221 */ /* 0x108fe20000010000 */
[----:B------:R1:W-:Y:S01]  /*9cb0*/  MUFU.EX2 R13, R28 ;  /* 0x0000001c000d7308 */ /* 0x0003e20000000800 */
[----:B------:R-:W-:Y:S01]  /*9cc0*/  FADD.FTZ R93, R66, -R93 ;  /* 0x8000005d425d7221 */ /* 0x000fe20000010000 */
[----:B----4-:R-:W-:Y:S01]  /*9cd0*/  FADD.FTZ R66, R65, -R124 ;  /* 0x8000007c41427221 */ /* 0x010fe20000010000 */
[----:B------:R-:W-:Y:S01]  /*9ce0*/  FMUL.FTZ R42, R89, R42 ;  /* 0x0000002a592a7220 */ /* 0x000fe20000410000 */
[----:B------:R-:W-:Y:S01]  /*9cf0*/  FADD.FTZ R65, R68, -R92 ;  /* 0x8000005c44417221 */ /* 0x000fe20000010000 */
[----:B------:R-:W-:Y:S01]  /*9d00*/  FFMA.FTZ R89, -R162, R162, 1 ;  /* 0x3f800000a2597423 */ /* 0x000fe200000101a2 */
[----:B------:R-:W-:Y:S01]  /*9d10*/  FMUL.FTZ R51, R18, R51 ;  /* 0x0000003312337220 */ /* 0x000fe20000410000 */
[----:B------:R-:W-:Y:S01]  /*9d20*/  FADD.FTZ R63, R63, -R208 ;  /* 0x800000d03f3f7221 */ /* 0x000fe20000010000 */
[----:B-1----:R-:W-:Y:S01]  /*9d30*/  FMUL.FTZ R28, R40, R223 ;  /* 0x000000df281c7220 */ /* 0x002fe20000410000 */
[----:B------:R-:W-:Y:S01]  /*9d40*/  FFMA.FTZ R68, -R157, R157, 1 ;  /* 0x3f8000009d447423 */ /* 0x000fe2000001019d */
[----:B------:R1:W-:Y:S01]  /*9d50*/  MUFU.EX2 R40, R30 ;  /* 0x0000001e00287308 */ /* 0x0003e20000000800 */
[----:B------:R-:W-:Y:S01]  /*9d60*/  FMUL.FTZ R56, R15, R56 ;  /* 0x000000380f387220 */ /* 0x000fe20000410000 */
[----:B------:R-:W-:Y:S01]  /*9d70*/  FMUL.FTZ R57, R23, R57 ;  /* 0x0000003917397220 */ /* 0x000fe20000410000 */
[----:B------:R-:W-:Y:S01]  /*9d80*/  FADD.FTZ R59, R59, -R90 ;  /* 0x8000005a3b3b7221 */ /* 0x000fe20000010000 */
[--C-:B------:R-:W-:Y:S01]  /*9d90*/  FADD.FTZ R90, R69, -R94.reuse ;  /* 0x8000005e455a7221 */ /* 0x100fe20000010000 */
[----:B------:R-:W-:Y:S01]  /*9da0*/  FADD.FTZ R94, R71, -R94 ;  /* 0x8000005e475e7221 */ /* 0x000fe20000010000 */
[----:B------:R-:W-:Y:S01]  /*9db0*/  FMUL.FTZ R62, R34, R62 ;  /* 0x0000003e223e7220 */ /* 0x000fe20000410000 */
[----:B------:R-:W-:Y:S01]  /*9dc0*/  FMUL.FTZ R93, R127, R93 ;  /* 0x0000005d7f5d7220 */ /* 0x000fe20000410000 */
[----:B------:R-:W2:Y:S01]  /*9dd0*/  MUFU.EX2 R122, R122 ;  /* 0x0000007a007a7308 */ /* 0x000ea20000000800 */
[----:B-1----:R-:W-:Y:S01]  /*9de0*/  FFMA.FTZ R30, -R155, R155, 1 ;  /* 0x3f8000009b1e7423 */ /* 0x002fe2000001019b */
[----:B------:R-:W-:Y:S01]  /*9df0*/  FMUL.FTZ R51, R89, R51 ;  /* 0x0000003359337220 */ /* 0x000fe20000410000 */
[----:B------:R-:W-:Y:S01]  /*9e00*/  FMUL.FTZ R68, R68, R56 ;  /* 0x0000003844447220 */ /* 0x000fe20000410000 */
[----:B------:R-:W-:Y:S01]  /*9e10*/  FFMA.FTZ R71, -R152, R152, 1 ;  /* 0x3f80000098477423 */ /* 0x000fe20000010198 */
[----:B------:R-:W-:Y:S01]  /*9e20*/  FMUL.FTZ R30, R30, R57 ;  /* 0x000000391e1e7220 */ /* 0x000fe20000410000 */
[----:B------:R-:W-:Y:S01]  /*9e30*/  FMUL.FTZ R63, R36, R63 ;  /* 0x0000003f243f7220 */ /* 0x000fe20000410000 */
[----:B------:R-:W-:Y:S01]  /*9e40*/  FFMA.FTZ R89, -R159, R159, 1 ;  /* 0x3f8000009f597423 */ /* 0x000fe2000001019f */
[----:B------:R-:W-:Y:S01]  /*9e50*/  FFMA.FTZ R57, -R150, R150, 1 ;  /* 0x3f80000096397423 */ /* 0x000fe20000010196 */
[----:B------:R-:W-:Y:S01]  /*9e60*/  FFMA.FTZ R56, -R112, R112, 1 ;  /* 0x3f80000070387423 */ /* 0x000fe20000010170 */
[----:B------:R-:W-:Y:S01]  /*9e70*/  FMUL.FTZ R71, R71, R62 ;  /* 0x0000003e47477220 */ /* 0x000fe20000410000 */
[----:B------:R-:W1:Y:S01]  /*9e80*/  MUFU.EX2 R125, R125 ;  /* 0x0000007d007d7308 */ /* 0x000e620000000800 */
[----:B------:R-:W-:Y:S01]  /*9e90*/  FMUL.FTZ R89, R89, R209 ;  /* 0x000000d159597220 */ /* 0x000fe20000410000 */
[----:B------:R-:W-:Y:S01]  /*9ea0*/  FADD.FTZ R61, R61, -R208 ;  /* 0x800000d03d3d7221 */ /* 0x000fe20000010000 */
[----:B------:R-:W-:Y:S01]  /*9eb0*/  FADD.FTZ R67, R67, -R124 ;  /* 0x8000007c43437221 */ /* 0x000fe20000010000 */
[----:B------:R-:W-:Y:S01]  /*9ec0*/  FMUL.FTZ R57, R57, R63 ;  /* 0x0000003f39397220 */ /* 0x000fe20000410000 */
[----:B------:R-:W-:Y:S01]  /*9ed0*/  FMUL.FTZ R56, R56, R93 ;  /* 0x0000005d38387220 */ /* 0x000fe20000410000 */
[----:B------:R-:W3:Y:S04]  /*9ee0*/  SHFL.IDX PT, R62, R91, R230, 0x1f ;  /* 0x00001fe65b3e7589 */ /* 0x000ee800000e0000 */
[----:B------:R-:W-:Y:S04]  /*9ef0*/  SHFL.IDX PT, R209, R91, R7, 0x1f ;  /* 0x00001f075bd17589 */ /* 0x000fe800000e0000 */
[----:B------:R-:W4:Y:S04]  /*9f00*/  SHFL.IDX PT, R63, R91, R229, 0x1f ;  /* 0x00001fe55b3f7589 */ /* 0x000f2800000e0000 */
[----:B------:R-:W-:Y:S04]  /*9f10*/  SHFL.IDX PT, R93, R91, R226, 0x1f ;  /* 0x00001fe25b5d7589 */ /* 0x000fe800000e0000 */
[----:B------:R-:W-:Y:S04]  /*9f20*/  SHFL.IDX PT, R112, R91, R217, 0x1f ;  /* 0x00001fd95b707589 */ /* 0x000fe800000e0000 */
[----:B------:R-:W-:Y:S04]  /*9f30*/  SHFL.IDX PT, R124, R91, R214, 0x1f ;  /* 0x00001fd65b7c7589 */ /* 0x000fe800000e0000 */
[----:B------:R-:W-:Y:S04]  /*9f40*/  SHFL.IDX PT, R208, R91, R232, 0x1f ;  /* 0x00001fe85bd07589 */ /* 0x000fe800000e0000 */
[----:B------:R-:W4:Y:S01]  /*9f50*/  SHFL.IDX PT, R91, R91, R233, 0x1f ;  /* 0x00001fe95b5b7589 */ /* 0x000f2200000e0000 */
[----:B------:R-:W3:Y:S01]  /*9f60*/  MUFU.EX2 R130, R130 ;  /* 0x0000008200827308 */ /* 0x000ee20000000800 */
[----:B------:R-:W-:-:S02]  /*9f70*/  FADD.FTZ R58, R58, -R41 ;  /* 0x800000293a3a7221 */ /* 0x000fc40000010000 */
[----:B------:R1:W5:Y:S01]  /*9f80*/  LDL.LU R162, [R1+0xf8] ;  /* 0x0000f80001a27983 */ /* 0x0003620000300800 */
[----:B------:R-:W-:-:S03]  /*9f90*/  FMUL.FTZ R59, R32, R59 ;  /* 0x0000003b203b7220 */ /* 0x000fc60000410000 */
[----:B------:R1:W5:Y:S01]  /*9fa0*/  LDL.LU R161, [R1+0xf4] ;  /* 0x0000f40001a17983 */ /* 0x0003620000300800 */
[----:B------:R-:W4:Y:S03]  /*9fb0*/  MUFU.EX2 R132, R132 ;  /* 0x0000008400847308 */ /* 0x000f260000000800 */
[----:B------:R1:W5:Y:S01]  /*9fc0*/  LDL.LU R160, [R1+0xf0] ;  /* 0x0000f00001a07983 */ /* 0x0003620000300800 */
[----:B------:R-:W-:Y:S01]  /*9fd0*/  FFMA.FTZ R69, -R156, R156, 1 ;  /* 0x3f8000009c457423 */ /* 0x000fe2000001019c */
[----:B------:R-:W-:Y:S02]  /*9fe0*/  FMUL.FTZ R58, R22, R58 ;  /* 0x0000003a163a7220 */ /* 0x000fe40000410000 */
[----:B------:R1:W5:Y:S01]  /*9ff0*/  LDL.LU R159, [R1+0xec] ;  /* 0x0000ec00019f7983 */ /* 0x0003620000300800 */
[----:B------:R2:W-:Y:S03]  /*a000*/  MUFU.EX2 R41, R29 ;  /* 0x0000001d00297308 */ /* 0x0005e60000000800 */
[----:B------:R1:W5:Y:S01]  /*a010*/  LDL.LU R158, [R1+0xe8] ;  /* 0x0000e800019e7983 */ /* 0x0003620000300800 */
[----:B------:R-:W-:-:S03]  /*a020*/  FADD.FTZ R92, R70, -R92 ;  /* 0x8000005c465c7221 */ /* 0x000fc60000010000 */
[----:B------:R1:W5:Y:S01]  /*a030*/  LDL.LU R157, [R1+0xe4] ;  /* 0x0000e400019d7983 */ /* 0x0003620000300800 */
[----:B--2---:R-:W-:-:S03]  /*a040*/  FFMA.FTZ R29, -R154, R154, 1 ;  /* 0x3f8000009a1d7423 */ /* 0x004fc6000001019a */
[----:B------:R2:W5:Y:S01]  /*a050*/  LDL.LU R156, [R1+0xe0] ;  /* 0x0000e000019c7983 */ /* 0x0005620000300800 */
[----:B------:R-:W-:Y:S01]  /*a060*/  FFMA.FTZ R70, -R153, R153, 1 ;  /* 0x3f80000099467423 */ /* 0x000fe20000010199 */
[----:B------:R-:W-:Y:S02]  /*a070*/  FMUL.FTZ R29, R29, R59 ;  /* 0x0000003b1d1d7220 */ /* 0x000fe40000410000 */
[----:B------:R2:W5:Y:S01]  /*a080*/  LDL.LU R155, [R1+0xdc] ;  /* 0x0000dc00019b7983 */ /* 0x0005620000300800 */
[----:B------:R3:W-:Y:S01]  /*a090*/  MUFU.EX2 R14, R31 ;  /* 0x0000001f000e7308 */ /* 0x0007e20000000800 */
[----:B------:R-:W-:Y:S01]  /*a0a0*/  FMUL.FTZ R69, R69, R58 ;  /* 0x0000003a45457220 */ /* 0x000fe20000410000 */
[----:B------:R-:W-:Y:S01]  /*a0b0*/  FFMA.FTZ R59, -R149, R149, 1 ;  /* 0x3f800000953b7423 */ /* 0x000fe20000010195 */
[----:B------:R2:W5:Y:S01]  /*a0c0*/  LDL.LU R154, [R1+0xd8] ;  /* 0x0000d800019a7983 */ /* 0x0005620000300800 */
[----:B------:R-:W-:Y:S01]  /*a0d0*/  FMUL.FTZ R66, R122, R66 ;  /* 0x000000427a427220 */ /* 0x000fe20000410000 */
[----:B------:R-:W-:Y:S01]  /*a0e0*/  FFMA.FTZ R58, -R148, R148, 1 ;  /* 0x3f800000943a7423 */ /* 0x000fe20000010194 */
[----:B-1----:R-:W-:Y:S01]  /*a0f0*/  FMUL.FTZ R67, R125, R67 ;  /* 0x000000437d437220 */ /* 0x002fe20000410000 */
[----:B------:R2:W5:Y:S01]  /*a100*/  LDL.LU R153, [R1+0xd4] ;  /* 0x0000d40001997983 */ /* 0x0005620000300800 */
[----:B------:R-:W-:Y:S01]  /*a110*/  FMUL.FTZ R61, R35, R61 ;  /* 0x0000003d233d7220 */ /* 0x000fe20000410000 */
[----:B---3--:R-:W-:-:S02]  /*a120*/  FFMA.FTZ R31, -R151, R151, 1 ;  /* 0x3f800000971f7423 */ /* 0x008fc40000010197 */
[----:B------:R2:W5:Y:S01]  /*a130*/  LDL.LU R152, [R1+0xd0] ;  /* 0x0000d00001987983 */ /* 0x0005620000300800 */
[----:B------:R-:W-:Y:S01]  /*a140*/  FMUL.FTZ R60, R33, R60 ;  /* 0x0000003c213c7220 */ /* 0x000fe20000410000 */
[----:B------:R-:W-:Y:S02]  /*a150*/  FMUL.FTZ R59, R59, R66 ;  /* 0x000000423b3b7220 */ /* 0x000fe40000410000 */
[----:B------:R2:W5:Y:S01]  /*a160*/  LDL.LU R151, [R1+0xcc] ;  /* 0x0000cc0001977983 */ /* 0x0005620000300800 */
[----:B------:R-:W-:Y:S01]  /*a170*/  FMUL.FTZ R58, R58, R67 ;  /* 0x000000433a3a7220 */ /* 0x000fe20000410000 */
[----:B------:R-:W-:Y:S02]  /*a180*/  FFMA.FTZ R66, -R147, R147, 1 ;  /* 0x3f80000093427423 */ /* 0x000fe40000010193 */
[----:B------:R2:W5:Y:S01]  /*a190*/  LDL.LU R150, [R1+0xc8] ;  /* 0x0000c80001967983 */ /* 0x0005620000300800 */
[----:B------:R-:W-:Y:S01]  /*a1a0*/  FMUL.FTZ R31, R31, R61 ;  /* 0x0000003d1f1f7220 */ /* 0x000fe20000410000 */
[----:B------:R-:W-:-:S02]  /*a1b0*/  FFMA.FTZ R67, -R146, R146, 1 ;  /* 0x3f80000092437423 */ /* 0x000fc40000010192 */
[----:B------:R2:W5:Y:S01]  /*a1c0*/  LDL.LU R149, [R1+0xc4] ;  /* 0x0000c40001957983 */ /* 0x0005620000300800 */
[----:B------:R-:W-:Y:S01]  /*a1d0*/  FMUL.FTZ R70, R70, R60 ;  /* 0x0000003c46467220 */ /* 0x000fe20000410000 */
[----:B------:R-:W-:Y:S02]  /*a1e0*/  FFMA.FTZ R61, -R145, R145, 1 ;  /* 0x3f800000913d7423 */ /* 0x000fe40000010191 */
[----:B------:R2:W5:Y:S01]  /*a1f0*/  LDL.LU R148, [R1+0xc0] ;  /* 0x0000c00001947983 */ /* 0x0005620000300800 */
[----:B------:R-:W-:Y:S01]  /*a200*/  FMUL.FTZ R90, R130, R90 ;  /* 0x0000005a825a7220 */ /* 0x000fe20000410000 */
[----:B------:R-:W-:Y:S02]  /*a210*/  FFMA.FTZ R60, -R144, R144, 1 ;  /* 0x3f800000903c7423 */ /* 0x000fe40000010190 */
[----:B------:R2:W5:Y:S01]  /*a220*/  LDL.LU R147, [R1+0xbc] ;  /* 0x0000bc0001937983 */ /* 0x0005620000300800 */
[--C-:B------:R-:W-:Y:S01]  /*a230*/  FADD.FTZ R73, R73, -R62.reuse ;  /* 0x8000003e49497221 */ /* 0x100fe20000010000 */
[----:B------:R-:W-:-:S02]  /*a240*/  FADD.FTZ R75, R75, -R62 ;  /* 0x8000003e4b4b7221 */ /* 0x000fc40000010000 */
[----:B------:R2:W5:Y:S01]  /*a250*/  LDL.LU R146, [R1+0xb8] ;  /* 0x0000b80001927983 */ /* 0x0005620000300800 */
[--C-:B----4-:R-:W-:Y:S01]  /*a260*/  FADD.FTZ R76, R76, -R63.reuse ;  /* 0x8000003f4c4c7221 */ /* 0x110fe20000010000 */
        /* <DEDUP_REMOVED lines=8> */
[----:B------:R-:W-:Y:S01]  /*a2f0*/  FMUL.FTZ R61, R61, R90 ;  /* 0x0000005a3d3d7220 */ /* 0x000fe20000410000 */
        /* <DEDUP_REMOVED lines=17> */
[--C-:B------:R-:W-:Y:S01]  /*a410*/  FADD.FTZ R84, R84, -R208.reuse ;  /* 0x800000d054547221 */ /* 0x100fe20000010000 */
[----:B------:R-:W-:Y:S01]  /*a420*/  FADD.FTZ R86, R86, -R208 ;  /* 0x800000d056567221 */ /* 0x000fe20000010000 */
[----:B------:R-:W-:Y:S01]  /*a430*/  FFMA.FTZ R94, -R3, R3, 1 ;  /* 0x3f800000035e7423 */ /* 0x000fe20000010103 */
[----:B------:R2:W5:Y:S01]  /*a440*/  LDL.LU R5, [R1+0x98] ;  /* 0x0000980001057983 */ /* 0x0005620000300800 */
[----:B------:R-:W-:Y:S01]  /*a450*/  FFMA.FTZ R208, -R2, R2, 1 ;  /* 0x3f80000002d07423 */ /* 0x000fe20000010102 */
[--C-:B------:R-:W-:Y:S02]  /*a460*/  FADD.FTZ R72, R72, -R209.reuse ;  /* 0x800000d148487221 */ /* 0x100fe40000010000 */
[----:B------:R2:W5:Y:S01]  /*a470*/  LDL.LU R4, [R1+0x94] ;  /* 0x0000940001047983 */ /* 0x0005620000300800 */
[----:B------:R-:W-:-:S03]  /*a480*/  FADD.FTZ R74, R74, -R209 ;  /* 0x800000d14a4a7221 */ /* 0x000fc60000010000 */
[----:B------:R2:W5:Y:S04]  /*a490*/  LDL.LU R3, [R1+0x90] ;  /* 0x0000900001037983 */ /* 0x0005680000300800 */
[----:B------:R2:W5:Y:S04]  /*a4a0*/  LDL.LU R2, [R1+0x8c] ;  /* 0x00008c0001027983 */ /* 0x0005680000300800 */
[----:B------:R-:W3:Y:S01]  /*a4b0*/  LDL R209, [R1+0x70] ;  /* 0x0000700001d17983 */ /* 0x000ee20000100800 */
[----:B------:R-:W1:Y:S08]  /*a4c0*/  MUFU.EX2 R126, R126 ;  /* 0x0000007e007e7308 */ /* 0x000e700000000800 */
[----:B------:R-:W4:Y:S08]  /*a4d0*/  MUFU.EX2 R222, R222 ;  /* 0x000000de00de7308 */ /* 0x000f300000000800 */
[----:B------:R-:W2:Y:S08]  /*a4e0*/  MUFU.EX2 R212, R212 ;  /* 0x000000d400d47308 */ /* 0x000eb00000000800 */
[----:B------:R-:W2:Y:S01]  /*a4f0*/  MUFU.EX2 R204, R204 ;  /* 0x000000cc00cc7308 */ /* 0x000ea20000000800 */
[----:B-1----:R-:W-:-:S07]  /*a500*/  FMUL.FTZ R65, R126, R65 ;  /* 0x000000417e417220 */ /* 0x002fce0000410000 */
[----:B------:R-:W1:Y:S01]  /*a510*/  MUFU.EX2 R213, R213 ;  /* 0x000000d500d57308 */ /* 0x000e620000000800 */
[----:B------:R-:W-:-:S07]  /*a520*/  FMUL.FTZ R72, R13, R72 ;  /* 0x000000480d487220 */ /* 0x000fce0000410000 */
[----:B------:R-:W1:Y:S08]  /*a530*/  MUFU.EX2 R123, R123 ;  /* 0x0000007b007b7308 */ /* 0x000e700000000800 */
        /* <DEDUP_REMOVED lines=8> */
[----:B------:R-:W1:Y:S01]  /*a5c0*/  MUFU.EX2 R219, R219 ;  /* 0x000000db00db7308 */ /* 0x000e620000000800 */
[----:B------:R-:W-:Y:S01]  /*a5d0*/  FMUL.FTZ R66, R66, R65 ;  /* 0x0000004142427220 */ /* 0x000fe20000410000 */
[----:B------:R-:W-:Y:S01]  /*a5e0*/  FMUL.FTZ R62, R62, R72 ;  /* 0x000000483e3e7220 */ /* 0x000fe20000410000 */
[----:B------:R-:W-:Y:S01]  /*a5f0*/  FFMA.FTZ R114, -R114, R114, 1 ;  /* 0x3f80000072727423 */ /* 0x000fe20000010172 */
[----:B----4-:R-:W-:Y:S01]  /*a600*/  FMUL.FTZ R82, R222, R82 ;  /* 0x00000052de527220 */ /* 0x010fe20000410000 */
[----:B------:R-:W-:Y:S01]  /*a610*/  FFMA.FTZ R65, -R113, R113, 1 ;  /* 0x3f80000071417423 */ /* 0x000fe20000010171 */
[----:B------:R-:W-:Y:S01]  /*a620*/  FFMA.FTZ R72, -R115, R115, 1 ;  /* 0x3f80000073487423 */ /* 0x000fe20000010173 */
[----:B--2---:R-:W-:Y:S01]  /*a630*/  FMUL.FTZ R81, R212, R81 ;  /* 0x00000051d4517220 */ /* 0x004fe20000410000 */
[----:B------:R-:W-:Y:S01]  /*a640*/  FMUL.FTZ R83, R204, R83 ;  /* 0x00000053cc537220 */ /* 0x000fe20000410000 */
[----:B------:R-:W-:Y:S01]  /*a650*/  FMUL.FTZ R113, R114, R82 ;  /* 0x0000005272717220 */ /* 0x000fe20000410000 */
[----:B-1----:R-:W-:Y:S01]  /*a660*/  FMUL.FTZ R85, R213, R85 ;  /* 0x00000055d5557220 */ /* 0x002fe20000410000 */
[----:B------:R-:W-:Y:S01]  /*a670*/  FMUL.FTZ R115, R65, R81 ;  /* 0x0000005141737220 */ /* 0x000fe20000410000 */
[----:B------:R-:W-:Y:S01]  /*a680*/  FMUL.FTZ R114, R72, R83 ;  /* 0x0000005348727220 */ /* 0x000fe20000410000 */
[----:B------:R-:W-:Y:S01]  /*a690*/  FFMA.FTZ R72, -R116, R116, 1 ;  /* 0x3f80000074487423 */ /* 0x000fe20000010174 */
[----:B------:R-:W-:Y:S01]  /*a6a0*/  FFMA.FTZ R65, -R117, R117, 1 ;  /* 0x3f80000075417423 */ /* 0x000fe20000010175 */
[----:B------:R-:W-:Y:S01]  /*a6b0*/  FMUL.FTZ R92, R123, R92 ;  /* 0x0000005c7b5c7220 */ /* 0x000fe20000410000 */
[----:B------:R-:W-:Y:S01]  /*a6c0*/  FFMA.FTZ R116, -R118, R118, 1 ;  /* 0x3f80000076747423 */ /* 0x000fe20000010176 */
[----:B------:R-:W-:Y:S01]  /*a6d0*/  FFMA.FTZ R117, -R121, R121, 1 ;  /* 0x3f80000079757423 */ /* 0x000fe20000010179 */
[----:B------:R-:W-:Y:S01]  /*a6e0*/  FMUL.FTZ R84, R224, R84 ;  /* 0x00000054e0547220 */ /* 0x000fe20000410000 */
[----:B------:R-:W-:Y:S01]  /*a6f0*/  FMUL.FTZ R86, R211, R86 ;  /* 0x00000056d3567220 */ /* 0x000fe20000410000 */
[----:B------:R-:W-:Y:S01]  /*a700*/  FMUL.FTZ R87, R206, R87 ;  /* 0x00000057ce577220 */ /* 0x000fe20000410000 */
[----:B------:R-:W-:Y:S01]  /*a710*/  F2FP.BF16.F32.PACK_AB R69, R29, R69 ;  /* 0x000000451d45723e */ /* 0x000fe200000010ff */
        /* <DEDUP_REMOVED lines=28> */
[----:B------:R-:W-:-:S02]  /*a8e0*/  F2FP.BF16.F32.PACK_AB R80, R207, R136 ;  /* 0x00000088cf50723e */ /* 0x000fc400000010ff */
[----:B------:R-:W-:Y:S02]  /*a8f0*/  F2FP.BF16.F32.PACK_AB R81, R134, R135 ;  /* 0x000000878651723e */ /* 0x000fe400000010ff */
[----:B------:R-:W-:Y:S02]  /*a900*/  F2FP.BF16.F32.PACK_AB R82, R131, R133 ;  /* 0x000000858352723e */ /* 0x000fe400000010ff */
[----:B------:R-:W-:Y:S02]  /*a910*/  F2FP.BF16.F32.PACK_AB R83, R129, R88 ;  /* 0x000000588153723e */ /* 0x000fe400000010ff */
[----:B------:R-:W-:Y:S02]  /*a920*/  F2FP.BF16.F32.PACK_AB R76, R43, R45 ;  /* 0x0000002d2b4c723e */ /* 0x000fe400000010ff */
[----:B------:R-:W-:Y:S02]  /*a930*/  F2FP.BF16.F32.PACK_AB R77, R49, R42 ;  /* 0x0000002a314d723e */ /* 0x000fe400000010ff */
[----:B------:R-:W-:Y:S01]  /*a940*/  F2FP.BF16.F32.PACK_AB R78, R46, R52 ;  /* 0x000000342e4e723e */ /* 0x000fe200000010ff */
[----:B------:R-:W-:Y:S01]  /*a950*/  UMOV UR6, UR4 ;  /* 0x0000000400067c82 */ /* 0x000fe20008000000 */
[----:B------:R-:W-:Y:S01]  /*a960*/  F2FP.BF16.F32.PACK_AB R79, R53, R44 ;  /* 0x0000002c354f723e */ /* 0x000fe200000010ff */
[----:B------:R-:W-:Y:S01]  /*a970*/  UMOV UR7, 0x40000040 ;  /* 0x4000004000077882 */ /* 0x000fe20000000000 */
[----:B------:R-:W-:Y:S01]  /*a980*/  F2FP.BF16.F32.PACK_AB R72, R48, R50 ;  /* 0x000000323048723e */ /* 0x000fe200000010ff */
[----:B------:R-:W2:Y:S01]  /*a990*/  LDL R42, [R1+0x58] ;  /* 0x00005800012a7983 */ /* 0x000ea20000100800 */
        /* <DEDUP_REMOVED lines=21> */
[----:B------:R-:W-:Y:S01]  /*aaf0*/  F2FP.BF16.F32.PACK_AB R95, R96, R95 ;  /* 0x0000005f605f723e */ /* 0x000fe200000010ff */
[----:B---3--:R-:W-:-:S04]  /*ab00*/  IMAD R29, R0, 0x4000, R209 ;  /* 0x00004000001d7824 */ /* 0x008fc800078e02d1 */
        /* <DEDUP_REMOVED lines=17> */
[----:B------:R-:W-:Y:S01]  /*ac20*/  F2FP.BF16.F32.PACK_AB R110, R110, R111 ;  /* 0x0000006f6e6e723e */ /* 0x000fe200000010ff */
[----:B------:R-:W-:-:S02]  /*ac30*/  WARPGROUP.DEPBAR.LE gsb0, 0x0 ;  /* 0x00008000000079c5 */ /* 0x000fc40000010000 */
[----:B------:R-:W-:-:S06]  /*ac40*/  WARPGROUP.ARRIVE ;  /* 0x00000000000079c5 */ /* 0x000fcc0000000000 */
[----:B------:R-:W-:Y:S01]  /*ac50*/  HGMMA.64x64x16.F32.BF16 R172, R28, gdesc[UR4].tnspB, R172, gsb0 ;  /* 0x40e000041cac7df0 */ /* 0x000fe200080018ac */
[----:B------:R-:W-:Y:S01]  /*ac60*/  F2FP.BF16.F32.PACK_AB R108, R107, R108 ;  /* 0x0000006c6b6c723e */ /* 0x000fe200000010ff */
[----:B------:R-:W-:Y:S01]  /*ac70*/  UIADD3 UR6, UR4, 0x100, URZ ;  /* 0x0000010004067890 */ /* 0x000fe2000fffe03f */
[----:B------:R-:W-:Y:S02]  /*ac80*/  F2FP.BF16.F32.PACK_AB R109, R12, R106 ;  /* 0x0000006a0c6d723e */ /* 0x000fe400000010ff */
[----:B------:R-:W-:Y:S01]  /*ac90*/  F2FP.BF16.F32.PACK_AB R111, R24, R10 ;  /* 0x0000000a186f723e */ /* 0x000fe200000010ff */
[----:B------:R-:W-:Y:S01]  /*aca0*/  UMOV UR7, 0x40000040 ;  /* 0x4000004000077882 */ /* 0x000fe20000000000 */
[----:B------:R-:W-:Y:S02]  /*acb0*/  F2FP.BF16.F32.PACK_AB R24, R27, R25 ;  /* 0x000000191b18723e */ /* 0x000fe400000010ff */
[----:B------:R-:W-:Y:S01]  /*acc0*/  F2FP.BF16.F32.PACK_AB R25, R18, R26 ;  /* 0x0000001a1219723e */ /* 0x000fe200000010ff */
[----:B------:R-:W-:-:S02]  /*acd0*/  WARPGROUP.DEPBAR.LE gsb0, 0x0 ;  /* 0x00008000000079c5 */ /* 0x000fc40000010000 */
[----:B------:R-:W-:-:S06]  /*ace0*/  WARPGROUP.ARRIVE ;  /* 0x00000000000079c5 */ /* 0x000fcc0000000000 */
[----:B------:R-:W-:Y:S01]  /*acf0*/  HGMMA.64x64x16.F32.BF16 R172, R108, gdesc[UR4].tnspB, R172, gsb0 ;  /* 0x40e000046cac7df0 */ /* 0x000fe200080018ac */
[----:B------:R-:W-:Y:S01]  /*ad00*/  F2FP.BF16.F32.PACK_AB R26, R21, R19 ;  /* 0x00000013151a723e */ /* 0x000fe200000010ff */
[----:B------:R-:W-:Y:S01]  /*ad10*/  UIADD3 UR6, UR4, 0x180, URZ ;  /* 0x0000018004067890 */ /* 0x000fe2000fffe03f */
[----:B------:R-:W-:Y:S01]  /*ad20*/  F2FP.BF16.F32.PACK_AB R27, R11, R20 ;  /* 0x000000140b1b723e */ /* 0x000fe200000010ff */
[----:B------:R-:W-:Y:S01]  /*ad30*/  UMOV UR7, 0x40000040 ;  /* 0x4000004000077882 */ /* 0x000fe20000000000 */
[----:B------:R-:W-:Y:S02]  /*ad40*/  WARPGROUP.DEPBAR.LE gsb0, 0x0 ;  /* 0x00008000000079c5 */ /* 0x000fe40000010000 */
        /* <DEDUP_REMOVED lines=12> */
[----:B------:R-:W-:Y:S01]  /*ae10*/  F2FP.BF16.F32.PACK_AB R124, R122, R128 ;  /* 0x000000807a7c723e */ /* 0x000fe200000010ff */
[----:B------:R-:W-:Y:S01]  /*ae20*/  UIADD3 UR6, UR4, 0x280, URZ ;  /* 0x0000028004067890 */ /* 0x000fe2000fffe03f */
[----:B------:R-:W-:Y:S02]  /*ae30*/  F2FP.BF16.F32.PACK_AB R126, R130, R126 ;  /* 0x0000007e827e723e */ /* 0x000fe400000010ff */
[----:B------:R-:W-:Y:S01]  /*ae40*/  F2FP.BF16.F32.PACK_AB R127, R132, R123 ;  /* 0x0000007b847f723e */ /* 0x000fe200000010ff */
[----:B------:R-:W-:Y:S01]  /*ae50*/  UMOV UR7, 0x40000040 ;  /* 0x4000004000077882 */ /* 0x000fe20000000000 */
[----:B------:R-:W-:Y:S01]  /*ae60*/  F2FP.BF16.F32.PACK_AB R36, R41, R13 ;  /* 0x0000000d2924723e */ /* 0x000fe200000010ff */
[----:B------:R-:W-:Y:S02]  /*ae70*/  WARPGROUP.DEPBAR.LE gsb0, 0x0 ;  /* 0x00008000000079c5 */ /* 0x000fe40000010000 */
[----:B------:R-:W-:-:S06]  /*ae80*/  WARPGROUP.ARRIVE ;  /* 0x00000000000079c5 */ /* 0x000fcc0000000000 */
[----:B------:R-:W-:Y:S01]  /*ae90*/  HGMMA.64x64x16.F32.BF16 R172, R124, gdesc[UR4].tnspB, R172, gsb0 ;  /* 0x40e000047cac7df0 */ /* 0x000fe200080018ac */
[----:B-1----:R-:W-:Y:S01]  /*aea0*/  F2FP.BF16.F32.PACK_AB R37, R14, R40 ;  /* 0x000000280e25723e */ /* 0x002fe200000010ff */
        /* <DEDUP_REMOVED lines=12> */
[----:B------:R-:W-:Y:S01]  /*af70*/  UMOV UR7, 0x40000040 ;  /* 0x4000004000077882 */ /* 0x000fe20000000000 */
[----:B------:R-:W-:Y:S02]  /*af80*/  WARPGROUP.DEPBAR.LE gsb0, 0x0 ;  /* 0x00008000000079c5 */ /* 0x000fe40000010000 */
[----:B------:R-:W-:-:S06]  /*af90*/  WARPGROUP.ARRIVE ;  /* 0x00000000000079c5 */ /* 0x000fcc0000000000 */
[----:B------:R-:W-:Y:S01]  /*afa0*/  HGMMA.64x64x16.F32.BF16 R172, R208, gdesc[UR4].tnspB, R172, gsb0 ;  /* 0x40e00004d0ac7df0 */ /* 0x000fe200080018ac */
[----:B------:R-:W-:Y:S02]  /*afb0*/  R2UR UR5, R16 ;  /* 0x00000000100572ca */ /* 0x000fe400000e0000 */
[----:B--2---:R-:W-:-:S04]  /*afc0*/  LEA R9, R0, R42, 0xb ;  /* 0x0000002a00097211 */ /* 0x004fc800078e58ff */
[----:B------:R-:W-:-:S07]  /*afd0*/  R2UR UR8, R9 ;  /* 0x00000000090872ca */ /* 0x000fce00000e0000 */
[----:B------:R-:W-:-:S04]  /*afe0*/  USHF.R.U32.HI UR5, URZ, 0x4, UR5 ;  /* 0x000000043f057899 */ /* 0x000fc80008011605 */
[----:B------:R-:W-:Y:S02]  /*aff0*/  ULOP3.LUT UR9, UR5, 0x3fff, URZ, 0xc0, !UPT ;  /* 0x00003fff05097892 */ /* 0x000fe4000f8ec03f */
[----:B------:R-:W-:Y:S01]  /*b000*/  UMOV UR4, UR8 ;  /* 0x0000000800047c82 */ /* 0x000fe20008000000 */
[----:B------:R-:W-:Y:S01]  /*b010*/  UMOV UR5, 0x40000040 ;  /* 0x4000004000057882 */ /* 0x000fe20000000000 */
[----:B------:R-:W-:-:S03]  /*b020*/  UMOV UR7, 0x40000040 ;  /* 0x4000004000077882 */ /* 0x000fc60000000000 */
[----:B------:R-:W-:Y:S01]  /*b030*/  UMOV UR6, UR9 ;  /* 0x0000000900067c82 */ /* 0x000fe20008000000 */
[----:B------:R-:W-:Y:S02]  /*b040*/  WARPGROUP.DEPBAR.LE gsb0, 0x0 ;  /* 0x00008000000079c5 */ /* 0x000fe40000010000 */
[----:B------:R1:W-:Y:S06]  /*b050*/  MEMBAR.ALL.CTA ;  /* 0x0000000000007992 */ /* 0x0003ec0000008000 */
[----:B-1----:R-:W1:Y:S02]  /*b060*/  FENCE.VIEW.ASYNC.S ;  /* 0x00000000000073c6 */ /* 0x002e640000000000 */
[----:B-1----:R-:W-:Y:S06]  /*b070*/  BAR.SYNC.DEFER_BLOCKING 0x9, 0x100 ;  /* 0x0244000000007b1d */ /* 0x002fec0000010000 */
        /* <DEDUP_REMOVED lines=54> */
.L_x_1076:
[----:B-----5:R-:W-:Y:S01]  /*b3e0*/  IMAD R5, R0, 0x400, R5 ;  /* 0x0000040000057824 */ /* 0x020fe200078e0205 */
[----:B------:R-:W-:Y:S01]  /*b3f0*/  UMOV UR7, 0x40000040 ;  /* 0x4000004000077882 */ /* 0x000fe20000000000 */
[----:B------:R-:W1:Y:S03]  /*b400*/  S2R R9, SR_TID.X ;  /* 0x0000000000097919 */ /* 0x000e660000002100 */
        /* <DEDUP_REMOVED lines=10> */
[----:B------:R-:W-:Y:S01]  /*b4b0*/  IADD3 R9, R9, 0x9, RZ ;  /* 0x0000000909097810 */ /* 0x000fe20007ffe0ff */
        /* <DEDUP_REMOVED lines=36> */
[----:B-1----:R-:W1:Y:S01]  /*b700*/  S2R R9, SR_TID.X ;  /* 0x0000000000097919 */ /* 0x002e620000002100 */
[----:B------:R2:W-:Y:S04]  /*b710*/  STS.128 [R2+0x8000], R24 ;  /* 0x0080001802007388 */ /* 0x0005e80000000c00 */
[----:B------:R2:W-:Y:S04]  /*b720*/  STS.128 [R2+0x8800], R28 ;  /* 0x0088001c02007388 */ /* 0x0005e80000000c00 */
[----:B------:R2:W-:Y:S04]  /*b730*/  STS.128 [R2+0x9000], R32 ;  /* 0x0090002002007388 */ /* 0x0005e80000000c00 */
[----:B------:R2:W-:Y:S04]  /*b740*/  STS.128 [R2+0x9800], R36 ;  /* 0x0098002402007388 */ /* 0x0005e80000000c00 */
[----:B------:R2:W-:Y:S01]  /*b750*/  STS.128 [R2+0xa000], R40 ;  /* 0x00a0002802007388 */ /* 0x0005e20000000c00 */
[----:B-1----:R-:W-:-:S03]  /*b760*/  SHF.R.U32.HI R9, RZ, 0x7, R9 ;  /* 0x00000007ff097819 */ /* 0x002fc60000011609 */
[----:B------:R2:W-:Y:S02]  /*b770*/  STS.128 [R2+0xa800], R44 ;  /* 0x00a8002c02007388 */ /* 0x0005e40000000c00 */
[----:B------:R-:W-:Y:S02]  /*b780*/  VIADD R9, R9, 0xc ;  /* 0x0000000c09097836 */ /* 0x000fe40000000000 */
        /* <DEDUP_REMOVED lines=8> */
[----:B-1----:R2:W-:Y:S06]  /*b810*/  BAR.ARV R9, 0xa0 ;  /* 0x000280090000751d */ /* 0x0025ec0000002000 */
[----:B------:R-:W-:Y:S05]  /*b820*/  @!P0 BRA `(.L_x_1077) ;  /* 0x0000000000048947 */ /* 0x000fea0003800000 */
[----:B------:R-:W-:Y:S01]  /*b830*/  BPT.TRAP 0x1 ;  /* 0x000000040000795c */ /* 0x000fe20000300000 */
.L_x_1077:
[----:B--2---:R-:W2:Y:S01]  /*b840*/  LDL R5, [R1+0x40] ;  /* 0x0000400001057983 */ /* 0x004ea20000100800 */
        /* <DEDUP_REMOVED lines=11> */
.L_x_1067:
[----:B------:R-:W-:-:S06]  /*b900*/  UISETP.GE.AND UP0, UPT, UR38, UR37, UPT ;  /* 0x000000252600728c */ /* 0x000fcc000bf06270 */
[----:B------:R-:W-:-:S13]  /*b910*/  PLOP3.LUT P0, PT, PT, PT, UP0, 0x80, 0x0 ;  /* 0x000000000000781c */ /* 0x000fda0003f0f008 */
[----:B------:R-:W-:Y:S05]  /*b920*/  @P0 BRA `(.L_x_1079) ;  /* 0x0000005800280947 */ /* 0x000fea0003800000 */
[----:B------:R-:W2:Y:S01]  /*b930*/  LDL.LU R13, [R1+0x6c] ;  /* 0x00006c00010d7983 */ /* 0x000ea20000300800 */
[----:B------:R-:W3:Y:S03]  /*b940*/  LDC R21, c[0x0][0x290] ;  /* 0x0000a400ff157b82 */ /* 0x000ee60000000800 */
[----:B------:R-:W2:Y:S04]  /*b950*/  LDL R12, [R1+0x88] ;  /* 0x00008800010c7983 */ /* 0x000ea80000100800 */
[----:B------:R-:W4:Y:S01]  /*b960*/  LDL.LU R20, [R1+0x50] ;  /* 0x0000500001147983 */ /* 0x000f220000300800 */
[----:B------:R-:W5:Y:S01]  /*b970*/  S2R R5, SR_TID.X ;  /* 0x0000000000057919 */ /* 0x000f620000002100 */
[----:B------:R-:W1:Y:S01]  /*b980*/  S2R R14, SR_TID.X ;  /* 0x00000000000e7919 */ /* 0x000e620000002100 */
[----:B-----5:R-:W-:Y:S01]  /*b990*/  VIADD R5, R5, 0xffffff80 ;  /* 0xffffff8005057836 */ /* 0x020fe20000000000 */
[C---:B-1----:R-:W-:Y:S01]  /*b9a0*/  IADD3 R15, R14.reuse, -0x80, RZ ;  /* 0xffffff800e0f7810 */ /* 0x042fe20007ffe0ff */
[----:B------:R-:W-:-:S03]  /*b9b0*/  VIADD R14, R14, 0xffffff80 ;  /* 0xffffff800e0e7836 */ /* 0x000fc60000000000 */
[----:B------:R-:W-:-:S04]  /*b9c0*/  SHF.R.S32.HI R6, RZ, 0x1f, R5 ;  /* 0x0000001fff067819 */ /* 0x000fc80000011405 */
[----:B------:R-:W-:Y:S02]  /*b9d0*/  LEA.HI R7, R6, R5, RZ, 0x5 ;  /* 0x0000000506077211 */ /* 0x000fe400078f28ff */
[----:B------:R-:W-:Y:S02]  /*b9e0*/  SHF.R.S32.HI R14, RZ, 0x1f, R14 ;  /* 0x0000001fff0e7819 */ /* 0x000fe4000001140e */
[----:B------:R-:W-:Y:S02]  /*b9f0*/  LOP3.LUT R8, R7, 0xffffffe0, RZ, 0xc0, !PT ;  /* 0xffffffe007087812 */ /* 0x000fe400078ec0ff */
[----:B------:R-:W-:-:S03]  /*ba00*/  LEA.HI R14, R14, R15, RZ, 0x7 ;  /* 0x0000000f0e0e7211 */ /* 0x000fc600078f38ff */
[----:B------:R-:W-:Y:S01]  /*ba10*/  IMAD.IADD R8, R5, 0x1, -R8 ;  /* 0x0000000105087824 */ /* 0x000fe200078e0a08 */
[----:B------:R-:W-:Y:S02]  /*ba20*/  SHF.R.S32.HI R14, RZ, 0x7, R14 ;  /* 0x00000007ff0e7819 */ /* 0x000fe4000001140e */
[----:B------:R-:W-:Y:S02]  /*ba30*/  MOV R23, 0x40000040 ;  /* 0x4000004000177802 */ /* 0x000fe40000000f00 */
[CC--:B--2---:R-:W-:Y:S02]  /*ba40*/  LEA.HI R9, R12.reuse, R13.reuse, RZ, 0x2 ;  /* 0x0000000d0c097211 */ /* 0x0c4fe400078f10ff */
[----:B------:R-:W-:Y:S02]  /*ba50*/  LEA.HI R12, R12, R13, RZ, 0x5 ;  /* 0x0000000d0c0c7211 */ /* 0x000fe400078f28ff */
[--C-:B------:R-:W-:Y:S02]  /*ba60*/  SHF.R.S32.HI R10, RZ, 0x2, R9.reuse ;  /* 0x00000002ff0a7819 */ /* 0x100fe40000011409 */
[----:B------:R-:W-:-:S02]  /*ba70*/  SHF.R.S32.HI R7, RZ, 0x1f, R9 ;  /* 0x0000001fff077819 */ /* 0x000fc40000011409 */
[----:B------:R-:W-:Y:S02]  /*ba80*/  LEA.HI R13, R14, R14, RZ, 0x1 ;  /* 0x0000000e0e0d7211 */ /* 0x000fe400078f08ff */
[----:B------:R-:W-:Y:S02]  /*ba90*/  LEA.HI R9, R7, R10, RZ, 0x3 ;  /* 0x0000000a07097211 */ /* 0x000fe400078f18ff */
[----:B------:R-:W-:Y:S02]  /*baa0*/  SHF.R.S32.HI R7, RZ, 0x1f, R8 ;  /* 0x0000001fff077819 */ /* 0x000fe40000011408 */
[----:B------:R-:W-:Y:S02]  /*bab0*/  LOP3.LUT R11, R9, 0xfffffff8, RZ, 0xc0, !PT ;  /* 0xfffffff8090b7812 */ /* 0x000fe400078ec0ff */
[CC--:B------:R-:W-:Y:S02]  /*bac0*/  LEA.HI R9, R7.reuse, R8.reuse, RZ, 0x3 ;  /* 0x0000000807097211 */ /* 0x0c0fe400078f18ff */
[----:B------:R-:W-:Y:S01]  /*bad0*/  LEA.HI R7, R7, R8, RZ, 0x2 ;  /* 0x0000000807077211 */ /* 0x000fe200078f10ff */
[----:B------:R-:W-:Y:S01]  /*bae0*/  IMAD.IADD R11, R10, 0x1, -R11 ;  /* 0x000000010a0b7824 */ /* 0x000fe200078e0a0b */
[----:B------:R-:W-:-:S02]  /*baf0*/  SHF.R.S32.HI R10, RZ, 0x3, R9 ;  /* 0x00000003ff0a7819 */ /* 0x000fc40000011409 */
[----:B------:R-:W-:Y:S02]  /*bb00*/  SHF.R.S32.HI R8, RZ, 0x5, R12 ;  /* 0x00000005ff087819 */ /* 0x000fe4000001140c */
[----:B------:R-:W-:Y:S02]  /*bb10*/  SHF.R.S32.HI R9, RZ, 0x1f, R9 ;  /* 0x0000001fff097819 */ /* 0x000fe40000011409 */
[----:B------:R-:W-:Y:S02]  /*bb20*/  SHF.R.S32.HI R12, RZ, 0x2, R7 ;  /* 0x00000002ff0c7819 */ /* 0x000fe40000011407 */
[----:B------:R-:W-:Y:S02]  /*bb30*/  LOP3.LUT R13, R13, 0x3fffffe, RZ, 0xc0, !PT ;  /* 0x03fffffe0d0d7812 */ /* 0x000fe400078ec0ff */
[----:B------:R-:W-:Y:S02]  /*bb40*/  LEA.HI R9, R9, R10, RZ, 0x4 ;  /* 0x0000000a09097211 */ /* 0x000fe400078f20ff */
[----:B------:R-:W-:-:S02]  /*bb50*/  LEA.HI R7, R7, R12, RZ, 0x1 ;  /* 0x0000000c07077211 */ /* 0x000fc400078f08ff */
[----:B------:R-:W-:Y:S01]  /*bb60*/  IADD3 R14, R14, -R13, RZ ;  /* 0x8000000d0e0e7210 */ /* 0x000fe20007ffe0ff */
[----:B------:R-:W-:Y:S01]  /*bb70*/  IMAD R13, R8, 0x10, R11 ;  /* 0x00000010080d7824 */ /* 0x000fe200078e020b */
[----:B------:R-:W-:Y:S02]  /*bb80*/  LOP3.LUT R9, R9, 0x1ffffff0, RZ, 0xc0, !PT ;  /* 0x1ffffff009097812 */ /* 0x000fe400078ec0ff */
[----:B------:R-:W-:Y:S01]  /*bb90*/  LEA.HI R8, R6, R5, RZ, 0x2 ;  /* 0x0000000506087211 */ /* 0x000fe200078f10ff */
[----:B------:R-:W-:Y:S01]  /*bba0*/  VIADD R6, R12, 0x8 ;  /* 0x000000080c067836 */ /* 0x000fe20000000000 */
[----:B------:R-:W-:Y:S02]  /*bbb0*/  LOP3.LUT R7, R7, 0xfffffffe, RZ, 0xc0, !PT ;  /* 0xfffffffe07077812 */ /* 0x000fe400078ec0ff */
[----:B------:R-:W-:Y:S02]  /*bbc0*/  IADD3 R10, R10, -R9, RZ ;  /* 0x800000090a0a7210 */ /* 0x000fe40007ffe0ff */
[----:B------:R-:W-:Y:S01]  /*bbd0*/  LOP3.LUT R18, R8, 0xfffffffc, RZ, 0xc0, !PT ;  /* 0xfffffffc08127812 */ /* 0x000fe200078ec0ff */
[----:B------:R-:W-:Y:S01]  /*bbe0*/  IMAD.IADD R7, R12, 0x1, -R7 ;  /* 0x000000010c077824 */ /* 0x000fe200078e0a07 */
[----:B------:R-:W-:Y:S01]  /*bbf0*/  LEA.HI R11, R6, R6, RZ, 0x1 ;  /* 0x00000006060b7211 */ /* 0x000fe200078f08ff */
[----:B------:R-:W3:Y:S01]  /*bc00*/  S2R R8, SR_CTAID.X ;  /* 0x0000000000087919 */ /* 0x000ee20000002500 */
[----:B------:R-:W-:Y:S01]  /*bc10*/  LEA R19, R14, R13, 0x6 ;  /* 0x0000000d0e137211 */ /* 0x000fe200078e30ff */
[----:B------:R-:W-:Y:S01]  /*bc20*/  IMAD.IADD R9, R5, 0x1, -R18 ;  /* 0x0000000105097824 */ /* 0x000fe200078e0a12 */
[----:B------:R-:W-:Y:S01]  /*bc30*/  LOP3.LUT R5, R11, 0xfffffffe, RZ, 0xc0, !PT ;  /* 0xfffffffe0b057812 */ /* 0x000fe200078ec0ff */
[----:B------:R-:W-:-:S02]  /*bc40*/  IMAD R10, R10, 0x8, R7 ;  /* 0x000000080a0a7824 */ /* 0x000fc400078e0207 */
[----:B------:R-:W-:Y:S01]  /*bc50*/  VIADD R7, R12, 0x10 ;  /* 0x000000100c077836 */ /* 0x000fe20000000000 */
[----:B------:R-:W-:Y:S01]  /*bc60*/  IADD3 R6, R6, -R5, RZ ;  /* 0x8000000506067210 */ /* 0x000fe20007ffe0ff */
[----:B------:R-:W-:Y:S01]  /*bc70*/  VIADD R13, R12, 0x18 ;  /* 0x000000180c0d7836 */ /* 0x000fe20000000000 */
[----:B------:R1:W-:Y:S01]  /*bc80*/  STL [R1+0x84], R10 ;  /* 0x0000840a01007387 */ /* 0x0003e20000100800 */
[--C-:B------:R-:W-:Y:S02]  /*bc90*/  SHF.R.S32.HI R5, RZ, 0x1, R11.reuse ;  /* 0x00000001ff057819 */ /* 0x100fe4000001140b */
[----:B------:R-:W-:Y:S02]  /*bca0*/  LEA.HI R12, R7, R7, RZ, 0x1 ;  /* 0x00000007070c7211 */ /* 0x000fe400078f08ff */
[----:B------:R-:W-:Y:S02]  /*bcb0*/  LEA.HI R15, R13, R13, RZ, 0x1 ;  /* 0x0000000d0d0f7211 */ /* 0x000fe400078f08ff */
[----:B-1----:R-:W-:-:S02]  /*bcc0*/  SHF.R.S32.HI R10, RZ, 0x1f, R11 ;  /* 0x0000001fff0a7819 */ /* 0x002fc4000001140b */
[----:B------:R-:W-:Y:S02]  /*bcd0*/  LOP3.LUT R14, R12, 0xfffffffe, RZ, 0xc0, !PT ;  /* 0xfffffffe0c0e7812 */ /* 0x000fe400078ec0ff */
[--C-:B------:R-:W-:Y:S02]  /*bce0*/  SHF.R.S32.HI R11, RZ, 0x1, R12.reuse ;  /* 0x00000001ff0b7819 */ /* 0x100fe4000001140c */
[----:B------:R-:W-:Y:S02]  /*bcf0*/  LEA.HI R10, R10, R5, RZ, 0x4 ;  /* 0x000000050a0a7211 */ /* 0x000fe400078f20ff */
[----:B------:R-:W-:Y:S02]  /*bd00*/  SHF.R.S32.HI R12, RZ, 0x1f, R12 ;  /* 0x0000001fff0c7819 */ /* 0x000fe4000001140c */
[--C-:B------:R-:W-:Y:S02]  /*bd10*/  SHF.R.S32.HI R17, RZ, 0x1, R15.reuse ;  /* 0x00000001ff117819 */ /* 0x100fe4000001140f */
[----:B------:R-:W-:-:S02]  /*bd20*/  SHF.R.S32.HI R18, RZ, 0x1f, R15 ;  /* 0x0000001fff127819 */ /* 0x000fc4000001140f */
[----:B------:R-:W-:Y:S02]  /*bd30*/  LOP3.LUT R10, R10, 0x1ffffff0, RZ, 0xc0, !PT ;  /* 0x1ffffff00a0a7812 */ /* 0x000fe400078ec0ff */
[----:B------:R-:W-:Y:S02]  /*bd40*/  LEA.HI R12, R12, R11, RZ, 0x4 ;  /* 0x0000000b0c0c7211 */ /* 0x000fe400078f20ff */
[----:B------:R-:W-:Y:S02]  /*bd50*/  LEA.HI R18, R18, R17, RZ, 0x4 ;  /* 0x0000001112127211 */ /* 0x000fe400078f20ff */
[----:B------:R-:W-:Y:S02]  /*bd60*/  IADD3 R5, R5, -R10, RZ ;  /* 0x8000000a05057210 */ /* 0x000fe40007ffe0ff */
[----:B------:R-:W-:Y:S02]  /*bd70*/  LOP3.LUT R10, R15, 0xfffffffe, RZ, 0xc0, !PT ;  /* 0xfffffffe0f0a7812 */ /* 0x000fe400078ec0ff */
[----:B------:R-:W-:-:S02]  /*bd80*/  LOP3.LUT R12, R12, 0x1ffffff0, RZ, 0xc0, !PT ;  /* 0x1ffffff00c0c7812 */ /* 0x000fc400078ec0ff */
[----:B------:R-:W-:Y:S01]  /*bd90*/  LOP3.LUT R18, R18, 0x1ffffff0, RZ, 0xc0, !PT ;  /* 0x1ffffff012127812 */ /* 0x000fe200078ec0ff */
[----:B------:R-:W-:Y:S02]  /*bda0*/  IMAD.IADD R14, R7, 0x1, -R14 ;  /* 0x00000001070e7824 */ /* 0x000fe400078e0a0e */
[----:B------:R-:W-:Y:S01]  /*bdb0*/  IMAD.IADD R10, R13, 0x1, -R10 ;  /* 0x000000010d0a7824 */ /* 0x000fe200078e0a0a */
[----:B------:R-:W-:Y:S01]  /*bdc0*/  IADD3 R17, R17, -R18, RZ ;  /* 0x8000001211117210 */ /* 0x000fe20007ffe0ff */
[----:B------:R-:W-:Y:S02]  /*bdd0*/  IMAD.IADD R11, R11, 0x1, -R12 ;  /* 0x000000010b0b7824 */ /* 0x000fe400078e0a0c */
[----:B------:R-:W-:Y:S01]  /*bde0*/  IMAD R5, R5, 0x8, R6 ;  /* 0x0000000805057824 */ /* 0x000fe200078e0206 */
[----:B------:R-:W-:Y:S01]  /*bdf0*/  LEA R7, R17, R10, 0x3 ;  /* 0x0000000a11077211 */ /* 0x000fe200078e18ff */
[----:B------:R-:W-:Y:S02]  /*be00*/  IMAD R12, R11, 0x8, R14 ;  /* 0x000000080b0c7824 */ /* 0x000fe400078e020e */
[----:B---3--:R-:W-:Y:S01]  /*be10*/  IMAD R6, R8, -0x80, R21 ;  /* 0xffffff8008067824 */ /* 0x008fe200078e0215 */
[----:B------:R4:W-:Y:S04]  /*be20*/  STL [R1+0x80], R5 ;  /* 0x0000800501007387 */ /* 0x0009e80000100800 */
[----:B------:R-:W-:Y:S01]  /*be30*/  STL [R1+0x7c], R12 ;  /* 0x00007c0c01007387 */ /* 0x000fe20000100800 */
[----:B----4-:R-:W-:-:S03]  /*be40*/  IMAD R5, R20, 0x2000, R16 ;  /* 0x0000200014057824 */ /* 0x010fc600078e0210 */
[----:B------:R1:W-:Y:S01]  /*be50*/  STL [R1+0x78], R7 ;  /* 0x0000780701007387 */ /* 0x0003e20000100800 */
[C---:B------:R-:W-:Y:S02]  /*be60*/  VIADD R10, R5.reuse, 0x20c00 ;  /* 0x00020c00050a7836 */ /* 0x040fe40000000000 */
[----:B-1----:R-:W-:Y:S01]  /*be70*/  IMAD.IADD R7, R6, 0x1, -R19 ;  /* 0x0000000106077824 */ /* 0x002fe200078e0a13 */
[----:B------:R-:W-:Y:S02]  /*be80*/  IADD3 R6, R5, 0x4000, RZ ;  /* 0x0000400005067810 */ /* 0x000fe40007ffe0ff */
[----:B------:R-:W-:Y:S02]  /*be90*/  SHF.R.U32.HI R5, RZ, 0x4, R5 ;  /* 0x00000004ff057819 */ /* 0x000fe40000011605 */
[----:B------:R-:W-:Y:S02]  /*bea0*/  SHF.R.U32.HI R6, RZ, 0x4, R6 ;  /* 0x00000004ff067819 */ /* 0x000fe40000011606 */
[----:B------:R-:W-:-:S02]  /*beb0*/  SHF.R.U32.HI R10, RZ, 0x4, R10 ;  /* 0x00000004ff0a7819 */ /* 0x000fc4000001160a */
[----:B------:R-:W-:Y:S02]  /*bec0*/  LOP3.LUT R5, R5, 0x3fff, RZ, 0xc0, !PT ;  /* 0x00003fff05057812 */ /* 0x000fe400078ec0ff */
[----:B------:R-:W-:Y:S02]  /*bed0*/  LOP3.LUT R6, R6, 0x3fff, RZ, 0xc0, !PT ;  /* 0x00003fff06067812 */ /* 0x000fe400078ec0ff */
[----:B------:R-:W-:Y:S02]  /*bee0*/  LOP3.LUT R10, R10, 0x3fff, RZ, 0xc0, !PT ;  /* 0x00003fff0a0a7812 */ /* 0x000fe400078ec0ff */
[----:B------:R-:W-:Y:S02]  /*bef0*/  LOP3.LUT R12, R5, 0x10000, RZ, 0xfc, !PT ;  /* 0x00010000050c7812 */ /* 0x000fe400078efcff */
[----:B------:R-:W-:Y:S02]  /*bf00*/  LOP3.LUT R5, R6, 0x10000, RZ, 0xfc, !PT ;  /* 0x0001000006057812 */ /* 0x000fe400078efcff */
[----:B------:R-:W-:Y:S01]  /*bf10*/  LOP3.LUT R6, R10, 0x10000, RZ, 0xfc, !PT ;  /* 0x000100000a067812 */ /* 0x000fe200078efcff */
[C---:B------:R-:W-:Y:S01]  /*bf20*/  VIADD R22, R12.reuse, 0x2 ;  /* 0x000000020c167836 */ /* 0x040fe20000000000 */
[----:B------:R-:W-:Y:S01]  /*bf30*/  IADD3 R20, R12, 0x4, RZ ;  /* 0x000000040c147810 */ /* 0x000fe20007ffe0ff */
[----:B------:R-:W-:Y:S01]  /*bf40*/  IMAD R8, R8, -0x80, -R19 ;  /* 0xffffff8008087824 */ /* 0x000fe200078e0a13 */
[----:B------:R1:W-:Y:S01]  /*bf50*/  STL [R1+0x6c], R12 ;  /* 0x00006c0c01007387 */ /* 0x0003e20000100800 */
[----:B------:R-:W-:Y:S01]  /*bf60*/  IMAD.MOV.U32 R21, RZ, RZ, 0x40000040 ;  /* 0x40000040ff157424 */ /* 0x000fe200078e00ff */
[----:B------:R-:W-:Y:S01]  /*bf70*/  MOV R19, 0x40000040 ;  /* 0x4000004000137802 */ /* 0x000fe20000000f00 */
[----:B------:R-:W-:Y:S01]  /*bf80*/  VIADD R18, R12, 0x6 ;  /* 0x000000060c127836 */ /* 0x000fe20000000000 */
[----:B------:R-:W-:Y:S01]  /*bf90*/  STL [R1+0x74], R6 ;  /* 0x0000740601007387 */ /* 0x000fe20000100800 */
[C---:B------:R-:W-:Y:S01]  /*bfa0*/  IADD3 R10, R5.reuse, 0x6, RZ ;  /* 0x00000006050a7810 */ /* 0x040fe20007ffe0ff */
[----:B------:R-:W-:Y:S01]  /*bfb0*/  IMAD.MOV.U32 R11, RZ, RZ, 0x40000040 ;  /* 0x40000040ff0b7424 */ /* 0x000fe200078e00ff */
[C---:B------:R-:W-:Y:S01]  /*bfc0*/  IADD3 R14, R5.reuse, 0x2, RZ ;  /* 0x00000002050e7810 */ /* 0x040fe20007ffe0ff */
[----:B------:R2:W-:Y:S01]  /*bfd0*/  STL [R1+0x68], R5 ;  /* 0x0000680501007387 */ /* 0x0005e20000100800 */
[----:B------:R-:W-:Y:S01]  /*bfe0*/  IMAD.MOV.U32 R15, RZ, RZ, 0x40000040 ;  /* 0x40000040ff0f7424 */ /* 0x000fe200078e00ff */
[----:B------:R-:W-:Y:S01]  /*bff0*/  MOV R13, 0x40000040 ;  /* 0x40000040000d7802 */ /* 0x000fe20000000f00 */
[----:B-1----:R-:W-:Y:S01]  /*c000*/  VIADD R12, R5, 0x4 ;  /* 0x00000004050c7836 */ /* 0x002fe20000000000 */
[----:B------:R1:W-:Y:S04]  /*c010*/  STL.64 [R1+0x60], R22 ;  /* 0x0000601601007387 */ /* 0x0003e80000100a00 */
[----:B------:R1:W-:Y:S04]  /*c020*/  STL.64 [R1+0x58], R20 ;  /* 0x0000581401007387 */ /* 0x0003e80000100a00 */
[----:B------:R1:W-:Y:S04]  /*c030*/  STL.64 [R1+0x50], R18 ;  /* 0x0000501201007387 */ /* 0x0003e80000100a00 */
[----:B------:R1:W-:Y:S04]  /*c040*/  STL.64 [R1+0x38], R10 ;  /* 0x0000380a01007387 */ /* 0x0003e80000100a00 */
[----:B------:R1:W-:Y:S04]  /*c050*/  STL.64 [R1+0x48], R14 ;  /* 0x0000480e01007387 */ /* 0x0003e80000100a00 */
[----:B------:R1:W-:Y:S01]  /*c060*/  STL.64 [R1+0x40], R12 ;  /* 0x0000400c01007387 */ /* 0x0003e20000100a00 */
[C---:B--2---:R-:W-:Y:S01]  /*c070*/  VIADD R5, R9.reuse, 0x4 ;  /* 0x0000000409057836 */ /* 0x044fe20000000000 */
[C---:B------:R-:W-:Y:S01]  /*c080*/  IADD3 R17, R9.reuse, 0x8, RZ ;  /* 0x0000000809117810 */ /* 0x040fe20007ffe0ff */
[C---:B------:R-:W-:Y:S01]  /*c090*/  VIADD R6, R9.reuse, 0xc ;  /* 0x0000000c09067836 */ /* 0x040fe20000000000 */
[C---:B------:R-:W-:Y:S01]  /*c0a0*/  IADD3 R5, R9.reuse, 0x10, RZ ;  /* 0x0000001009057810 */ /* 0x040fe20007ffe0ff */
[C---:B------:R-:W-:Y:S01]  /*c0b0*/  VIADD R17, R9.reuse, 0x14 ;  /* 0x0000001409117836 */ /* 0x040fe20000000000 */
[C---:B------:R-:W-:Y:S01]  /*c0c0*/  IADD3 R6, R9.reuse, 0x18, RZ ;  /* 0x0000001809067810 */ /* 0x040fe20007ffe0ff */
[----:B------:R-:W-:-:S07]  /*c0d0*/  VIADD R5, R9, 0x1c ;  /* 0x0000001c09057836 */ /* 0x000fce0000000000 */
.L_x_1090:
[----:B------:R-:W-:Y:S01]  /*c0e0*/  MOV R5, UR36 ;  /* 0x0000002400057c02 */ /* 0x000fe20008000f00 */
[----:B------:R-:W-:Y:S05]  /*c0f0*/  YIELD ;  /* 0x0000000000007946 */ /* 0x000fea0003800000 */
[----:B------:R-:W-:-:S04]  /*c100*/  LOP3.LUT R5, R5, 0x1, RZ, 0xfc, !PT ;  /* 0x0000000105057812 */ /* 0x000fc800078efcff */
[----:B------:R-:W-:-:S13]  /*c110*/  ISETP.NE.AND P6, PT, R5, 0x3, PT ;  /* 0x000000030500780c */ /* 0x000fda0003fc5270 */
[----:B------:R-:W-:Y:S05]  /*c120*/  @!P6 BRA `(.L_x_1080) ;  /* 0x000000000004e947 */ /* 0x000fea0003800000 */
[----:B------:R-:W-:Y:S01]  /*c130*/  BPT.TRAP 0x1 ;  /* 0x000000040000795c */ /* 0x000fe20000300000 */
.L_x_1080:
[----:B------:R-:W-:Y:S01]  /*c140*/  IMAD R6, R0, 0x8, R16 ;  /* 0x0000000800067824 */ /* 0x000fe200078e0210 */
[----:B-1----:R-:W-:-:S04]  /*c150*/  SHF.L.U32 R21, R4, 0x1f, RZ ;  /* 0x0000001f04157819 */ /* 0x002fc800000006ff */
[----:B------:R1:W2:Y:S01]  /*c160*/  SYNCS.PHASECHK.TRANS64.TRYWAIT P0, [R6+URZ+0x30c10], R21 ;  /* 0x030c1015060075a7 */ /* 0x0002a2000800017f */
[----:B------:R-:W-:Y:S05]  /*c170*/  @!P6 BRA `(.L_x_1081) ;  /* 0x000000000004e947 */ /* 0x000fea0003800000 */
[----:B------:R-:W-:Y:S01]  /*c180*/  BPT.TRAP 0x1 ;  /* 0x000000040000795c */ /* 0x000fe20000300000 */
.L_x_1081:
[----:B------:R-:W-:-:S04]  /*c190*/  IADD3 R5, R16, 0x10000, RZ ;  /* 0x0001000010057810 */ /* 0x000fc80007ffe0ff */
[----:B------:R-:W-:-:S04]  /*c1a0*/  SHF.R.U32.HI R5, RZ, 0x4, R5 ;  /* 0x00000004ff057819 */ /* 0x000fc80000011605 */
[----:B------:R-:W-:-:S04]  /*c1b0*/  LOP3.LUT R5, R5, 0x3fff, RZ, 0xc0, !PT ;  /* 0x00003fff05057812 */ /* 0x000fc800078ec0ff */
[----:B------:R-:W-:Y:S01]  /*c1c0*/  LOP3.LUT R11, R5, 0x10000, RZ, 0xfc, !PT ;  /* 0x00010000050b7812 */ /* 0x000fe200078efcff */
[----:B--2---:R-:W-:Y:S06]  /*c1d0*/  @P0 BRA `(.L_x_1082) ;  /* 0x0000000000080947 */ /* 0x004fec0003800000 */
[----:B------:R-:W2:Y:S02]  /*c1e0*/  SYNCS.PHASECHK.TRANS64.TRYWAIT P0, [R6+URZ+0x30c10], R21 ;  /* 0x030c1015060075a7 */ /* 0x000ea4000800017f */
[----:B--2---:R-:W-:Y:S05]  /*c1f0*/  @!P0 BRA `(.L_x_1083) ;  /* 0x00000094003c8947 */ /* 0x004fea0003800000 */
.L_x_1082:
        /* <DEDUP_REMOVED lines=11> */
[----:B------:R-:W5:Y:S04]  /*c2b0*/  LDL R10, [R1+0x84] ;  /* 0x00008400010a7983 */ /* 0x000f680000100800 */
[----:B------:R-:W5:Y:S04]  /*c2c0*/  LDL R12, [R1+0x80] ;  /* 0x00008000010c7983 */ /* 0x000f680000100800 */
[----:B------:R-:W5:Y:S04]  /*c2d0*/  LDL R14, [R1+0x7c] ;  /* 0x00007c00010e7983 */ /* 0x000f680000100800 */
[----:B------:R-:W5:Y:S01]  /*c2e0*/  LDL R13, [R1+0x78] ;  /* 0x00007800010d7983 */ /* 0x000f620000100800 */
[----:B---3--:R-:W-:-:S02]  /*c2f0*/  R2UR UR4, R15 ;  /* 0x000000000f0472ca */ /* 0x008fc400000e0000 */
[----:B----4-:R-:W-:Y:S02]  /*c300*/  R2UR UR8, R24 ;  /* 0x00000000180872ca */ /* 0x010fe400000e0000 */
[----:B------:R-:W-:-:S09]  /*c310*/  R2UR UR9, R25 ;  /* 0x00000000190972ca */ /* 0x000fd200000e0000 */
[----:B------:R-:W-:Y:S01]  /*c320*/  HGMMA.64x128x16.F32.BF16 R72, gdesc[UR4], RZ, !UPT, gsb0 ;  /* 0x01e00000044879f0 */ /* 0x000fe2000c0018ff */
[----:B------:R-:W-:Y:S01]  /*c330*/  UIADD3 UR4, UR6, 0x2, URZ ;  /* 0x0000000206047890 */ /* 0x000fe2000fffe03f */
[----:B------:R-:W-:Y:S01]  /*c340*/  UMOV UR7, 0x40000040 ;  /* 0x4000004000077882 */ /* 0x000fe20000000000 */
[----:B--2---:R-:W-:-:S05]  /*c350*/  R2UR UR5, R19 ;  /* 0x00000000130572ca */ /* 0x004fca00000e0000 */
[----:B------:R-:W-:Y:S01]  /*c360*/  UMOV UR10, UR4 ;  /* 0x00000004000a7c82 */ /* 0x000fe20008000000 */
[----:B------:R-:W-:Y:S01]  /*c370*/  UIADD3 UR4, UR6, 0x4, URZ ;  /* 0x0000000406047890 */ /* 0x000fe2000fffe03f */
[C---:B-----5:R-:W-:Y:S01]  /*c380*/  LEA R10, R0.reuse, R10, 0x7 ;  /* 0x0000000a000a7211 */ /* 0x060fe200078e38ff */
[----:B------:R-:W-:Y:S01]  /*c390*/  UIADD3 UR6, UR6, 0x6, URZ ;  /* 0x0000000606067890 */ /* 0x000fe2000fffe03f */
[C---:B------:R-:W-:Y:S02]  /*c3a0*/  IMAD R12, R0.reuse, 0x80, R12 ;  /* 0x00000080000c7824 */ /* 0x040fe400078e020c */
[C---:B------:R-:W-:Y:S02]  /*c3b0*/  LEA R227, R3.reuse, R10, 0x1 ;  /* 0x0000000a03e37211 */ /* 0x040fe400078e08ff */
[----:B------:R-:W-:Y:S01]  /*c3c0*/  LEA R14, R0, R14, 0x7 ;  /* 0x0000000e000e7211 */ /* 0x000fe200078e38ff */
[----:B------:R-:W-:Y:S01]  /*c3d0*/  IMAD R11, R3, 0x2, R12 ;  /* 0x00000002030b7824 */ /* 0x000fe200078e020c */
[----:B------:R-:W-:-:S03]  /*c3e0*/  LEA R17, R227, R16, 0x2 ;  /* 0x00000010e3117211 */ /* 0x000fc600078e10ff */
[----:B------:R-:W-:Y:S01]  /*c3f0*/  IMAD R15, R11, 0x4, R16 ;  /* 0x000000040b0f7824 */ /* 0x000fe200078e0210 */
[----:B------:R-:W-:Y:S02]  /*c400*/  WARPGROUP.DEPBAR.LE gsb0, 0x0 ;  /* 0x00008000000079c5 */ /* 0x000fe40000010000 */
[----:B------:R-:W-:-:S06]  /*c410*/  WARPGROUP.ARRIVE ;  /* 0x00000000000079c5 */ /* 0x000fcc0000000000 */
[----:B------:R-:W-:Y:S01]  /*c420*/  HGMMA.64x128x16.F32.BF16 R72, gdesc[UR8], R72, gsb0 ;  /* 0x01e00000084879f0 */ /* 0x000fe20008001848 */
[----:B------:R-:W-:Y:S01]  /*c430*/  R2UR UR8, R22 ;  /* 0x00000000160872ca */ /* 0x000fe200000e0000 */
[----:B------:R-:W-:Y:S01]  /*c440*/  UMOV UR10, UR4 ;  /* 0x00000004000a7c82 */ /* 0x000fe20008000000 */
[----:B------:R-:W-:Y:S01]  /*c450*/  R2UR UR9, R23 ;  /* 0x00000000170972ca */ /* 0x000fe200000e0000 */
[----:B------:R-:W-:Y:S01]  /*c460*/  UMOV UR11, 0x40000040 ;  /* 0x40000040000b7882 */ /* 0x000fe20000000000 */
[----:B------:R-:W-:Y:S01]  /*c470*/  R2UR UR4, R18 ;  /* 0x00000000120472ca */ /* 0x000fe200000e0000 */
[----:B------:R-:W-:Y:S01]  /*c480*/  IMAD R18, R0, 0x80, R13 ;  /* 0x0000008000127824 */ /* 0x000fe200078e020d */
[----:B------:R-:W-:-:S03]  /*c490*/  LEA R13, R3, R14, 0x1 ;  /* 0x0000000e030d7211 */ /* 0x000fc600078e08ff */
[----:B------:R-:W-:Y:S01]  /*c4a0*/  IMAD R19, R3, 0x2, R18 ;  /* 0x0000000203137824 */ /* 0x000fe200078e0212 */
[----:B------:R-:W-:Y:S02]  /*c4b0*/  LEA R10, R13, R16, 0x2 ;  /* 0x000000100d0a7211 */ /* 0x000fe400078e10ff */
[----:B------:R-:W-:Y:S01]  /*c4c0*/  IADD3 R18, R16, 0x20000, RZ ;  /* 0x0002000010127810 */ /* 0x000fe20007ffe0ff */
[----:B------:R-:W-:-:S03]  /*c4d0*/  IMAD R12, R19, 0x4, R16 ;  /* 0x00000004130c7824 */ /* 0x000fc600078e0210 */
[-C--:B------:R-:W-:Y:S01]  /*c4e0*/  LEA R14, R11, R18.reuse, 0x2 ;  /* 0x000000120b0e7211 */ /* 0x080fe200078e10ff */
[--C-:B------:R-:W-:Y:S01]  /*c4f0*/  IMAD R11, R13, 0x4, R18.reuse ;  /* 0x000000040d0b7824 */ /* 0x100fe200078e0212 */
[----:B------:R-:W-:Y:S01]  /*c500*/  LEA R13, R19, R18, 0x2 ;  /* 0x00000012130d7211 */ /* 0x000fe200078e10ff */
[----:B------:R-:W-:Y:S01]  /*c510*/  IMAD R227, R227, 0x4, R18 ;  /* 0x00000004e3e37824 */ /* 0x000fe200078e0212 */
[----:B------:R-:W-:Y:S02]  /*c520*/  WARPGROUP.DEPBAR.LE gsb0, 0x0 ;  /* 0x00008000000079c5 */ /* 0x000fe40000010000 */
[----:B------:R-:W-:-:S06]  /*c530*/  WARPGROUP.ARRIVE ;  /* 0x00000000000079c5 */ /* 0x000fcc0000000000 */
[----:B------:R-:W-:Y:S03]  /*c540*/  HGMMA.64x128x16.F32.BF16 R72, gdesc[UR8], R72, gsb0 ;  /* 0x01e00000084879f0 */ /* 0x000fe60008001848 */
[----:B------:R-:W-:Y:S02]  /*c550*/  WARPGROUP.DEPBAR.LE gsb0, 0x0 ;  /* 0x00008000000079c5 */ /* 0x000fe40000010000 */
[----:B------:R-:W-:-:S07]  /*c560*/  WARPGROUP.ARRIVE ;  /* 0x00000000000079c5 */ /* 0x000fce0000000000 */
        /* <DEDUP_REMOVED lines=8> */
.L_x_1084:
[----:B------:R1:W1:Y:S01]  /*c5f0*/  SYNCS.PHASECHK.TRANS64.TRYWAIT P0, [R6+URZ+0x30c30], R21 ;  /* 0x030c3015060075a7 */ /* 0x000262000800017f */
[----:B------:R-:W-:Y:S05]  /*c600*/  @!P6 BRA `(.L_x_1085) ;  /* 0x000000000004e947 */ /* 0x000fea0003800000 */
[----:B------:R-:W-:Y:S01]  /*c610*/  BPT.TRAP 0x1 ;  /* 0x000000040000795c */ /* 0x000fe20000300000 */
.L_x_1085:
[----:B-1----:R-:W-:Y:S05]  /*c620*/  @P0 BRA `(.L_x_1086) ;  /* 0x0000000000080947 */ /* 0x002fea0003800000 */
[----:B------:R-:W1:Y:S02]  /*c630*/  SYNCS.PHASECHK.TRANS64.TRYWAIT P0, [R6+URZ+0x30c30], R21 ;  /* 0x030c3015060075a7 */ /* 0x000e64000800017f */
[----:B-1----:R-:W-:Y:S05]  /*c640*/  @!P0 BRA `(.L_x_1087) ;  /* 0x00000090003c8947 */ /* 0x002fea0003800000 */
.L_x_1086:
[----:B------:R-:W2:Y:S01]  /*c650*/  LDL R24, [R1+0x68] ;  /* 0x0000680001187983 */ /* 0x000ea20000100800 */
[----:B------:R-:W-:Y:S01]  /*c660*/  VIADD R23, R16, 0x18000 ;  /* 0x0001800010177836 */ /* 0x000fe20000000000 */
[----:B------:R-:W-:Y:S02]  /*c670*/  ULDC UR9, c[0x0][0x75c] ;  /* 0x0001d70000097ab9 */ /* 0x000fe40000000800 */
[----:B------:R1:W-:Y:S01]  /*c680*/  STL [R1+0x128], R200 ;  /* 0x000128c801007387 */ /* 0x0003e20000100800 */
[----:B------:R-:W-:Y:S01]  /*c690*/  FMUL.FTZ R83, R83, UR9 ;  /* 0x0000000953537c20 */ /* 0x000fe20008410000 */
[----:B------:R-:W-:Y:S01]  /*c6a0*/  SHF.R.U32.HI R23, RZ, 0x4, R23 ;  /* 0x00000004ff177819 */ /* 0x000fe20000011617 */
[----:B------:R-:W-:Y:S01]  /*c6b0*/  FMUL.FTZ R84, R84, UR9 ;  /* 0x0000000954547c20 */ /* 0x000fe20008410000 */
[----:B------:R3:W-:Y:S01]  /*c6c0*/  STL [R1+0x124], R201 ;  /* 0x000124c901007387 */ /* 0x0007e20000100800 */
[----:B------:R-:W-:Y:S01]  /*c6d0*/  FMUL.FTZ R85, R85, UR9 ;  /* 0x0000000955557c20 */ /* 0x000fe20008410000 */
[----:B------:R-:W-:Y:S01]  /*c6e0*/  LOP3.LUT R136, R23, 0x3fff, RZ, 0xc0, !PT ;  /* 0x00003fff17887812 */ /* 0x000fe200078ec0ff */
[----:B------:R-:W-:Y:S01]  /*c6f0*/  FMUL.FTZ R18, R72, UR9 ;  /* 0x0000000948127c20 */ /* 0x000fe20008410000 */
[----:B------:R4:W-:Y:S01]  /*c700*/  STL [R1+0x120], R202 ;  /* 0x000120ca01007387 */ /* 0x0009e20000100800 */
[----:B------:R-:W-:Y:S01]  /*c710*/  FMUL.FTZ R230, R73, UR9 ;  /* 0x0000000949e67c20 */ /* 0x000fe20008410000 */
[----:B------:R-:W-:Y:S01]  /*c720*/  LOP3.LUT R25, R136, 0x10000, RZ, 0xfc, !PT ;  /* 0x0001000088197812 */ /* 0x000fe200078efcff */
[----:B------:R-:W-:Y:S01]  /*c730*/  FMUL.FTZ R19, R74, UR9 ;  /* 0x000000094a137c20 */ /* 0x000fe20008410000 */
[----:B------:R2:W-:Y:S01]  /*c740*/  STL [R1+0x11c], R203 ;  /* 0x00011ccb01007387 */ /* 0x0005e20000100800 */
        /* <DEDUP_REMOVED lines=10> */
[----:B------:R-:W-:Y:S01]  /*c7f0*/  FMUL.FTZ R21, R81, UR9 ;  /* 0x0000000951157c20 */ /* 0x000fe20008410000 */
[----:B------:R-:W-:Y:S01]  /*c800*/  STL [R1+0x110], R169 ;  /* 0x000110a901007387 */ /* 0x000fe20000100800 */
[----:B------:R-:W-:Y:S01]  /*c810*/  FMUL.FTZ R22, R82, UR9 ;  /* 0x0000000952167c20 */ /* 0x000fe20008410000 */
[----:B-1----:R-:W-:Y:S01]  /*c820*/  MUFU.TANH R200, R83 ;  /* 0x0000005300c87308 */ /* 0x002fe20000002400 */
[----:B------:R-:W-:Y:S01]  /*c830*/  FMUL.FTZ R23, R86, UR9 ;  /* 0x0000000956177c20 */ /* 0x000fe20008410000 */
[----:B------:R-:W-:Y:S04]  /*c840*/  STL [R1+0x10c], R168 ;  /* 0x00010ca801007387 */ /* 0x000fe80000100800 */
[----:B------:R-:W-:Y:S01]  /*c850*/  STL [R1+0x108], R167 ;  /* 0x000108a701007387 */ /* 0x000fe20000100800 */
[----:B------:R-:W-:Y:S01]  /*c860*/  FMUL.FTZ R137, R87, UR9 ;  /* 0x0000000957897c20 */ /* 0x000fe20008410000 */
[----:B---3--:R-:W-:Y:S02]  /*c870*/  MUFU.TANH R201, R84 ;  /* 0x0000005400c97308 */ /* 0x008fe40000002400 */
[----:B------:R-:W-:Y:S04]  /*c880*/  STL [R1+0x104], R166 ;  /* 0x000104a601007387 */ /* 0x000fe80000100800 */
[----:B------:R-:W-:Y:S02]  /*c890*/  STL [R1+0x100], R165 ;  /* 0x000100a501007387 */ /* 0x000fe40000100800 */
[----:B----4-:R1:W-:Y:S02]  /*c8a0*/  MUFU.TANH R202, R85 ;  /* 0x0000005500ca7308 */ /* 0x0103e40000002400 */
[----:B------:R-:W-:Y:S04]  /*c8b0*/  STL [R1+0xfc], R164 ;  /* 0x0000fca401007387 */ /* 0x000fe80000100800 */
[----:B------:R-:W-:Y:S01]  /*c8c0*/  STL [R1+0xf8], R163 ;  /* 0x0000f8a301007387 */ /* 0x000fe20000100800 */
[----:B------:R-:W-:Y:S01]  /*c8d0*/  UMOV UR5, 0x40000040 ;  /* 0x4000004000057882 */ /* 0x000fe20000000000 */
[----:B------:R-:W-:Y:S01]  /*c8e0*/  UMOV UR7, 0x40000040 ;  /* 0x4000004000077882 */ /* 0x000fe20000000000 */
[----:B------:R-:W-:Y:S01]  /*c8f0*/  FMUL.FTZ R92, R92, UR9 ;  /* 0x000000095c5c7c20 */ /* 0x000fe20008410000 */
[----:B------:R-:W-:Y:S01]  /*c900*/  STL [R1+0xf4], R162 ;  /* 0x0000f4a201007387 */ /* 0x000fe20000100800 */
[----:B------:R-:W-:Y:S01]  /*c910*/  FMUL.FTZ R99, R99, UR9 ;  /* 0x0000000963637c20 */ /* 0x000fe20008410000 */
[----:B------:R-:W-:Y:S01]  /*c920*/  UMOV UR15, 0x40000040 ;  /* 0x40000040000f7882 */ /* 0x000fe20000000000 */
[----:B------:R-:W-:Y:S01]  /*c930*/  FMUL.FTZ R90, R90, UR9 ;  /* 0x000000095a5a7c20 */ /* 0x000fe20008410000 */
[----:B------:R-:W-:Y:S01]  /*c940*/  STL [R1+0xf0], R161 ;  /* 0x0000f0a101007387 */ /* 0x000fe20000100800 */
[----:B--2---:R-:W-:-:S03]  /*c950*/  R2UR UR4, R24 ;  /* 0x00000000180472ca */ /* 0x004fc600000e0000 */
[----:B------:R-:W-:Y:S01]  /*c960*/  STL [R1+0xec], R160 ;  /* 0x0000eca001007387 */ /* 0x000fe20000100800 */
[----:B------:R-:W-:Y:S01]  /*c970*/  FMUL.FTZ R88, R88, UR9 ;  /* 0x0000000958587c20 */ /* 0x000fe20008410000 */
[----:B------:R-:W-:Y:S01]  /*c980*/  FMUL.FTZ R89, R89, UR9 ;  /* 0x0000000959597c20 */ /* 0x000fe20008410000 */
[----:B------:R-:W-:Y:S01]  /*c990*/  FMUL.FTZ R126, R126, UR9 ;  /* 0x000000097e7e7c20 */ /* 0x000fe20008410000 */
[----:B------:R-:W-:Y:S01]  /*c9a0*/  STL [R1+0xe8], R159 ;  /* 0x0000e89f01007387 */ /* 0x000fe20000100800 */
[----:B------:R-:W2:Y:S03]  /*c9b0*/  MUFU.TANH R18, R18 ;  /* 0x0000001200127308 */ /* 0x000ea60000002400 */
[----:B------:R-:W-:Y:S04]  /*c9c0*/  STL [R1+0xe4], R158 ;  /* 0x0000e49e01007387 */ /* 0x000fe80000100800 */
[----:B------:R-:W-:Y:S01]  /*c9d0*/  STL [R1+0xe0], R157 ;  /* 0x0000e09d01007387 */ /* 0x000fe20000100800 */
[----:B------:R-:W3:Y:S03]  /*c9e0*/  MUFU.TANH R230, R230 ;  /* 0x000000e600e67308 */ /* 0x000ee60000002400 */
[----:B------:R-:W-:Y:S04]  /*c9f0*/  STL [R1+0xdc], R156 ;  /* 0x0000dc9c01007387 */ /* 0x000fe80000100800 */
[----:B------:R-:W-:Y:S01]  /*ca00*/  STL [R1+0xd8], R155 ;  /* 0x0000d89b01007387 */ /* 0x000fe20000100800 */
[----:B------:R-:W-:Y:S01]  /*ca10*/  ISETP.GT.AND P2, PT, R8, RZ, PT ;  /* 0x000000ff0800720c */ /* 0x000fe20003f44270 */
[----:B------:R-:W-:Y:S02]  /*ca20*/  MUFU.TANH R236, R236 ;  /* 0x000000ec00ec7308 */ /* 0x000fe40000002400 */
[----:B------:R-:W-:Y:S04]  /*ca30*/  STL [R1+0xd4], R154 ;  /* 0x0000d49a01007387 */ /* 0x000fe80000100800 */
[----:B------:R-:W-:Y:S02]  /*ca40*/  STL [R1+0xd0], R153 ;  /* 0x0000d09901007387 */ /* 0x000fe40000100800 */
[----:B------:R-:W4:Y:S02]  /*ca50*/  MUFU.TANH R235, R235 ;  /* 0x000000eb00eb7308 */ /* 0x000f240000002400 */
[----:B------:R-:W-:Y:S04]  /*ca60*/  STL [R1+0xcc], R152 ;  /* 0x0000cc9801007387 */ /* 0x000fe80000100800 */
[----:B------:R-:W-:Y:S01]  /*ca70*/  STL [R1+0xc8], R151 ;  /* 0x0000c89701007387 */ /* 0x000fe20000100800 */
[C---:B------:R-:W-:Y:S01]  /*ca80*/  ISETP.GT.AND P3, PT, R7.reuse, 0x8, PT ;  /* 0x000000080700780c */ /* 0x040fe20003f64270 */
[----:B------:R-:W-:Y:S01]  /*ca90*/  FMUL.FTZ R128, R128, UR9 ;  /* 0x0000000980807c20 */ /* 0x000fe20008410000 */
[----:B------:R-:W-:Y:S01]  /*caa0*/  ISETP.GT.AND P1, PT, R7, RZ, PT ;  /* 0x000000ff0700720c */ /* 0x000fe20003f24270 */
[----:B------:R-:W-:Y:S01]  /*cab0*/  STL [R1+0xc4], R150 ;  /* 0x0000c49601007387 */ /* 0x000fe20000100800 */
[----:B------:R-:W-:Y:S01]  /*cac0*/  ISETP.GT.AND P0, PT, R8, 0x8, PT ;  /* 0x000000080800780c */ /* 0x000fe20003f04270 */
[----:B------:R-:W4:Y:S02]  /*cad0*/  MUFU.TANH R20, R20 ;  /* 0x0000001400147308 */ /* 0x000f240000002400 */
[----:B------:R-:W-:Y:S04]  /*cae0*/  STL [R1+0xc0], R149 ;  /* 0x0000c09501007387 */ /* 0x000fe80000100800 */
[----:B------:R-:W-:Y:S02]  /*caf0*/  STL [R1+0xbc], R148 ;  /* 0x0000bc9401007387 */ /* 0x000fe40000100800 */
        /* <DEDUP_REMOVED lines=8> */
[----:B------:R-:W-:Y:S01]  /*cb80*/  STL [R1+0xa4], R142 ;  /* 0x0000a48e01007387 */ /* 0x000fe20000100800 */
[----:B------:R-:W-:Y:S01]  /*cb90*/  FMUL.FTZ R91, R91, UR9 ;  /* 0x000000095b5b7c20 */ /* 0x000fe20008410000 */
[----:B------:R-:W4:Y:S02]  /*cba0*/  MUFU.TANH R234, R234 ;  /* 0x000000ea00ea7308 */ /* 0x000f240000002400 */
[----:B------:R-:W-:Y:S04]  /*cbb0*/  STL [R1+0xa0], R141 ;  /* 0x0000a08d01007387 */ /* 0x000fe80000100800 */
[----:B------:R-:W-:Y:S02]  /*cbc0*/  STL [R1+0x9c], R140 ;  /* 0x00009c8c01007387 */ /* 0x000fe40000100800 */
[----:B------:R-:W4:Y:S02]  /*cbd0*/  MUFU.TANH R233, R233 ;  /* 0x000000e900e97308 */ /* 0x000f240000002400 */
[----:B------:R-:W-:Y:S04]  /*cbe0*/  STL [R1+0x98], R6 ;  /* 0x0000980601007387 */ /* 0x000fe80000100800 */
[----:B------:R-:W-:Y:S02]  /*cbf0*/  STL [R1+0x94], R5 ;  /* 0x0000940501007387 */ /* 0x000fe40000100800 */
[----:B------:R-:W4:Y:S02]  /*cc00*/  MUFU.TANH R22, R22 ;  /* 0x0000001600167308 */ /* 0x000f240000002400 */
[----:B------:R1:W-:Y:S04]  /*cc10*/  STL [R1+0x90], R4 ;  /* 0x0000900401007387 */ /* 0x0003e80000100800 */
[----:B------:R2:W-:Y:S02]  /*cc20*/  STL [R1+0x8c], R2 ;  /* 0x00008c0201007387 */ /* 0x0005e40000100800 */
[----:B------:R3:W4:Y:S02]  /*cc30*/  MUFU.TANH R203, R23 ;  /* 0x0000001700cb7308 */ /* 0x0007240000002400 */
[----:B-1----:R-:W4:Y:S01]  /*cc40*/  LDL.64 R4, [R1+0x48] ;  /* 0x0000480001047983 */ /* 0x002f220000100a00 */
[----:B------:R-:W-:Y:S01]  /*cc50*/  WARPGROUP.ARRIVE ;  /* 0x00000000000079c5 */ /* 0x000fe20000000000 */
[----:B------:R-:W-:Y:S01]  /*cc60*/  FMUL.FTZ R100, R100, UR9 ;  /* 0x0000000964647c20 */ /* 0x000fe20008410000 */
[----:B------:R-:W-:-:S03]  /*cc70*/  FMUL.FTZ R101, R101, UR9 ;  /* 0x0000000965657c20 */ /* 0x000fc60008410000 */
[----:B------:R1:W-:Y:S01]  /*cc80*/  MUFU.TANH R166, R92 ;  /* 0x0000005c00a67308 */ /* 0x0003e20000002400 */
[----:B--2---:R-:W2:Y:S01]  /*cc90*/  LDC R2, c[0x0][0x74c] ;  /* 0x0001d300ff027b82 */ /* 0x004ea20000000800 */
[----:B---3--:R-:W-:Y:S01]  /*cca0*/  FMUL.FTZ R23, R93, UR9 ;  /* 0x000000095d177c20 */ /* 0x008fe20008410000 */
[----:B------:R-:W-:Y:S01]  /*ccb0*/  HGMMA.64x128x16.F32.BF16 R24, gdesc[UR4], RZ, !UPT, gsb0 ;  /* 0x01e00000041879f0 */ /* 0x000fe2000c0018ff */
[----:B------:R-:W-:Y:S01]  /*ccc0*/  FMUL.FTZ R120, R120, UR9 ;  /* 0x0000000978787c20 */ /* 0x000fe20008410000 */
[----:B------:R-:W-:Y:S01]  /*ccd0*/  FMUL.FTZ R122, R122, UR9 ;  /* 0x000000097a7a7c20 */ /* 0x000fe20008410000 */
[----:B------:R-:W-:Y:S01]  /*cce0*/  FMUL.FTZ R123, R123, UR9 ;  /* 0x000000097b7b7c20 */ /* 0x000fe20008410000 */
[----:B------:R-:W-:Y:S01]  /*ccf0*/  FMUL.FTZ R102, R102, UR9 ;  /* 0x0000000966667c20 */ /* 0x000fe20008410000 */
[----:B------:R3:W-:Y:S01]  /*cd00*/  MUFU.TANH R165, R99 ;  /* 0x0000006300a57308 */ /* 0x0007e20000002400 */
[----:B-1----:R-:W-:Y:S01]  /*cd10*/  FMUL.FTZ R92, R98, UR9 ;  /* 0x00000009625c7c20 */ /* 0x002fe20008410000 */
[----:B------:R-:W-:Y:S01]  /*cd20*/  UIADD3 UR4, UR6, 0x2, URZ ;  /* 0x0000000206047890 */ /* 0x000fe2000fffe03f */
[----:B------:R-:W-:Y:S01]  /*cd30*/  FMUL.FTZ R93, R103, UR9 ;  /* 0x00000009675d7c20 */ /* 0x000fe20008410000 */
[----:B------:R-:W-:Y:S01]  /*cd40*/  FMUL.FTZ R109, R109, UR9 ;  /* 0x000000096d6d7c20 */ /* 0x000fe20008410000 */
[----:B------:R-:W-:Y:S01]  /*cd50*/  FMUL.FTZ R104, R104, UR9 ;  /* 0x0000000968687c20 */ /* 0x000fe20008410000 */
[----:B------:R-:W-:Y:S01]  /*cd60*/  FMUL.FTZ R105, R105, UR9 ;  /* 0x0000000969697c20 */ /* 0x000fe20008410000 */
[----:B------:R-:W-:Y:S01]  /*cd70*/  FMUL.FTZ R112, R112, UR9 ;  /* 0x0000000970707c20 */ /* 0x000fe20008410000 */
[----:B------:R1:W-:Y:S01]  /*cd80*/  MUFU.TANH R168, R90 ;  /* 0x0000005a00a87308 */ /* 0x0003e20000002400 */
[----:B---3--:R-:W3:Y:S01]  /*cd90*/  LDL.64 R98, [R1+0x38] ;  /* 0x0000380001627983 */ /* 0x008ee20000100a00 */
[----:B------:R-:W-:Y:S01]  /*cda0*/  UMOV UR14, UR4 ;  /* 0x00000004000e7c82 */ /* 0x000fe20008000000 */
[----:B------:R-:W-:Y:S01]  /*cdb0*/  ULDC UR4, c[0x0][0x280] ;  /* 0x0000a00000047ab9 */ /* 0x000fe20000000800 */
[----:B------:R-:W-:Y:S01]  /*cdc0*/  FMUL.FTZ R124, R124, UR9 ;  /* 0x000000097c7c7c20 */ /* 0x000fe20008410000 */
[----:B------:R-:W-:Y:S01]  /*cdd0*/  FMUL.FTZ R108, R108, UR9 ;  /* 0x000000096c6c7c20 */ /* 0x000fe20008410000 */
[----:B------:R-:W-:Y:S01]  /*cde0*/  FMUL.FTZ R113, R113, UR9 ;  /* 0x0000000971717c20 */ /* 0x000fe20008410000 */
[----:B------:R-:W-:Y:S01]  /*cdf0*/  FMUL.FTZ R121, R121, UR9 ;  /* 0x0000000979797c20 */ /* 0x000fe20008410000 */
[----:B------:R1:W-:Y:S01]  /*ce00*/  MUFU.TANH R170, R88 ;  /* 0x0000005800aa7308 */ /* 0x0003e20000002400 */
[----:B------:R-:W-:Y:S01]  /*ce10*/  FMUL.FTZ R125, R125, UR9 ;  /* 0x000000097d7d7c20 */ /* 0x000fe20008410000 */
[----:B------:R-:W-:Y:S01]  /*ce20*/  FMUL.FTZ R116, R116, UR9 ;  /* 0x0000000974747c20 */ /* 0x000fe20008410000 */
[----:B------:R-:W-:Y:S01]  /*ce30*/  FMUL.FTZ R117, R117, UR9 ;  /* 0x0000000975757c20 */ /* 0x000fe20008410000 */
[----:B------:R-:W-:Y:S01]  /*ce40*/  FMUL.FTZ R107, R107, UR9 ;  /* 0x000000096b6b7c20 */ /* 0x000fe20008410000 */
[----:B------:R-:W-:Y:S01]  /*ce50*/  FMUL.FTZ R114, R114, UR9 ;  /* 0x0000000972727c20 */ /* 0x000fe20008410000 */
[----:B------:R-:W-:-:S02]  /*ce60*/  FMUL.FTZ R106, R106, UR9 ;  /* 0x000000096a6a7c20 */ /* 0x000fc40008410000 */
[----:B------:R1:W-:Y:S08]  /*ce70*/  MUFU.TANH R169, R89 ;  /* 0x0000005900a97308 */ /* 0x0003f00000002400 */
[----:B------:R-:W3:Y:S08]  /*ce80*/  MUFU.TANH R171, R137 ;  /* 0x0000008900ab7308 */ /* 0x000ef00000002400 */
[----:B------:R2:W-:Y:S01]  /*ce90*/  MUFU.TANH R167, R91 ;  /* 0x0000005b00a77308 */ /* 0x0005e20000002400 */
[----:B----4-:R-:W-:Y:S01]  /*cea0*/  R2UR UR12, R4 ;  /* 0x00000000040c72ca */ /* 0x010fe200000e0000 */
[----:B------:R-:W-:-:S02]  /*ceb0*/  WARPGROUP.DEPBAR.LE gsb0, 0x0 ;  /* 0x00008000000079c5 */ /* 0x000fc40000010000 */
[----:B------:R-:W-:Y:S01]  /*cec0*/  R2UR UR13, R5 ;  /* 0x00000000050d72ca */ /* 0x000fe200000e0000 */
[----:B------:R-:W-:Y:S01]  /*ced0*/  ULEA UR4, UR38, -UR4, 0x7 ;  /* 0x8000000426047291 */ /* 0x000fe2000f8e383f */
[----:B------:R-:W4:Y:S01]  /*cee0*/  LDL.64 R4, [R1+0x40] ;  /* 0x0000400001047983 */ /* 0x000f220000100a00 */
[----:B------:R-:W-:Y:S01]  /*cef0*/  WARPGROUP.ARRIVE ;  /* 0x00000000000079c5 */ /* 0x000fe20000000000 */
[----:B-1----:R-:W-:Y:S01]  /*cf00*/  FMUL.FTZ R90, R96, UR9 ;  /* 0x00000009605a7c20 */ /* 0x002fe20008410000 */
[----:B------:R-:W-:Y:S01]  /*cf10*/  FMUL.FTZ R88, R94, UR9 ;  /* 0x000000095e587c20 */ /* 0x000fe20008410000 */
[----:B------:R-:W-:Y:S01]  /*cf20*/  FMUL.FTZ R89, R95, UR9 ;  /* 0x000000095f597c20 */ /* 0x000fe20008410000 */
[----:B------:R1:W-:Y:S01]  /*cf30*/  MUFU.TANH R6, R126 ;  /* 0x0000007e00067308 */ /* 0x0003e20000002400 */
[----:B--2---:R-:W-:Y:S01]  /*cf40*/  IADD3 R2, -R2, 0x8, RZ ;  /* 0x0000000802027810 */ /* 0x004fe20007ffe1ff */
[----:B------:R-:W1:Y:S01]  /*cf50*/  LDC.64 R94, c[0x0][0x748] ;  /* 0x0001d200ff5e7b82 */ /* 0x000e620000000a00 */
[----:B------:R-:W-:-:S03]  /*cf60*/  FMUL.FTZ R91, R97, UR9 ;  /* 0x00000009615b7c20 */ /* 0x000fc60008410000 */
[----:B------:R-:W-:Y:S01]  /*cf70*/  HGMMA.64x128x16.F32.BF16 R24, gdesc[UR12], R24, gsb0 ;  /* 0x01e000000c1879f0 */ /* 0x000fe20008001818 */
[----:B------:R-:W-:Y:S01]  /*cf80*/  LEA R96, R3, UR4, 0x1 ;  /* 0x0000000403607c11 */ /* 0x000fe2000f8e08ff */
[----:B------:R-:W-:Y:S01]  /*cf90*/  UIADD3 UR4, UR6, 0x4, URZ ;  /* 0x0000000406047890 */ /* 0x000fe2000fffe03f */
[----:B------:R-:W2:Y:S01]  /*cfa0*/  MUFU.TANH R23, R23 ;  /* 0x0000001700177308 */ /* 0x000ea20000002400 */
[----:B------:R-:W-:-:S05]  /*cfb0*/  UMOV UR15, 0x40000040 ;  /* 0x40000040000f7882 */ /* 0x000fca0000000000 */
[----:B------:R-:W-:Y:S01]  /*cfc0*/  UMOV UR14, UR4 ;  /* 0x00000004000e7c82 */ /* 0x000fe20008000000 */
[----:B------:R-:W-:Y:S01]  /*cfd0*/  IADD3 R96, R7, R96, RZ ;  /* 0x0000006007607210 */ /* 0x000fe20007ffe0ff */
[----:B------:R-:W-:Y:S01]  /*cfe0*/  UMOV UR7, 0x40000040 ;  /* 0x4000004000077882 */ /* 0x000fe20000000000 */
[----:B---3--:R-:W-:Y:S01]  /*cff0*/  R2UR UR5, R99 ;  /* 0x00000000630572ca */ /* 0x008fe200000e0000 */
[----:B------:R-:W3:Y:S01]  /*d000*/  MUFU.TANH R90, R90 ;  /* 0x0000005a005a7308 */ /* 0x000ee20000002400 */
[-C--:B------:R-:W-:Y:S01]  /*d010*/  IADD3 R221, R2, -R96.reuse, RZ ;  /* 0x8000006002dd7210 */ /* 0x080fe20007ffe0ff */
[----:B-1----:R-:W-:Y:S01]  /*d020*/  IMAD.IADD R126, R94, 0x1, -R96 ;  /* 0x000000015e7e7824 */ /* 0x002fe200078e0a60 */
[----:B------:R-:W-:-:S05]  /*d030*/  IADD3 R95, RZ, -R96, -R95 ;  /* 0x80000060ff5f7210 */ /* 0x000fca0007ffe85f */
[----:B------:R-:W1:Y:S01]  /*d040*/  MUFU.TANH R91, R91 ;  /* 0x0000005b005b7308 */ /* 0x000e620000002400 */
[----:B------:R-:W-:Y:S02]  /*d050*/  IADD3 R94, R94, 0x8, -R96 ;  /* 0x000000085e5e7810 */ /* 0x000fe40007ffe860 */
[----:B------:R-:W-:Y:S02]  /*d060*/  SEL R126, R126, 0x80, !P2 ;  /* 0x000000807e7e7807 */ /* 0x000fe40005000000 */
[----:B------:R-:W-:-:S03]  /*d070*/  SEL R221, R221, 0x80, P3 ;  /* 0x00000080dddd7807 */ /* 0x000fc60001800000 */
[----:B------:R-:W1:Y:S08]  /*d080*/  MUFU.TANH R164, R100 ;  /* 0x0000006400a47308 */ /* 0x000e700000002400 */
[----:B------:R-:W1:Y:S08]  /*d090*/  MUFU.TANH R163, R101 ;  /* 0x0000006500a37308 */ /* 0x000e700000002400 */
[----:B------:R-:W1:Y:S08]  /*d0a0*/  MUFU.TANH R88, R88 ;  /* 0x0000005800587308 */ /* 0x000e700000002400 */
[----:B------:R-:W1:Y:S08]  /*d0b0*/  MUFU.TANH R89, R89 ;  /* 0x0000005900597308 */ /* 0x000e700000002400 */
[----:B------:R-:W-:Y:S08]  /*d0c0*/  MUFU.TANH R145, R120 ;  /* 0x0000007800917308 */ /* 0x000ff00000002400 */
[----:B------:R-:W-:Y:S08]  /*d0d0*/  MUFU.TANH R143, R122 ;  /* 0x0000007a008f7308 */ /* 0x000ff00000002400 */
[----:B------:R-:W-:Y:S08]  /*d0e0*/  MUFU.TANH R142, R123 ;  /* 0x0000007b008e7308 */ /* 0x000ff00000002400 */
[----:B------:R-:W1:Y:S08]  /*d0f0*/  MUFU.TANH R92, R92 ;  /* 0x0000005c005c7308 */ /* 0x000e700000002400 */
[----:B------:R-:W1:Y:S08]  /*d100*/  MUFU.TANH R162, R102 ;  /* 0x0000006600a27308 */ /* 0x000e700000002400 */
[----:B------:R-:W1:Y:S08]  /*d110*/  MUFU.TANH R93, R93 ;  /* 0x0000005d005d7308 */ /* 0x000e700000002400 */
[----:B------:R-:W-:Y:S08]  /*d120*/  MUFU.TANH R156, R109 ;  /* 0x0000006d009c7308 */ /* 0x000ff00000002400 */
[----:B------:R-:W1:Y:S08]  /*d130*/  MUFU.TANH R161, R104 ;  /* 0x0000006800a17308 */ /* 0x000e700000002400 */
[----:B------:R-:W1:Y:S01]  /*d140*/  MUFU.TANH R160, R105 ;  /* 0x0000006900a07308 */ /* 0x000e620000002400 */
[----:B------:R-:W-:-:S02]  /*d150*/  WARPGROUP.DEPBAR.LE gsb0, 0x0 ;  /* 0x00008000000079c5 */ /* 0x000fc40000010000 */
[----:B------:R-:W-:Y:S01]  /*d160*/  WARPGROUP.ARRIVE ;  /* 0x00000000000079c5 */ /* 0x000fe20000000000 */
[----:B------:R-:W-:-:S04]  /*d170*/  SEL R218, R95, 0x80, P1 ;  /* 0x000000805fda7807 */ /* 0x000fc80000800000 */
[----:B------:R-:W-:Y:S01]  /*d180*/  MUFU.TANH R153, R112 ;  /* 0x0000007000997308 */ /* 0x000fe20000002400 */
[C---:B------:R-:W-:Y:S02]  /*d190*/  ISETP.GE.AND P3, PT, R126.reuse, RZ, PT ;  /* 0x000000ff7e00720c */ /* 0x040fe40003f66270 */
[C---:B------:R-:W-:Y:S02]  /*d1a0*/  ISETP.GE.AND P4, PT, R126.reuse, 0x1, PT ;  /* 0x000000017e00780c */ /* 0x040fe40003f86270 */
[----:B------:R-:W-:Y:S02]  /*d1b0*/  ISETP.GE.AND P1, PT, R126, 0x9, PT ;  /* 0x000000097e00780c */ /* 0x000fe40003f26270 */
[----:B------:R-:W-:Y:S01]  /*d1c0*/  R2UR UR4, R98 ;  /* 0x00000000620472ca */ /* 0x000fe200000e0000 */
[----:B------:R-:W-:Y:S01]  /*d1d0*/  MUFU.TANH R141, R124 ;  /* 0x0000007c008d7308 */ /* 0x000fe20000002400 */
[C---:B------:R-:W-:Y:S02]  /*d1e0*/  ISETP.GT.OR P3, PT, R218.reuse, RZ, !P3 ;  /* 0x000000ffda00720c */ /* 0x040fe40005f64670 */
[----:B------:R-:W-:-:S02]  /*d1f0*/  ISETP.GT.OR P4, PT, R218, 0x1, !P4 ;  /* 0x00000001da00780c */ /* 0x000fc40006784670 */
[----:B------:R-:W-:Y:S01]  /*d200*/  ISETP.GT.OR P1, PT, R218, 0x9, !P1 ;  /* 0x00000009da00780c */ /* 0x000fe20004f24670 */
[----:B------:R-:W-:Y:S01]  /*d210*/  UIADD3 UR6, UR6, 0x6, URZ ;  /* 0x0000000606067890 */ /* 0x000fe2000fffe03f */
[----:B------:R-:W-:Y:S01]  /*d220*/  FSEL R216, R18, -INF , !P3 ;  /* 0xff80000012d87808 */ /* 0x000fe20005800000 */
[----:B------:R-:W1:Y:S01]  /*d230*/  MUFU.TANH R157, R108 ;  /* 0x0000006c009d7308 */ /* 0x000e620000002400 */
[----:B------:R-:W-:Y:S02]  /*d240*/  FSEL R219, R230, -INF , !P4 ;  /* 0xff800000e6db7808 */ /* 0x000fe40006000000 */
[C---:B------:R-:W-:Y:S02]  /*d250*/  ISETP.GE.AND P2, PT, R126.reuse, 0x10, PT ;  /* 0x000000107e00780c */ /* 0x040fe40003f46270 */
[C---:B------:R-:W-:Y:S02]  /*d260*/  ISETP.GE.AND P3, PT, R126.reuse, 0x11, PT ;  /* 0x000000117e00780c */ /* 0x040fe40003f66270 */
[C---:B------:R-:W-:Y:S01]  /*d270*/  ISETP.GE.AND P5, PT, R126.reuse, 0x18, PT ;  /* 0x000000187e00780c */ /* 0x040fe20003fa6270 */
[----:B------:R-:W1:Y:S01]  /*d280*/  MUFU.TANH R152, R113 ;  /* 0x0000007100987308 */ /* 0x000e620000002400 */
[----:B------:R-:W-:-:S02]  /*d290*/  ISETP.GE.AND P4, PT, R126, 0x19, PT ;  /* 0x000000197e00780c */ /* 0x000fc40003f86270 */
[----:B------:R-:W-:-:S05]  /*d2a0*/  FSEL R220, R235, -INF , !P1 ;  /* 0xff800000ebdc7808 */ /* 0x000fca0004800000 */
[----:B------:R-:W-:Y:S01]  /*d2b0*/  MUFU.TANH R144, R121 ;  /* 0x0000007900907308 */ /* 0x000fe20000002400 */
[----:B------:R-:W-:Y:S01]  /*d2c0*/  FMUL.FTZ R110, R110, UR9 ;  /* 0x000000096e6e7c20 */ /* 0x000fe20008410000 */
[----:B------:R-:W-:Y:S01]  /*d2d0*/  FMUL.FTZ R111, R111, UR9 ;  /* 0x000000096f6f7c20 */ /* 0x000fe20008410000 */
[----:B------:R-:W-:-:S05]  /*d2e0*/  FMUL.FTZ R119, R119, UR9 ;  /* 0x0000000977777c20 */ /* 0x000fca0008410000 */
[----:B------:R-:W-:Y:S01]  /*d2f0*/  MUFU.TANH R140, R125 ;  /* 0x0000007d008c7308 */ /* 0x000fe20000002400 */
[----:B------:R-:W-:-:S07]  /*d300*/  FMUL.FTZ R115, R115, UR9 ;  /* 0x0000000973737c20 */ /* 0x000fce0008410000 */
[----:B------:R-:W1:Y:S08]  /*d310*/  MUFU.TANH R150, R116 ;  /* 0x0000007400967308 */ /* 0x000e700000002400 */
[----:B------:R-:W1:Y:S01]  /*d320*/  MUFU.TANH R148, R117 ;  /* 0x0000007500947308 */ /* 0x000e620000002400 */
[----:B------:R-:W-:-:S07]  /*d330*/  FMUL.FTZ R118, R118, UR9 ;  /* 0x0000000976767c20 */ /* 0x000fce0008410000 */
[----:B------:R-:W-:Y:S08]  /*d340*/  MUFU.TANH R158, R107 ;  /* 0x0000006b009e7308 */ /* 0x000ff00000002400 */
[----:B------:R-:W-:Y:S08]  /*d350*/  MUFU.TANH R151, R114 ;  /* 0x0000007200977308 */ /* 0x000ff00000002400 */
[----:B------:R-:W1:Y:S01]  /*d360*/  MUFU.TANH R159, R106 ;  /* 0x0000006a009f7308 */ /* 0x000e620000002400 */
[----:B----4-:R-:W-:-:S02]  /*d370*/  R2UR UR12, R4 ;  /* 0x00000000040c72ca */ /* 0x010fc400000e0000 */
[----:B------:R-:W-:-:S13]  /*d380*/  R2UR UR13, R5 ;  /* 0x00000000050d72ca */ /* 0x000fda00000e0000 */
[----:B------:R-:W-:Y:S01]  /*d390*/  HGMMA.64x128x16.F32.BF16 R24, gdesc[UR12], R24, gsb0 ;  /* 0x01e000000c1879f0 */ /* 0x000fe20008001818 */
[----:B------:R4:W-:Y:S02]  /*d3a0*/  MUFU.TANH R4, R128 ;  /* 0x0000008000047308 */ /* 0x0009e40000002400 */
[----:B----4-:R-:W-:Y:S02]  /*d3b0*/  SEL R128, R94, 0x80, !P0 ;  /* 0x000000805e807807 */ /* 0x010fe40004000000 */
[----:B------:R-:W-:-:S04]  /*d3c0*/  ISETP.GE.AND P0, PT, R126, 0x8, PT ;  /* 0x000000087e00780c */ /* 0x000fc80003f06270 */
[----:B------:R-:W-:Y:S02]  /*d3d0*/  ISETP.GT.OR P0, PT, R218, 0x8, !P0 ;  /* 0x00000008da00780c */ /* 0x000fe40004704670 */
[----:B------:R-:W-:Y:S02]  /*d3e0*/  ISETP.GE.AND P1, PT, R128, 0x1, PT ;  /* 0x000000018000780c */ /* 0x000fe40003f26270 */
[----:B------:R-:W-:Y:S02]  /*d3f0*/  FSEL R224, R236, -INF , !P0 ;  /* 0xff800000ece07808 */ /* 0x000fe40004000000 */
[----:B------:R-:W-:Y:S02]  /*d400*/  ISETP.GE.AND P0, PT, R128, RZ, PT ;  /* 0x000000ff8000720c */ /* 0x000fe40003f06270 */
[C---:B------:R-:W-:Y:S02]  /*d410*/  ISETP.GT.OR P2, PT, R218.reuse, 0x10, !P2 ;  /* 0x00000010da00780c */ /* 0x040fe40005744670 */
[----:B------:R-:W-:-:S02]  /*d420*/  ISETP.GT.OR P3, PT, R218, 0x11, !P3 ;  /* 0x00000011da00780c */ /* 0x000fc40005f64670 */
[C---:B------:R-:W-:Y:S02]  /*d430*/  ISETP.GT.OR P5, PT, R218.reuse, 0x18, !P5 ;  /* 0x00000018da00780c */ /* 0x040fe40006fa4670 */
[----:B------:R-:W-:Y:S02]  /*d440*/  ISETP.GT.OR P4, PT, R218, 0x19, !P4 ;  /* 0x00000019da00780c */ /* 0x000fe40006784670 */
[C---:B------:R-:W-:Y:S02]  /*d450*/  ISETP.GT.OR P0, PT, R221.reuse, RZ, !P0 ;  /* 0x000000ffdd00720c */ /* 0x040fe40004704670 */
[----:B------:R-:W-:Y:S02]  /*d460*/  ISETP.GT.OR P1, PT, R221, 0x1, !P1 ;  /* 0x00000001dd00780c */ /* 0x000fe40004f24670 */
[----:B------:R-:W-:Y:S02]  /*d470*/  FSEL R215, R20, -INF , !P2 ;  /* 0xff80000014d77808 */ /* 0x000fe40005000000 */
[----:B------:R-:W-:-:S02]  /*d480*/  FSEL R211, R21, -INF , !P3 ;  /* 0xff80000015d37808 */ /* 0x000fc40005800000 */
[----:B------:R-:W-:Y:S02]  /*d490*/  FSEL R208, R201, -INF , !P5 ;  /* 0xff800000c9d07808 */ /* 0x000fe40006800000 */
[----:B------:R-:W-:Y:S02]  /*d4a0*/  FSEL R206, R202, -INF , !P4 ;  /* 0xff800000cace7808 */ /* 0x000fe40006000000 */
[C---:B------:R-:W-:Y:S02]  /*d4b0*/  ISETP.GE.AND P2, PT, R128.reuse, 0x8, PT ;  /* 0x000000088000780c */ /* 0x040fe40003f46270 */
[C---:B------:R-:W-:Y:S02]  /*d4c0*/  ISETP.GE.AND P3, PT, R128.reuse, 0x9, PT ;  /* 0x000000098000780c */ /* 0x040fe40003f66270 */
[C---:B------:R-:W-:Y:S02]  /*d4d0*/  ISETP.GE.AND P5, PT, R128.reuse, 0x10, PT ;  /* 0x000000108000780c */ /* 0x040fe40003fa6270 */
[----:B------:R-:W-:-:S02]  /*d4e0*/  ISETP.GE.AND P4, PT, R128, 0x11, PT ;  /* 0x000000118000780c */ /* 0x000fc40003f86270 */
[----:B------:R-:W-:Y:S02]  /*d4f0*/  FSEL R214, R19, -INF , !P0 ;  /* 0xff80000013d67808 */ /* 0x000fe40004000000 */
[----:B------:R-:W-:Y:S02]  /*d500*/  FSEL R228, R237, -INF , !P1 ;  /* 0xff800000ede47808 */ /* 0x000fe40004800000 */
[C---:B------:R-:W-:Y:S02]  /*d510*/  ISETP.GE.AND P0, PT, R128.reuse, 0x18, PT ;  /* 0x000000188000780c */ /* 0x040fe40003f06270 */
[----:B------:R-:W-:Y:S02]  /*d520*/  ISETP.GE.AND P1, PT, R128, 0x19, PT ;  /* 0x000000198000780c */ /* 0x000fe40003f26270 */
[C---:B------:R-:W-:Y:S02]  /*d530*/  ISETP.GT.OR P2, PT, R221.reuse, 0x8, !P2 ;  /* 0x00000008dd00780c */ /* 0x040fe40005744670 */
[----:B------:R-:W-:-:S02]  /*d540*/  ISETP.GT.OR P3, PT, R221, 0x9, !P3 ;  /* 0x00000009dd00780c */ /* 0x000fc40005f64670 */
[C---:B------:R-:W-:Y:S02]  /*d550*/  ISETP.GT.OR P5, PT, R221.reuse, 0x10, !P5 ;  /* 0x00000010dd00780c */ /* 0x040fe40006fa4670 */
[C---:B------:R-:W-:Y:S02]  /*d560*/  ISETP.GT.OR P4, PT, R221.reuse, 0x11, !P4 ;  /* 0x00000011dd00780c */ /* 0x040fe40006784670 */
[C---:B------:R-:W-:Y:S02]  /*d570*/  ISETP.GT.OR P0, PT, R221.reuse, 0x18, !P0 ;  /* 0x00000018dd00780c */ /* 0x040fe40004704670 */
        /* <DEDUP_REMOVED lines=19> */
[----:B------:R-:W-:Y:S01]  /*d6b0*/  FSEL R204, R170, -INF , !P2 ;  /* 0xff800000aacc7808 */ /* 0x000fe20005000000 */
[----:B------:R-:W-:Y:S02]  /*d6c0*/  WARPGROUP.DEPBAR.LE gsb0, 0x0 ;  /* 0x00008000000079c5 */ /* 0x000fe40000010000 */
[----:B------:R-:W4:Y:S01]  /*d6d0*/  LDS R227, [R227+0x400] ;  /* 0x00040000e3e37984 */ /* 0x000f220000000800 */
[----:B------:R-:W-:-:S06]  /*d6e0*/  WARPGROUP.ARRIVE ;  /* 0x00000000000079c5 */ /* 0x000fcc0000000000 */
[----:B------:R-:W-:Y:S01]  /*d6f0*/  HGMMA.64x128x16.F32.BF16 R24, gdesc[UR4], R24, gsb0 ;  /* 0x01e00000041879f0 */ /* 0x000fe20008001818 */
[----:B------:R-:W-:Y:S01]  /*d700*/  FSEL R122, R169, -INF , !P3 ;  /* 0xff800000a97a7808 */ /* 0x000fe20005800000 */
[----:B------:R-:W4:Y:S01]  /*d710*/  MUFU.TANH R155, R110 ;  /* 0x0000006e009b7308 */ /* 0x000f220000002400 */
[----:B------:R-:W-:Y:S01]  /*d720*/  FSEL R123, R166, -INF , !P5 ;  /* 0xff800000a67b7808 */ /* 0x000fe20006800000 */
[----:B------:R-:W-:Y:S01]  /*d730*/  FMUL.FTZ R127, R127, UR9 ;  /* 0x000000097f7f7c20 */ /* 0x000fe20008410000 */
[----:B--2---:R-:W-:Y:S01]  /*d740*/  FSEL R120, R23, -INF , !P4 ;  /* 0xff80000017787808 */ /* 0x004fe20006000000 */
[----:B------:R-:W-:Y:S01]  /*d750*/  FMUL.FTZ R130, R130, UR9 ;  /* 0x0000000982827c20 */ /* 0x000fe20008410000 */
[C---:B------:R-:W-:Y:S01]  /*d760*/  ISETP.GE.AND P2, PT, R126.reuse, 0x38, PT ;  /* 0x000000387e00780c */ /* 0x040fe20003f46270 */
[----:B------:R-:W-:Y:S01]  /*d770*/  FMUL.FTZ R212, R131, UR9 ;  /* 0x0000000983d47c20 */ /* 0x000fe20008410000 */
[----:B------:R-:W-:Y:S01]  /*d780*/  ISETP.GE.AND P3, PT, R126, 0x39, PT ;  /* 0x000000397e00780c */ /* 0x000fe20003f66270 */
[----:B------:R-:W2:Y:S01]  /*d790*/  MUFU.TANH R154, R111 ;  /* 0x0000006f009a7308 */ /* 0x000ea20000002400 */
[----:B------:R-:W-:Y:S01]  /*d7a0*/  ISETP.GE.AND P5, PT, R128, 0x20, PT ;  /* 0x000000208000780c */ /* 0x000fe20003fa6270 */
[----:B------:R-:W-:Y:S01]  /*d7b0*/  IMAD R136, R0, 0x400, R136 ;  /* 0x0000040000887824 */ /* 0x000fe200078e0288 */
[----:B------:R-:W-:Y:S01]  /*d7c0*/  ISETP.GE.AND P4, PT, R128, 0x21, PT ;  /* 0x000000218000780c */ /* 0x000fe20003f86270 */
[----:B------:R-:W-:Y:S01]  /*d7d0*/  VIADD R223, R9, 0x4 ;  /* 0x0000000409df7836 */ /* 0x000fe20000000000 */
[----:B---3--:R-:W-:Y:S01]  /*d7e0*/  FSEL R103, R90, -INF , !P0 ;  /* 0xff8000005a677808 */ /* 0x008fe20004000000 */
[----:B------:R-:W-:Y:S01]  /*d7f0*/  FMUL.FTZ R138, R129, UR9 ;  /* 0x00000009818a7c20 */ /* 0x000fe20008410000 */
[----:B-1----:R-:W-:Y:S01]  /*d800*/  FSEL R109, R91, -INF , !P1 ;  /* 0xff8000005b6d7808 */ /* 0x002fe20004800000 */
[----:B------:R1:W-:Y:S01]  /*d810*/  MUFU.TANH R146, R119 ;  /* 0x0000007700927308 */ /* 0x0003e20000002400 */
[----:B------:R-:W-:-:S02]  /*d820*/  ISETP.GE.AND P0, PT, R128, 0x28, PT ;  /* 0x000000288000780c */ /* 0x000fc40003f06270 */
[C---:B------:R-:W-:Y:S01]  /*d830*/  IADD3 R231, R9.reuse, 0x8, RZ ;  /* 0x0000000809e77810 */ /* 0x040fe20007ffe0ff */
[----:B------:R-:W-:Y:S01]  /*d840*/  VIADD R232, R9, 0xc ;  /* 0x0000000c09e87836 */ /* 0x000fe20000000000 */
[----:B------:R-:W-:Y:S01]  /*d850*/  ISETP.GE.AND P1, PT, R128, 0x29, PT ;  /* 0x000000298000780c */ /* 0x000fe20003f26270 */
[----:B------:R-:W-:Y:S01]  /*d860*/  ULDC UR4, c[0x0][0x744] ;  /* 0x0001d10000047ab9 */ /* 0x000fe20000000800 */
[C---:B------:R-:W-:Y:S02]  /*d870*/  ISETP.GT.OR P2, PT, R218.reuse, 0x38, !P2 ;  /* 0x00000038da00780c */ /* 0x040fe40005744670 */
[----:B------:R-:W-:Y:S02]  /*d880*/  ISETP.GT.OR P3, PT, R218, 0x39, !P3 ;  /* 0x00000039da00780c */ /* 0x000fe40005f64670 */
[C---:B------:R-:W-:Y:S02]  /*d890*/  ISETP.GT.OR P5, PT, R221.reuse, 0x20, !P5 ;  /* 0x00000020dd00780c */ /* 0x040fe40006fa4670 */
[----:B------:R-:W-:-:S02]  /*d8a0*/  ISETP.GT.OR P4, PT, R221, 0x21, !P4 ;  /* 0x00000021dd00780c */ /* 0x000fc40006784670 */
[C---:B------:R-:W-:Y:S02]  /*d8b0*/  ISETP.GT.OR P0, PT, R221.reuse, 0x28, !P0 ;  /* 0x00000028dd00780c */ /* 0x040fe40004704670 */
[----:B------:R-:W-:Y:S02]  /*d8c0*/  ISETP.GT.OR P1, PT, R221, 0x29, !P1 ;  /* 0x00000029dd00780c */ /* 0x000fe40004f24670 */
[----:B------:R-:W-:Y:S02]  /*d8d0*/  FSEL R112, R164, -INF , !P2 ;  /* 0xff800000a4707808 */ /* 0x000fe40005000000 */
[----:B------:R-:W-:Y:S02]  /*d8e0*/  FSEL R97, R163, -INF , !P3 ;  /* 0xff800000a3617808 */ /* 0x000fe40005800000 */
[----:B------:R-:W-:Y:S02]  /*d8f0*/  FSEL R205, R168, -INF , !P5 ;  /* 0xff800000a8cd7808 */ /* 0x000fe40006800000 */
[----:B------:R-:W-:-:S02]  /*d900*/  FSEL R124, R167, -INF , !P4 ;  /* 0xff800000a77c7808 */ /* 0x000fc40006000000 */
[C---:B------:R-:W-:Y:S02]  /*d910*/  ISETP.GE.AND P2, PT, R128.reuse, 0x30, PT ;  /* 0x000000308000780c */ /* 0x040fe40003f46270 */
[C---:B------:R-:W-:Y:S02]  /*d920*/  ISETP.GE.AND P3, PT, R128.reuse, 0x31, PT ;  /* 0x000000318000780c */ /* 0x040fe40003f66270 */
[C---:B------:R-:W-:Y:S02]  /*d930*/  ISETP.GE.AND P5, PT, R128.reuse, 0x38, PT ;  /* 0x000000388000780c */ /* 0x040fe40003fa6270 */
[----:B------:R-:W-:Y:S02]  /*d940*/  ISETP.GE.AND P4, PT, R128, 0x39, PT ;  /* 0x000000398000780c */ /* 0x000fe40003f86270 */
[----:B------:R-:W-:Y:S02]  /*d950*/  FSEL R125, R88, -INF , !P0 ;  /* 0xff800000587d7808 */ /* 0x000fe40004000000 */
[----:B------:R-:W-:-:S02]  /*d960*/  FSEL R121, R89, -INF , !P1 ;  /* 0xff80000059797808 */ /* 0x000fc40004800000 */
[C---:B------:R-:W-:Y:S02]  /*d970*/  ISETP.GE.AND P0, PT, R126.reuse, 0x40, PT ;  /* 0x000000407e00780c */ /* 0x040fe40003f06270 */
[----:B------:R-:W-:Y:S02]  /*d980*/  ISETP.GE.AND P1, PT, R126, 0x41, PT ;  /* 0x000000417e00780c */ /* 0x000fe40003f26270 */
[C---:B------:R-:W-:Y:S02]  /*d990*/  ISETP.GT.OR P2, PT, R221.reuse, 0x30, !P2 ;  /* 0x00000030dd00780c */ /* 0x040fe40005744670 */
[C---:B------:R-:W-:Y:S02]  /*d9a0*/  ISETP.GT.OR P3, PT, R221.reuse, 0x31, !P3 ;  /* 0x00000031dd00780c */ /* 0x040fe40005f64670 */
        /* <DEDUP_REMOVED lines=11> */
[----:B------:R-:W-:Y:S01]  /*da60*/  ISETP.GE.AND P4, PT, R126, 0x51, PT ;  /* 0x000000517e00780c */ /* 0x000fe20003f86270 */
[----:B------:R-:W3:Y:S01]  /*da70*/  MUFU.TANH R149, R115 ;  /* 0x0000007300957308 */ /* 0x000ee20000002400 */
[----:B------:R-:W-:Y:S02]  /*da80*/  FSEL R117, R161, -INF , !P0 ;  /* 0xff800000a1757808 */ /* 0x000fe40004000000 */
[----:B-1----:R-:W-:-:S02]  /*da90*/  FSEL R119, R160, -INF , !P1 ;  /* 0xff800000a0777808 */ /* 0x002fc40004800000 */
[C---:B------:R-:W-:Y:S02]  /*daa0*/  ISETP.GE.AND P0, PT, R126.reuse, 0x58, PT ;  /* 0x000000587e00780c */ /* 0x040fe40003f06270 */
[----:B------:R-:W-:Y:S02]  /*dab0*/  ISETP.GE.AND P1, PT, R126, 0x59, PT ;  /* 0x000000597e00780c */ /* 0x000fe40003f26270 */
[C---:B------:R-:W-:Y:S02]  /*dac0*/  ISETP.GT.OR P2, PT, R218.reuse, 0x48, !P2 ;  /* 0x00000048da00780c */ /* 0x040fe40005744670 */
[C---:B------:R-:W-:Y:S02]  /*dad0*/  ISETP.GT.OR P3, PT, R218.reuse, 0x49, !P3 ;  /* 0x00000049da00780c */ /* 0x040fe40005f64670 */
[C---:B------:R-:W-:Y:S02]  /*dae0*/  ISETP.GT.OR P5, PT, R218.reuse, 0x50, !P5 ;  /* 0x00000050da00780c */ /* 0x040fe40006fa4670 */
[----:B------:R-:W-:-:S02]  /*daf0*/  ISETP.GT.OR P4, PT, R218, 0x51, !P4 ;  /* 0x00000051da00780c */ /* 0x000fc40006784670 */
[C---:B------:R-:W-:Y:S02]  /*db00*/  ISETP.GT.OR P0, PT, R218.reuse, 0x58, !P0 ;  /* 0x00000058da00780c */ /* 0x040fe40004704670 */
[----:B------:R-:W-:Y:S01]  /*db10*/  ISETP.GT.OR P1, PT, R218, 0x59, !P1 ;  /* 0x00000059da00780c */ /* 0x000fe20004f24670 */
[----:B------:R-:W1:Y:S01]  /*db20*/  MUFU.TANH R147, R118 ;  /* 0x0000007600937308 */ /* 0x000e620000002400 */
        /* <DEDUP_REMOVED lines=20> */
[----:B----4-:R-:W-:Y:S02]  /*dc70*/  FSEL R111, R155, -INF , !P5 ;  /* 0xff8000009b6f7808 */ /* 0x010fe40006800000 */
[----:B--2---:R-:W-:-:S02]  /*dc80*/  FSEL R104, R154, -INF , !P4 ;  /* 0xff8000009a687808 */ /* 0x004fc40006000000 */
[C---:B------:R-:W-:Y:S02]  /*dc90*/  ISETP.GE.AND P2, PT, R128.reuse, 0x58, PT ;  /* 0x000000588000780c */ /* 0x040fe40003f46270 */
[----:B------:R-:W-:Y:S02]  /*dca0*/  ISETP.GE.AND P3, PT, R128, 0x59, PT ;  /* 0x000000598000780c */ /* 0x000fe40003f66270 */
[C---:B------:R-:W-:Y:S02]  /*dcb0*/  ISETP.GE.AND P5, PT, R126.reuse, 0x60, PT ;  /* 0x000000607e00780c */ /* 0x040fe40003fa6270 */
[----:B------:R-:W-:Y:S02]  /*dcc0*/  ISETP.GE.AND P4, PT, R126, 0x61, PT ;  /* 0x000000617e00780c */ /* 0x000fe40003f86270 */
[----:B------:R-:W-:Y:S02]  /*dcd0*/  FSEL R100, R151, -INF , !P0 ;  /* 0xff80000097647808 */ /* 0x000fe40004000000 */
[----:B---3--:R-:W-:-:S02]  /*dce0*/  FSEL R115, R149, -INF , !P1 ;  /* 0xff80000095737808 */ /* 0x008fc40004800000 */
[C---:B------:R-:W-:Y:S02]  /*dcf0*/  ISETP.GE.AND P0, PT, R126.reuse, 0x68, PT ;  /* 0x000000687e00780c */ /* 0x040fe40003f06270 */
[----:B------:R-:W-:Y:S02]  /*dd00*/  ISETP.GE.AND P1, PT, R126, 0x69, PT ;  /* 0x000000697e00780c */ /* 0x000fe40003f26270 */
[C---:B------:R-:W-:Y:S02]  /*dd10*/  ISETP.GT.OR P2, PT, R221.reuse, 0x58, !P2 ;  /* 0x00000058dd00780c */ /* 0x040fe40005744670 */
[----:B------:R-:W-:Y:S02]  /*dd20*/  ISETP.GT.OR P3, PT, R221, 0x59, !P3 ;  /* 0x00000059dd00780c */ /* 0x000fe40005f64670 */
[C---:B------:R-:W-:Y:S02]  /*dd30*/  ISETP.GT.OR P5, PT, R218.reuse, 0x60, !P5 ;  /* 0x00000060da00780c */ /* 0x040fe40006fa4670 */
[----:B------:R-:W-:-:S02]  /*dd40*/  ISETP.GT.OR P4, PT, R218, 0x61, !P4 ;  /* 0x00000061da00780c */ /* 0x000fc40006784670 */
[C---:B------:R-:W-:Y:S02]  /*dd50*/  ISETP.GT.OR P0, PT, R218.reuse, 0x68, !P0 ;  /* 0x00000068da00780c */ /* 0x040fe40004704670 */
[----:B------:R-:W-:Y:S01]  /*dd60*/  ISETP.GT.OR P1, PT, R218, 0x69, !P1 ;  /* 0x00000069da00780c */ /* 0x000fe20004f24670 */
[----:B------:R2:W3:Y:S01]  /*dd70*/  MUFU.TANH R5, R127 ;  /* 0x0000007f00057308 */ /* 0x0004e20000002400 */
[----:B-1----:R-:W-:Y:S02]  /*dd80*/  FSEL R95, R147, -INF , !P2 ;  /* 0xff800000935f7808 */ /* 0x002fe40005000000 */
[----:B------:R-:W-:Y:S02]  /*dd90*/  FSEL R118, R146, -INF , !P3 ;  /* 0xff80000092767808 */ /* 0x000fe40005800000 */
[----:B------:R-:W-:Y:S02]  /*dda0*/  FSEL R113, R145, -INF , !P5 ;  /* 0xff80000091717808 */ /* 0x000fe40006800000 */
[----:B------:R-:W-:-:S02]  /*ddb0*/  FSEL R108, R144, -INF , !P4 ;  /* 0xff800000906c7808 */ /* 0x000fc40006000000 */
[C---:B------:R-:W-:Y:S02]  /*ddc0*/  ISETP.GE.AND P2, PT, R126.reuse, 0x70, PT ;  /* 0x000000707e00780c */ /* 0x040fe40003f46270 */
[C---:B------:R-:W-:Y:S02]  /*ddd0*/  ISETP.GE.AND P3, PT, R126.reuse, 0x71, PT ;  /* 0x000000717e00780c */ /* 0x040fe40003f66270 */
[C---:B------:R-:W-:Y:S02]  /*dde0*/  ISETP.GE.AND P5, PT, R126.reuse, 0x78, PT ;  /* 0x000000787e00780c */ /* 0x040fe40003fa6270 */
[----:B------:R-:W-:Y:S01]  /*ddf0*/  ISETP.GE.AND P4, PT, R126, 0x79, PT ;  /* 0x000000797e00780c */ /* 0x000fe20003f86270 */
[----:B------:R1:W4:Y:S01]  /*de00*/  MUFU.TANH R2, R130 ;  /* 0x0000008200027308 */ /* 0x0003220000002400 */
[----:B--2---:R-:W-:Y:S02]  /*de10*/  FSEL R127, R141, -INF , !P0 ;  /* 0xff8000008d7f7808 */ /* 0x004fe40004000000 */
[----:B------:R-:W-:-:S02]  /*de20*/  FSEL R126, R140, -INF , !P1 ;  /* 0xff8000008c7e7808 */ /* 0x000fc40004800000 */
[C---:B------:R-:W-:Y:S02]  /*de30*/  ISETP.GE.AND P0, PT, R128.reuse, 0x60, PT ;  /* 0x000000608000780c */ /* 0x040fe40003f06270 */
[----:B------:R-:W-:Y:S02]  /*de40*/  ISETP.GE.AND P1, PT, R128, 0x61, PT ;  /* 0x000000618000780c */ /* 0x000fe40003f26270 */
[----:B------:R-:W-:Y:S02]  /*de50*/  ISETP.GT.OR P2, PT, R218, 0x70, !P2 ;  /* 0x00000070da00780c */ /* 0x000fe40005744670 */
[C---:B------:R-:W-:Y:S02]  /*de60*/  ISETP.GT.OR P0, PT, R221.reuse, 0x60, !P0 ;  /* 0x00000060dd00780c */ /* 0x040fe40004704670 */
[----:B------:R-:W-:Y:S02]  /*de70*/  ISETP.GT.OR P1, PT, R221, 0x61, !P1 ;  /* 0x00000061dd00780c */ /* 0x000fe40004f24670 */
[----:B-1----:R-:W-:-:S02]  /*de80*/  FSEL R130, R4, -INF , !P2 ;  /* 0xff80000004827808 */ /* 0x002fc40005000000 */
[----:B------:R-:W-:Y:S02]  /*de90*/  FSEL R131, R143, -INF , !P0 ;  /* 0xff8000008f837808 */ /* 0x000fe40004000000 */
[----:B------:R-:W-:Y:S02]  /*dea0*/  FSEL R137, R142, -INF , !P1 ;  /* 0xff8000008e897808 */ /* 0x000fe40004800000 */
[C---:B------:R-:W-:Y:S02]  /*deb0*/  ISETP.GE.AND P2, PT, R128.reuse, 0x68, PT ;  /* 0x000000688000780c */ /* 0x040fe40003f46270 */
[C---:B------:R-:W-:Y:S02]  /*dec0*/  ISETP.GE.AND P0, PT, R128.reuse, 0x69, PT ;  /* 0x000000698000780c */ /* 0x040fe40003f06270 */
[----:B------:R-:W-:Y:S02]  /*ded0*/  ISETP.GE.AND P1, PT, R128, 0x70, PT ;  /* 0x000000708000780c */ /* 0x000fe40003f26270 */
[----:B------:R-:W-:-:S02]  /*dee0*/  ISETP.GT.OR P2, PT, R221, 0x68, !P2 ;  /* 0x00000068dd00780c */ /* 0x000fc40005744670 */
[C---:B------:R-:W-:Y:S02]  /*def0*/  ISETP.GT.OR P0, PT, R221.reuse, 0x69, !P0 ;  /* 0x00000069dd00780c */ /* 0x040fe40004704670 */
[----:B------:R-:W-:Y:S02]  /*df00*/  ISETP.GT.OR P1, PT, R221, 0x70, !P1 ;  /* 0x00000070dd00780c */ /* 0x000fe40004f24670 */
[----:B------:R-:W-:Y:S01]  /*df10*/  R2UR UR8, R136 ;  /* 0x00000000880872ca */ /* 0x000fe200000e0000 */
[----:B------:R-:W1:Y:S01]  /*df20*/  SHFL.IDX PT, R225, R227, R9, 0x1f ;  /* 0x00001f09e3e17589 */ /* 0x000e6200000e0000 */
[----:B------:R-:W-:Y:S02]  /*df30*/  FSEL R129, R6, -INF , !P2 ;  /* 0xff80000006817808 */ /* 0x000fe40005000000 */
[----:B---3--:R-:W-:Y:S02]  /*df40*/  FSEL R139, R5, -INF , !P0 ;  /* 0xff800000058b7808 */ /* 0x008fe40004000000 */
[----:B----4-:R-:W-:-:S02]  /*df50*/  FSEL R136, R2, -INF , !P1 ;  /* 0xff80000002887808 */ /* 0x010fc40004800000 */
[C---:B------:R-:W-:Y:S02]  /*df60*/  ISETP.GE.AND P2, PT, R128.reuse, 0x71, PT ;  /* 0x000000718000780c */ /* 0x040fe40003f46270 */
[C---:B------:R-:W-:Y:S02]  /*df70*/  ISETP.GE.AND P0, PT, R128.reuse, 0x78, PT ;  /* 0x000000788000780c */ /* 0x040fe40003f06270 */
[----:B------:R-:W-:Y:S02]  /*df80*/  ISETP.GE.AND P1, PT, R128, 0x79, PT ;  /* 0x000000798000780c */ /* 0x000fe40003f26270 */
[----:B------:R2:W-:Y:S02]  /*df90*/  MUFU.TANH R128, R212 ;  /* 0x000000d400807308 */ /* 0x0005e40000002400 */
[----:B--2---:R-:W2:Y:S01]  /*dfa0*/  SHFL.IDX PT, R212, R227, R223, 0x1f ;  /* 0x00001fdfe3d47589 */ /* 0x004ea200000e0000 */
[C---:B------:R-:W-:Y:S02]  /*dfb0*/  ISETP.GT.OR P3, PT, R218.reuse, 0x71, !P3 ;  /* 0x00000071da00780c */ /* 0x040fe40005f64670 */
[----:B------:R-:W-:-:S02]  /*dfc0*/  ISETP.GT.OR P5, PT, R218, 0x78, !P5 ;  /* 0x00000078da00780c */ /* 0x000fc40006fa4670 */
[----:B------:R-:W-:Y:S02]  /*dfd0*/  ISETP.GT.OR P4, PT, R218, 0x79, !P4 ;  /* 0x00000079da00780c */ /* 0x000fe40006784670 */
[----:B------:R-:W3:Y:S01]  /*dfe0*/  SHFL.IDX PT, R218, R17, R9, 0x1f ;  /* 0x00001f0911da7589 */ /* 0x000ee200000e0000 */
[----:B------:R-:W-:Y:S02]  /*dff0*/  WARPGROUP.DEPBAR.LE gsb0, 0x0 ;  /* 0x00008000000079c5 */ /* 0x000fe40000010000 */
[----:B-1----:R-:W-:Y:S01]  /*e000*/  FADD.FTZ R229, R24, -R225 ;  /* 0x800000e118e57221 */ /* 0x002fe20000010000 */
[C---:B------:R-:W-:Y:S01]  /*e010*/  ISETP.GT.OR P2, PT, R221.reuse, 0x71, !P2 ;  /* 0x00000071dd00780c */ /* 0x040fe20005744670 */
[----:B------:R-:W1:Y:S01]  /*e020*/  SHFL.IDX PT, R24, R227, R231, 0x1f ;  /* 0x00001fe7e3187589 */ /* 0x000e6200000e0000 */
[C---:B------:R-:W-:Y:S02]  /*e030*/  ISETP.GT.OR P0, PT, R221.reuse, 0x78, !P0 ;  /* 0x00000078dd00780c */ /* 0x040fe40004704670 */
[----:B------:R-:W-:Y:S01]  /*e040*/  ISETP.GT.OR P1, PT, R221, 0x79, !P1 ;  /* 0x00000079dd00780c */ /* 0x000fe20004f24670 */
[----:B------:R-:W-:Y:S01]  /*e050*/  LDS R14, [R14+0x400] ;  /* 0x000400000e0e7984 */ /* 0x000fe20000000800 */
[----:B--2---:R-:W-:-:S03]  /*e060*/  FADD.FTZ R226, R25, -R212 ;  /* 0x800000d419e27221 */ /* 0x004fc60000010000 */
[----:B------:R-:W-:Y:S04]  /*e070*/  SHFL.IDX PT, R25, R17, R223, 0x1f ;  /* 0x00001fdf11197589 */ /* 0x000fe800000e0000 */
[----:B------:R-:W2:Y:S01]  /*e080*/  SHFL.IDX PT, R223, R227, R232, 0x1f ;  /* 0x00001fe8e3df7589 */ /* 0x000ea200000e0000 */
[----:B------:R-:W-:Y:S01]  /*e090*/  FADD.FTZ R212, R27, -R212 ;  /* 0x800000d41bd47221 */ /* 0x000fe20000010000 */
[--C-:B---3--:R-:W-:Y:S01]  /*e0a0*/  FFMA.FTZ R216, R216, UR4, -R218.reuse ;  /* 0x00000004d8d87c23 */ /* 0x108fe200080108da */
[C---:B------:R-:W-:Y:S01]  /*e0b0*/  IADD3 R27, R9.reuse, 0x10, RZ ;  /* 0x00000010091b7810 */ /* 0x040fe20007ffe0ff */
[----:B------:R-:W-:Y:S01]  /*e0c0*/  FADD.FTZ R225, R26, -R225 ;  /* 0x800000e11ae17221 */ /* 0x000fe20000010000 */
[----:B------:R-:W-:Y:S02]  /*e0d0*/  VIADD R221, R9, 0x14 ;  /* 0x0000001409dd7836 */ /* 0x000fe40000000000 */
[----:B------:R-:W-:-:S02]  /*e0e0*/  FFMA.FTZ R26, R214, UR4, -R218 ;  /* 0x00000004d61a7c23 */ /* 0x000fc400080108da */
[----:B------:R3:W4:Y:S01]  /*e0f0*/  MUFU.EX2 R214, R216 ;  /* 0x000000d800d67308 */ /* 0x0007220000000800 */
[----:B------:R-:W4:Y:S01]  /*e100*/  SHFL.IDX PT, R231, R17, R231, 0x1f ;  /* 0x00001fe711e77589 */ /* 0x000f2200000e0000 */
[--C-:B-1----:R-:W-:Y:S01]  /*e110*/  FADD.FTZ R218, R30, -R24.reuse ;  /* 0x800000181eda7221 */ /* 0x102fe20000010000 */
[----:B---3--:R-:W-:Y:S02]  /*e120*/  FADD.FTZ R216, R28, -R24 ;  /* 0x800000181cd87221 */ /* 0x008fe40000010000 */
[----:B------:R-:W1:Y:S04]  /*e130*/  SHFL.IDX PT, R28, R227, R27, 0x1f ;  /* 0x00001f1be31c7589 */ /* 0x000e6800000e0000 */
[----:B------:R2:W-:Y:S04]  /*e140*/  SHFL.IDX PT, R27, R227, R221, 0x1f ;  /* 0x00001fdde31b7589 */ /* 0x0005e800000e0000 */
[----:B------:R-:W3:Y:S01]  /*e150*/  SHFL.IDX PT, R30, R17, R232, 0x1f ;  /* 0x00001fe8111e7589 */ /* 0x000ee200000e0000 */
[--C-:B--2---:R-:W-:Y:S01]  /*e160*/  FADD.FTZ R221, R29, -R223.reuse ;  /* 0x800000df1ddd7221 */ /* 0x104fe20000010000 */
[----:B------:R-:W-:Y:S01]  /*e170*/  IADD3 R29, R9, 0x18, RZ ;  /* 0x00000018091d7810 */ /* 0x000fe20007ffe0ff */
[----:B------:R-:W-:Y:S01]  /*e180*/  FADD.FTZ R223, R31, -R223 ;  /* 0x800000df1fdf7221 */ /* 0x000fe20000010000 */
[----:B------:R-:W-:-:S04]  /*e190*/  IADD3 R31, R9, 0x10, RZ ;  /* 0x00000010091f7810 */ /* 0x000fc80007ffe0ff */
[----:B------:R-:W2:Y:S04]  /*e1a0*/  SHFL.IDX PT, R29, R227, R29, 0x1f ;  /* 0x00001f1de31d7589 */ /* 0x000ea800000e0000 */
[----:B------:R-:W2:Y:S01]  /*e1b0*/  SHFL.IDX PT, R31, R17, R31, 0x1f ;  /* 0x00001f1f111f7589 */ /* 0x000ea200000e0000 */
[----:B------:R4:W2:Y:S01]  /*e1c0*/  MUFU.EX2 R24, R26 ;  /* 0x0000001a00187308 */ /* 0x0008a20000000800 */
[--C-:B------:R-:W-:Y:S01]  /*e1d0*/  FFMA.FTZ R219, R219, UR4, -R25.reuse ;  /* 0x00000004dbdb7c23 */ /* 0x100fe20008010819 */
[----:B----4-:R-:W-:Y:S01]  /*e1e0*/  FFMA.FTZ R26, R228, UR4, -R25 ;  /* 0x00000004e41a7c23 */ /* 0x010fe20008010819 */
[--C-:B------:R-:W-:Y:S01]  /*e1f0*/  FFMA.FTZ R25, R224, UR4, -R231.reuse ;  /* 0x00000004e0197c23 */ /* 0x100fe200080108e7 */
[----:B------:R-:W-:Y:S01]  /*e200*/  FFMA.FTZ R231, R222, UR4, -R231 ;  /* 0x00000004dee77c23 */ /* 0x000fe200080108e7 */
[--C-:B-1----:R-:W-:Y:S01]  /*e210*/  FADD.FTZ R222, R32, -R28.reuse ;  /* 0x8000001c20de7221 */ /* 0x102fe20000010000 */
[----:B------:R-:W-:Y:S01]  /*e220*/  FADD.FTZ R224, R34, -R28 ;  /* 0x8000001c22e07221 */ /* 0x000fe20000010000 */
[----:B------:R-:W-:-:S02]  /*e230*/  VIADD R32, R9, 0x14 ;  /* 0x0000001409207836 */ /* 0x000fc40000000000 */
[--C-:B---3--:R-:W-:Y:S01]  /*e240*/  FFMA.FTZ R28, R220, UR4, -R30.reuse ;  /* 0x00000004dc1c7c23 */ /* 0x108fe2000801081e */
[----:B------:R-:W-:Y:S01]  /*e250*/  FFMA.FTZ R30, R217, UR4, -R30 ;  /* 0x00000004d91e7c23 */ /* 0x000fe2000801081e */
[--C-:B--2---:R-:W-:Y:S01]  /*e260*/  FADD.FTZ R217, R36, -R29.reuse ;  /* 0x8000001d24d97221 */ /* 0x104fe20000010000 */
[----:B------:R-:W-:Y:S01]  /*e270*/  FADD.FTZ R220, R38, -R29 ;  /* 0x8000001d26dc7221 */ /* 0x000fe20000010000 */
[----:B------:R-:W1:Y:S01]  /*e280*/  SHFL.IDX PT, R32, R17, R32, 0x1f ;  /* 0x00001f2011207589 */ /* 0x000e6200000e0000 */
[--C-:B------:R-:W-:Y:S01]  /*e290*/  FFMA.FTZ R29, R215, UR4, -R31.reuse ;  /* 0x00000004d71d7c23 */ /* 0x100fe2000801081f */
[----:B------:R-:W-:Y:S01]  /*e2a0*/  FFMA.FTZ R31, R213, UR4, -R31 ;  /* 0x00000004d51f7c23 */ /* 0x000fe2000801081f */
[----:B------:R-:W-:Y:S01]  /*e2b0*/  FFMA.FTZ R213, -R18, R18, 1 ;  /* 0x3f80000012d57423 */ /* 0x000fe20000010112 */
[----:B------:R-:W-:Y:S01]  /*e2c0*/  FMUL.FTZ R229, R214, R229 ;  /* 0x000000e5d6e57220 */ /* 0x000fe20000410000 */
[C---:B------:R-:W-:Y:S01]  /*e2d0*/  VIADD R232, R9.reuse, 0x1c ;  /* 0x0000001c09e87836 */ /* 0x040fe20000000000 */
[----:B------:R-:W-:-:S02]  /*e2e0*/  IADD3 R34, R9, 0x18, RZ ;  /* 0x0000001809227810 */ /* 0x000fc40007ffe0ff */
[----:B------:R-:W-:Y:S01]  /*e2f0*/  FMUL.FTZ R213, R213, R229 ;  /* 0x000000e5d5d57220 */ /* 0x000fe20000410000 */
[----:B------:R-:W-:Y:S02]  /*e300*/  VIADD R229, R9, 0x1c ;  /* 0x0000001c09e57836 */ /* 0x000fe40000000000 */
[----:B------:R2:W-:Y:S02]  /*e310*/  SHFL.IDX PT, R232, R227, R232, 0x1f ;  /* 0x00001fe8e3e87589 */ /* 0x0005e400000e0000 */
[--C-:B--2---:R-:W-:Y:S02]  /*e320*/  FADD.FTZ R227, R33, -R27.reuse ;  /* 0x8000001b21e37221 */ /* 0x104fe40000010000 */
[----:B------:R-:W2:Y:S04]  /*e330*/  SHFL.IDX PT, R33, R17, R34, 0x1f ;  /* 0x00001f2211217589 */ /* 0x000ea800000e0000 */
[----:B------:R-:W3:Y:S01]  /*e340*/  SHFL.IDX PT, R34, R17, R229, 0x1f ;  /* 0x00001fe511227589 */ /* 0x000ee200000e0000 */
[--C-:B-1----:R-:W-:Y:S01]  /*e350*/  FFMA.FTZ R211, R211, UR4, -R32.reuse ;  /* 0x00000004d3d37c23 */ /* 0x102fe20008010820 */
[----:B------:R-:W-:Y:S01]  /*e360*/  FFMA.FTZ R32, R210, UR4, -R32 ;  /* 0x00000004d2207c23 */ /* 0x000fe20008010820 */
[----:B------:R-:W-:Y:S01]  /*e370*/  FFMA.FTZ R210, -R19, R19, 1 ;  /* 0x3f80000013d27423 */ /* 0x000fe20000010113 */
[----:B------:R-:W-:Y:S01]  /*e380*/  FMUL.FTZ R225, R24, R225 ;  /* 0x000000e118e17220 */ /* 0x000fe20000410000 */
[----:B------:R-:W1:Y:S01]  /*e390*/  MUFU.EX2 R219, R219 ;  /* 0x000000db00db7308 */ /* 0x000e620000000800 */
[----:B------:R-:W-:-:S02]  /*e3a0*/  FADD.FTZ R228, R35, -R27 ;  /* 0x8000001b23e47221 */ /* 0x000fc40000010000 */
[----:B------:R-:W4:Y:S01]  /*e3b0*/  SHFL.IDX PT, R35, R15, R9, 0x1f ;  /* 0x00001f090f237589 */ /* 0x000f2200000e0000 */
[----:B------:R-:W-:Y:S01]  /*e3c0*/  FMUL.FTZ R210, R210, R225 ;  /* 0x000000e1d2d27220 */ /* 0x000fe20000410000 */
[----:B------:R-:W-:-:S03]  /*e3d0*/  IADD3 R225, R9, 0x4, RZ ;  /* 0x0000000409e17810 */ /* 0x000fc60007ffe0ff */
[----:B------:R2:W-:Y:S01]  /*e3e0*/  MUFU.EX2 R18, R31 ;  /* 0x0000001f00127308 */ /* 0x0005e20000000800 */
[----:B------:R-:W-:-:S07]  /*e3f0*/  IADD3 R36, R9, 0xc, RZ ;  /* 0x0000000c09247810 */ /* 0x000fce0007ffe0ff */
[----:B------:R1:W-:Y:S01]  /*e400*/  MUFU.EX2 R19, R32 ;  /* 0x0000002000137308 */ /* 0x0003e20000000800 */
[--C-:B--2---:R-:W-:Y:S01]  /*e410*/  FFMA.FTZ R31, R208, UR4, -R33.reuse ;  /* 0x00000004d01f7c23 */ /* 0x104fe20008010821 */
[----:B-1----:R-:W-:Y:S01]  /*e420*/  FFMA.FTZ R32, R209, UR4, -R33 ;  /* 0x00000004d1207c23 */ /* 0x002fe20008010821 */
[--C-:B---3--:R-:W-:Y:S01]  /*e430*/  FFMA.FTZ R33, R206, UR4, -R34.reuse ;  /* 0x00000004ce217c23 */ /* 0x108fe20008010822 */
[----:B------:R-:W-:Y:S02]  /*e440*/  FFMA.FTZ R34, R207, UR4, -R34 ;  /* 0x00000004cf227c23 */ /* 0x000fe40008010822 */
[----:B------:R-:W-:Y:S02]  /*e450*/  SHFL.IDX PT, R207, R15, R225, 0x1f ;  /* 0x00001fe10fcf7589 */ /* 0x000fe400000e0000 */
[----:B------:R1:W-:Y:S01]  /*e460*/  MUFU.EX2 R27, R231 ;  /* 0x000000e7001b7308 */ /* 0x0003e20000000800 */
[----:B------:R-:W-:Y:S01]  /*e470*/  FFMA.FTZ R208, -R230, R230, 1 ;  /* 0x3f800000e6d07423 */ /* 0x000fe200000101e6 */
[----:B------:R-:W-:Y:S01]  /*e480*/  FMUL.FTZ R226, R219, R226 ;  /* 0x000000e2dbe27220 */ /* 0x000fe20000410000 */
[----:B------:R-:W-:-:S02]  /*e490*/  VIADD R215, R9, 0x8 ;  /* 0x0000000809d77836 */ /* 0x000fc40000000000 */
[----:B-1----:R-:W-:Y:S02]  /*e4a0*/  FADD.FTZ R231, R37, -R232 ;  /* 0x800000e825e77221 */ /* 0x002fe40000010000 */
[----:B------:R1:W2:Y:S01]  /*e4b0*/  SHFL.IDX PT, R37, R15, R36, 0x1f ;  /* 0x00001f240f257589 */ /* 0x0002a200000e0000 */
[----:B------:R-:W-:Y:S01]  /*e4c0*/  FMUL.FTZ R208, R208, R226 ;  /* 0x000000e2d0d07220 */ /* 0x000fe20000410000 */
[----:B------:R3:W-:Y:S01]  /*e4d0*/  MUFU.EX2 R17, R211 ;  /* 0x000000d300117308 */ /* 0x0007e20000000800 */
[C---:B------:R-:W-:Y:S01]  /*e4e0*/  VIADD R226, R9.reuse, 0x10 ;  /* 0x0000001009e27836 */ /* 0x040fe20000000000 */
[----:B------:R-:W2:Y:S01]  /*e4f0*/  SHFL.IDX PT, R209, R15, R215, 0x1f ;  /* 0x00001fd70fd17589 */ /* 0x000ea200000e0000 */
[--C-:B----4-:R-:W-:Y:S01]  /*e500*/  FFMA.FTZ R204, R204, UR4, -R35.reuse ;  /* 0x00000004cccc7c23 */ /* 0x110fe20008010823 */
[C---:B------:R-:W-:Y:S01]  /*e510*/  VIADD R230, R9.reuse, 0x18 ;  /* 0x0000001809e67836 */ /* 0x040fe20000000000 */
[----:B---3--:R-:W-:Y:S01]  /*e520*/  IADD3 R211, R9, 0x14, RZ ;  /* 0x0000001409d37810 */ /* 0x008fe20007ffe0ff */
[----:B-1----:R-:W-:-:S02]  /*e530*/  FFMA.FTZ R36, R205, UR4, -R35 ;  /* 0x00000004cd247c23 */ /* 0x002fc40008010823 */
[----:B------:R-:W1:Y:S04]  /*e540*/  SHFL.IDX PT, R205, R15, R226, 0x1f ;  /* 0x00001fe20fcd7589 */ /* 0x000e6800000e0000 */
[----:B------:R-:W3:Y:S01]  /*e550*/  SHFL.IDX PT, R38, R15, R211, 0x1f ;  /* 0x00001fd30f267589 */ /* 0x000ee200000e0000 */
[----:B------:R-:W-:Y:S01]  /*e560*/  FADD.FTZ R232, R39, -R232 ;  /* 0x800000e827e87221 */ /* 0x000fe20000010000 */
[----:B------:R4:W-:Y:S02]  /*e570*/  MUFU.EX2 R35, R204 ;  /* 0x000000cc00237308 */ /* 0x0009e40000000800 */
[----:B------:R-:W3:Y:S01]  /*e580*/  SHFL.IDX PT, R39, R15, R230, 0x1f ;  /* 0x00001fe60f277589 */ /* 0x000ee200000e0000 */
[----:B--2---:R-:W-:Y:S01]  /*e590*/  FFMA.FTZ R120, R120, UR4, -R37 ;  /* 0x0000000478787c23 */ /* 0x004fe20008010825 */
[--C-:B----4-:R-:W-:Y:S01]  /*e5a0*/  FFMA.FTZ R204, R122, UR4, -R207.reuse ;  /* 0x000000047acc7c23 */ /* 0x110fe200080108cf */
[----:B------:R-:W-:Y:S01]  /*e5b0*/  FFMA.FTZ R207, R124, UR4, -R207 ;  /* 0x000000047ccf7c23 */ /* 0x000fe200080108cf */
[----:B------:R2:W4:Y:S01]  /*e5c0*/  SHFL.IDX PT, R122, R15, R229, 0x1f ;  /* 0x00001fe50f7a7589 */ /* 0x00052200000e0000 */
[----:B------:R-:W-:-:S03]  /*e5d0*/  FFMA.FTZ R121, R121, UR4, -R37 ;  /* 0x0000000479797c23 */ /* 0x000fc60008010825 */
[----:B------:R-:W4:Y:S01]  /*e5e0*/  SHFL.IDX PT, R124, R10, R225, 0x1f ;  /* 0x00001fe10a7c7589 */ /* 0x000f2200000e0000 */
[----:B------:R1:W-:Y:S01]  /*e5f0*/  MUFU.EX2 R37, R207 ;  /* 0x000000cf00257308 */ /* 0x0003e20000000800 */
[--C-:B------:R-:W-:Y:S02]  /*e600*/  FFMA.FTZ R206, R123, UR4, -R209.reuse ;  /* 0x000000047bce7c23 */ /* 0x100fe400080108d1 */
[----:B-1----:R-:W1:Y:S01]  /*e610*/  SHFL.IDX PT, R207, R10, R215, 0x1f ;  /* 0x00001fd70acf7589 */ /* 0x002e6200000e0000 */
[----:B------:R-:W-:Y:S01]  /*e620*/  FFMA.FTZ R125, R125, UR4, -R209 ;  /* 0x000000047d7d7c23 */ /* 0x000fe200080108d1 */
[----:B------:R-:W-:Y:S01]  /*e630*/  IADD3 R209, R9, 0xc, RZ ;  /* 0x0000000c09d17810 */ /* 0x000fe20007ffe0ff */
[--C-:B------:R-:W-:Y:S02]  /*e640*/  FFMA.FTZ R123, R103, UR4, -R205.reuse ;  /* 0x00000004677b7c23 */ /* 0x100fe400080108cd */
[----:B--2---:R2:W-:Y:S01]  /*e650*/  MUFU.EX2 R15, R204 ;  /* 0x000000cc000f7308 */ /* 0x0045e20000000800 */
[--C-:B---3--:R-:W-:Y:S01]  /*e660*/  FFMA.FTZ R109, R109, UR4, -R38.reuse ;  /* 0x000000046d6d7c23 */ /* 0x108fe20008010826 */
[----:B------:R-:W-:Y:S01]  /*e670*/  FFMA.FTZ R103, R94, UR4, -R38 ;  /* 0x000000045e677c23 */ /* 0x000fe20008010826 */
[----:B------:R-:W-:Y:S01]  /*e680*/  FFMA.FTZ R114, R114, UR4, -R205 ;  /* 0x0000000472727c23 */ /* 0x000fe200080108cd */
[----:B------:R-:W-:-:S04]  /*e690*/  FFMA.FTZ R112, R112, UR4, -R39 ;  /* 0x0000000470707c23 */ /* 0x000fc80008010827 */
[----:B------:R3:W-:Y:S01]  /*e6a0*/  MUFU.EX2 R38, R206 ;  /* 0x000000ce00267308 */ /* 0x0007e20000000800 */
[----:B--2---:R-:W2:Y:S01]  /*e6b0*/  SHFL.IDX PT, R204, R10, R9, 0x1f ;  /* 0x00001f090acc7589 */ /* 0x004ea200000e0000 */
[----:B------:R-:W-:Y:S01]  /*e6c0*/  FFMA.FTZ R107, R107, UR4, -R39 ;  /* 0x000000046b6b7c23 */ /* 0x000fe20008010827 */
[----:B----4-:R-:W-:Y:S01]  /*e6d0*/  FFMA.FTZ R205, R97, UR4, -R122 ;  /* 0x0000000461cd7c23 */ /* 0x010fe2000801087a */
[--C-:B------:R-:W-:Y:S01]  /*e6e0*/  FFMA.FTZ R119, R119, UR4, -R124.reuse ;  /* 0x0000000477777c23 */ /* 0x100fe2000801087c */
[----:B---3--:R-:W3:Y:S03]  /*e6f0*/  SHFL.IDX PT, R206, R10, R209, 0x1f ;  /* 0x00001fd10ace7589 */ /* 0x008ee600000e0000 */
[----:B------:R4:W-:Y:S01]  /*e700*/  MUFU.EX2 R39, R125 ;  /* 0x0000007d00277308 */ /* 0x0009e20000000800 */
[----:B------:R-:W-:Y:S01]  /*e710*/  FFMA.FTZ R124, R98, UR4, -R124 ;  /* 0x00000004627c7c23 */ /* 0x000fe2000801087c */
[----:B------:R-:W3:Y:S04]  /*e720*/  SHFL.IDX PT, R97, R10, R226, 0x1f ;  /* 0x00001fe20a617589 */ /* 0x000ee800000e0000 */
[----:B------:R-:W-:Y:S04]  /*e730*/  SHFL.IDX PT, R98, R10, R230, 0x1f ;  /* 0x00001fe60a627589 */ /* 0x000fe800000e0000 */
[----:B----4-:R-:W4:Y:S01]  /*e740*/  SHFL.IDX PT, R125, R10, R211, 0x1f ;  /* 0x00001fd30a7d7589 */ /* 0x010f2200000e0000 */
[----:B------:R1:W-:Y:S02]  /*e750*/  MUFU.EX2 R94, R120 ;  /* 0x00000078005e7308 */ /* 0x0003e40000000800 */
[----:B-1----:R-:W-:-:S02]  /*e760*/  FFMA.FTZ R120, R99, UR4, -R207 ;  /* 0x0000000463787c23 */ /* 0x002fc400080108cf */
[----:B------:R-:W1:Y:S04]  /*e770*/  SHFL.IDX PT, R99, R12, R9, 0x1f ;  /* 0x00001f090c637589 */ /* 0x000e6800000e0000 */
[----:B------:R-:W1:Y:S01]  /*e780*/  MUFU.EX2 R29, R29 ;  /* 0x0000001d001d7308 */ /* 0x000e620000000800 */
[--C-:B--2---:R-:W-:Y:S01]  /*e790*/  FFMA.FTZ R117, R117, UR4, -R204.reuse ;  /* 0x0000000475757c23 */ /* 0x104fe200080108cc */
[----:B------:R-:W-:Y:S01]  /*e7a0*/  FFMA.FTZ R106, R106, UR4, -R204 ;  /* 0x000000046a6a7c23 */ /* 0x000fe200080108cc */
[--C-:B---3--:R-:W-:Y:S01]  /*e7b0*/  FFMA.FTZ R105, R105, UR4, -R206.reuse ;  /* 0x0000000469697c23 */ /* 0x108fe200080108ce */
[----:B------:R2:W3:Y:S04]  /*e7c0*/  SHFL.IDX PT, R204, R10, R229, 0x1f ;  /* 0x00001fe50acc7589 */ /* 0x0004e800000e0000 */
[----:B------:R-:W3:Y:S01]  /*e7d0*/  MUFU.EX2 R31, R31 ;  /* 0x0000001f001f7308 */ /* 0x000ee20000000800 */
[----:B------:R-:W-:Y:S01]  /*e7e0*/  FFMA.FTZ R104, R104, UR4, -R206 ;  /* 0x0000000468687c23 */ /* 0x000fe200080108ce */
[----:B------:R-:W-:Y:S01]  /*e7f0*/  FMUL.FTZ R132, R132, UR9 ;  /* 0x0000000984847c20 */ /* 0x000fe20008410000 */
[----:B------:R-:W3:Y:S01]  /*e800*/  SHFL.IDX PT, R206, R12, R215, 0x1f ;  /* 0x00001fd70cce7589 */ /* 0x000ee200000e0000 */
[----:B------:R-:W-:Y:S01]  /*e810*/  FMUL.FTZ R134, R134, UR9 ;  /* 0x0000000986867c20 */ /* 0x000fe20008410000 */
[----:B------:R-:W-:Y:S01]  /*e820*/  FFMA.FTZ R122, R96, UR4, -R122 ;  /* 0x00000004607a7c23 */ /* 0x000fe2000801087a */
[----:B------:R-:W-:-:S02]  /*e830*/  FFMA.FTZ R101, R101, UR4, -R97 ;  /* 0x0000000465657c23 */ /* 0x000fc40008010861 */
[----:B--2---:R2:W-:Y:S01]  /*e840*/  MUFU.EX2 R10, R121 ;  /* 0x00000079000a7308 */ /* 0x0045e20000000800 */
[----:B------:R-:W-:Y:S01]  /*e850*/  FFMA.FTZ R100, R100, UR4, -R97 ;  /* 0x0000000464647c23 */ /* 0x000fe20008010861 */
[--C-:B----4-:R-:W-:Y:S01]  /*e860*/  FFMA.FTZ R102, R102, UR4, -R125.reuse ;  /* 0x0000000466667c23 */ /* 0x110fe2000801087d */
[----:B------:R-:W-:Y:S01]  /*e870*/  FFMA.FTZ R115, R115, UR4, -R125 ;  /* 0x0000000473737c23 */ /* 0x000fe2000801087d */
[----:B------:R-:W-:Y:S01]  /*e880*/  FFMA.FTZ R116, R116, UR4, -R98 ;  /* 0x0000000474747c23 */ /* 0x000fe20008010862 */
[----:B------:R-:W-:Y:S04]  /*e890*/  SHFL.IDX PT, R125, R12, R230, 0x1f ;  /* 0x00001fe60c7d7589 */ /* 0x000fe800000e0000 */
[----:B--2---:R-:W2:Y:S01]  /*e8a0*/  SHFL.IDX PT, R121, R12, R225, 0x1f ;  /* 0x00001fe10c797589 */ /* 0x004ea200000e0000 */
[----:B------:R4:W-:Y:S01]  /*e8b0*/  MUFU.EX2 R96, R123 ;  /* 0x0000007b00607308 */ /* 0x0009e20000000800 */
[----:B------:R-:W-:Y:S01]  /*e8c0*/  FMUL.FTZ R133, R133, UR9 ;  /* 0x0000000985857c20 */ /* 0x000fe20008410000 */
[----:B------:R-:W-:Y:S01]  /*e8d0*/  FMUL.FTZ R135, R135, UR9 ;  /* 0x0000000987877c20 */ /* 0x000fe20008410000 */
[----:B-1----:R-:W-:-:S05]  /*e8e0*/  FFMA.FTZ R113, R113, UR4, -R99 ;  /* 0x0000000471717c23 */ /* 0x002fca0008010863 */
[----:B------:R1:W-:Y:S01]  /*e8f0*/  MUFU.EX2 R97, R114 ;  /* 0x0000007200617308 */ /* 0x0003e20000000800 */
[----:B----4-:R4:W-:Y:S01]  /*e900*/  SHFL.IDX PT, R123, R12, R209, 0x1f ;  /* 0x00001fd10c7b7589 */ /* 0x0109e200000e0000 */
[----:B------:R-:W-:-:S06]  /*e910*/  FFMA.FTZ R131, R131, UR4, -R99 ;  /* 0x0000000483837c23 */ /* 0x000fcc0008010863 */
[----:B------:R-:W2:Y:S01]  /*e920*/  MUFU.TANH R132, R132 ;  /* 0x0000008400847308 */ /* 0x000ea20000002400 */
[----:B-1----:R-:W-:Y:S01]  /*e930*/  FFMA.FTZ R114, R95, UR4, -R98 ;  /* 0x000000045f727c23 */ /* 0x002fe20008010862 */
[----:B----4-:R-:W-:Y:S01]  /*e940*/  FFMA.FTZ R209, -R233, R233, 1 ;  /* 0x3f800000e9d17423 */ /* 0x010fe200000101e9 */
[----:B------:R-:W-:-:S05]  /*e950*/  VIADD R233, R9, 0xc ;  /* 0x0000000c09e97836 */ /* 0x000fca0000000000 */
[----:B------:R1:W-:Y:S08]  /*e960*/  MUFU.EX2 R98, R103 ;  /* 0x0000006700627308 */ /* 0x0003f00000000800 */
[----:B------:R-:W4:Y:S01]  /*e970*/  MUFU.TANH R134, R134 ;  /* 0x0000008600867308 */ /* 0x000f220000002400 */
[----:B-1----:R1:W-:Y:S07]  /*e980*/  SHFL.IDX PT, R103, R12, R211, 0x1f ;  /* 0x00001fd30c677589 */ /* 0x0023ee00000e0000 */
[----:B------:R3:W-:Y:S01]  /*e990*/  MUFU.EX2 R99, R112 ;  /* 0x0000007000637308 */ /* 0x0007e20000000800 */
[----:B-1----:R-:W-:Y:S01]  /*e9a0*/  FFMA.FTZ R211, -R22, R22, 1 ;  /* 0x3f80000016d37423 */ /* 0x002fe20000010116 */
[----:B------:R-:W-:-:S02]  /*e9b0*/  FMUL.FTZ R22, R29, R222 ;  /* 0x000000de1d167220 */ /* 0x000fc40000410000 */
[----:B------:R1:W-:Y:S04]  /*e9c0*/  SHFL.IDX PT, R222, R14, R215, 0x1f ;  /* 0x00001fd70ede7589 */ /* 0x0003e800000e0000 */
[----:B------:R-:W4:Y:S01]  /*e9d0*/  MUFU.TANH R133, R133 ;  /* 0x0000008500857308 */ /* 0x000f220000002400 */
[----:B---3--:R-:W3:Y:S01]  /*e9e0*/  SHFL.IDX PT, R112, R12, R229, 0x1f ;  /* 0x00001fe50c707589 */ /* 0x008ee200000e0000 */
[----:B-1----:R-:W-:-:S06]  /*e9f0*/  FMUL.FTZ R215, R31, R217 ;  /* 0x000000d91fd77220 */ /* 0x002fcc0000410000 */
[----:B------:R-:W1:Y:S01]  /*ea00*/  MUFU.TANH R135, R135 ;  /* 0x0000008700877308 */ /* 0x000e620000002400 */
[----:B------:R-:W3:Y:S07]  /*ea10*/  SHFL.IDX PT, R217, R14, R233, 0x1f ;  /* 0x00001fe90ed97589 */ /* 0x000eee00000e0000 */
[----:B------:R-:W3:Y:S01]  /*ea20*/  MUFU.EX2 R28, R28 ;  /* 0x0000001c001c7308 */ /* 0x000ee20000000800 */
[--C-:B------:R-:W-:Y:S01]  /*ea30*/  FFMA.FTZ R110, R110, UR4, -R204.reuse ;  /* 0x000000046e6e7c23 */ /* 0x100fe200080108cc */
[----:B------:R-:W-:Y:S01]  /*ea40*/  FFMA.FTZ R118, R118, UR4, -R204 ;  /* 0x0000000476767c23 */ /* 0x000fe200080108cc */
[--C-:B------:R-:W-:Y:S01]  /*ea50*/  FFMA.FTZ R127, R127, UR4, -R206.reuse ;  /* 0x000000047f7f7c23 */ /* 0x100fe200080108ce */
[----:B------:R-:W-:Y:S01]  /*ea60*/  FFMA.FTZ R129, R129, UR4, -R206 ;  /* 0x0000000481817c23 */ /* 0x000fe200080108ce */
[----:B--2---:R-:W-:-:S03]  /*ea70*/  FSEL R204, R132, -INF , !P5 ;  /* 0xff80000084cc7808 */ /* 0x004fc60006800000 */
[----:B------:R-:W2:Y:S01]  /*ea80*/  MUFU.EX2 R32, R32 ;  /* 0x0000002000207308 */ /* 0x000ea20000000800 */
[----:B----4-:R-:W-:Y:S01]  /*ea90*/  FSEL R206, R134, -INF , !P0 ;  /* 0xff80000086ce7808 */ /* 0x010fe20004000000 */
[--C-:B------:R-:W-:Y:S01]  /*eaa0*/  FFMA.FTZ R108, R108, UR4, -R121.reuse ;  /* 0x000000046c6c7c23 */ /* 0x100fe20008010879 */
[----:B------:R-:W-:Y:S01]  /*eab0*/  FFMA.FTZ R137, R137, UR4, -R121 ;  /* 0x0000000489897c23 */ /* 0x000fe20008010879 */
[----:B------:R-:W-:Y:S01]  /*eac0*/  FMUL.FTZ R218, R27, R218 ;  /* 0x000000da1bda7220 */ /* 0x000fe20000410000 */
[----:B------:R-:W-:Y:S01]  /*ead0*/  FFMA.FTZ R121, -R234, R234, 1 ;  /* 0x3f800000ea797423 */ /* 0x000fe200000101ea */
[----:B------:R-:W-:Y:S01]  /*eae0*/  FFMA.FTZ R204, R204, UR4, -R125 ;  /* 0x00000004cccc7c23 */ /* 0x000fe2000801087d */
[----:B------:R-:W-:Y:S01]  /*eaf0*/  FFMA.FTZ R111, R111, UR4, -R207 ;  /* 0x000000046f6f7c23 */ /* 0x000fe200080108cf */
[----:B------:R-:W-:Y:S01]  /*eb00*/  FFMA.FTZ R125, R206, UR4, -R125 ;  /* 0x00000004ce7d7c23 */ /* 0x000fe2000801087d */
[----:B------:R-:W-:Y:S01]  /*eb10*/  FSEL R206, R133, -INF , !P4 ;  /* 0xff80000085ce7808 */ /* 0x000fe20006000000 */
[----:B------:R-:W-:Y:S01]  /*eb20*/  FMUL.FTZ R121, R121, R218 ;  /* 0x000000da79797220 */ /* 0x000fe20000410000 */
[----:B-1----:R-:W-:Y:S01]  /*eb30*/  FSEL R207, R135, -INF , !P1 ;  /* 0xff80000087cf7808 */ /* 0x002fe20004800000 */
[----:B---3--:R-:W-:Y:S01]  /*eb40*/  FMUL.FTZ R221, R28, R221 ;  /* 0x000000dd1cdd7220 */ /* 0x008fe20000410000 */
[----:B------:R-:W-:Y:S01]  /*eb50*/  FFMA.FTZ R235, -R235, R235, 1 ;  /* 0x3f800000ebeb7423 */ /* 0x000fe200000101eb */
[----:B------:R-:W1:Y:S01]  /*eb60*/  SHFL.IDX PT, R218, R14, R9, 0x1f ;  /* 0x00001f090eda7589 */ /* 0x000e6200000e0000 */
[----:B------:R-:W-:Y:S01]  /*eb70*/  FFMA.FTZ R21, -R21, R21, 1 ;  /* 0x3f80000015157423 */ /* 0x000fe20000010115 */
[----:B------:R-:W-:Y:S01]  /*eb80*/  FMUL.FTZ R227, R17, R227 ;  /* 0x000000e311e37220 */ /* 0x000fe20000410000 */
[--C-:B------:R-:W-:Y:S01]  /*eb90*/  FFMA.FTZ R206, R206, UR4, -R112.reuse ;  /* 0x00000004cece7c23 */ /* 0x100fe20008010870 */
[----:B------:R-:W-:Y:S01]  /*eba0*/  FFMA.FTZ R207, R207, UR4, -R112 ;  /* 0x00000004cfcf7c23 */ /* 0x000fe20008010870 */
[----:B------:R-:W-:Y:S01]  /*ebb0*/  FMUL.FTZ R112, R235, R221 ;  /* 0x000000ddeb707220 */ /* 0x000fe20000410000 */
[--C-:B------:R-:W-:Y:S01]  /*ebc0*/  FADD.FTZ R45, R45, -R217.reuse ;  /* 0x800000d92d2d7221 */ /* 0x100fe20000010000 */
[----:B------:R-:W-:Y:S01]  /*ebd0*/  FADD.FTZ R47, R47, -R217 ;  /* 0x800000d92f2f7221 */ /* 0x000fe20000010000 */
[----:B------:R-:W-:Y:S01]  /*ebe0*/  FMUL.FTZ R21, R21, R227 ;  /* 0x000000e315157220 */ /* 0x000fe20000410000 */
[----:B------:R-:W3:Y:S01]  /*ebf0*/  SHFL.IDX PT, R221, R14, R225, 0x1f ;  /* 0x00001fe10edd7589 */ /* 0x000ee200000e0000 */
[----:B--2---:R-:W-:-:S03]  /*ec00*/  FMUL.FTZ R227, R32, R220 ;  /* 0x000000dc20e37220 */ /* 0x004fc60000410000 */
[----:B------:R2:W-:Y:S04]  /*ec10*/  LDS R217, [R11+0x400] ;  /* 0x000400000bd97984 */ /* 0x0005e80000000800 */
[----:B------:R-:W4:Y:S01]  /*ec20*/  SHFL.IDX PT, R220, R14, R229, 0x1f ;  /* 0x00001fe50edc7589 */ /* 0x000f2200000e0000 */
[----:B------:R-:W3:Y:S01]  /*ec30*/  MUFU.EX2 R36, R36 ;  /* 0x0000002400247308 */ /* 0x000ee20000000800 */
[----:B------:R-:W-:Y:S01]  /*ec40*/  FFMA.FTZ R20, -R20, R20, 1 ;  /* 0x3f80000014147423 */ /* 0x000fe20000010114 */
[----:B------:R-:W-:Y:S01]  /*ec50*/  FMUL.FTZ R224, R18, R224 ;  /* 0x000000e012e07220 */ /* 0x000fe20000410000 */
[C---:B------:R-:W-:Y:S01]  /*ec60*/  IADD3 R235, R9.reuse, 0x10, RZ ;  /* 0x0000001009eb7810 */ /* 0x040fe20007ffe0ff */
[--C-:B-1----:R-:W-:Y:S01]  /*ec70*/  FADD.FTZ R40, R40, -R218.reuse ;  /* 0x800000da28287221 */ /* 0x102fe20000010000 */
[----:B------:R-:W-:Y:S01]  /*ec80*/  FADD.FTZ R42, R42, -R218 ;  /* 0x800000da2a2a7221 */ /* 0x000fe20000010000 */
[----:B--2---:R-:W-:Y:S01]  /*ec90*/  FFMA.FTZ R11, -R170, R170, 1 ;  /* 0x3f800000aa0b7423 */ /* 0x004fe200000101aa */
[----:B------:R-:W-:-:S02]  /*eca0*/  VIADD R234, R9, 0x14 ;  /* 0x0000001409ea7836 */ /* 0x000fc40000000000 */
[----:B------:R-:W-:Y:S01]  /*ecb0*/  FMUL.FTZ R40, R35, R40 ;  /* 0x0000002823287220 */ /* 0x000fe20000410000 */
[----:B------:R-:W1:Y:S01]  /*ecc0*/  MUFU.EX2 R30, R30 ;  /* 0x0000001e001e7308 */ /* 0x000e620000000800 */
[----:B------:R-:W-:Y:S01]  /*ecd0*/  FMUL.FTZ R22, R20, R22 ;  /* 0x0000001614167220 */ /* 0x000fe20000410000 */
[----:B------:R-:W-:Y:S01]  /*ece0*/  FMUL.FTZ R20, R211, R224 ;  /* 0x000000e0d3147220 */ /* 0x000fe20000410000 */
[--C-:B---3--:R-:W-:Y:S01]  /*ecf0*/  FADD.FTZ R41, R41, -R221.reuse ;  /* 0x800000dd29297221 */ /* 0x108fe20000010000 */
[----:B------:R-:W2:Y:S01]  /*ed00*/  SHFL.IDX PT, R224, R14, R235, 0x1f ;  /* 0x00001feb0ee07589 */ /* 0x000ea200000e0000 */
[----:B------:R-:W-:Y:S01]  /*ed10*/  FADD.FTZ R43, R43, -R221 ;  /* 0x800000dd2b2b7221 */ /* 0x000fe20000010000 */
[----:B------:R-:W-:Y:S01]  /*ed20*/  FMUL.FTZ R11, R11, R40 ;  /* 0x000000280b0b7220 */ /* 0x000fe20000410000 */
[----:B------:R-:W-:Y:S01]  /*ed30*/  FMUL.FTZ R42, R36, R42 ;  /* 0x0000002a242a7220 */ /* 0x000fe20000410000 */
[----:B------:R-:W-:Y:S01]  /*ed40*/  FFMA.FTZ R40, -R169, R169, 1 ;  /* 0x3f800000a9287423 */ /* 0x000fe200000101a9 */
[----:B------:R-:W-:Y:S01]  /*ed50*/  FMUL.FTZ R221, R15, R41 ;  /* 0x000000290fdd7220 */ /* 0x000fe20000410000 */
[--C-:B----4-:R-:W-:Y:S01]  /*ed60*/  FADD.FTZ R53, R53, -R220.reuse ;  /* 0x800000dc35357221 */ /* 0x110fe20000010000 */
[----:B------:R-:W-:Y:S01]  /*ed70*/  FADD.FTZ R55, R55, -R220 ;  /* 0x800000dc37377221 */ /* 0x000fe20000010000 */
[----:B------:R-:W-:Y:S01]  /*ed80*/  FFMA.FTZ R220, -R168, R168, 1 ;  /* 0x3f800000a8dc7423 */ /* 0x000fe200000101a8 */
[----:B------:R-:W3:Y:S01]  /*ed90*/  SHFL.IDX PT, R225, R14, R234, 0x1f ;  /* 0x00001fea0ee17589 */ /* 0x000ee200000e0000 */
[----:B------:R-:W-:-:S02]  /*eda0*/  FADD.FTZ R46, R46, -R222 ;  /* 0x800000de2e2e7221 */ /* 0x000fc40000010000 */
[----:B------:R-:W-:Y:S01]  /*edb0*/  FMUL.FTZ R41, R220, R42 ;  /* 0x0000002adc297220 */ /* 0x000fe20000410000 */
[----:B------:R-:W-:Y:S01]  /*edc0*/  FMUL.FTZ R42, R40, R221 ;  /* 0x000000dd282a7220 */ /* 0x000fe20000410000 */
[----:B------:R-:W-:Y:S01]  /*edd0*/  FFMA.FTZ R40, -R23, R23, 1 ;  /* 0x3f80000017287423 */ /* 0x000fe20000010117 */
[----:B------:R-:W-:Y:S01]  /*ede0*/  FFMA.FTZ R23, -R88, R88, 1 ;  /* 0x3f80000058177423 */ /* 0x000fe20000010158 */
[----:B------:R-:W-:Y:S01]  /*edf0*/  FMUL.FTZ R46, R39, R46 ;  /* 0x0000002e272e7220 */ /* 0x000fe20000410000 */
[----:B------:R4:W4:Y:S03]  /*ee00*/  MUFU.EX2 R95, R109 ;  /* 0x0000006d005f7308 */ /* 0x0009260000000800 */
[----:B------:R-:W-:Y:S01]  /*ee10*/  FMUL.FTZ R23, R23, R46 ;  /* 0x0000002e17177220 */ /* 0x000fe20000410000 */
[----:B------:R-:W-:Y:S02]  /*ee20*/  FFMA.FTZ R46, -R92, R92, 1 ;  /* 0x3f8000005c2e7423 */ /* 0x000fe4000001015c */
[----:B------:R-:W4:Y:S01]  /*ee30*/  SHFL.IDX PT, R92, R217, R233, 0x1f ;  /* 0x00001fe9d95c7589 */ /* 0x000f2200000e0000 */
[----:B-1----:R-:W-:-:S04]  /*ee40*/  FMUL.FTZ R223, R30, R223 ;  /* 0x000000df1edf7220 */ /* 0x002fc80000410000 */
[----:B------:R-:W-:Y:S02]  /*ee50*/  FMUL.FTZ R209, R209, R223 ;  /* 0x000000dfd1d17220 */ /* 0x000fe40000410000 */
[----:B------:R-:W1:Y:S01]  /*ee60*/  SHFL.IDX PT, R223, R14, R230, 0x1f ;  /* 0x00001fe60edf7589 */ /* 0x000e6200000e0000 */
[----:B--2---:R-:W-:Y:S01]  /*ee70*/  FADD.FTZ R48, R48, -R224 ;  /* 0x800000e030307221 */ /* 0x004fe20000010000 */
[----:B------:R-:W-:Y:S01]  /*ee80*/  FMUL.FTZ R45, R94, R45 ;  /* 0x0000002d5e2d7220 */ /* 0x000fe20000410000 */
[--C-:B---3--:R-:W-:Y:S01]  /*ee90*/  FADD.FTZ R49, R49, -R225.reuse ;  /* 0x800000e131317221 */ /* 0x108fe20000010000 */
[----:B------:R-:W-:Y:S01]  /*eea0*/  FFMA.FTZ R211, -R200, R200, 1 ;  /* 0x3f800000c8d37423 */ /* 0x000fe200000101c8 */
[----:B------:R-:W-:Y:S01]  /*eeb0*/  FMUL.FTZ R228, R19, R228 ;  /* 0x000000e413e47220 */ /* 0x000fe20000410000 */
[----:B------:R-:W-:Y:S01]  /*eec0*/  FFMA.FTZ R89, -R89, R89, 1 ;  /* 0x3f80000059597423 */ /* 0x000fe20000010159 */
[----:B------:R-:W-:Y:S01]  /*eed0*/  FMUL.FTZ R47, R10, R47 ;  /* 0x0000002f0a2f7220 */ /* 0x000fe20000410000 */
[----:B----4-:R2:W-:Y:S01]  /*eee0*/  SHFL.IDX PT, R109, R12, R226, 0x1f ;  /* 0x00001fe20c6d7589 */ /* 0x0105e200000e0000 */
[----:B------:R-:W-:Y:S01]  /*eef0*/  FFMA.FTZ R90, -R90, R90, 1 ;  /* 0x3f8000005a5a7423 */ /* 0x000fe2000001015a */
[----:B------:R-:W-:Y:S01]  /*ef00*/  FMUL.FTZ R48, R96, R48 ;  /* 0x0000003060307220 */ /* 0x000fe20000410000 */
[----:B------:R-:W-:Y:S01]  /*ef10*/  FMUL.FTZ R45, R40, R45 ;  /* 0x0000002d282d7220 */ /* 0x000fe20000410000 */
[----:B------:R-:W-:Y:S01]  /*ef20*/  FADD.FTZ R51, R51, -R225 ;  /* 0x800000e133337221 */ /* 0x000fe20000010000 */
[----:B------:R-:W-:Y:S01]  /*ef30*/  FFMA.FTZ R218, -R167, R167, 1 ;  /* 0x3f800000a7da7423 */ /* 0x000fe200000101a7 */
[----:B------:R-:W-:Y:S01]  /*ef40*/  FMUL.FTZ R43, R37, R43 ;  /* 0x0000002b252b7220 */ /* 0x000fe20000410000 */
[----:B------:R-:W-:Y:S01]  /*ef50*/  FMUL.FTZ R40, R95, R49 ;  /* 0x000000315f287220 */ /* 0x000fe20000410000 */
[----:B------:R-:W-:Y:S01]  /*ef60*/  FMUL.FTZ R211, R211, R228 ;  /* 0x000000e4d3d37220 */ /* 0x000fe20000410000 */
[----:B------:R-:W-:Y:S01]  /*ef70*/  FADD.FTZ R44, R44, -R222 ;  /* 0x800000de2c2c7221 */ /* 0x000fe20000010000 */
[----:B--2---:R-:W-:Y:S01]  /*ef80*/  FFMA.FTZ R226, -R203, R203, 1 ;  /* 0x3f800000cbe27423 */ /* 0x004fe200000101cb */
[----:B------:R-:W-:Y:S01]  /*ef90*/  FMUL.FTZ R49, R89, R47 ;  /* 0x0000002f59317220 */ /* 0x000fe20000410000 */
[----:B------:R-:W-:Y:S01]  /*efa0*/  FFMA.FTZ R91, -R91, R91, 1 ;  /* 0x3f8000005b5b7423 */ /* 0x000fe2000001015b */
[----:B------:R-:W-:Y:S01]  /*efb0*/  FMUL.FTZ R47, R90, R48 ;  /* 0x000000305a2f7220 */ /* 0x000fe20000410000 */
[----:B------:R-:W-:-:S02]  /*efc0*/  VIADD R228, R9, 0x8 ;  /* 0x0000000809e47836 */ /* 0x000fc40000000000 */
[----:B------:R-:W-:Y:S01]  /*efd0*/  FMUL.FTZ R14, R226, R227 ;  /* 0x000000e3e20e7220 */ /* 0x000fe20000410000 */
[----:B------:R-:W-:Y:S01]  /*efe0*/  FFMA.FTZ R90, -R165, R165, 1 ;  /* 0x3f800000a55a7423 */ /* 0x000fe200000101a5 */
[----:B------:R-:W-:Y:S01]  /*eff0*/  FMUL.FTZ R43, R218, R43 ;  /* 0x0000002bda2b7220 */ /* 0x000fe20000410000 */
[----:B------:R-:W-:Y:S01]  /*f000*/  IADD3 R227, R9, 0x4, RZ ;  /* 0x0000000409e37810 */ /* 0x000fe20007ffe0ff */
[----:B------:R-:W-:Y:S01]  /*f010*/  FMUL.FTZ R51, R98, R51 ;  /* 0x0000003362337220 */ /* 0x000fe20000410000 */
[----:B------:R-:W-:Y:S01]  /*f020*/  FFMA.FTZ R218, -R166, R166, 1 ;  /* 0x3f800000a6da7423 */ /* 0x000fe200000101a6 */
[----:B------:R-:W-:Y:S01]  /*f030*/  FMUL.FTZ R44, R38, R44 ;  /* 0x0000002c262c7220 */ /* 0x000fe20000410000 */
[----:B------:R-:W-:Y:S01]  /*f040*/  FMUL.FTZ R48, R91, R40 ;  /* 0x000000285b307220 */ /* 0x000fe20000410000 */
[----:B------:R-:W2:Y:S01]  /*f050*/  SHFL.IDX PT, R89, R217, R9, 0x1f ;  /* 0x00001f09d9597589 */ /* 0x000ea200000e0000 */
[----:B------:R-:W3:Y:S01]  /*f060*/  MUFU.EX2 R107, R107 ;  /* 0x0000006b006b7308 */ /* 0x000ee20000000800 */
[--C-:B------:R-:W-:Y:S01]  /*f070*/  FADD.FTZ R61, R61, -R92.reuse ;  /* 0x8000005c3d3d7221 */ /* 0x100fe20000010000 */
[----:B------:R-:W-:Y:S01]  /*f080*/  FMUL.FTZ R51, R90, R51 ;  /* 0x000000335a337220 */ /* 0x000fe20000410000 */
[----:B------:R-:W4:Y:S01]  /*f090*/  SHFL.IDX PT, R40, R217, R228, 0x1f ;  /* 0x00001fe4d9287589 */ /* 0x000f2200000e0000 */
[----:B------:R-:W-:Y:S01]  /*f0a0*/  FADD.FTZ R92, R63, -R92 ;  /* 0x8000005c3f5c7221 */ /* 0x000fe20000010000 */
[----:B------:R-:W-:Y:S01]  /*f0b0*/  FADD.FTZ R50, R50, -R224 ;  /* 0x800000e032327221 */ /* 0x000fe20000010000 */
[----:B------:R-:W-:Y:S01]  /*f0c0*/  FMUL.FTZ R44, R218, R44 ;  /* 0x0000002cda2c7220 */ /* 0x000fe20000410000 */
[----:B------:R-:W4:Y:S01]  /*f0d0*/  SHFL.IDX PT, R88, R217, R227, 0x1f ;  /* 0x00001fe3d9587589 */ /* 0x000f2200000e0000 */
[----:B------:R-:W2:Y:S03]  /*f0e0*/  MUFU.EX2 R205, R205 ;  /* 0x000000cd00cd7308 */ /* 0x000ea60000000800 */
[----:B------:R-:W4:Y:S04]  /*f0f0*/  SHFL.IDX PT, R90, R217, R230, 0x1f ;  /* 0x00001fe6d95a7589 */ /* 0x000f2800000e0000 */
[----:B------:R-:W-:Y:S01]  /*f100*/  LDS R63, [R13+0x400] ;  /* 0x000400000d3f7984 */ /* 0x000fe20000000800 */
[----:B------:R-:W2:Y:S03]  /*f110*/  MUFU.EX2 R122, R122 ;  /* 0x0000007a007a7308 */ /* 0x000ea60000000800 */
[----:B------:R-:W4:Y:S01]  /*f120*/  SHFL.IDX PT, R218, R217, R235, 0x1f ;  /* 0x00001febd9da7589 */ /* 0x000f2200000e0000 */
[----:B------:R-:W-:-:S03]  /*f130*/  FMUL.FTZ R50, R97, R50 ;  /* 0x0000003261327220 */ /* 0x000fc60000410000 */
[----:B------:R-:W-:Y:S01]  /*f140*/  SHFL.IDX PT, R91, R217, R234, 0x1f ;  /* 0x00001fead95b7589 */ /* 0x000fe200000e0000 */
[----:B-1----:R-:W-:-:S03]  /*f150*/  FADD.FTZ R52, R52, -R223 ;  /* 0x800000df34347221 */ /* 0x002fc60000010000 */
[----:B------:R-:W1:Y:S01]  /*f160*/  SHFL.IDX PT, R217, R217, R229, 0x1f ;  /* 0x00001fe5d9d97589 */ /* 0x000e6200000e0000 */
[----:B------:R-:W1:Y:S01]  /*f170*/  MUFU.EX2 R117, R117 ;  /* 0x0000007500757308 */ /* 0x000e620000000800 */
[----:B------:R-:W-:Y:S01]  /*f180*/  FMUL.FTZ R46, R46, R50 ;  /* 0x000000322e2e7220 */ /* 0x000fe20000410000 */
[----:B------:R-:W-:Y:S01]  /*f190*/  FFMA.FTZ R50, -R164, R164, 1 ;  /* 0x3f800000a4327423 */ /* 0x000fe200000101a4 */
[----:B------:R-:W-:Y:S01]  /*f1a0*/  FMUL.FTZ R52, R99, R52 ;  /* 0x0000003463347220 */ /* 0x000fe20000410000 */
[----:B------:R-:W-:-:S04]  /*f1b0*/  FADD.FTZ R54, R54, -R223 ;  /* 0x800000df36367221 */ /* 0x000fc80000010000 */
[----:B------:R-:W1:Y:S01]  /*f1c0*/  MUFU.EX2 R124, R124 ;  /* 0x0000007c007c7308 */ /* 0x000e620000000800 */
[----:B------:R-:W-:Y:S01]  /*f1d0*/  FMUL.FTZ R50, R50, R52 ;  /* 0x0000003432327220 */ /* 0x000fe20000410000 */
[----:B------:R-:W-:Y:S01]  /*f1e0*/  FFMA.FTZ R52, -R162, R162, 1 ;  /* 0x3f800000a2347423 */ /* 0x000fe200000101a2 */
[----:B---3--:R-:W-:Y:S01]  /*f1f0*/  FMUL.FTZ R54, R107, R54 ;  /* 0x000000366b367220 */ /* 0x008fe20000410000 */
[----:B------:R-:W-:-:S04]  /*f200*/  FFMA.FTZ R220, -R163, R163, 1 ;  /* 0x3f800000a3dc7423 */ /* 0x000fc800000101a3 */
[----:B------:R-:W3:Y:S01]  /*f210*/  MUFU.EX2 R26, R26 ;  /* 0x0000001a001a7308 */ /* 0x000ee20000000800 */
[----:B--2---:R-:W-:Y:S01]  /*f220*/  FMUL.FTZ R53, R205, R53 ;  /* 0x00000035cd357220 */ /* 0x004fe20000410000 */
[----:B------:R-:W-:Y:S01]  /*f230*/  FFMA.FTZ R93, -R93, R93, 1 ;  /* 0x3f8000005d5d7423 */ /* 0x000fe2000001015d */
[----:B------:R-:W-:-:S05]  /*f240*/  FMUL.FTZ R55, R122, R55 ;  /* 0x000000377a377220 */ /* 0x000fca0000410000 */
[----:B------:R-:W2:Y:S01]  /*f250*/  MUFU.EX2 R111, R111 ;  /* 0x0000006f006f7308 */ /* 0x000ea20000000800 */
[----:B------:R-:W-:-:S07]  /*f260*/  FMUL.FTZ R52, R52, R54 ;  /* 0x0000003634347220 */ /* 0x000fce0000410000 */
[----:B------:R-:W2:Y:S01]  /*f270*/  MUFU.TANH R138, R138 ;  /* 0x0000008a008a7308 */ /* 0x000ea20000002400 */
[----:B------:R-:W-:-:S07]  /*f280*/  FMUL.FTZ R54, R220, R53 ;  /* 0x00000035dc367220 */ /* 0x000fce0000410000 */
[----:B------:R-:W2:Y:S01]  /*f290*/  MUFU.EX2 R100, R100 ;  /* 0x0000006400647308 */ /* 0x000ea20000000800 */
[----:B------:R-:W-:-:S07]  /*f2a0*/  FMUL.FTZ R53, R93, R55 ;  /* 0x000000375d357220 */ /* 0x000fce0000410000 */
[----:B------:R-:W2:Y:S01]  /*f2b0*/  MUFU.EX2 R106, R106 ;  /* 0x0000006a006a7308 */ /* 0x000ea20000000800 */
[----:B------:R-:W-:-:S07]  /*f2c0*/  FADD.FTZ R56, R56, -R89 ;  /* 0x8000005938387221 */ /* 0x000fce0000010000 */
[----:B------:R-:W2:Y:S01]  /*f2d0*/  MUFU.EX2 R25, R25 ;  /* 0x0000001900197308 */ /* 0x000ea20000000800 */
[----:B----4-:R-:W-:-:S07]  /*f2e0*/  FADD.FTZ R55, R60, -R40 ;  /* 0x800000283c377221 */ /* 0x010fce0000010000 */
[----:B------:R-:W4:Y:S01]  /*f2f0*/  MUFU.EX2 R102, R102 ;  /* 0x0000006600667308 */ /* 0x000f220000000800 */
[----:B------:R-:W-:-:S07]  /*f300*/  FADD.FTZ R40, R62, -R40 ;  /* 0x800000283e287221 */ /* 0x000fce0000010000 */
[----:B------:R-:W4:Y:S01]  /*f310*/  MUFU.EX2 R116, R116 ;  /* 0x0000007400747308 */ /* 0x000f220000000800 */
[----:B------:R-:W-:Y:S01]  /*f320*/  FADD.FTZ R59, R59, -R88 ;  /* 0x800000583b3b7221 */ /* 0x000fe20000010000 */
[----:B------:R-:W-:-:S06]  /*f330*/  FADD.FTZ R62, R68, -R90 ;  /* 0x8000005a443e7221 */ /* 0x000fcc0000010000 */
[----:B------:R-:W4:Y:S01]  /*f340*/  MUFU.EX2 R104, R104 ;  /* 0x0000006800687308 */ /* 0x000f220000000800 */
[----:B------:R-:W-:-:S07]  /*f350*/  FFMA.FTZ R68, -R161, R161, 1 ;  /* 0x3f800000a1447423 */ /* 0x000fce00000101a1 */
[----:B------:R-:W4:Y:S01]  /*f360*/  MUFU.EX2 R101, R101 ;  /* 0x0000006500657308 */ /* 0x000f220000000800 */
[----:B-1----:R-:W-:Y:S01]  /*f370*/  FMUL.FTZ R56, R117, R56 ;  /* 0x0000003875387220 */ /* 0x002fe20000410000 */
[----:B------:R-:W-:Y:S01]  /*f380*/  FADD.FTZ R57, R57, -R88 ;  /* 0x8000005839397221 */ /* 0x000fe20000010000 */
[--C-:B------:R-:W-:Y:S01]  /*f390*/  FADD.FTZ R66, R66, -R218.reuse ;  /* 0x800000da42427221 */ /* 0x100fe20000010000 */
[----:B------:R-:W-:Y:S01]  /*f3a0*/  FADD.FTZ R58, R58, -R89 ;  /* 0x800000593a3a7221 */ /* 0x000fe20000010000 */
[--C-:B------:R-:W-:Y:S01]  /*f3b0*/  FADD.FTZ R88, R69, -R217.reuse ;  /* 0x800000d945587221 */ /* 0x100fe20000010000 */
[----:B------:R-:W-:Y:S01]  /*f3c0*/  FADD.FTZ R217, R71, -R217 ;  /* 0x800000d947d97221 */ /* 0x000fe20000010000 */
[----:B------:R-:W-:Y:S01]  /*f3d0*/  FFMA.FTZ R69, -R158, R158, 1 ;  /* 0x3f8000009e457423 */ /* 0x000fe2000001019e */
[----:B------:R-:W-:Y:S01]  /*f3e0*/  FMUL.FTZ R59, R124, R59 ;  /* 0x0000003b7c3b7220 */ /* 0x000fe20000410000 */
[--C-:B------:R-:W-:Y:S01]  /*f3f0*/  FFMA.FTZ R126, R126, UR4, -R123.reuse ;  /* 0x000000047e7e7c23 */ /* 0x100fe2000801087b */
[----:B------:R-:W-:Y:S01]  /*f400*/  FFMA.FTZ R139, R139, UR4, -R123 ;  /* 0x000000048b8b7c23 */ /* 0x000fe2000801087b */
[----:B------:R-:W-:Y:S01]  /*f410*/  FFMA.FTZ R12, -R237, R237, 1 ;  /* 0x3f800000ed0c7423 */ /* 0x000fe200000101ed */
[----:B---3--:R-:W-:Y:S01]  /*f420*/  FMUL.FTZ R212, R26, R212 ;  /* 0x000000d41ad47220 */ /* 0x008fe20000410000 */
[--C-:B------:R-:W-:Y:S01]  /*f430*/  FFMA.FTZ R130, R130, UR4, -R109.reuse ;  /* 0x0000000482827c23 */ /* 0x100fe2000801086d */
[----:B------:R-:W-:Y:S01]  /*f440*/  FFMA.FTZ R136, R136, UR4, -R109 ;  /* 0x0000000488887c23 */ /* 0x000fe2000801086d */
[----:B------:R-:W-:Y:S01]  /*f450*/  FADD.FTZ R65, R65, -R91 ;  /* 0x8000005b41417221 */ /* 0x000fe20000010000 */
[----:B------:R-:W-:Y:S01]  /*f460*/  FMUL.FTZ R68, R68, R56 ;  /* 0x0000003844447220 */ /* 0x000fe20000410000 */
[----:B------:R-:W-:Y:S01]  /*f470*/  FFMA.FTZ R71, -R155, R155, 1 ;  /* 0x3f8000009b477423 */ /* 0x000fe2000001019b */
[----:B--2---:R-:W-:Y:S01]  /*f480*/  FMUL.FTZ R40, R111, R40 ;  /* 0x000000286f287220 */ /* 0x004fe20000410000 */
[----:B------:R-:W-:Y:S01]  /*f490*/  FSEL R109, R138, -INF , !P3 ;  /* 0xff8000008a6d7808 */ /* 0x000fe20005800000 */
[----:B------:R-:W-:Y:S01]  /*f4a0*/  FFMA.FTZ R56, -R151, R151, 1 ;  /* 0x3f80000097387423 */ /* 0x000fe20000010197 */
[----:B------:R-:W-:Y:S01]  /*f4b0*/  FSEL R123, R128, -INF , !P2 ;  /* 0xff800000807b7808 */ /* 0x000fe20005000000 */
[----:B------:R-:W-:Y:S01]  /*f4c0*/  FMUL.FTZ R66, R100, R66 ;  /* 0x0000004264427220 */ /* 0x000fe20000410000 */
[----:B------:R-:W1:Y:S01]  /*f4d0*/  MUFU.EX2 R119, R119 ;  /* 0x0000007700777308 */ /* 0x000e620000000800 */
[----:B------:R-:W-:Y:S01]  /*f4e0*/  FADD.FTZ R64, R64, -R218 ;  /* 0x800000da40407221 */ /* 0x000fe20000010000 */
[----:B------:R-:W-:Y:S01]  /*f4f0*/  FFMA.FTZ R13, -R159, R159, 1 ;  /* 0x3f8000009f0d7423 */ /* 0x000fe2000001019f */
[----:B------:R-:W-:Y:S01]  /*f500*/  FMUL.FTZ R58, R106, R58 ;  /* 0x0000003a6a3a7220 */ /* 0x000fe20000410000 */
[----:B------:R-:W-:Y:S01]  /*f510*/  FFMA.FTZ R236, -R236, R236, 1 ;  /* 0x3f800000ecec7423 */ /* 0x000fe200000101ec */
[----:B------:R-:W-:Y:S01]  /*f520*/  FMUL.FTZ R216, R25, R216 ;  /* 0x000000d819d87220 */ /* 0x000fe20000410000 */
[----:B------:R-:W-:Y:S01]  /*f530*/  FMUL.FTZ R69, R69, R59 ;  /* 0x0000003b45457220 */ /* 0x000fe20000410000 */
[----:B------:R-:W-:Y:S01]  /*f540*/  FMUL.FTZ R12, R12, R212 ;  /* 0x000000d40c0c7220 */ /* 0x000fe20000410000 */
[----:B------:R-:W-:Y:S01]  /*f550*/  FMUL.FTZ R71, R71, R40 ;  /* 0x0000002847477220 */ /* 0x000fe20000410000 */
[----:B----4-:R-:W-:Y:S01]  /*f560*/  FMUL.FTZ R59, R102, R65 ;  /* 0x00000041663b7220 */ /* 0x010fe20000410000 */
[----:B------:R-:W-:Y:S01]  /*f570*/  FFMA.FTZ R212, -R201, R201, 1 ;  /* 0x3f800000c9d47423 */ /* 0x000fe200000101c9 */
[----:B------:R-:W-:Y:S01]  /*f580*/  FFMA.FTZ R40, -R153, R153, 1 ;  /* 0x3f80000099287423 */ /* 0x000fe20000010199 */
[----:B------:R-:W-:Y:S01]  /*f590*/  FMUL.FTZ R65, R56, R66 ;  /* 0x0000004238417220 */ /* 0x000fe20000410000 */
[----:B------:R-:W-:Y:S01]  /*f5a0*/  FMUL.FTZ R62, R116, R62 ;  /* 0x0000003e743e7220 */ /* 0x000fe20000410000 */
[--C-:B------:R-:W-:Y:S01]  /*f5b0*/  FFMA.FTZ R109, R109, UR4, -R103.reuse ;  /* 0x000000046d6d7c23 */ /* 0x100fe20008010867 */
[----:B------:R-:W-:Y:S01]  /*f5c0*/  FFMA.FTZ R123, R123, UR4, -R103 ;  /* 0x000000047b7b7c23 */ /* 0x000fe20008010867 */
[----:B------:R-:W-:Y:S01]  /*f5d0*/  FMUL.FTZ R58, R13, R58 ;  /* 0x0000003a0d3a7220 */ /* 0x000fe20000410000 */
[----:B------:R-:W-:Y:S01]  /*f5e0*/  FMUL.FTZ R92, R104, R92 ;  /* 0x0000005c685c7220 */ /* 0x000fe20000410000 */
[----:B------:R-:W-:Y:S01]  /*f5f0*/  FMUL.FTZ R64, R101, R64 ;  /* 0x0000004065407220 */ /* 0x000fe20000410000 */
[----:B------:R-:W-:Y:S01]  /*f600*/  FFMA.FTZ R66, -R150, R150, 1 ;  /* 0x3f80000096427423 */ /* 0x000fe20000010196 */
[----:B------:R-:W-:Y:S01]  /*f610*/  FMUL.FTZ R103, R236, R216 ;  /* 0x000000d8ec677220 */ /* 0x000fe20000410000 */
[----:B------:R-:W2:Y:S01]  /*f620*/  LDL.LU R200, [R1+0x128] ;  /* 0x0001280001c87983 */ /* 0x000ea20000300800 */
[----:B------:R-:W3:Y:S01]  /*f630*/  MUFU.EX2 R120, R120 ;  /* 0x0000007800787308 */ /* 0x000ee20000000800 */
[----:B------:R-:W-:Y:S01]  /*f640*/  FFMA.FTZ R13, -R154, R154, 1 ;  /* 0x3f8000009a0d7423 */ /* 0x000fe2000001019a */
[----:B------:R-:W-:Y:S01]  /*f650*/  FFMA.FTZ R216, -R202, R202, 1 ;  /* 0x3f800000cad87423 */ /* 0x000fe200000101ca */
[----:B------:R-:W2:Y:S01]  /*f660*/  LDL.LU R201, [R1+0x124] ;  /* 0x0001240001c97983 */ /* 0x000ea20000300800 */
[----:B------:R-:W-:Y:S01]  /*f670*/  FMUL.FTZ R212, R212, R215 ;  /* 0x000000d7d4d47220 */ /* 0x000fe20000410000 */
[----:B------:R-:W-:Y:S01]  /*f680*/  FFMA.FTZ R215, -R171, R171, 1 ;  /* 0x3f800000abd77423 */ /* 0x000fe200000101ab */
[----:B------:R-:W-:Y:S01]  /*f690*/  FMUL.FTZ R64, R40, R64 ;  /* 0x0000004028407220 */ /* 0x000fe20000410000 */
[----:B------:R-:W2:Y:S01]  /*f6a0*/  LDL.LU R202, [R1+0x120] ;  /* 0x0001200001ca7983 */ /* 0x000ea20000300800 */
[----:B------:R-:W-:Y:S01]  /*f6b0*/  FMUL.FTZ R66, R66, R62 ;  /* 0x0000003e42427220 */ /* 0x000fe20000410000 */
[----:B------:R-:W4:Y:S01]  /*f6c0*/  MUFU.EX2 R105, R105 ;  /* 0x0000006900697308 */ /* 0x000f220000000800 */
[----:B------:R-:W-:Y:S01]  /*f6d0*/  FADD.FTZ R67, R67, -R91 ;  /* 0x8000005b43437221 */ /* 0x000fe20000010000 */
[----:B------:R-:W2:Y:S01]  /*f6e0*/  LDL.LU R203, [R1+0x11c] ;  /* 0x00011c0001cb7983 */ /* 0x000ea20000300800 */
[----:B------:R-:W-:-:S03]  /*f6f0*/  FMUL.FTZ R13, R13, R92 ;  /* 0x0000005c0d0d7220 */ /* 0x000fc60000410000 */
[----:B------:R1:W5:Y:S02]  /*f700*/  LDL.LU R171, [R1+0x118] ;  /* 0x0001180001ab7983 */ /* 0x0003640000300800 */
[----:B------:R-:W4:Y:S02]  /*f710*/  MUFU.EX2 R115, R115 ;  /* 0x0000007300737308 */ /* 0x000f240000000800 */
[----:B------:R-:W4:Y:S04]  /*f720*/  SHFL.IDX PT, R40, R63, R227, 0x1f ;  /* 0x00001fe33f287589 */ /* 0x000f2800000e0000 */
[----:B------:R-:W4:Y:S04]  /*f730*/  SHFL.IDX PT, R62, R63, R234, 0x1f ;  /* 0x00001fea3f3e7589 */ /* 0x000f2800000e0000 */
[----:B------:R1:W5:Y:S04]  /*f740*/  LDL.LU R170, [R1+0x114] ;  /* 0x0001140001aa7983 */ /* 0x0003680000300800 */
[----:B------:R-:W4:Y:S04]  /*f750*/  SHFL.IDX PT, R89, R63, R9, 0x1f ;  /* 0x00001f093f597589 */ /* 0x000f2800000e0000 */
[----:B------:R-:W-:Y:S04]  /*f760*/  SHFL.IDX PT, R92, R63, R228, 0x1f ;  /* 0x00001fe43f5c7589 */ /* 0x000fe800000e0000 */
[----:B------:R-:W-:Y:S04]  /*f770*/  SHFL.IDX PT, R93, R63, R233, 0x1f ;  /* 0x00001fe93f5d7589 */ /* 0x000fe800000e0000 */
[----:B------:R-:W-:Y:S04]  /*f780*/  SHFL.IDX PT, R218, R63, R235, 0x1f ;  /* 0x00001feb3fda7589 */ /* 0x000fe800000e0000 */
[----:B------:R-:W-:Y:S04]  /*f790*/  SHFL.IDX PT, R91, R63, R230, 0x1f ;  /* 0x00001fe63f5b7589 */ /* 0x000fe800000e0000 */
[----:B------:R1:W5:Y:S04]  /*f7a0*/  LDL.LU R169, [R1+0x110] ;  /* 0x0001100001a97983 */ /* 0x0003680000300800 */
[----:B------:R-:W4:Y:S01]  /*f7b0*/  SHFL.IDX PT, R63, R63, R229, 0x1f ;  /* 0x00001fe53f3f7589 */ /* 0x000f2200000e0000 */
[----:B------:R-:W4:Y:S03]  /*f7c0*/  MUFU.EX2 R110, R110 ;  /* 0x0000006e006e7308 */ /* 0x000f260000000800 */
[----:B------:R1:W5:Y:S04]  /*f7d0*/  LDL.LU R168, [R1+0x10c] ;  /* 0x00010c0001a87983 */ /* 0x0003680000300800 */
[----:B------:R2:W5:Y:S01]  /*f7e0*/  LDL.LU R167, [R1+0x108] ;  /* 0x0001080001a77983 */ /* 0x0005620000300800 */
[----:B------:R-:W-:-:S03]  /*f7f0*/  FFMA.FTZ R60, -R160, R160, 1 ;  /* 0x3f800000a03c7423 */ /* 0x000fc600000101a0 */
[----:B------:R2:W5:Y:S01]  /*f800*/  LDL.LU R166, [R1+0x104] ;  /* 0x0001040001a67983 */ /* 0x0005620000300800 */
[----:B-1----:R-:W-:-:S03]  /*f810*/  FMUL.FTZ R57, R119, R57 ;  /* 0x0000003977397220 */ /* 0x002fc60000410000 */
[----:B------:R1:W5:Y:S01]  /*f820*/  LDL.LU R165, [R1+0x100] ;  /* 0x0001000001a57983 */ /* 0x0003620000300800 */
[----:B------:R-:W1:Y:S03]  /*f830*/  MUFU.EX2 R114, R114 ;  /* 0x0000007200727308 */ /* 0x000e660000000800 */
[----:B------:R1:W5:Y:S04]  /*f840*/  LDL.LU R164, [R1+0xfc] ;  /* 0x0000fc0001a47983 */ /* 0x0003680000300800 */
[----:B------:R1:W5:Y:S01]  /*f850*/  LDL.LU R163, [R1+0xf8] ;  /* 0x0000f80001a37983 */ /* 0x0003620000300800 */
[----:B------:R-:W1:Y:S03]  /*f860*/  MUFU.EX2 R118, R118 ;  /* 0x0000007600767308 */ /* 0x000e660000000800 */
[----:B------:R1:W5:Y:S01]  /*f870*/  LDL.LU R162, [R1+0xf4] ;  /* 0x0000f40001a27983 */ /* 0x0003620000300800 */
[----:B------:R-:W-:-:S03]  /*f880*/  FMUL.FTZ R60, R60, R57 ;  /* 0x000000393c3c7220 */ /* 0x000fc60000410000 */
[----:B------:R1:W5:Y:S01]  /*f890*/  LDL.LU R161, [R1+0xf0] ;  /* 0x0000f00001a17983 */ /* 0x0003620000300800 */
[----:B------:R-:W1:Y:S01]  /*f8a0*/  MUFU.EX2 R137, R137 ;  /* 0x0000008900897308 */ /* 0x000e620000000800 */
[----:B------:R-:W-:Y:S02]  /*f8b0*/  FADD.FTZ R90, R70, -R90 ;  /* 0x8000005a465a7221 */ /* 0x000fe40000010000 */
[----:B------:R1:W5:Y:S01]  /*f8c0*/  LDL.LU R160, [R1+0xec] ;  /* 0x0000ec0001a07983 */ /* 0x0003620000300800 */
[----:B------:R-:W-:Y:S01]  /*f8d0*/  FFMA.FTZ R57, -R157, R157, 1 ;  /* 0x3f8000009d397423 */ /* 0x000fe2000001019d */
[----:B---3--:R-:W-:Y:S02]  /*f8e0*/  FMUL.FTZ R55, R120, R55 ;  /* 0x0000003778377220 */ /* 0x008fe40000410000 */
[----:B------:R3:W5:Y:S01]  /*f8f0*/  LDL.LU R159, [R1+0xe8] ;  /* 0x0000e800019f7983 */ /* 0x0007620000300800 */
[----:B------:R-:W-:-:S03]  /*f900*/  FFMA.FTZ R70, -R156, R156, 1 ;  /* 0x3f8000009c467423 */ /* 0x000fc6000001019c */
[----:B------:R3:W5:Y:S01]  /*f910*/  LDL.LU R158, [R1+0xe4] ;  /* 0x0000e400019e7983 */ /* 0x0007620000300800 */
[----:B----4-:R-:W-:-:S03]  /*f920*/  FMUL.FTZ R61, R105, R61 ;  /* 0x0000003d693d7220 */ /* 0x010fc60000410000 */
[----:B------:R3:W5:Y:S01]  /*f930*/  LDL.LU R157, [R1+0xe0] ;  /* 0x0000e000019d7983 */ /* 0x0007620000300800 */
[----:B------:R-:W-:-:S03]  /*f940*/  FMUL.FTZ R57, R57, R55 ;  /* 0x0000003739397220 */ /* 0x000fc60000410000 */
[----:B------:R3:W5:Y:S01]  /*f950*/  LDL.LU R156, [R1+0xdc] ;  /* 0x0000dc00019c7983 */ /* 0x0007620000300800 */
[----:B------:R-:W-:Y:S01]  /*f960*/  FFMA.FTZ R55, -R152, R152, 1 ;  /* 0x3f80000098377423 */ /* 0x000fe20000010198 */
[----:B------:R-:W-:Y:S02]  /*f970*/  FFMA.FTZ R56, -R149, R149, 1 ;  /* 0x3f80000095387423 */ /* 0x000fe40000010195 */
[----:B------:R3:W5:Y:S01]  /*f980*/  LDL.LU R155, [R1+0xd8] ;  /* 0x0000d800019b7983 */ /* 0x0007620000300800 */
[----:B------:R-:W-:-:S03]  /*f990*/  FMUL.FTZ R67, R115, R67 ;  /* 0x0000004373437220 */ /* 0x000fc60000410000 */
[----:B------:R3:W5:Y:S01]  /*f9a0*/  LDL.LU R154, [R1+0xd4] ;  /* 0x0000d400019a7983 */ /* 0x0007620000300800 */
[----:B------:R-:W-:-:S03]  /*f9b0*/  FMUL.FTZ R70, R70, R61 ;  /* 0x0000003d46467220 */ /* 0x000fc60000410000 */
[----:B------:R3:W5:Y:S01]  /*f9c0*/  LDL.LU R153, [R1+0xd0] ;  /* 0x0000d00001997983 */ /* 0x0007620000300800 */
[----:B------:R-:W-:-:S03]  /*f9d0*/  FMUL.FTZ R56, R56, R67 ;  /* 0x0000004338387220 */ /* 0x000fc60000410000 */
[----:B------:R3:W5:Y:S01]  /*f9e0*/  LDL.LU R152, [R1+0xcc] ;  /* 0x0000cc0001987983 */ /* 0x0007620000300800 */
[----:B------:R-:W-:-:S03]  /*f9f0*/  FFMA.FTZ R61, -R148, R148, 1 ;  /* 0x3f800000943d7423 */ /* 0x000fc60000010194 */
[----:B------:R3:W5:Y:S01]  /*fa00*/  LDL.LU R151, [R1+0xc8] ;  /* 0x0000c80001977983 */ /* 0x0007620000300800 */
[----:B------:R-:W-:Y:S01]  /*fa10*/  FMUL.FTZ R55, R55, R59 ;  /* 0x0000003b37377220 */ /* 0x000fe20000410000 */
[----:B------:R-:W-:Y:S02]  /*fa20*/  FFMA.FTZ R67, -R147, R147, 1 ;  /* 0x3f80000093437423 */ /* 0x000fe40000010193 */
[----:B------:R3:W5:Y:S01]  /*fa30*/  LDL.LU R150, [R1+0xc4] ;  /* 0x0000c40001967983 */ /* 0x0007620000300800 */
[----:B------:R-:W-:Y:S01]  /*fa40*/  FMUL.FTZ R88, R110, R88 ;  /* 0x000000586e587220 */ /* 0x000fe20000410000 */
[----:B------:R-:W-:Y:S02]  /*fa50*/  FFMA.FTZ R59, -R146, R146, 1 ;  /* 0x3f800000923b7423 */ /* 0x000fe40000010192 */
[----:B------:R3:W5:Y:S01]  /*fa60*/  LDL.LU R149, [R1+0xc0] ;  /* 0x0000c00001957983 */ /* 0x0007620000300800 */
[----:B------:R-:W-:Y:S01]  /*fa70*/  FADD.FTZ R73, R73, -R40 ;  /* 0x8000002849497221 */ /* 0x000fe20000010000 */
[--C-:B------:R-:W-:Y:S01]  /*fa80*/  FADD.FTZ R81, R81, -R62.reuse ;  /* 0x8000003e51517221 */ /* 0x100fe20000010000 */
[----:B------:R-:W-:Y:S01]  /*fa90*/  FADD.FTZ R83, R83, -R62 ;  /* 0x8000003e53537221 */ /* 0x000fe20000010000 */
[----:B------:R3:W5:Y:S01]  /*faa0*/  LDL.LU R148, [R1+0xbc] ;  /* 0x0000bc0001947983 */ /* 0x0007620000300800 */
[--C-:B------:R-:W-:Y:S01]  /*fab0*/  FADD.FTZ R72, R72, -R89.reuse ;  /* 0x8000005948487221 */ /* 0x100fe20000010000 */
[----:B------:R-:W-:Y:S01]  /*fac0*/  FADD.FTZ R74, R74, -R89 ;  /* 0x800000594a4a7221 */ /* 0x000fe20000010000 */
[----:B------:R-:W-:Y:S01]  /*fad0*/  FADD.FTZ R40, R75, -R40 ;  /* 0x800000284b287221 */ /* 0x000fe20000010000 */
[----:B------:R3:W5:Y:S01]  /*fae0*/  LDL.LU R147, [R1+0xb8] ;  /* 0x0000b80001937983 */ /* 0x0007620000300800 */
[----:B------:R-:W-:Y:S01]  /*faf0*/  FFMA.FTZ R62, -R145, R145, 1 ;  /* 0x3f800000913e7423 */ /* 0x000fe20000010191 */
[----:B-1----:R-:W-:Y:S01]  /*fb00*/  FMUL.FTZ R90, R114, R90 ;  /* 0x0000005a725a7220 */ /* 0x002fe20000410000 */
[--C-:B------:R-:W-:Y:S01]  /*fb10*/  FADD.FTZ R85, R85, -R63.reuse ;  /* 0x8000003f55557221 */ /* 0x100fe20000010000 */
[----:B------:R3:W5:Y:S01]  /*fb20*/  LDL.LU R146, [R1+0xb4] ;  /* 0x0000b40001927983 */ /* 0x0007620000300800 */
[----:B------:R-:W-:Y:S01]  /*fb30*/  FADD.FTZ R87, R87, -R63 ;  /* 0x8000003f57577221 */ /* 0x000fe20000010000 */
[----:B------:R-:W-:Y:S01]  /*fb40*/  FFMA.FTZ R89, -R144, R144, 1 ;  /* 0x3f80000090597423 */ /* 0x000fe20000010190 */
[----:B------:R-:W-:Y:S01]  /*fb50*/  FMUL.FTZ R61, R61, R88 ;  /* 0x000000583d3d7220 */ /* 0x000fe20000410000 */
[----:B------:R3:W5:Y:S01]  /*fb60*/  LDL.LU R145, [R1+0xb0] ;  /* 0x0000b00001917983 */ /* 0x0007620000300800 */
[----:B------:R-:W-:Y:S01]  /*fb70*/  FFMA.FTZ R63, -R143, R143, 1 ;  /* 0x3f8000008f3f7423 */ /* 0x000fe2000001018f */
[----:B------:R-:W-:Y:S01]  /*fb80*/  FMUL.FTZ R217, R118, R217 ;  /* 0x000000d976d97220 */ /* 0x000fe20000410000 */
[--C-:B------:R-:W-:Y:S01]  /*fb90*/  FADD.FTZ R76, R76, -R92.reuse ;  /* 0x8000005c4c4c7221 */ /* 0x100fe20000010000 */
[----:B------:R3:W5:Y:S01]  /*fba0*/  LDL.LU R144, [R1+0xac] ;  /* 0x0000ac0001907983 */ /* 0x0007620000300800 */
[----:B------:R-:W-:Y:S01]  /*fbb0*/  FADD.FTZ R78, R78, -R92 ;  /* 0x8000005c4e4e7221 */ /* 0x000fe20000010000 */
[----:B------:R-:W-:Y:S01]  /*fbc0*/  FFMA.FTZ R88, -R142, R142, 1 ;  /* 0x3f8000008e587423 */ /* 0x000fe2000001018e */
[--C-:B------:R-:W-:Y:S01]  /*fbd0*/  FADD.FTZ R77, R77, -R93.reuse ;  /* 0x8000005d4d4d7221 */ /* 0x100fe20000010000 */
[----:B------:R3:W5:Y:S01]  /*fbe0*/  LDL.LU R143, [R1+0xa8] ;  /* 0x0000a800018f7983 */ /* 0x0007620000300800 */
[----:B------:R-:W-:Y:S01]  /*fbf0*/  FADD.FTZ R79, R79, -R93 ;  /* 0x8000005d4f4f7221 */ /* 0x000fe20000010000 */
[----:B------:R-:W-:Y:S01]  /*fc00*/  FMUL.FTZ R40, R137, R40 ;  /* 0x0000002889287220 */ /* 0x000fe20000410000 */
[----:B------:R-:W-:Y:S01]  /*fc10*/  FFMA.FTZ R92, -R141, R141, 1 ;  /* 0x3f8000008d5c7423 */ /* 0x000fe2000001018d */
[----:B------:R3:W5:Y:S01]  /*fc20*/  LDL.LU R142, [R1+0xa4] ;  /* 0x0000a400018e7983 */ /* 0x0007620000300800 */
[----:B------:R-:W-:Y:S01]  /*fc30*/  FMUL.FTZ R67, R67, R90 ;  /* 0x0000005a43437220 */ /* 0x000fe20000410000 */
[----:B------:R-:W-:Y:S01]  /*fc40*/  FFMA.FTZ R93, -R140, R140, 1 ;  /* 0x3f8000008c5d7423 */ /* 0x000fe2000001018c */
        /* <DEDUP_REMOVED lines=8> */
[----:B------:R-:W-:Y:S01]  /*fcd0*/  FFMA.FTZ R217, -R4, R4, 1 ;  /* 0x3f80000004d97423 */ /* 0x000fe20000010104 */
[----:B------:R3:W5:Y:S01]  /*fce0*/  LDL.LU R6, [R1+0x98] ;  /* 0x0000980001067983 */ /* 0x0007620000300800 */
[----:B------:R-:W-:-:S03]  /*fcf0*/  FFMA.FTZ R40, -R2, R2, 1 ;  /* 0x3f80000002287423 */ /* 0x000fc60000010102 */
[----:B------:R3:W5:Y:S04]  /*fd00*/  LDL.LU R5, [R1+0x94] ;  /* 0x0000940001057983 */ /* 0x0007680000300800 */
[----:B------:R3:W5:Y:S04]  /*fd10*/  LDL.LU R4, [R1+0x90] ;  /* 0x0000900001047983 */ /* 0x0007680000300800 */
[----:B------:R3:W5:Y:S04]  /*fd20*/  LDL.LU R2, [R1+0x8c] ;  /* 0x00008c0001027983 */ /* 0x0007680000300800 */
[----:B------:R-:W4:Y:S01]  /*fd30*/  LDL R220, [R1+0x70] ;  /* 0x0000700001dc7983 */ /* 0x000f220000100800 */
[----:B------:R-:W1:Y:S08]  /*fd40*/  MUFU.EX2 R127, R127 ;  /* 0x0000007f007f7308 */ /* 0x000e700000000800 */
[----:B------:R-:W3:Y:S08]  /*fd50*/  MUFU.EX2 R113, R113 ;  /* 0x0000007100717308 */ /* 0x000ef00000000800 */
[----:B------:R-:W3:Y:S08]  /*fd60*/  MUFU.EX2 R136, R136 ;  /* 0x0000008800887308 */ /* 0x000ef00000000800 */
[----:B------:R-:W3:Y:S08]  /*fd70*/  MUFU.EX2 R33, R33 ;  /* 0x0000002100217308 */ /* 0x000ef00000000800 */
[----:B------:R-:W3:Y:S08]  /*fd80*/  MUFU.EX2 R34, R34 ;  /* 0x0000002200227308 */ /* 0x000ef00000000800 */
[----:B------:R-:W3:Y:S08]  /*fd90*/  MUFU.EX2 R204, R204 ;  /* 0x000000cc00cc7308 */ /* 0x000ef00000000800 */
[----:B------:R-:W3:Y:S08]  /*fda0*/  MUFU.EX2 R206, R206 ;  /* 0x000000ce00ce7308 */ /* 0x000ef00000000800 */
[----:B------:R-:W3:Y:S08]  /*fdb0*/  MUFU.EX2 R125, R125 ;  /* 0x0000007d007d7308 */ /* 0x000ef00000000800 */
[----:B------:R-:W3:Y:S01]  /*fdc0*/  MUFU.EX2 R207, R207 ;  /* 0x000000cf00cf7308 */ /* 0x000ee20000000800 */
[----:B------:R-:W-:-:S07]  /*fdd0*/  FADD.FTZ R82, R82, -R218 ;  /* 0x800000da52527221 */ /* 0x000fce0000010000 */
[----:B------:R-:W3:Y:S08]  /*fde0*/  MUFU.EX2 R131, R131 ;  /* 0x0000008300837308 */ /* 0x000ef00000000800 */
[----:B------:R-:W2:Y:S08]  /*fdf0*/  MUFU.EX2 R108, R108 ;  /* 0x0000006c006c7308 */ /* 0x000eb00000000800 */
[----:B------:R-:W2:Y:S08]  /*fe00*/  MUFU.EX2 R130, R130 ;  /* 0x0000008200827308 */ /* 0x000eb00000000800 */
[----:B------:R-:W2:Y:S08]  /*fe10*/  MUFU.EX2 R109, R109 ;  /* 0x0000006d006d7308 */ /* 0x000eb00000000800 */
[----:B------:R-:W2:Y:S08]  /*fe20*/  MUFU.EX2 R123, R123 ;  /* 0x0000007b007b7308 */ /* 0x000eb00000000800 */
[----:B------:R-:W2:Y:S08]  /*fe30*/  MUFU.EX2 R129, R129 ;  /* 0x0000008100817308 */ /* 0x000eb00000000800 */
[----:B------:R-:W2:Y:S08]  /*fe40*/  MUFU.EX2 R126, R126 ;  /* 0x0000007e007e7308 */ /* 0x000eb00000000800 */
[----:B------:R-:W2:Y:S01]  /*fe50*/  MUFU.EX2 R139, R139 ;  /* 0x0000008b008b7308 */ /* 0x000ea20000000800 */
[----:B-1----:R-:W-:Y:S01]  /*fe60*/  FMUL.FTZ R76, R127, R76 ;  /* 0x0000004c7f4c7220 */ /* 0x002fe20000410000 */
[----:B---3--:R-:W-:Y:S01]  /*fe70*/  FMUL.FTZ R72, R113, R72 ;  /* 0x0000004871487220 */ /* 0x008fe20000410000 */
[----:B------:R-:W-:Y:S01]  /*fe80*/  FMUL.FTZ R82, R136, R82 ;  /* 0x0000005288527220 */ /* 0x000fe20000410000 */
[----:B------:R-:W-:Y:S01]  /*fe90*/  FADD.FTZ R80, R80, -R218 ;  /* 0x800000da50507221 */ /* 0x000fe20000010000 */
[----:B------:R-:W-:Y:S01]  /*fea0*/  FMUL.FTZ R231, R33, R231 ;  /* 0x000000e721e77220 */ /* 0x000fe20000410000 */
[----:B------:R-:W-:Y:S01]  /*feb0*/  FMUL.FTZ R232, R34, R232 ;  /* 0x000000e822e87220 */ /* 0x000fe20000410000 */
[----:B------:R-:W-:Y:S01]  /*fec0*/  FFMA.FTZ R218, -R138, R138, 1 ;  /* 0x3f8000008ada7423 */ /* 0x000fe2000001018a */
[----:B------:R-:W-:Y:S01]  /*fed0*/  FMUL.FTZ R92, R92, R76 ;  /* 0x0000004c5c5c7220 */ /* 0x000fe20000410000 */
[----:B------:R-:W-:Y:S01]  /*fee0*/  FFMA.FTZ R138, -R128, R128, 1 ;  /* 0x3f800000808a7423 */ /* 0x000fe20000010180 */
[----:B------:R-:W-:Y:S01]  /*fef0*/  FMUL.FTZ R62, R62, R72 ;  /* 0x000000483e3e7220 */ /* 0x000fe20000410000 */
[----:B------:R-:W-:Y:S01]  /*ff00*/  FMUL.FTZ R128, R40, R82 ;  /* 0x0000005228807220 */ /* 0x000fe20000410000 */
[----:B------:R-:W-:Y:S01]  /*ff10*/  FFMA.FTZ R132, -R132, R132, 1 ;  /* 0x3f80000084847423 */ /* 0x000fe20000010184 */
[----:B------:R-:W-:Y:S01]  /*ff20*/  FFMA.FTZ R133, -R133, R133, 1 ;  /* 0x3f80000085857423 */ /* 0x000fe20000010185 */
[----:B------:R-:W-:Y:S01]  /*ff30*/  FMUL.FTZ R84, R204, R84 ;  /* 0x00000054cc547220 */ /* 0x000fe20000410000 */
[----:B------:R-:W-:Y:S01]  /*ff40*/  FMUL.FTZ R85, R206, R85 ;  /* 0x00000055ce557220 */ /* 0x000fe20000410000 */
[----:B------:R-:W-:Y:S01]  /*ff50*/  F2FP.BF16.F32.PACK_AB R76, R42, R11 ;  /* 0x0000000b2a4c723e */ /* 0x000fe200000010ff */
[----:B------:R-:W-:Y:S01]  /*ff60*/  FFMA.FTZ R72, -R134, R134, 1 ;  /* 0x3f80000086487423 */ /* 0x000fe20000010186 */
[----:B------:R-:W-:Y:S01]  /*ff70*/  FFMA.FTZ R40, -R135, R135, 1 ;  /* 0x3f80000087287423 */ /* 0x000fe20000010187 */
[----:B------:R-:W-:Y:S01]  /*ff80*/  FMUL.FTZ R86, R125, R86 ;  /* 0x000000567d567220 */ /* 0x000fe20000410000 */
[----:B------:R-:W-:Y:S01]  /*ff90*/  FMUL.FTZ R87, R207, R87 ;  /* 0x00000057cf577220 */ /* 0x000fe20000410000 */
[----:B------:R-:W-:Y:S01]  /*ffa0*/  FMUL.FTZ R216, R216, R231 ;  /* 0x000000e7d8d87220 */ /* 0x000fe20000410000 */
        /* <DEDUP_REMOVED lines=25> */
[----:B------:R-:W-:Y:S01]  /*10140*/  UMOV UR6, UR8 ;  /* 0x0000000800067c82 */ /* 0x000fe20008000000 */
[----:B------:R-:W-:Y:S01]  /*10150*/  F2FP.BF16.F32.PACK_AB R80, R21, R22 ;  /* 0x000000161550723e */ /* 0x000fe200000010ff */
[----:B------:R-:W-:Y:S01]  /*10160*/  UMOV UR7, 0x40000040 ;  /* 0x4000004000077882 */ /* 0x000fe20000000000 */
[----:B------:R-:W-:Y:S01]  /*10170*/  F2FP.BF16.F32.PACK_AB R81, R211, R20 ;  /* 0x00000014d351723e */ /* 0x000fe200000010ff */
[----:B------:R-:W-:Y:S01]  /*10180*/  UIADD3 UR4, UR8, 0x80, URZ ;  /* 0x0000008008047890 */ /* 0x000fe2000fffe03f */
        /* <DEDUP_REMOVED lines=30> */
[----:B----4-:R-:W-:-:S05]  /*10370*/  LEA R11, R0, R220, 0xe ;  /* 0x000000dc000b7211 */ /* 0x010fca00078e70ff */
[----:B------:R-:W-:-:S05]  /*10380*/  IMAD R11, R11, 0x2, R16 ;  /* 0x000000020b0b7824 */ /* 0x000fca00078e0210 */
        /* <DEDUP_REMOVED lines=79> */
[----:B------:R-:W-:Y:S02]  /*10880*/  R2UR UR4, R16 ;  /* 0x00000000100472ca */ /* 0x000fe400000e0000 */
[----:B--2---:R-:W-:-:S04]  /*10890*/  LEA R10, R0, R12, 0xb ;  /* 0x0000000c000a7211 */ /* 0x004fc800078e58ff */
[----:B------:R-:W-:-:S07]  /*108a0*/  R2UR UR9, R10 ;  /* 0x000000000a0972ca */ /* 0x000fce00000e0000 */
[----:B------:R-:W-:-:S04]  /*108b0*/  USHF.R.U32.HI UR4, URZ, 0x4, UR4 ;  /* 0x000000043f047899 */ /* 0x000fc80008011604 */
[----:B------:R-:W-:Y:S01]  /*108c0*/  ULOP3.LUT UR10, UR4, 0x3fff, URZ, 0xc0, !UPT ;  /* 0x00003fff040a7892 */ /* 0x000fe2000f8ec03f */
[----:B------:R-:W-:Y:S02]  /*108d0*/  UMOV UR5, 0x40000040 ;  /* 0x4000004000057882 */ /* 0x000fe40000000000 */
[----:B------:R-:W-:Y:S01]  /*108e0*/  UMOV UR4, UR9 ;  /* 0x0000000900047c82 */ /* 0x000fe20008000000 */
[----:B------:R-:W-:-:S03]  /*108f0*/  UMOV UR7, 0x40000040 ;  /* 0x4000004000077882 */ /* 0x000fc60000000000 */
[----:B------:R-:W-:Y:S01]  /*10900*/  UMOV UR6, UR10 ;  /* 0x0000000a00067c82 */ /* 0x000fe20008000000 */
[----:B------:R-:W-:Y:S02]  /*10910*/  WARPGROUP.DEPBAR.LE gsb0, 0x0 ;  /* 0x00008000000079c5 */ /* 0x000fe40000010000 */
[----:B------:R2:W-:Y:S06]  /*10920*/  MEMBAR.ALL.CTA ;  /* 0x0000000000007992 */ /* 0x0005ec0000008000 */
[----:B--2---:R-:W2:Y:S02]  /*10930*/  FENCE.VIEW.ASYNC.S ;  /* 0x00000000000073c6 */ /* 0x004ea40000000000 */
[----:B--2---:R-:W-:Y:S06]  /*10940*/  BAR.SYNC.DEFER_BLOCKING 0x9, 0x100 ;  /* 0x0244000000007b1d */ /* 0x004fec0000010000 */
        /* <DEDUP_REMOVED lines=54> */
.L_x_1088:
        /* <DEDUP_REMOVED lines=57> */
[----:B------:R2:W-:Y:S01]  /*11040*/  STS.128 [R2+0xa800], R44 ;  /* 0x00a8002c02007388 */ /* 0x0005e20000000c00 */
[----:B------:R-:W-:-:S03]  /*11050*/  IADD3 R10, R10, 0xc, RZ ;  /* 0x0000000c0a0a7810 */ /* 0x000fc60007ffe0ff */
        /* <DEDUP_REMOVED lines=11> */
.L_x_1089:
[----:B------:R-:W-:Y:S01]  /*11110*/  UIADD3 UR38, UR38, 0x1, URZ ;  /* 0x0000000126267890 */ /* 0x000fe2000fffe03f */
[----:B------:R-:W-:Y:S01]  /*11120*/  VIADD R6, R6, 0x30c20 ;  /* 0x00030c2006067836 */ /* 0x000fe20000000000 */
[----:B------:R-:W-:Y:S02]  /*11130*/  IADD3 R0, R0, 0x1, RZ ;  /* 0x0000000100007810 */ /* 0x000fe40007ffe0ff */
[----:B------:R-:W-:Y:S02]  /*11140*/  UISETP.GE.AND UP0, UPT, UR38, UR37, UPT ;  /* 0x000000252600728c */ /* 0x000fe4000bf06270 */
[----:B------:R-:W-:Y:S02]  /*11150*/  ISETP.NE.AND P0, PT, R0, 0x2, PT ;  /* 0x000000020000780c */ /* 0x000fe40003f05270 */
[----:B------:R-:W-:Y:S02]  /*11160*/  PRMT R6, RZ, 0x654, R6 ;  /* 0x00000654ff067816 */ /* 0x000fe40000000006 */
[----:B------:R-:W-:-:S02]  /*11170*/  PLOP3.LUT P1, PT, PT, PT, UP0, 0x80, 0x0 ;  /* 0x000000000000781c */ /* 0x000fc40003f2f008 */
[----:B--2---:R-:W-:Y:S01]  /*11180*/  SEL R5, RZ, 0x1, P0 ;  /* 0x00000001ff057807 */ /* 0x004fe20000000000 */
[----:B------:R2:W-:Y:S01]  /*11190*/  SYNCS.ARRIVE.TRANS64.RED.A1T0 RZ, [R6+URZ], RZ ;  /* 0x000000ff06ff79a7 */ /* 0x0005e2000810043f */
[----:B------:R-:W-:Y:S02]  /*111a0*/  SEL R0, R0, RZ, P0 ;  /* 0x000000ff00007207 */ /* 0x000fe40000000000 */
[----:B------:R-:W-:-:S07]  /*111b0*/  LOP3.LUT R4, R4, R5, RZ, 0x3c, !PT ;  /* 0x0000000504047212 */ /* 0x000fce00078e3cff */
[----:B--2---:R-:W-:Y:S05]  /*111c0*/  @!P1 BRA `(.L_x_1090) ;  /* 0xffffffac00c49947 */ /* 0x004fea000383ffff */
.L_x_1079:
        /* <DEDUP_REMOVED lines=34> */
.L_x_1047:
[----:B------:R-:W-:Y:S05]  /*113f0*/  @P0 BRA `(.L_x_1091) ;  /* 0x0000000800d40947 */ /* 0x000fea0003800000 */
[----:B------:R-:W2:Y:S01]  /*11400*/  S2R R3, SR_CgaCtaId ;  /* 0x0000000000037919 */ /* 0x000ea20000008800 */
[----:B------:R-:W-:-:S04]  /*11410*/  MOV R0, 0x400 ;  /* 0x0000040000007802 */ /* 0x000fc80000000f00 */
[----:B--2---:R-:W-:-:S04]  /*11420*/  LEA R17, R3, R0, 0x18 ;  /* 0x0000000003117211 */ /* 0x004fc800078ec0ff */
[----:B------:R-:W-:-:S13]  /*11430*/  LOP3.LUT P0, RZ, R17, 0x3ff, RZ, 0xc0, !PT ;  /* 0x000003ff11ff7812 */ /* 0x000fda000780c0ff */
[----:B------:R-:W-:Y:S05]  /*11440*/  @!P0 BRA `(.L_x_1092) ;  /* 0x0000000000408947 */ /* 0x000fea0003800000 */
[----:B------:R-:W-:Y:S01]  /*11450*/  MOV R0, 0x0 ;  /* 0x0000000000007802 */ /* 0x000fe20000000f00 */
[----:B------:R-:W-:Y:S01]  /*11460*/  ULDC.64 UR4, c[0x4][0x90] ;  /* 0x0100240000047ab9 */ /* 0x000fe20000000a00 */
[----:B------:R-:W-:Y:S01]  /*11470*/  ULDC.64 UR6, c[0x4][0x98] ;  /* 0x0100260000067ab9 */ /* 0x000fe20000000a00 */
[----:B------:R-:W-:Y:S01]  /*11480*/  IMAD.U32 R4, RZ, RZ, UR4 ;  /* 0x00000004ff047e24 */ /* 0x000fe2000f8e00ff */
[----:B------:R2:W3:Y:S01]  /*11490*/  LDC.64 R2, c[0x4][R0] ;  /* 0x0100000000027b82 */ /* 0x0004e20000000a00 */
[----:B------:R-:W-:Y:S01]  /*114a0*/  MOV R5, UR5 ;  /* 0x0000000500057c02 */ /* 0x000fe20008000f00 */
[----:B------:R-:W-:Y:S01]  /*114b0*/  ULDC.64 UR4, c[0x4][0x18] ;  /* 0x0100060000047ab9 */ /* 0x000fe20000000a00 */
[----:B------:R-:W-:Y:S01]  /*114c0*/  IMAD.U32 R6, RZ, RZ, UR6 ;  /* 0x00000006ff067e24 */ /* 0x000fe2000f8e00ff */
[----:B------:R-:W-:Y:S01]  /*114d0*/  MOV R7, UR7 ;  /* 0x0000000700077c02 */ /* 0x000fe20008000f00 */
[----:B------:R-:W-:Y:S01]  /*114e0*/  IMAD.U32 R10, RZ, RZ, UR4 ;  /* 0x00000004ff0a7e24 */ /* 0x000fe2000f8e00ff */
[----:B------:R-:W-:Y:S01]  /*114f0*/  MOV R11, UR5 ;  /* 0x00000005000b7c02 */ /* 0x000fe20008000f00 */
[----:B------:R-:W-:Y:S01]  /*11500*/  IMAD.MOV.U32 R8, RZ, RZ, 0x70 ;  /* 0x00000070ff087424 */ /* 0x000fe200078e00ff */
[----:B------:R-:W-:Y:S01]  /*11510*/  MOV R12, 0x1 ;  /* 0x00000001000c7802 */ /* 0x000fe20000000f00 */
[----:B--2---:R-:W-:-:S07]  /*11520*/  IMAD.MOV.U32 R13, RZ, RZ, RZ ;  /* 0x000000ffff0d7224 */ /* 0x004fce00078e00ff */
[----:B------:R-:W-:-:S07]  /*11530*/  LEPC R20, `(.L_x_1092) ;  /* 0x000000001014794e */ /* 0x000fce0000000000 */
[----:B-1-3--:R-:W-:Y:S05]  /*11540*/  CALL.ABS.NOINC R2 ;  /* 0x0000000002007343 */ /* 0x00afea0003c00000 */
.L_x_1092:
[----:B------:R-:W-:-:S04]  /*11550*/  IADD3 R16, R17, 0x4000, RZ ;  /* 0x0000400011107810 */ /* 0x000fc80007ffe0ff */
        /* <DEDUP_REMOVED lines=18> */
.L_x_1093:
[----:B------:R-:W-:-:S13]  /*11680*/  LOP3.LUT P6, RZ, R17, 0x3ff, RZ, 0xc0, !PT ;  /* 0x000003ff11ff7812 */ /* 0x000fda00078cc0ff */
[----:B------:R-:W-:Y:S05]  /*11690*/  @!P6 BRA `(.L_x_1094) ;  /* 0x000000000040e947 */ /* 0x000fea0003800000 */
[----:B------:R-:W-:Y:S01]  /*116a0*/  MOV R0, 0x0 ;  /* 0x0000000000007802 */ /* 0x000fe20000000f00 */
[----:B------:R-:W-:Y:S01]  /*116b0*/  ULDC.64 UR4, c[0x4][0x90] ;  /* 0x0100240000047ab9 */ /* 0x000fe20000000a00 */
[----:B------:R-:W-:Y:S01]  /*116c0*/  ULDC.64 UR6, c[0x4][0x98] ;  /* 0x0100260000067ab9 */ /* 0x000fe20000000a00 */
[----:B------:R-:W-:Y:S01]  /*116d0*/  MOV R4, UR4 ;  /* 0x0000000400047c02 */ /* 0x000fe20008000f00 */
[----:B------:R2:W3:Y:S01]  /*116e0*/  LDC.64 R2, c[0x4][R0] ;  /* 0x0100000000027b82 */ /* 0x0004e20000000a00 */
[----:B------:R-:W-:Y:S01]  /*116f0*/  IMAD.U32 R5, RZ, RZ, UR5 ;  /* 0x00000005ff057e24 */ /* 0x000fe2000f8e00ff */
[----:B------:R-:W-:Y:S01]  /*11700*/  ULDC.64 UR4, c[0x4][0x20] ;  /* 0x0100080000047ab9 */ /* 0x000fe20000000a00 */
[----:B------:R-:W-:Y:S01]  /*11710*/  MOV R6, UR6 ;  /* 0x0000000600067c02 */ /* 0x000fe20008000f00 */
[----:B------:R-:W-:Y:S01]  /*11720*/  IMAD.U32 R7, RZ, RZ, UR7 ;  /* 0x00000007ff077e24 */ /* 0x000fe2000f8e00ff */
[----:B------:R-:W-:Y:S01]  /*11730*/  MOV R10, UR4 ;  /* 0x00000004000a7c02 */ /* 0x000fe20008000f00 */
[----:B------:R-:W-:Y:S01]  /*11740*/  IMAD.U32 R11, RZ, RZ, UR5 ;  /* 0x00000005ff0b7e24 */ /* 0x000fe2000f8e00ff */
[----:B------:R-:W-:Y:S01]  /*11750*/  MOV R8, 0x70 ;  /* 0x0000007000087802 */ /* 0x000fe20000000f00 */
[----:B------:R-:W-:Y:S01]  /*11760*/  IMAD.MOV.U32 R12, RZ, RZ, 0x1 ;  /* 0x00000001ff0c7424 */ /* 0x000fe200078e00ff */
[----:B--2---:R-:W-:-:S07]  /*11770*/  MOV R13, RZ ;  /* 0x000000ff000d7202 */ /* 0x004fce0000000f00 */
[----:B------:R-:W-:-:S07]  /*11780*/  LEPC R20, `(.L_x_1094) ;  /* 0x000000001014794e */ /* 0x000fce0000000000 */
[----:B-1-3--:R-:W-:Y:S05]  /*11790*/  CALL.ABS.NOINC R2 ;  /* 0x0000000002007343 */ /* 0x00afea0003c00000 */
.L_x_1094:
        /* <DEDUP_REMOVED lines=18> */
.L_x_1095:
[----:B------:R-:W2:Y:S01]  /*118c0*/  S2R R0, SR_TID.X ;  /* 0x0000000000007919 */ /* 0x000ea20000002100 */
[----:B------:R-:W-:Y:S02]  /*118d0*/  F2FP.BF16.F32.PACK_AB R172, R173, R172 ;  /* 0x000000acadac723e */ /* 0x000fe400000010ff */
[----:B------:R-:W-:Y:S01]  /*118e0*/  F2FP.BF16.F32.PACK_AB R173, R175, R174 ;  /* 0x000000aeafad723e */ /* 0x000fe200000010ff */
[----:B------:R-:W-:Y:S01]  /*118f0*/  BAR.SYNC.DEFER_BLOCKING 0x1, 0x100 ;  /* 0x0044000000007b1d */ /* 0x000fe20000010000 */
        /* <DEDUP_REMOVED lines=14> */
[----:B--2---:R-:W-:Y:S02]  /*119e0*/  IADD3 R7, R0, -0x80, RZ ;  /* 0xffffff8000077810 */ /* 0x004fe40007ffe0ff */
[----:B------:R-:W-:-:S02]  /*119f0*/  F2FP.BF16.F32.PACK_AB R199, R203, R202 ;  /* 0x000000cacbc7723e */ /* 0x000fc400000010ff */
[----:B------:R-:W-:Y:S02]  /*11a00*/  SHF.R.S32.HI R2, RZ, 0x1f, R7 ;  /* 0x0000001fff027819 */ /* 0x000fe40000011407 */
[----:B------:R-:W-:Y:S02]  /*11a10*/  F2FP.BF16.F32.PACK_AB R141, R143, R142 ;  /* 0x0000008e8f8d723e */ /* 0x000fe400000010ff */
[CC--:B------:R-:W-:Y:S02]  /*11a20*/  LEA.HI R4, R2.reuse, R7.reuse, RZ, 0x4 ;  /* 0x0000000702047211 */ /* 0x0c0fe400078f20ff */
[----:B------:R-:W-:Y:S02]  /*11a30*/  LEA.HI R2, R2, R7, RZ, 0x5 ;  /* 0x0000000702027211 */ /* 0x000fe400078f28ff */
[----:B------:R-:W-:Y:S02]  /*11a40*/  LOP3.LUT R0, R4, 0xfffffff0, RZ, 0xc0, !PT ;  /* 0xfffffff004007812 */ /* 0x000fe400078ec0ff */
[----:B------:R-:W-:-:S02]  /*11a50*/  SHF.R.S32.HI R4, RZ, 0x4, R4 ;  /* 0x00000004ff047819 */ /* 0x000fc40000011404 */
[----:B------:R-:W-:Y:S01]  /*11a60*/  SHF.R.S32.HI R2, RZ, 0x5, R2 ;  /* 0x00000005ff027819 */ /* 0x000fe20000011402 */
[----:B------:R-:W-:Y:S01]  /*11a70*/  IMAD.IADD R0, R7, 0x1, -R0 ;  /* 0x0000000107007824 */ /* 0x000fe200078e0a00 */
[----:B------:R-:W-:Y:S02]  /*11a80*/  SHF.L.U32 R7, R4, 0x3, RZ ;  /* 0x0000000304077819 */ /* 0x000fe400000006ff */
[----:B------:R-:W-:Y:S02]  /*11a90*/  F2FP.BF16.F32.PACK_AB R148, R149, R148 ;  /* 0x000000949594723e */ /* 0x000fe400000010ff */
[----:B------:R-:W-:Y:S02]  /*11aa0*/  SHF.R.S32.HI R3, RZ, 0x1f, R0 ;  /* 0x0000001fff037819 */ /* 0x000fe40000011400 */
[----:B------:R-:W-:Y:S02]  /*11ab0*/  F2FP.BF16.F32.PACK_AB R142, R145, R144 ;  /* 0x00000090918e723e */ /* 0x000fe400000010ff */
[----:B------:R-:W-:-:S02]  /*11ac0*/  LEA.HI R3, R3, R0, RZ, 0x3 ;  /* 0x0000000003037211 */ /* 0x000fc400078f18ff */
[----:B------:R-:W-:Y:S02]  /*11ad0*/  F2FP.BF16.F32.PACK_AB R143, R147, R146 ;  /* 0x00000092938f723e */ /* 0x000fe400000010ff */
[C---:B------:R-:W-:Y:S01]  /*11ae0*/  LOP3.LUT R5, R3.reuse, 0xfffffff8, RZ, 0xc0, !PT ;  /* 0xfffffff803057812 */ /* 0x040fe200078ec0ff */
[----:B------:R-:W-:Y:S01]  /*11af0*/  IMAD.SHL.U32 R3, R3, 0x40, RZ ;  /* 0x0000004003037824 */ /* 0x000fe200078e00ff */
[----:B------:R-:W-:Y:S02]  /*11b00*/  F2FP.BF16.F32.PACK_AB R149, R151, R150 ;  /* 0x000000969795723e */ /* 0x000fe400000010ff */
[----:B------:R-:W-:Y:S02]  /*11b10*/  IADD3 R5, R0, -R5, RZ ;  /* 0x8000000500057210 */ /* 0x000fe40007ffe0ff */
[----:B------:R-:W-:Y:S02]  /*11b20*/  LOP3.LUT R3, R3, 0x7ffffe00, RZ, 0xc0, !PT ;  /* 0x7ffffe0003037812 */ /* 0x000fe400078ec0ff */
[C---:B------:R-:W-:Y:S01]  /*11b30*/  R2P PR, R5.reuse, 0x6 ;  /* 0x0000000605007804 */ /* 0x040fe20000000000 */
[----:B------:R-:W-:Y:S01]  /*11b40*/  IMAD.SHL.U32 R0, R5, 0x40, RZ ;  /* 0x0000004005007824 */ /* 0x000fe200078e00ff */
[----:B------:R-:W-:Y:S01]  /*11b50*/  LEA R3, R2, R3, 0xa ;  /* 0x0000000302037211 */ /* 0x000fe200078e50ff */
[----:B------:R-:W-:Y:S01]  /*11b60*/  IMAD.MOV.U32 R5, RZ, RZ, 0x40 ;  /* 0x00000040ff057424 */ /* 0x000fe200078e00ff */
[----:B------:R-:W2:Y:S01]  /*11b70*/  SHFL.IDX PT, R2, R2, RZ, 0x1f ;  /* 0x00001fff02027589 */ /* 0x000ea200000e0000 */
[----:B------:R-:W-:-:S02]  /*11b80*/  F2FP.BF16.F32.PACK_AB R156, R157, R156 ;  /* 0x0000009c9d9c723e */ /* 0x000fc400000010ff */
[----:B------:R-:W-:Y:S02]  /*11b90*/  LOP3.LUT R0, R0, 0x1c0, RZ, 0xc0, !PT ;  /* 0x000001c000007812 */ /* 0x000fe400078ec0ff */
[----:B------:R-:W-:Y:S02]  /*11ba0*/  SEL R5, R5, 0xffffffc0, !P2 ;  /* 0xffffffc005057807 */ /* 0x000fe40005000000 */
[----:B------:R-:W-:Y:S02]  /*11bb0*/  LOP3.LUT R7, R0, 0x8, R7, 0xf8, !PT ;  /* 0x0000000800077812 */ /* 0x000fe400078ef807 */
[----:B------:R-:W-:Y:S02]  /*11bc0*/  SHF.R.U32.HI R0, RZ, 0x3, R0 ;  /* 0x00000003ff007819 */ /* 0x000fe40000011600 */
[----:B------:R-:W-:Y:S02]  /*11bd0*/  F2FP.BF16.F32.PACK_AB R150, R153, R152 ;  /* 0x000000989996723e */ /* 0x000fe400000010ff */
[----:B------:R-:W-:-:S02]  /*11be0*/  LOP3.LUT R0, R7, R0, RZ, 0x3c, !PT ;  /* 0x0000000007007212 */ /* 0x000fc400078e3cff */
[----:B------:R-:W-:Y:S02]  /*11bf0*/  F2FP.BF16.F32.PACK_AB R151, R155, R154 ;  /* 0x0000009a9b97723e */ /* 0x000fe400000010ff */
[----:B------:R-:W-:Y:S01]  /*11c00*/  F2FP.BF16.F32.PACK_AB R157, R159, R158 ;  /* 0x0000009e9f9d723e */ /* 0x000fe200000010ff */
[----:B------:R-:W-:Y:S01]  /*11c10*/  IMAD.IADD R0, R0, 0x1, R3 ;  /* 0x0000000100007824 */ /* 0x000fe200078e0203 */
[----:B------:R-:W-:Y:S02]  /*11c20*/  MOV R3, 0x20 ;  /* 0x0000002000037802 */ /* 0x000fe40000000f00 */
[----:B------:R-:W-:Y:S02]  /*11c30*/  F2FP.BF16.F32.PACK_AB R164, R165, R164 ;  /* 0x000000a4a5a4723e */ /* 0x000fe400000010ff */
[----:B------:R-:W-:Y:S02]  /*11c40*/  LEA R0, R0, R17, 0x1 ;  /* 0x0000001100007211 */ /* 0x000fe400078e08ff */
[----:B------:R-:W-:-:S02]  /*11c50*/  SEL R3, R3, 0xffffffe0, !P1 ;  /* 0xffffffe003037807 */ /* 0x000fc40004800000 */
[--C-:B------:R-:W-:Y:S01]  /*11c60*/  IADD3 R6, R5, 0x4000, R0.reuse ;  /* 0x0000400005067810 */ /* 0x100fe20007ffe000 */
[----:B------:R3:W-:Y:S01]  /*11c70*/  STSM.16.M88.4 [R0+0x4000], R172 ;  /* 0x004000ac00007844 */ /* 0x0007e20000000200 */
[----:B------:R-:W-:Y:S02]  /*11c80*/  IADD3 R4, R3, 0x4000, R0 ;  /* 0x0000400003047810 */ /* 0x000fe40007ffe000 */
[----:B------:R-:W-:Y:S01]  /*11c90*/  F2FP.BF16.F32.PACK_AB R158, R161, R160 ;  /* 0x000000a0a19e723e */ /* 0x000fe200000010ff */
[----:B------:R-:W-:Y:S01]  /*11ca0*/  IMAD.IADD R3, R3, 0x1, R6 ;  /* 0x0000000103037824 */ /* 0x000fe200078e0206 */
[----:B------:R-:W-:Y:S01]  /*11cb0*/  F2FP.BF16.F32.PACK_AB R159, R163, R162 ;  /* 0x000000a2a39f723e */ /* 0x000fe200000010ff */
[----:B------:R3:W-:Y:S01]  /*11cc0*/  STSM.16.M88.4 [R4], R180 ;  /* 0x000000b404007844 */ /* 0x0007e20000000200 */
[----:B------:R-:W-:Y:S02]  /*11cd0*/  F2FP.BF16.F32.PACK_AB R165, R167, R166 ;  /* 0x000000a6a7a5723e */ /* 0x000fe400000010ff */
[----:B------:R-:W-:Y:S01]  /*11ce0*/  F2FP.BF16.F32.PACK_AB R166, R169, R168 ;  /* 0x000000a8a9a6723e */ /* 0x000fe200000010ff */
[----:B------:R3:W-:Y:S01]  /*11cf0*/  STSM.16.M88.4 [R6], R188 ;  /* 0x000000bc06007844 */ /* 0x0007e20000000200 */
[----:B------:R-:W-:-:S02]  /*11d00*/  F2FP.BF16.F32.PACK_AB R167, R171, R170 ;  /* 0x000000aaaba7723e */ /* 0x000fc400000010ff */
[----:B--2---:R-:W-:Y:S01]  /*11d10*/  ISETP.NE.AND P0, PT, R2, 0x7, PT ;  /* 0x000000070200780c */ /* 0x004fe20003f05270 */
[----:B------:R3:W-:Y:S04]  /*11d20*/  STSM.16.M88.4 [R3], R196 ;  /* 0x000000c403007844 */ /* 0x0007e80000000200 */
[----:B------:R3:W-:Y:S04]  /*11d30*/  STSM.16.M88.4 [R0], R140 ;  /* 0x0000008c00007844 */ /* 0x0007e80000000200 */
        /* <DEDUP_REMOVED lines=24> */
[----:B------:R-:W4:Y:S01]  /*11ec0*/  S2UR UR11, SR_CTAID.Y ;  /* 0x00000000000b79c3 */ /* 0x000f220000002600 */
[----:B--2---:R-:W-:-:S09]  /*11ed0*/  USHF.L.U32 UR10, UR10, 0x7, URZ ;  /* 0x000000070a0a7899 */ /* 0x004fd2000800063f */
[----:B----4-:R2:W-:Y:S02]  /*11ee0*/  UTMASTG.4D [UR8], [UR4] ;  /* 0x00000008040073b5 */ /* 0x0105e40008018000 */
[----:B--2---:R-:W-:Y:S02]  /*11ef0*/  UMOV UR8, UR6 ;  /* 0x0000000600087c82 */ /* 0x004fe40008000000 */
[----:B------:R2:W-:Y:S02]  /*11f00*/  UTMASTG.4D [UR8], [UR14] ;  /* 0x000000080e0073b5 */ /* 0x0005e40008018000 */
[----:B--2---:R0:W-:Y:S02]  /*11f10*/  UTMACMDFLUSH ;  /* 0x00000000000079b7 */ /* 0x0041e40000000000 */
.L_x_1097:
[----:B------:R-:W-:Y:S05]  /*11f20*/  BSYNC B0 ;  /* 0x0000000000007941 */ /* 0x000fea0003800000 */
.L_x_1096:
[----:B------:R-:W-:-:S04]  /*11f30*/  DEPBAR.LE SB0, 0x0 ;  /* 0x000080000000791a */ /* 0x000fc80000000000 */
[----:B------:R-:W-:Y:S05]  /*11f40*/  BRA `(.L_x_1045) ;  /* 0x00000034005c7947 */ /* 0x000fea0003800000 */
.L_x_1091:
[----:B------:R-:W2:Y:S01]  /*11f50*/  S2R R0, SR_TID.X ;  /* 0x0000000000007919 */ /* 0x000ea20000002100 */
[----:B------:R-:W3:Y:S01]  /*11f60*/  LDC.64 R16, c[0x0][0x808] ;  /* 0x00020200ff107b82 */ /* 0x000ee20000000a00 */
[----:B------:R-:W-:Y:S01]  /*11f70*/  ULDC.64 UR4, c[0x0][0x820] ;  /* 0x0002080000047ab9 */ /* 0x000fe20000000a00 */
[----:B------:R-:W-:Y:S01]  /*11f80*/  BSSY B0, `(.L_x_1098) ;  /* 0x0000033000007945 */ /* 0x000fe20003800000 */
[----:B------:R-:W4:Y:S01]  /*11f90*/  S2R R23, SR_CTAID.Y ;  /* 0x0000000000177919 */ /* 0x000f220000002600 */
[----:B------:R-:W3:Y:S04]  /*11fa0*/  S2R R15, SR_CTAID.X ;  /* 0x00000000000f7919 */ /* 0x000ee80000002500 */
[----:B------:R-:W1:Y:S01]  /*11fb0*/  LDC R19, c[0x0][0x83c] ;  /* 0x00020f00ff137b82 */ /* 0x000e620000000800 */
[----:B------:R-:W5:Y:S07]  /*11fc0*/  S2R R21, SR_CTAID.Z ;  /* 0x0000000000157919 */ /* 0x000f6e0000002700 */
[----:B------:R-:W1:Y:S01]  /*11fd0*/  LDC.64 R24, c[0x0][0x208] ;  /* 0x00008200ff187b82 */ /* 0x000e620000000a00 */
[----:B--2---:R-:W-:-:S04]  /*11fe0*/  IADD3 R3, R0, -0x80, RZ ;  /* 0xffffff8000037810 */ /* 0x004fc80007ffe0ff */
[----:B------:R-:W-:Y:S02]  /*11ff0*/  SHF.R.S32.HI R0, RZ, 0x1f, R3 ;  /* 0x0000001fff007819 */ /* 0x000fe40000011403 */
[----:B----4-:R-:W-:Y:S02]  /*12000*/  SHF.R.S32.HI R13, RZ, 0x1f, R23 ;  /* 0x0000001fff0d7819 */ /* 0x010fe40000011417 */
[----:B------:R-:W-:-:S04]  /*12010*/  LEA.HI R2, R0, R3, RZ, 0x3 ;  /* 0x0000000300027211 */ /* 0x000fc800078f18ff */
[----:B------:R-:W-:Y:S02]  /*12020*/  LOP3.LUT R0, R2, 0x1ffffff8, RZ, 0xc0, !PT ;  /* 0x1ffffff802007812 */ /* 0x000fe400078ec0ff */
[----:B------:R-:W-:Y:S02]  /*12030*/  SHF.R.S32.HI R2, RZ, 0x3, R2 ;  /* 0x00000003ff027819 */ /* 0x000fe40000011402 */
[----:B-----5:R-:W-:Y:S01]  /*12040*/  SHF.R.S32.HI R12, RZ, 0x1f, R21 ;  /* 0x0000001fff0c7819 */ /* 0x020fe20000011415 */
[----:B------:R-:W-:Y:S01]  /*12050*/  IMAD.IADD R0, R3, 0x1, -R0 ;  /* 0x0000000103007824 */ /* 0x000fe200078e0a00 */
[----:B------:R-:W-:Y:S01]  /*12060*/  IADD3 R8, R2, 0x60, RZ ;  /* 0x0000006002087810 */ /* 0x000fe20007ffe0ff */
[----:B---3--:R-:W-:-:S03]  /*12070*/  IMAD R3, R15, -0x80, R16 ;  /* 0xffffff800f037824 */ /* 0x008fc600078e0210 */
[----:B------:R-:W-:Y:S01]  /*12080*/  SHF.L.U32 R6, R0, 0x3, RZ ;  /* 0x0000000300067819 */ /* 0x000fe200000006ff */
[----:B------:R-:W-:Y:S01]  /*12090*/  IMAD R0, R13, UR4, RZ ;  /* 0x000000040d007c24 */ /* 0x000fe2000f8e02ff */
[----:B------:R-:W-:Y:S02]  /*120a0*/  ISETP.GE.AND P3, PT, R2, R3, PT ;  /* 0x000000030200720c */ /* 0x000fe40003f66270 */
[----:B------:R-:W-:Y:S01]  /*120b0*/  SHF.R.S32.HI R7, RZ, 0x1f, R6 ;  /* 0x0000001fff077819 */ /* 0x000fe20000011406 */
[C---:B------:R-:W-:Y:S01]  /*120c0*/  IMAD R9, R23.reuse, UR5, R0 ;  /* 0x0000000517097c24 */ /* 0x040fe2000f8e0200 */
[----:B------:R-:W-:Y:S01]  /*120d0*/  ISETP.GE.OR P6, PT, R6, R17, P3 ;  /* 0x000000110600720c */ /* 0x000fe20001fc6670 */
[----:B------:R-:W-:Y:S01]  /*120e0*/  VIADD R0, R2, 0x20 ;  /* 0x0000002002007836 */ /* 0x000fe20000000000 */
[----:B------:R-:W-:Y:S01]  /*120f0*/  ISETP.GE.AND P0, PT, R8, R3, PT ;  /* 0x000000030800720c */ /* 0x000fe20003f06270 */
[----:B------:R-:W-:Y:S01]  /*12100*/  IMAD.WIDE.U32 R4, R23, UR4, R6 ;  /* 0x0000000417047c25 */ /* 0x000fe2000f8e0006 */
[----:B------:R-:W-:-:S02]  /*12110*/  ULDC.64 UR4, c[0x0][0x828] ;  /* 0x00020a0000047ab9 */ /* 0x000fc40000000a00 */
[----:B------:R-:W-:Y:S01]  /*12120*/  ISETP.GE.AND P2, PT, R0, R3, PT ;  /* 0x000000030000720c */ /* 0x000fe20003f46270 */
[----:B------:R-:W-:Y:S01]  /*12130*/  VIADD R0, R2, 0x40 ;  /* 0x0000004002007836 */ /* 0x000fe20000000000 */
[----:B------:R-:W-:Y:S02]  /*12140*/  IADD3 R5, R5, R9, RZ ;  /* 0x0000000905057210 */ /* 0x000fe40007ffe0ff */
[----:B------:R-:W-:Y:S02]  /*12150*/  ISETP.GE.OR P5, PT, R6, R17, P2 ;  /* 0x000000110600720c */ /* 0x000fe400017a6670 */
[----:B------:R-:W-:Y:S01]  /*12160*/  ISETP.GE.AND P1, PT, R0, R3, PT ;  /* 0x000000030000720c */ /* 0x000fe20003f26270 */
[----:B------:R-:W-:Y:S01]  /*12170*/  IMAD R0, R12, UR4, RZ ;  /* 0x000000040c007c24 */ /* 0x000fe2000f8e02ff */
[----:B------:R-:W-:Y:S01]  /*12180*/  SHF.R.S32.HI R3, RZ, 0x1f, R2 ;  /* 0x0000001fff037819 */ /* 0x000fe20000011402 */
[----:B------:R-:W-:Y:S01]  /*12190*/  IMAD.WIDE.U32 R4, R21, UR4, R4 ;  /* 0x0000000415047c25 */ /* 0x000fe2000f8e0004 */
[----:B------:R-:W-:-:S03]  /*121a0*/  ISETP.GE.OR P4, PT, R6, R17, P1 ;  /* 0x000000110600720c */ /* 0x000fc60000f86670 */
[----:B------:R-:W-:Y:S02]  /*121b0*/  IMAD R11, R21, UR5, R0 ;  /* 0x00000005150b7c24 */ /* 0x000fe4000f8e0200 */
[----:B------:R-:W-:-:S04]  /*121c0*/  IMAD.WIDE R2, R15, 0x80, R2 ;  /* 0x000000800f027825 */ /* 0x000fc800078e0202 */
[----:B------:R-:W-:Y:S01]  /*121d0*/  IMAD.IADD R11, R5, 0x1, R11 ;  /* 0x00000001050b7824 */ /* 0x000fe200078e020b */
[----:B-1----:R-:W-:Y:S06]  /*121e0*/  @P6 BRA `(.L_x_1099) ;  /* 0x0000000000306947 */ /* 0x002fec0003800000 */
[----:B------:R-:W-:Y:S01]  /*121f0*/  ULDC.64 UR4, c[0x0][0x818] ;  /* 0x0002060000047ab9 */ /* 0x000fe20000000a00 */
[----:B------:R-:W-:Y:S01]  /*12200*/  MOV R10, R4 ;  /* 0x00000004000a7202 */ /* 0x000fe20000000f00 */
[----:B------:R-:W-:Y:S01]  /*12210*/  IMAD R15, R3, UR4, RZ ;  /* 0x00000004030f7c24 */ /* 0x000fe2000f8e02ff */
[----:B------:R-:W-:Y:S02]  /*12220*/  R2UR UR6, R24 ;  /* 0x00000000180672ca */ /* 0x000fe400000e0000 */
[----:B------:R-:W-:Y:S01]  /*12230*/  R2UR UR7, R25 ;  /* 0x00000000190772ca */ /* 0x000fe200000e0000 */
[----:B------:R-:W-:-:S04]  /*12240*/  IMAD.WIDE.U32 R8, R2, UR4, R10 ;  /* 0x0000000402087c25 */ /* 0x000fc8000f8e000a */
[----:B------:R-:W-:Y:S01]  /*12250*/  IMAD R15, R2, UR5, R15 ;  /* 0x00000005020f7c24 */ /* 0x000fe2000f8e020f */
[----:B------:R-:W-:Y:S02]  /*12260*/  ULDC.64 UR4, c[0x0][0x800] ;  /* 0x0002000000047ab9 */ /* 0x000fe40000000a00 */
[----:B------:R-:W-:Y:S01]  /*12270*/  LEA R14, P6, R8, UR4, 0x1 ;  /* 0x00000004080e7c11 */ /* 0x000fe2000f8c08ff */
[----:B------:R-:W-:-:S05]  /*12280*/  IMAD.IADD R9, R9, 0x1, R15 ;  /* 0x0000000109097824 */ /* 0x000fca00078e020f */
[----:B------:R-:W-:-:S05]  /*12290*/  LEA.HI.X R15, R8, UR5, R9, 0x1, P6 ;  /* 0x00000005080f7c11 */ /* 0x000fca000b0f0c09 */
[----:B------:R1:W-:Y:S02]  /*122a0*/  STG.E.128 desc[UR6][R14.64], RZ ;  /* 0x000000ff0e007986 */ /* 0x0003e4000c101d06 */
.L_x_1099:
[----:B------:R-:W-:Y:S05]  /*122b0*/  BSYNC B0 ;  /* 0x0000000000007941 */ /* 0x000fea0003800000 */
.L_x_1098:
[----:B------:R-:W-:Y:S01]  /*122c0*/  BSSY B0, `(.L_x_1100) ;  /* 0x0000012000007945 */ /* 0x000fe20003800000 */
[----:B------:R-:W-:-:S03]  /*122d0*/  ISETP.GE.OR P6, PT, R6, R17, P0 ;  /* 0x000000110600720c */ /* 0x000fc600007c6670 */
[----:B------:R-:W-:Y:S10]  /*122e0*/  @P5 BRA `(.L_x_1101) ;  /* 0x00000000003c5947 */ /* 0x000ff40003800000 */
[----:B-1----:R-:W-:Y:S01]  /*122f0*/  IADD3 R15, P5, R2, 0x20, RZ ;  /* 0x00000020020f7810 */ /* 0x002fe20007fbe0ff */
[----:B------:R-:W-:Y:S01]  /*12300*/  ULDC.64 UR4, c[0x0][0x818] ;  /* 0x0002060000047ab9 */ /* 0x000fe20000000a00 */
[----:B------:R-:W-:Y:S01]  /*12310*/  MOV R9, R11 ;  /* 0x0000000b00097202 */ /* 0x000fe20000000f00 */
[----:B------:R-:W-:Y:S01]  /*12320*/  IMAD.MOV.U32 R8, RZ, RZ, R4 ;  /* 0x000000ffff087224 */ /* 0x000fe200078e0004 */
[----:B------:R-:W-:Y:S02]  /*12330*/  IADD3.X R0, RZ, R3, RZ, P5, !PT ;  /* 0x00000003ff007210 */ /* 0x000fe40002ffe4ff */
[----:B------:R-:W-:Y:S01]  /*12340*/  R2UR UR6, R24 ;  /* 0x00000000180672ca */ /* 0x000fe200000e0000 */
[----:B------:R-:W-:Y:S01]  /*12350*/  IMAD.WIDE.U32 R8, R15, UR4, R8 ;  /* 0x000000040f087c25 */ /* 0x000fe2000f8e0008 */
[----:B------:R-:W-:-:S03]  /*12360*/  R2UR UR7, R25 ;  /* 0x00000000190772ca */ /* 0x000fc600000e0000 */
[----:B------:R-:W-:-:S04]  /*12370*/  IMAD R0, R0, UR4, RZ ;  /* 0x0000000400007c24 */ /* 0x000fc8000f8e02ff */
[----:B------:R-:W-:Y:S01]  /*12380*/  IMAD R15, R15, UR5, R0 ;  /* 0x000000050f0f7c24 */ /* 0x000fe2000f8e0200 */
[----:B------:R-:W-:Y:S02]  /*12390*/  ULDC.64 UR4, c[0x0][0x800] ;  /* 0x0002000000047ab9 */ /* 0x000fe40000000a00 */
[----:B------:R-:W-:Y:S01]  /*123a0*/  LEA R14, P5, R8, UR4, 0x1 ;  /* 0x00000004080e7c11 */ /* 0x000fe2000f8a08ff */
[----:B------:R-:W-:-:S05]  /*123b0*/  IMAD.IADD R9, R9, 0x1, R15 ;  /* 0x0000000109097824 */ /* 0x000fca00078e020f */
[----:B------:R-:W-:-:S05]  /*123c0*/  LEA.HI.X R15, R8, UR5, R9, 0x1, P5 ;  /* 0x00000005080f7c11 */ /* 0x000fca000a8f0c09 */
[----:B------:R2:W-:Y:S02]  /*123d0*/  STG.E.128 desc[UR6][R14.64], RZ ;  /* 0x000000ff0e007986 */ /* 0x0005e4000c101d06 */
.L_x_1101:
[----:B------:R-:W-:Y:S05]  /*123e0*/  BSYNC B0 ;  /* 0x0000000000007941 */ /* 0x000fea0003800000 */
.L_x_1100:
[----:B------:R-:W-:Y:S04]  /*123f0*/  BSSY B0, `(.L_x_1102) ;  /* 0x0000011000007945 */ /* 0x000fe80003800000 */
[----:B------:R-:W-:Y:S05]  /*12400*/  @P4 BRA `(.L_x_1103) ;  /* 0x00000000003c4947 */ /* 0x000fea0003800000 */
[----:B-12---:R-:W-:Y:S01]  /*12410*/  IADD3 R15, P4, R2, 0x40, RZ ;  /* 0x00000040020f7810 */ /* 0x006fe20007f9e0ff */
        /* <DEDUP_REMOVED lines=14> */
.L_x_1103:
[----:B------:R-:W-:Y:S05]  /*12500*/  BSYNC B0 ;  /* 0x0000000000007941 */ /* 0x000fea0003800000 */
.L_x_1102:
[----:B------:R-:W-:Y:S04]  /*12510*/  BSSY B0, `(.L_x_1104) ;  /* 0x0000010000007945 */ /* 0x000fe80003800000 */
[----:B------:R-:W-:Y:S05]  /*12520*/  @P6 BRA `(.L_x_1105) ;  /* 0x0000000000386947 */ /* 0x000fea0003800000 */
[----:B------:R-:W-:Y:S01]  /*12530*/  IADD3 R9, P4, R2, 0x60, RZ ;  /* 0x0000006002097810 */ /* 0x000fe20007f9e0ff */
[----:B------:R-:W-:Y:S01]  /*12540*/  ULDC.64 UR4, c[0x0][0x818] ;  /* 0x0002060000047ab9 */ /* 0x000fe20000000a00 */
[----:B------:R-:W-:Y:S01]  /*12550*/  IMAD.MOV.U32 R5, RZ, RZ, R11 ;  /* 0x000000ffff057224 */ /* 0x000fe200078e000b */
[----:B------:R-:W-:Y:S02]  /*12560*/  R2UR UR6, R24 ;  /* 0x00000000180672ca */ /* 0x000fe400000e0000 */
[----:B------:R-:W-:Y:S01]  /*12570*/  IADD3.X R0, RZ, R3, RZ, P4, !PT ;  /* 0x00000003ff007210 */ /* 0x000fe200027fe4ff */
[----:B------:R-:W-:Y:S01]  /*12580*/  IMAD.WIDE.U32 R4, R9, UR4, R4 ;  /* 0x0000000409047c25 */ /* 0x000fe2000f8e0004 */
[----:B------:R-:W-:-:S03]  /*12590*/  R2UR UR7, R25 ;  /* 0x00000000190772ca */ /* 0x000fc600000e0000 */
[----:B------:R-:W-:-:S04]  /*125a0*/  IMAD R0, R0, UR4, RZ ;  /* 0x0000000400007c24 */ /* 0x000fc8000f8e02ff */
[----:B------:R-:W-:Y:S01]  /*125b0*/  IMAD R9, R9, UR5, R0 ;  /* 0x0000000509097c24 */ /* 0x000fe2000f8e0200 */
[----:B------:R-:W-:Y:S02]  /*125c0*/  ULDC.64 UR4, c[0x0][0x800] ;  /* 0x0002000000047ab9 */ /* 0x000fe40000000a00 */
[----:B------:R-:W-:Y:S02]  /*125d0*/  LEA R8, P4, R4, UR4, 0x1 ;  /* 0x0000000404087c11 */ /* 0x000fe4000f8808ff */
[----:B------:R-:W-:-:S04]  /*125e0*/  IADD3 R5, R5, R9, RZ ;  /* 0x0000000905057210 */ /* 0x000fc80007ffe0ff */
[----:B------:R-:W-:-:S05]  /*125f0*/  LEA.HI.X R9, R4, UR5, R5, 0x1, P4 ;  /* 0x0000000504097c11 */ /* 0x000fca000a0f0c05 */
[----:B------:R4:W-:Y:S02]  /*12600*/  STG.E.128 desc[UR6][R8.64], RZ ;  /* 0x000000ff08007986 */ /* 0x0009e4000c101d06 */
.L_x_1105:
[----:B------:R-:W-:Y:S05]  /*12610*/  BSYNC B0 ;  /* 0x0000000000007941 */ /* 0x000fea0003800000 */
.L_x_1104:
[----:B------:R-:W-:Y:S01]  /*12620*/  ULDC.64 UR4, c[0x0][0x850] ;  /* 0x0002140000047ab9 */ /* 0x000fe20000000a00 */
[CC--:B------:R-:W-:Y:S01]  /*12630*/  ISETP.GE.OR P3, PT, R6.reuse, R19.reuse, P3 ;  /* 0x000000130600720c */ /* 0x0c0fe20001f66670 */
[----:B------:R-:W-:Y:S01]  /*12640*/  IMAD R13, R13, UR4, RZ ;  /* 0x000000040d0d7c24 */ /* 0x000fe2000f8e02ff */
[----:B------:R-:W-:Y:S01]  /*12650*/  BSSY B0, `(.L_x_1106) ;  /* 0x0000019000007945 */ /* 0x000fe20003800000 */
[C---:B------:R-:W-:Y:S01]  /*12660*/  IMAD.WIDE.U32 R4, R23.reuse, UR4, R6 ;  /* 0x0000000417047c25 */ /* 0x040fe2000f8e0006 */
[CC--:B------:R-:W-:Y:S02]  /*12670*/  ISETP.GE.OR P2, PT, R6.reuse, R19.reuse, P2 ;  /* 0x000000130600720c */ /* 0x0c0fe40001746670 */
[CC--:B------:R-:W-:Y:S01]  /*12680*/  ISETP.GE.OR P1, PT, R6.reuse, R19.reuse, P1 ;  /* 0x000000130600720c */ /* 0x0c0fe20000f26670 */
[----:B------:R-:W-:Y:S01]  /*12690*/  IMAD R13, R23, UR5, R13 ;  /* 0x00000005170d7c24 */ /* 0x000fe2000f8e020d */
[----:B------:R-:W-:Y:S01]  /*126a0*/  ULDC.64 UR4, c[0x0][0x858] ;  /* 0x0002160000047ab9 */ /* 0x000fe20000000a00 */
[----:B------:R-:W-:Y:S01]  /*126b0*/  ISETP.GE.OR P0, PT, R6, R19, P0 ;  /* 0x000000130600720c */ /* 0x000fe20000706670 */
[----:B------:R-:W-:-:S02]  /*126c0*/  IMAD R12, R12, UR4, RZ ;  /* 0x000000040c0c7c24 */ /* 0x000fc4000f8e02ff */
[----:B------:R-:W-:Y:S02]  /*126d0*/  IMAD.IADD R5, R5, 0x1, R13 ;  /* 0x0000000105057824 */ /* 0x000fe400078e020d */
[C---:B----4-:R-:W-:Y:S02]  /*126e0*/  IMAD R9, R21.reuse, UR5, R12 ;  /* 0x0000000515097c24 */ /* 0x050fe4000f8e020c */
[----:B------:R-:W-:-:S05]  /*126f0*/  IMAD.WIDE.U32 R4, R21, UR4, R4 ;  /* 0x0000000415047c25 */ /* 0x000fca000f8e0004 */
[----:B------:R-:W-:Y:S01]  /*12700*/  IADD3 R9, R5, R9, RZ ;  /* 0x0000000905097210 */ /* 0x000fe20007ffe0ff */
[----:B------:R-:W-:Y:S06]  /*12710*/  @P3 BRA `(.L_x_1107) ;  /* 0x0000000000303947 */ /* 0x000fec0003800000 */
[----:B------:R-:W-:Y:S01]  /*12720*/  ULDC.64 UR4, c[0x0][0x848] ;  /* 0x0002120000047ab9 */ /* 0x000fe20000000a00 */
[----:B------:R-:W-:Y:S01]  /*12730*/  IMAD.MOV.U32 R8, RZ, RZ, R4 ;  /* 0x000000ffff087224 */ /* 0x000fe200078e0004 */
[----:B------:R-:W-:Y:S01]  /*12740*/  R2UR UR6, R24 ;  /* 0x00000000180672ca */ /* 0x000fe200000e0000 */
[----:B------:R-:W-:Y:S01]  /*12750*/  IMAD R11, R3, UR4, RZ ;  /* 0x00000004030b7c24 */ /* 0x000fe2000f8e02ff */
[----:B------:R-:W-:Y:S01]  /*12760*/  R2UR UR7, R25 ;  /* 0x00000000190772ca */ /* 0x000fe200000e0000 */
[----:B------:R-:W-:-:S04]  /*12770*/  IMAD.WIDE.U32 R6, R2, UR4, R8 ;  /* 0x0000000402067c25 */ /* 0x000fc8000f8e0008 */
[----:B------:R-:W-:Y:S01]  /*12780*/  IMAD R11, R2, UR5, R11 ;  /* 0x00000005020b7c24 */ /* 0x000fe2000f8e020b */
[----:B------:R-:W-:Y:S02]  /*12790*/  ULDC.64 UR4, c[0x0][0x830] ;  /* 0x00020c0000047ab9 */ /* 0x000fe40000000a00 */
[----:B------:R-:W-:Y:S02]  /*127a0*/  LEA R10, P3, R6, UR4, 0x1 ;  /* 0x00000004060a7c11 */ /* 0x000fe4000f8608ff */
[----:B------:R-:W-:-:S04]  /*127b0*/  IADD3 R7, R7, R11, RZ ;  /* 0x0000000b07077210 */ /* 0x000fc80007ffe0ff */
[----:B------:R-:W-:-:S05]  /*127c0*/  LEA.HI.X R11, R6, UR5, R7, 0x1, P3 ;  /* 0x00000005060b7c11 */ /* 0x000fca00098f0c07 */
[----:B------:R4:W-:Y:S02]  /*127d0*/  STG.E.128 desc[UR6][R10.64], RZ ;  /* 0x000000ff0a007986 */ /* 0x0009e4000c101d06 */
.L_x_1107:
[----:B------:R-:W-:Y:S05]  /*127e0*/  BSYNC B0 ;  /* 0x0000000000007941 */ /* 0x000fea0003800000 */
.L_x_1106:
[----:B------:R-:W-:Y:S04]  /*127f0*/  BSSY B0, `(.L_x_1108) ;  /* 0x0000011000007945 */ /* 0x000fe80003800000 */
[----:B------:R-:W-:Y:S05]  /*12800*/  @P2 BRA `(.L_x_1109) ;  /* 0x00000000003c2947 */ /* 0x000fea0003800000 */
[----:B----4-:R-:W-:Y:S01]  /*12810*/  IADD3 R11, P2, R2, 0x20, RZ ;  /* 0x00000020020b7810 */ /* 0x010fe20007f5e0ff */
[----:B------:R-:W-:Y:S01]  /*12820*/  ULDC.64 UR4, c[0x0][0x848] ;  /* 0x0002120000047ab9 */ /* 0x000fe20000000a00 */
[----:B------:R-:W-:Y:S01]  /*12830*/  MOV R6, R4 ;  /* 0x0000000400067202 */ /* 0x000fe20000000f00 */
[----:B------:R-:W-:Y:S01]  /*12840*/  IMAD.MOV.U32 R7, RZ, RZ, R9 ;  /* 0x000000ffff077224 */ /* 0x000fe200078e0009 */
[----:B------:R-:W-:Y:S01]  /*12850*/  R2UR UR6, R24 ;  /* 0x00000000180672ca */ /* 0x000fe200000e0000 */
[----:B------:R-:W-:Y:S01]  /*12860*/  IMAD.X R0, RZ, RZ, R3, P2 ;  /* 0x000000ffff007224 */ /* 0x000fe200010e0603 */
[----:B------:R-:W-:Y:S01]  /*12870*/  R2UR UR7, R25 ;  /* 0x00000000190772ca */ /* 0x000fe200000e0000 */
        /* <DEDUP_REMOVED lines=8> */
.L_x_1109:
[----:B------:R-:W-:Y:S05]  /*12900*/  BSYNC B0 ;  /* 0x0000000000007941 */ /* 0x000fea0003800000 */
.L_x_1108:
        /* <DEDUP_REMOVED lines=17> */
.L_x_1111:
[----:B------:R-:W-:Y:S05]  /*12a20*/  BSYNC B0 ;  /* 0x0000000000007941 */ /* 0x000fea0003800000 */
.L_x_1110:
[----:B------:R-:W-:Y:S05]  /*12a30*/  @P0 BRA `(.L_x_1045) ;  /* 0x0000002800a00947 */ /* 0x000fea0003800000 */
[----:B------:R-:W-:Y:S01]  /*12a40*/  IADD3 R5, P0, R2, 0x60, RZ ;  /* 0x0000006002057810 */ /* 0x000fe20007f1e0ff */
[----:B------:R-:W-:Y:S01]  /*12a50*/  ULDC.64 UR4, c[0x0][0x848] ;  /* 0x0002120000047ab9 */ /* 0x000fe20000000a00 */
[----:B------:R-:W-:Y:S02]  /*12a60*/  MOV R2, R4 ;  /* 0x0000000400027202 */ /* 0x000fe40000000f00 */
[----:B------:R-:W-:Y:S01]  /*12a70*/  R2UR UR6, R24 ;  /* 0x00000000180672ca */ /* 0x000fe200000e0000 */
[----:B------:R-:W-:Y:S01]  /*12a80*/  IMAD.X R0, RZ, RZ, R3, P0 ;  /* 0x000000ffff007224 */ /* 0x000fe200000e0603 */
[----:B------:R-:W-:Y:S01]  /*12a90*/  R2UR UR7, R25 ;  /* 0x00000000190772ca */ /* 0x000fe200000e0000 */
        /* <DEDUP_REMOVED lines=8> */
[----:B------:R1:W-:Y:S01]  /*12b20*/  STG.E.128 desc[UR6][R4.64], RZ ;  /* 0x000000ff04007986 */ /* 0x0003e2000c101d06 */
[----:B------:R-:W-:Y:S05]  /*12b30*/  BRA `(.L_x_1045) ;  /* 0x0000002800607947 */ /* 0x000fea0003800000 */
.L_x_1043:
        /* <DEDUP_REMOVED lines=12> */
[----:B------:R-:W1:Y:S01]  /*12c00*/  S2UR UR7, SR_CTAID.X ;  /* 0x00000000000779c3 */ /* 0x000e620000002500 */
[----:B------:R-:W-:Y:S01]  /*12c10*/  ULDC UR4, c[0x0][0x280] ;  /* 0x0000a00000047ab9 */ /* 0x000fe20000000800 */
[----:B------:R-:W-:Y:S01]  /*12c20*/  ULDC UR6, c[0x0][0x290] ;  /* 0x0000a40000067ab9 */ /* 0x000fe20000000800 */
[----:B------:R-:W-:Y:S01]  /*12c30*/  ULDC UR8, c[0x0][0x74c] ;  /* 0x0001d30000087ab9 */ /* 0x000fe20000000800 */
[----:B------:R-:W-:-:S04]  /*12c40*/  USHF.R.S32.HI UR12, URZ, 0x1f, UR10 ;  /* 0x0000001f3f0c7899 */ /* 0x000fc8000801140a */
[----:B------:R-:W2:Y:S01]  /*12c50*/  S2UR UR11, SR_CTAID.Y ;  /* 0x00000000000b79c3 */ /* 0x000ea20000002600 */
[----:B-1----:R-:W-:Y:S02]  /*12c60*/  ULEA UR5, UR7, UR4, 0x7 ;  /* 0x0000000407057291 */ /* 0x002fe4000f8e383f */
[----:B------:R-:W-:Y:S02]  /*12c70*/  ISETP.LE.AND P0, PT, RZ, UR7, PT ;  /* 0x00000007ff007c0c */ /* 0x000fe4000bf03270 */
[----:B------:R-:W-:Y:S02]  /*12c80*/  UIADD3 UR6, -UR8, UR5, -UR6 ;  /* 0x0000000508067290 */ /* 0x000fe4000fffe906 */
[----:B------:R-:W-:Y:S02]  /*12c90*/  UIADD3 UR5, UR4, 0x7f, URZ ;  /* 0x0000007f04057890 */ /* 0x000fe4000fffe03f */
[----:B------:R-:W-:-:S04]  /*12ca0*/  USHF.R.S32.HI UR8, URZ, 0x1f, UR6 ;  /* 0x0000001f3f087899 */ /* 0x000fc80008011406 */
[----:B------:R-:W-:Y:S02]  /*12cb0*/  ULEA.HI UR8, UR8, UR6, URZ, 0x7 ;  /* 0x0000000608087291 */ /* 0x000fe4000f8f383f */
[----:B------:R-:W-:Y:S02]  /*12cc0*/  USHF.R.S32.HI UR6, URZ, 0x1f, UR5 ;  /* 0x0000001f3f067899 */ /* 0x000fe40008011405 */
[----:B------:R-:W-:Y:S02]  /*12cd0*/  USHF.R.S32.HI UR8, URZ, 0x7, UR8 ;  /* 0x000000073f087899 */ /* 0x000fe40008011408 */
[----:B------:R-:W-:Y:S02]  /*12ce0*/  ULEA.HI UR6, UR6, UR5, URZ, 0x7 ;  /* 0x0000000506067291 */ /* 0x000fe4000f8f383f */
[----:B------:R-:W-:Y:S02]  /*12cf0*/  UISETP.LT.AND UP0, UPT, URZ, UR8, UPT ;  /* 0x000000083f00728c */ /* 0x000fe4000bf01270 */
[----:B------:R-:W-:-:S02]  /*12d00*/  USHF.R.S32.HI UR6, URZ, 0x7, UR6 ;  /* 0x000000073f067899 */ /* 0x000fc40008011406 */
[----:B------:R-:W-:-:S04]  /*12d10*/  USEL UR5, URZ, UR8, !UP0 ;  /* 0x000000083f057287 */ /* 0x000fc8000c000000 */
[----:B------:R-:W-:Y:S01]  /*12d20*/  MOV R0, UR6 ;  /* 0x0000000600007c02 */ /* 0x000fe20008000f00 */
[----:B--2---:R-:W-:Y:S07]  /*12d30*/  @!P0 BRA `(.L_x_1113) ;  /* 0x0000000000248947 */ /* 0x004fee0003800000 */
[----:B------:R-:W1:Y:S01]  /*12d40*/  LDC R2, c[0x0][0x748] ;  /* 0x0001d200ff027b82 */ /* 0x000e620000000800 */
[----:B------:R-:W-:Y:S01]  /*12d50*/  ULEA UR4, UR7, UR4, 0x7 ;  /* 0x0000000407047291 */ /* 0x000fe2000f8e383f */
[----:B------:R-:W-:-:S03]  /*12d60*/  ULDC UR6, c[0x0][0x290] ;  /* 0x0000a40000067ab9 */ /* 0x000fc60000000800 */
[----:B------:R-:W-:-:S06]  /*12d70*/  UIADD3 UR4, -UR6, 0xff, UR4 ;  /* 0x000000ff06047890 */ /* 0x000fcc000fffe104 */
[----:B-1----:R-:W-:-:S05]  /*12d80*/  VIADD R2, R2, UR4 ;  /* 0x0000000402027c36 */ /* 0x002fca0008000000 */
[----:B------:R-:W-:-:S04]  /*12d90*/  SHF.R.S32.HI R3, RZ, 0x1f, R2 ;  /* 0x0000001fff037819 */ /* 0x000fc80000011402 */
[----:B------:R-:W-:-:S04]  /*12da0*/  LEA.HI R3, R3, R2, RZ, 0x7 ;  /* 0x0000000203037211 */ /* 0x000fc800078f38ff */
[----:B------:R-:W-:-:S04]  /*12db0*/  SHF.R.S32.HI R3, RZ, 0x7, R3 ;  /* 0x00000007ff037819 */ /* 0x000fc80000011403 */
[----:B------:R-:W-:-:S07]  /*12dc0*/  VIMNMX R0, R3, R0, PT ;  /* 0x0000000003007248 */ /* 0x000fce0003fe0100 */
.L_x_1113:
[----:B------:R-:W-:Y:S01]  /*12dd0*/  ISETP.GT.AND P0, PT, R0, UR5, PT ;  /* 0x0000000500007c0c */ /* 0x000fe2000bf04270 */
[----:B------:R-:W-:-:S12]  /*12de0*/  USHF.R.S32.HI UR4, URZ, 0x1f, UR11 ;  /* 0x0000001f3f047899 */ /* 0x000fd8000801140b */
[----:B------:R-:W-:Y:S05]  /*12df0*/  @!P0 BRA `(.L_x_1045) ;  /* 0x0000002400b08947 */ /* 0x000fea0003800000 */
[----:B------:R-:W-:Y:S01]  /*12e00*/  IADD3 R2, R0, -UR5, RZ ;  /* 0x8000000500027c10 */ /* 0x000fe2000fffe0ff */
[----:B------:R-:W-:Y:S01]  /*12e10*/  ULDC.64 UR8, c[0x0][0x2d8] ;  /* 0x0000b60000087ab9 */ /* 0x000fe20000000a00 */
[----:B------:R-:W-:Y:S01]  /*12e20*/  ELECT P0, URZ, PT ;  /* 0x00000000003f782f */ /* 0x000fe20003800000 */
[----:B------:R-:W-:Y:S01]  /*12e30*/  UIMAD UR4, UR4, UR8, URZ ;  /* 0x00000008040472a4 */ /* 0x000fe2000f8e023f */
[----:B------:R-:W-:Y:S01]  /*12e40*/  LOP3.LUT R2, R2, 0x1, RZ, 0xc0, !PT ;  /* 0x0000000102027812 */ /* 0x000fe200078ec0ff */
[----:B------:R-:W-:Y:S02]  /*12e50*/  UIMAD.WIDE.U32 UR6, UR11, UR8, URZ ;  /* 0x000000080b0672a5 */ /* 0x000fe4000f8e003f */
[----:B------:R-:W-:Y:S01]  /*12e60*/  UIMAD UR4, UR11, UR9, UR4 ;  /* 0x000000090b0472a4 */ /* 0x000fe2000f8e0204 */
[----:B------:R-:W-:Y:S02]  /*12e70*/  ISETP.NE.U32.AND P1, PT, R2, 0x1, PT ;  /* 0x000000010200780c */ /* 0x000fe40003f25070 */
[----:B------:R-:W-:Y:S01]  /*12e80*/  ULDC.64 UR8, c[0x0][0x2e0] ;  /* 0x0000b80000087ab9 */ /* 0x000fe20000000a00 */
[----:B------:R-:W-:-:S02]  /*12e90*/  UIADD3 UR7, UR7, UR4, URZ ;  /* 0x0000000407077290 */ /* 0x000fc4000fffe03f */
[----:B------:R-:W-:Y:S02]  /*12ea0*/  UIMAD UR4, UR12, UR8, URZ ;  /* 0x000000080c0472a4 */ /* 0x000fe4000f8e023f */
[----:B------:R-:W-:Y:S02]  /*12eb0*/  UIMAD.WIDE.U32 UR6, UR10, UR8, UR6 ;  /* 0x000000080a0672a5 */ /* 0x000fe4000f8e0006 */
[----:B------:R-:W-:-:S04]  /*12ec0*/  UIMAD UR4, UR10, UR9, UR4 ;  /* 0x000000090a0472a4 */ /* 0x000fc8000f8e0204 */
[----:B------:R-:W-:Y:S01]  /*12ed0*/  UIADD3 UR8, UR7, UR4, URZ ;  /* 0x0000000407087290 */ /* 0x000fe2000fffe03f */
[----:B------:R-:W-:Y:S11]  /*12ee0*/  @P1 BRA `(.L_x_1114) ;  /* 0x0000000000bc1947 */ /* 0x000ff60003800000 */
[----:B------:R-:W-:Y:S01]  /*12ef0*/  USHF.L.U32 UR13, UR5, 0xd, URZ ;  /* 0x0000000d050d7899 */ /* 0x000fe2000800063f */
        /* <DEDUP_REMOVED lines=17> */
.L_x_1116:
[----:B------:R-:W-:Y:S05]  /*13010*/  BSYNC B0 ;  /* 0x0000000000007941 */ /* 0x000fea0003800000 */
.L_x_1115:
        /* <DEDUP_REMOVED lines=8> */
[----:B------:R-:W-:-:S03]  /*130a0*/  UMOV UR15, 0x14f00000 ;  /* 0x14f00000000f7882 */ /* 0x000fc60000000000 */
[----:B------:R-:W-:Y:S02]  /*130b0*/  ULEA.HI.X.SX32 UR4, UR4, UR8, 0x1, UP0 ;  /* 0x0000000804047291 */ /* 0x000fe400080f0e3f */
[----:B------:R-:W-:-:S04]  /*130c0*/  ULEA UR10, UP0, UR14, UR10, 0x2 ;  /* 0x0000000a0e0a7291 */ /* 0x000fc8000f80103f */
[----:B------:R-:W-:-:S03]  /*130d0*/  ULEA.HI.X UR11, UR14, UR11, UR4, 0x2, UP0 ;  /* 0x0000000b0e0b7291 */ /* 0x000fc600080f1404 */
[----:B------:R-:W-:Y:S01]  /*130e0*/  UMOV UR4, 0x400 ;  /* 0x0000040000047882 */ /* 0x000fe20000000000 */
[----:B------:R-:W-:Y:S01]  /*130f0*/  UMOV UR14, 0x0 ;  /* 0x00000000000e7882 */ /* 0x000fe20000000000 */
[----:B-1----:R-:W-:-:S04]  /*13100*/  ULEA UR9, UR12, UR9, 0x18 ;  /* 0x000000090c097291 */ /* 0x002fc8000f8ec03f */
[----:B------:R-:W-:-:S09]  /*13110*/  UIADD3 UR9, UR9, 0xc000, URZ ;  /* 0x0000c00009097890 */ /* 0x000fd2000fffe03f */
[----:B------:R1:W-:Y:S01]  /*13120*/  UBLKRED.G.S.ADD.F32.RN [UR10], [UR9], UR4, desc[UR14] ;  /* 0x00000e0a090073bb */ /* 0x0003e200080a1404 */
[----:B------:R0:W-:Y:S01]  /*13130*/  UTMACMDFLUSH ;  /* 0x00000000000079b7 */ /* 0x0001e20000000000 */
[----:B-1----:R-:W-:-:S04]  /*13140*/  DEPBAR.LE SB0, 0x1 ;  /* 0x000080400000791a */ /* 0x002fc80000000000 */
.L_x_1118:
[----:B------:R-:W-:Y:S05]  /*13150*/  BSYNC B0 ;  /* 0x0000000000007941 */ /* 0x000fea0003800000 */
.L_x_1117:
[----:B------:R-:W-:Y:S06]  /*13160*/  BAR.ARV 0xa, 0xa0 ;  /* 0x0282800000007b1d */ /* 0x000fec0000002000 */
[----:B------:R-:W-:Y:S04]  /*13170*/  BSSY B0, `(.L_x_1119) ;  /* 0x0000003000007945 */ /* 0x000fe80003800000 */
[----:B------:R-:W-:Y:S05]  /*13180*/  @!P0 BRA `(.L_x_1120) ;  /* 0x0000000000048947 */ /* 0x000fea0003800000 */
[----:B------:R-:W-:-:S04]  /*13190*/  DEPBAR.LE SB0, 0x0 ;  /* 0x000080000000791a */ /* 0x000fc80000000000 */
.L_x_1120:
[----:B------:R-:W-:Y:S05]  /*131a0*/  BSYNC B0 ;  /* 0x0000000000007941 */ /* 0x000fea0003800000 */
.L_x_1119:
[----:B------:R-:W-:Y:S06]  /*131b0*/  BAR.ARV 0xb, 0xa0 ;  /* 0x02c2800000007b1d */ /* 0x000fec0000002000 */
[----:B------:R-:W-:Y:S01]  /*131c0*/  UIADD3 UR9, UR5, 0x1, URZ ;  /* 0x0000000105097890 */ /* 0x000fe2000fffe03f */
[----:B------:R-:W-:Y:S11]  /*131d0*/  BRA `(.L_x_1121) ;  /* 0x0000000000047947 */ /* 0x000ff60003800000 */
.L_x_1114:
[----:B------:R-:W-:-:S05]  /*131e0*/  UMOV UR9, UR5 ;  /* 0x0000000500097c82 */ /* 0x000fca0008000000 */
.L_x_1121:
[----:B------:R-:W-:-:S06]  /*131f0*/  UIADD3 UR4, UR5, 0x1, URZ ;  /* 0x0000000105047890 */ /* 0x000fcc000fffe03f */
[----:B------:R-:W-:-:S13]  /*13200*/  ISETP.NE.AND P1, PT, R0, UR4, PT ;  /* 0x0000000400007c0c */ /* 0x000fda000bf25270 */
[----:B------:R-:W-:Y:S05]  /*13210*/  @!P1 BRA `(.L_x_1045) ;  /* 0x0000002000a89947 */ /* 0x000fea0003800000 */
[----:B------:R-:W-:Y:S01]  /*13220*/  ULDC.64 UR18, c[0x0][0x2c0] ;  /* 0x0000b00000127ab9 */ /* 0x000fe20000000a00 */
[----:B------:R-:W-:Y:S02]  /*13230*/  USHF.L.U32 UR12, UR9, 0xd, URZ ;  /* 0x0000000d090c7899 */ /* 0x000fe4000800063f */
[----:B------:R-:W-:Y:S01]  /*13240*/  ULEA UR18, UP0, UR6, UR18, 0x2 ;  /* 0x0000001206127291 */ /* 0x000fe2000f80103f */
[----:B------:R-:W-:Y:S01]  /*13250*/  UMOV UR4, URZ ;  /* 0x0000003f00047c82 */ /* 0x000fe20008000000 */
[----:B------:R-:W-:Y:S02]  /*13260*/  ULDC.64 UR22, c[0x0][0x2c0] ;  /* 0x0000b00000167ab9 */ /* 0x000fe40000000a00 */
[----:B------:R-:W-:Y:S02]  /*13270*/  ULEA.HI.X UR19, UR6, UR19, UR8, 0x2, UP0 ;  /* 0x0000001306137291 */ /* 0x000fe400080f1408 */
[----:B------:R-:W-:Y:S02]  /*13280*/  UIADD3 UR14, UP0, UR18, 0x4000, URZ ;  /* 0x00004000120e7890 */ /* 0x000fe4000ff1e03f */
[----:B------:R-:W-:-:S02]  /*13290*/  UIADD3 UR16, UP1, UR18, 0x8000, URZ ;  /* 0x0000800012107890 */ /* 0x000fc4000ff3e03f */
[----:B------:R-:W-:Y:S02]  /*132a0*/  UIADD3 UR18, UP2, UR18, 0xc000, URZ ;  /* 0x0000c00012127890 */ /* 0x000fe4000ff5e03f */
[----:B------:R-:W-:Y:S02]  /*132b0*/  UIADD3.X UR15, URZ, UR19, URZ, UP0, !UPT ;  /* 0x000000133f0f7290 */ /* 0x000fe400087fe43f */
[----:B------:R-:W-:Y:S02]  /*132c0*/  UIADD3.X UR17, URZ, UR19, URZ, UP1, !UPT ;  /* 0x000000133f117290 */ /* 0x000fe40008ffe43f */
[----:B------:R-:W-:Y:S01]  /*132d0*/  UIADD3.X UR19, URZ, UR19, URZ, UP2, !UPT ;  /* 0x000000133f137290 */ /* 0x000fe200097fe43f */
[----:B------:R-:W-:-:S11]  /*132e0*/  UMOV UR13, UR12 ;  /* 0x0000000c000d7c82 */ /* 0x000fd60008000000 */
.L_x_1134:
[----:B------:R-:W-:Y:S01]  /*132f0*/  UIADD3 UR10, UR12, UR4, URZ ;  /* 0x000000040c0a7290 */ /* 0x000fe2000fffe03f */
[----:B------:R-:W-:Y:S03]  /*13300*/  BAR.SYNC.DEFER_BLOCKING 0xd, 0xa0 ;  /* 0x0342800000007b1d */ /* 0x000fe60000010000 */
[----:B------:R-:W-:Y:S02]  /*13310*/  UIMAD.WIDE UR26, UR10, 0x4, UR14 ;  /* 0x000000040a1a78a5 */ /* 0x000fe4000f8e020e */
[----:B------:R-:W-:Y:S01]  /*13320*/  UIMAD.WIDE UR24, UR10, 0x4, UR16 ;  /* 0x000000040a1878a5 */ /* 0x000fe2000f8e0210 */
[----:B------:R-:W-:Y:S01]  /*13330*/  BSSY B0, `(.L_x_1122) ;  /* 0x0000010000007945 */ /* 0x000fe20003800000 */
[----:B------:R-:W-:-:S03]  /*13340*/  UIMAD.WIDE UR10, UR10, 0x4, UR18 ;  /* 0x000000040a0a78a5 */ /* 0x000fc6000f8e0212 */
[----:B------:R-:W-:Y:S09]  /*13350*/  @!P0 BRA `(.L_x_1123) ;  /* 0x0000000000348947 */ /* 0x000ff20003800000 */
[----:B------:R-:W1:Y:S01]  /*13360*/  S2UR UR21, SR_CgaCtaId ;  /* 0x00000000001579c3 */ /* 0x000e620000008800 */
[----:B------:R-:W-:Y:S01]  /*13370*/  UIADD3 UR28, UP0, UR13, UR6, URZ ;  /* 0x000000060d1c7290 */ /* 0x000fe2000ff1e03f */
[----:B------:R-:W-:-:S03]  /*13380*/  UMOV UR20, 0x400 ;  /* 0x0000040000147882 */ /* 0x000fc60000000000 */
        /* <DEDUP_REMOVED lines=10> */
.L_x_1123:
[----:B------:R-:W-:Y:S05]  /*13430*/  BSYNC B0 ;  /* 0x0000000000007941 */ /* 0x000fea0003800000 */
.L_x_1122:
        /* <DEDUP_REMOVED lines=13> */
.L_x_1125:
[----:B------:R-:W-:Y:S05]  /*13510*/  BSYNC B0 ;  /* 0x0000000000007941 */ /* 0x000fea0003800000 */
.L_x_1124:
[----:B------:R-:W-:Y:S06]  /*13520*/  BAR.ARV 0xa, 0xa0 ;  /* 0x0282800000007b1d */ /* 0x000fec0000002000 */
[----:B------:R-:W-:Y:S04]  /*13530*/  BSSY B0, `(.L_x_1126) ;  /* 0x0000003000007945 */ /* 0x000fe80003800000 */
[----:B------:R-:W-:Y:S05]  /*13540*/  @!P0 BRA `(.L_x_1127) ;  /* 0x0000000000048947 */ /* 0x000fea0003800000 */
[----:B------:R-:W-:-:S04]  /*13550*/  DEPBAR.LE SB0, 0x0 ;  /* 0x000080000000791a */ /* 0x000fc80000000000 */
.L_x_1127:
[----:B------:R-:W-:Y:S05]  /*13560*/  BSYNC B0 ;  /* 0x0000000000007941 */ /* 0x000fea0003800000 */
.L_x_1126:
        /* <DEDUP_REMOVED lines=13> */
.L_x_1129:
[----:B------:R-:W-:Y:S05]  /*13640*/  BSYNC B0 ;  /* 0x0000000000007941 */ /* 0x000fea0003800000 */
.L_x_1128:
        /* <DEDUP_REMOVED lines=13> */
.L_x_1131:
[----:B------:R-:W-:Y:S05]  /*13720*/  BSYNC B0 ;  /* 0x0000000000007941 */ /* 0x000fea0003800000 */
.L_x_1130:
[----:B------:R-:W-:Y:S01]  /*13730*/  UIADD3 UR9, UR9, 0x2, URZ ;  /* 0x0000000209097890 */ /* 0x000fe2000fffe03f */
[----:B------:R-:W-:Y:S06]  /*13740*/  BAR.ARV 0xa, 0xa0 ;  /* 0x0282800000007b1d */ /* 0x000fec0000002000 */
[----:B------:R-:W-:Y:S01]  /*13750*/  BSSY B0, `(.L_x_1132) ;  /* 0x0000004000007945 */ /* 0x000fe20003800000 */
[----:B------:R-:W-:-:S03]  /*13760*/  ISETP.LE.AND P1, PT, R0, UR9, PT ;  /* 0x0000000900007c0c */ /* 0x000fc6000bf23270 */
[----:B------:R-:W-:Y:S10]  /*13770*/  @!P0 BRA `(.L_x_1133) ;  /* 0x0000000000048947 */ /* 0x000ff40003800000 */
[----:B------:R-:W-:-:S04]  /*13780*/  DEPBAR.LE SB0, 0x0 ;  /* 0x000080000000791a */ /* 0x000fc80000000000 */
.L_x_1133:
[----:B------:R-:W-:Y:S05]  /*13790*/  BSYNC B0 ;  /* 0x0000000000007941 */ /* 0x000fea0003800000 */
.L_x_1132:
[----:B------:R-:W-:Y:S06]  /*137a0*/  BAR.ARV 0xb, 0xa0 ;  /* 0x02c2800000007b1d */ /* 0x000fec0000002000 */
[----:B------:R-:W-:Y:S02]  /*137b0*/  UIADD3 UR13, UR13, 0x4000, URZ ;  /* 0x000040000d0d7890 */ /* 0x000fe4000fffe03f */
[----:B------:R-:W-:Y:S01]  /*137c0*/  UIADD3 UR4, UR4, 0x4000, URZ ;  /* 0x0000400004047890 */ /* 0x000fe2000fffe03f */
[----:B------:R-:W-:Y:S11]  /*137d0*/  @!P1 BRA `(.L_x_1134) ;  /* 0xfffffff800c49947 */ /* 0x000ff6000383ffff */
[----:B------:R-:W-:Y:S05]  /*137e0*/  BRA `(.L_x_1045) ;  /* 0x0000001c00347947 */ /* 0x000fea0003800000 */
.L_x_1112:
[----:B------:R-:W1:Y:S01]  /*137f0*/  S2UR UR21, SR_CTAID.Z ;  /* 0x00000000001579c3 */ /* 0x000e620000002700 */
[----:B------:R-:W-:Y:S01]  /*13800*/  IMAD.MOV.U32 R11, RZ, RZ, 0x1 ;  /* 0x00000001ff0b7424 */ /* 0x000fe200078e00ff */
[----:B-1----:R-:W-:-:S13]  /*13810*/  ISETP.LE.AND P0, PT, RZ, UR21, PT ;  /* 0x00000015ff007c0c */ /* 0x002fda000bf03270 */
[----:B------:R-:W-:Y:S05]  /*13820*/  @!P0 BRA `(.L_x_1135) ;  /* 0x0000001800908947 */ /* 0x000fea0003800000 */
[----:B------:R-:W1:Y:S01]  /*13830*/  S2UR UR8, SR_CTAID.X ;  /* 0x00000000000879c3 */ /* 0x000e620000002500 */
[----:B------:R-:W-:Y:S01]  /*13840*/  ULDC UR6, c[0x0][0x280] ;  /* 0x0000a00000067ab9 */ /* 0x000fe20000000800 */
[----:B------:R-:W-:Y:S01]  /*13850*/  ULDC UR4, c[0x0][0x290] ;  /* 0x0000a40000047ab9 */ /* 0x000fe20000000800 */
[----:B------:R-:W-:Y:S01]  /*13860*/  ULDC UR5, c[0x0][0x74c] ;  /* 0x0001d30000057ab9 */ /* 0x000fe20000000800 */
[----:B------:R-:W-:-:S04]  /*13870*/  UIADD3 UR7, UR6, 0x7f, URZ ;  /* 0x0000007f06077890 */ /* 0x000fc8000fffe03f */
[----:B------:R-:W2:Y:S01]  /*13880*/  S2UR UR20, SR_CTAID.Y ;  /* 0x00000000001479c3 */ /* 0x000ea20000002600 */
[----:B-1----:R-:W-:Y:S02]  /*13890*/  USHF.L.U32 UR11, UR8, 0x7, URZ ;  /* 0x00000007080b7899 */ /* 0x002fe4000800063f */
[----:B------:R-:W-:Y:S02]  /*138a0*/  ISETP.LE.AND P0, PT, RZ, UR8, PT ;  /* 0x00000008ff007c0c */ /* 0x000fe4000bf03270 */
[----:B------:R-:W-:-:S04]  /*138b0*/  UIADD3 UR4, -UR4, UR11, UR6 ;  /* 0x0000000b04047290 */ /* 0x000fc8000fffe106 */
[----:B------:R-:W-:-:S04]  /*138c0*/  UIADD3 UR4, UR4, -UR5, URZ ;  /* 0x8000000504047290 */ /* 0x000fc8000fffe03f */
        /* <DEDUP_REMOVED lines=19> */
.L_x_1136:
[----:B------:R-:W-:-:S13]  /*13a00*/  ISETP.GT.AND P0, PT, R0, UR10, PT ;  /* 0x0000000a00007c0c */ /* 0x000fda000bf04270 */
[----:B------:R-:W-:Y:S05]  /*13a10*/  @!P0 BRA `(.L_x_1135) ;  /* 0x0000001800148947 */ /* 0x000fea0003800000 */
[----:B------:R-:W-:Y:S01]  /*13a20*/  USHF.R.S32.HI UR8, URZ, 0x1f, UR20 ;  /* 0x0000001f3f087899 */ /* 0x000fe20008011414 */
[----:B------:R-:W-:Y:S01]  /*13a30*/  MOV R4, UR10 ;  /* 0x0000000a00047c02 */ /* 0x000fe20008000f00 */
[----:B------:R-:W-:Y:S01]  /*13a40*/  ULDC.64 UR6, c[0x0][0x718] ;  /* 0x0001c60000067ab9 */ /* 0x000fe20000000a00 */
[----:B------:R-:W-:Y:S01]  /*13a50*/  ULDC.64 UR12, c[0x0][0x730] ;  /* 0x0001cc00000c7ab9 */ /* 0x000fe20000000a00 */
[----:B------:R-:W-:Y:S01]  /*13a60*/  UIMAD.WIDE.U32 UR4, UR20, UR6, URZ ;  /* 0x00000006140472a5 */ /* 0x000fe2000f8e003f */
[----:B------:R-:W-:Y:S01]  /*13a70*/  BSSY B0, `(.L_x_1135) ;  /* 0x000017f000007945 */ /* 0x000fe20003800000 */
[----:B------:R-:W-:Y:S01]  /*13a80*/  UIMAD UR6, UR8, UR6, URZ ;  /* 0x00000006080672a4 */ /* 0x000fe2000f8e023f */
[----:B------:R-:W-:Y:S01]  /*13a90*/  IMAD.MOV.U32 R2, RZ, RZ, RZ ;  /* 0x000000ffff027224 */ /* 0x000fe200078e00ff */
[----:B------:R-:W-:Y:S02]  /*13aa0*/  UIMAD UR8, UR8, UR12, URZ ;  /* 0x0000000c080872a4 */ /* 0x000fe4000f8e023f */
[----:B------:R-:W-:-:S02]  /*13ab0*/  UIMAD UR14, UR20, UR7, UR6 ;  /* 0x00000007140e72a4 */ /* 0x000fc4000f8e0206 */
[----:B------:R-:W-:Y:S02]  /*13ac0*/  UIMAD UR9, UR20, UR13, UR8 ;  /* 0x0000000d140972a4 */ /* 0x000fe4000f8e0208 */
[----:B------:R-:W-:Y:S01]  /*13ad0*/  UIMAD.WIDE.U32 UR6, UR20, UR12, URZ ;  /* 0x0000000c140672a5 */ /* 0x000fe2000f8e003f */
[----:B------:R-:W-:Y:S01]  /*13ae0*/  ULDC UR8, c[0x0][0x2e8] ;  /* 0x0000ba0000087ab9 */ /* 0x000fe20000000800 */
[----:B------:R-:W-:Y:S02]  /*13af0*/  USHF.R.S32.HI UR12, URZ, 0x1f, UR21 ;  /* 0x0000001f3f0c7899 */ /* 0x000fe40008011415 */
[----:B------:R-:W-:Y:S01]  /*13b00*/  UISETP.NE.AND UP0, UPT, UR8, 0x1, UPT ;  /* 0x000000010800788c */ /* 0x000fe2000bf05270 */
[----:B------:R-:W-:Y:S01]  /*13b10*/  ULDC.64 UR16, c[0x0][0x720] ;  /* 0x0001c80000107ab9 */ /* 0x000fe20000000a00 */
[----:B------:R-:W-:Y:S01]  /*13b20*/  ELECT P0, URZ, PT ;  /* 0x00000000003f782f */ /* 0x000fe20003800000 */
[----:B------:R-:W-:Y:S01]  /*13b30*/  UIMAD UR8, UR12, UR16, URZ ;  /* 0x000000100c0872a4 */ /* 0x000fe2000f8e023f */
[----:B------:R-:W-:Y:S01]  /*13b40*/  ULDC.64 UR18, c[0x0][0x738] ;  /* 0x0001ce0000127ab9 */ /* 0x000fe20000000a00 */
[----:B------:R-:W-:-:S02]  /*13b50*/  UIADD3 UR15, UR5, UR14, URZ ;  /* 0x0000000e050f7290 */ /* 0x000fc4000fffe03f */
[----:B------:R-:W-:Y:S02]  /*13b60*/  UIMAD UR12, UR12, UR18, URZ ;  /* 0x000000120c0c72a4 */ /* 0x000fe4000f8e023f */
[----:B------:R-:W-:Y:S02]  /*13b70*/  UIMAD UR5, UR21, UR17, UR8 ;  /* 0x00000011150572a4 */ /* 0x000fe4000f8e0208 */
[----:B------:R-:W-:Y:S01]  /*13b80*/  UIADD3 UR7, UR7, UR9, URZ ;  /* 0x0000000907077290 */ /* 0x000fe2000fffe03f */
[----:B------:R-:W-:Y:S01]  /*13b90*/  @UP0 ULDC UR8, c[0x0][0x2ec] ;  /* 0x0000bb0000080ab9 */ /* 0x000fe20000000800 */
[----:B------:R-:W-:Y:S01]  /*13ba0*/  UMOV UR14, UR4 ;  /* 0x00000004000e7c82 */ /* 0x000fe20008000000 */
[----:B------:R-:W-:Y:S02]  /*13bb0*/  UIMAD.WIDE.U32 UR8, UR20, UR8, URZ ;  /* 0x00000008140872a5 */ /* 0x000fe4000f8e003f */
[----:B------:R-:W-:Y:S01]  /*13bc0*/  UIMAD UR4, UR21, UR19, UR12 ;  /* 0x00000013150472a4 */ /* 0x000fe2000f8e020c */
[----:B------:R-:W-:-:S02]  /*13bd0*/  @UP0 ULDC UR13, c[0x0][0x2f0] ;  /* 0x0000bc00000d0ab9 */ /* 0x000fc40000000800 */
[----:B------:R-:W-:Y:S01]  /*13be0*/  UMOV UR12, UR20 ;  /* 0x00000014000c7c82 */ /* 0x000fe20008000000 */
[----:B------:R-:W-:Y:S02]  /*13bf0*/  UIMAD.WIDE.U32 UR14, UR21, UR16, UR14 ;  /* 0x00000010150e72a5 */ /* 0x000fe4000f8e000e */
[----:B------:R-:W-:Y:S02]  /*13c00*/  UIMAD.WIDE.U32 UR6, UR21, UR18, UR6 ;  /* 0x00000012150672a5 */ /* 0x000fe4000f8e0006 */
[----:B------:R-:W-:Y:S01]  /*13c10*/  @UP0 USHF.R.U32.HI UR12, URZ, UR13, UR9 ;  /* 0x0000000d3f0c0299 */ /* 0x000fe20008011609 */
[----:B------:R-:W-:Y:S11]  /*13c20*/  @!P0 BRA `(.L_x_1137) ;  /* 0x00000014008c8947 */ /* 0x000ff60003800000 */
[----:B------:R-:W1:Y:S01]  /*13c30*/  S2R R3, SR_CgaCtaId ;  /* 0x0000000000037919 */ /* 0x000e620000008800 */
[----:B------:R-:W-:-:S04]  /*13c40*/  MOV R16, 0x400 ;  /* 0x0000040000107802 */ /* 0x000fc80000000f00 */
[----:B-1----:R-:W-:Y:S02]  /*13c50*/  LEA R16, R3, R16, 0x18 ;  /* 0x0000001003107211 */ /* 0x002fe400078ec0ff */
[----:B------:R-:W-:-:S04]  /*13c60*/  MOV R3, 0x1 ;  /* 0x0000000100037802 */ /* 0x000fc80000000f00 */
[----:B------:R-:W-:-:S04]  /*13c70*/  SHF.L.U32 R3, R3, 0x1f, RZ ;  /* 0x0000001f03037819 */ /* 0x000fc800000006ff */
[----:B------:R-:W1:Y:S02]  /*13c80*/  SYNCS.PHASECHK.TRANS64.TRYWAIT P0, [R16+URZ+0x30c20], R3 ;  /* 0x030c2003100075a7 */ /* 0x000e64000800017f */
[----:B-1----:R-:W-:Y:S05]  /*13c90*/  @!P0 BRA `(.L_x_1138) ;  /* 0x0000001800bc8947 */ /* 0x002fea0003800000 */
.L_x_1166:
[----:B------:R-:W2:Y:S01]  /*13ca0*/  S2R R2, SR_TID.X ;  /* 0x0000000000027919 */ /* 0x000ea20000002100 */
[----:B------:R-:W-:Y:S01]  /*13cb0*/  IMAD.U32 R15, RZ, RZ, UR15 ;  /* 0x0000000fff0f7e24 */ /* 0x000fe2000f8e00ff */
[----:B------:R-:W-:Y:S01]  /*13cc0*/  MOV R14, UR7 ;  /* 0x00000007000e7c02 */ /* 0x000fe20008000f00 */
[----:B------:R-:W-:Y:S02]  /*13cd0*/  IMAD.MOV.U32 R11, RZ, RZ, 0x1 ;  /* 0x00000001ff0b7424 */ /* 0x000fe400078e00ff */
[----:B------:R-:W-:Y:S01]  /*13ce0*/  VIADD R15, R15, UR5 ;  /* 0x000000050f0f7c36 */ /* 0x000fe20008000000 */
[----:B------:R-:W-:Y:S02]  /*13cf0*/  IADD3 R14, R14, UR4, RZ ;  /* 0x000000040e0e7c10 */ /* 0x000fe4000fffe0ff */
[----:B--2---:R-:W-:-:S04]  /*13d00*/  LOP3.LUT R2, R2, 0x7f, RZ, 0xc0, !PT ;  /* 0x0000007f02027812 */ /* 0x004fc800078ec0ff */
[----:B------:R-:W-:-:S13]  /*13d10*/  ISETP.NE.AND P0, PT, R2, RZ, PT ;  /* 0x000000ff0200720c */ /* 0x000fda0003f05270 */
[----:B------:R-:W-:Y:S05]  /*13d20*/  @P0 BRA `(.L_x_1139) ;  /* 0x0000000000180947 */ /* 0x000fea0003800000 */
[----:B------:R-:W2:Y:S01]  /*13d30*/  S2R R2, SR_TID.X ;  /* 0x0000000000027919 */ /* 0x000ea20000002100 */
[----:B-1----:R-:W-:-:S04]  /*13d40*/  MOV R3, 0x4200 ;  /* 0x0000420000037802 */ /* 0x002fc80000000f00 */
[----:B------:R3:W-:Y:S01]  /*13d50*/  SYNCS.ARRIVE.TRANS64 RZ, [R16+URZ+0x30c10], R3 ;  /* 0x030c100310ff79a7 */ /* 0x0007e2000800003f */
[----:B--2---:R-:W-:-:S13]  /*13d60*/  LOP3.LUT P1, RZ, R2, 0x1f, RZ, 0xc0, !PT ;  /* 0x0000001f02ff7812 */ /* 0x004fda000782c0ff */
[----:B---3--:R-:W-:Y:S05]  /*13d70*/  @!P1 BRA `(.L_x_1139) ;  /* 0x0000000000049947 */ /* 0x008fea0003800000 */
[----:B------:R-:W-:Y:S01]  /*13d80*/  BPT.TRAP 0x1 ;  /* 0x000000040000795c */ /* 0x000fe20000300000 */
.L_x_1139:
[----:B------:R-:W-:Y:S01]  /*13d90*/  R2UR UR19, R4 ;  /* 0x00000000041372ca */ /* 0x000fe200000e0000 */
[----:B------:R-:W2:Y:S01]  /*13da0*/  LDC.64 R12, c[0x0][0x198] ;  /* 0x00006600ff0c7b82 */ /* 0x000ea20000000a00 */
[----:B------:R-:W-:Y:S01]  /*13db0*/  R2UR UR8, R15 ;  /* 0x000000000f0872ca */ /* 0x000fe200000e0000 */
[----:B------:R-:W-:Y:S01]  /*13dc0*/  ULDC.64 UR16, c[0x0][0x700] ;  /* 0x0001c00000107ab9 */ /* 0x000fe20000000a00 */
[----:B------:R-:W-:Y:S01]  /*13dd0*/  UMOV UR32, 0x0 ;  /* 0x0000000000207882 */ /* 0x000fe20000000000 */
[----:B------:R-:W-:Y:S01]  /*13de0*/  IMAD.U32 R10, RZ, RZ, UR16 ;  /* 0x00000010ff0a7e24 */ /* 0x000fe2000f8e00ff */
[----:B------:R-:W-:Y:S01]  /*13df0*/  UMOV UR33, 0x14f00000 ;  /* 0x14f0000000217882 */ /* 0x000fe20000000000 */
[----:B------:R-:W-:Y:S01]  /*13e00*/  IMAD.U32 R9, RZ, RZ, UR17 ;  /* 0x00000011ff097e24 */ /* 0x000fe2000f8e00ff */
[----:B------:R-:W-:Y:S01]  /*13e10*/  UMOV UR18, URZ ;  /* 0x0000003f00127c82 */ /* 0x000fe20008000000 */
[----:B------:R-:W-:Y:S01]  /*13e20*/  UMOV UR25, 0x20 ;  /* 0x0000002000197882 */ /* 0x000fe20000000000 */
[----:B------:R-:W-:Y:S01]  /*13e30*/  UMOV UR34, 0x0 ;  /* 0x0000000000227882 */ /* 0x000fe20000000000 */
[----:B------:R-:W-:Y:S01]  /*13e40*/  UMOV UR35, 0x10000000 ;  /* 0x1000000000237882 */ /* 0x000fe20000000000 */
[----:B------:R-:W-:Y:S01]  /*13e50*/  UMOV UR13, UR21 ;  /* 0x00000015000d7c82 */ /* 0x000fe20008000000 */
[----:B------:R-:W-:Y:S01]  /*13e60*/  USHF.L.U32 UR19, UR19, 0x7, URZ ;  /* 0x0000000713137899 */ /* 0x000fe2000800063f */
[----:B------:R-:W-:Y:S01]  /*13e70*/  IMAD.MOV.U32 R19, RZ, RZ, RZ ;  /* 0x000000ffff137224 */ /* 0x000fe200078e00ff */
[----:B------:R-:W-:Y:S01]  /*13e80*/  UMOV UR10, UR18 ;  /* 0x00000012000a7c82 */ /* 0x000fe20008000000 */
[----:B------:R-:W-:Y:S01]  /*13e90*/  UMOV UR27, UR11 ;  /* 0x0000000b001b7c82 */ /* 0x000fe20008000000 */
[----:B------:R-:W-:Y:S01]  /*13ea0*/  UIADD3 UR9, UP0, UR19, UR14, URZ ;  /* 0x0000000e13097290 */ /* 0x000fe2000ff1e03f */
[----:B------:R-:W-:Y:S01]  /*13eb0*/  UMOV UR28, UR12 ;  /* 0x0000000c001c7c82 */ /* 0x000fe20008000000 */
[----:B------:R-:W-:-:S02]  /*13ec0*/  UMOV UR29, UR21 ;  /* 0x00000015001d7c82 */ /* 0x000fc40008000000 */
[----:B------:R-:W-:Y:S02]  /*13ed0*/  ULEA.HI.X.SX32 UR8, UR19, UR8, 0x1, UP0 ;  /* 0x0000000813087291 */ /* 0x000fe400080f0e3f */
[----:B-1----:R-:W-:Y:S01]  /*13ee0*/  MOV R3, UR9 ;  /* 0x0000000900037c02 */ /* 0x002fe20008000f00 */
[----:B------:R-:W-:Y:S01]  /*13ef0*/  UMOV UR26, UR18 ;  /* 0x00000012001a7c82 */ /* 0x000fe20008000000 */
[----:B--2---:R-:W-:Y:S01]  /*13f00*/  MOV R8, R12 ;  /* 0x0000000c00087202 */ /* 0x004fe20000000f00 */
[----:B------:R-:W-:Y:S01]  /*13f10*/  IMAD.MOV.U32 R7, RZ, RZ, R13 ;  /* 0x000000ffff077224 */ /* 0x000fe200078e000d */
[----:B------:R-:W-:Y:S01]  /*13f20*/  LEA R2, P1, R3, R10, 0x2 ;  /* 0x0000000a03027211 */ /* 0x000fe200078210ff */
[----:B------:R-:W-:Y:S01]  /*13f30*/  IMAD.U32 R3, RZ, RZ, UR8 ;  /* 0x00000008ff037e24 */ /* 0x000fe2000f8e00ff */
[----:B------:R-:W-:Y:S02]  /*13f40*/  MOV R6, UR9 ;  /* 0x0000000900067c02 */ /* 0x000fe40008000f00 */
[----:B------:R-:W-:-:S02]  /*13f50*/  R2UR UR22, R2 ;  /* 0x00000000021672ca */ /* 0x000fc400000e0000 */
[----:B------:R-:W-:Y:S02]  /*13f60*/  IADD3 R2, P2, R8, 0x2f0, RZ ;  /* 0x000002f008027810 */ /* 0x000fe40007f5e0ff */
[----:B------:R-:W-:Y:S02]  /*13f70*/  LEA.HI.X R3, R6, R9, R3, 0x2, P1 ;  /* 0x0000000906037211 */ /* 0x000fe400008f1403 */
[----:B------:R-:W-:Y:S01]  /*13f80*/  R2UR UR40, R2 ;  /* 0x00000000022872ca */ /* 0x000fe200000e0000 */
[----:B------:R-:W-:Y:S01]  /*13f90*/  IMAD.X R5, RZ, RZ, R7, P2 ;  /* 0x000000ffff057224 */ /* 0x000fe200010e0607 */
[----:B------:R-:W-:Y:S02]  /*13fa0*/  IADD3 R2, P3, R8, 0x3f0, RZ ;  /* 0x000003f008027810 */ /* 0x000fe40007f7e0ff */
[----:B------:R-:W-:Y:S02]  /*13fb0*/  R2UR UR8, R16 ;  /* 0x00000000100872ca */ /* 0x000fe400000e0000 */
[----:B------:R-:W-:-:S02]  /*13fc0*/  R2UR UR42, R2 ;  /* 0x00000000022a72ca */ /* 0x000fc400000e0000 */
[----:B------:R-:W-:Y:S02]  /*13fd0*/  IADD3 R2, P1, R8, 0xf0, RZ ;  /* 0x000000f008027810 */ /* 0x000fe40007f3e0ff */
[----:B------:R-:W-:Y:S02]  /*13fe0*/  R2UR UR23, R3 ;  /* 0x00000000031772ca */ /* 0x000fe400000e0000 */
[----:B------:R-:W-:Y:S02]  /*13ff0*/  IADD3 R6, R0, -0x1, RZ ;  /* 0xffffffff00067810 */ /* 0x000fe40007ffe0ff */
[-C--:B------:R-:W-:Y:S02]  /*14000*/  IADD3.X R3, RZ, R7.reuse, RZ, P1, !PT ;  /* 0x00000007ff037210 */ /* 0x080fe40000ffe4ff */
[----:B------:R-:W-:Y:S01]  /*14010*/  R2UR UR41, R5 ;  /* 0x00000000052972ca */ /* 0x000fe200000e0000 */
[----:B------:R1:W-:Y:S01]  /*14020*/  STL [R1], R6 ;  /* 0x0000000601007387 */ /* 0x0003e20000100800 */
[----:B------:R-:W-:Y:S01]  /*14030*/  IADD3.X R5, RZ, R7, RZ, P3, !PT ;  /* 0x00000007ff057210 */ /* 0x000fe20001ffe4ff */
[----:B------:R-:W-:Y:S01]  /*14040*/  UIADD3 UR16, UR8, 0x10000, URZ ;  /* 0x0001000008107890 */ /* 0x000fe2000fffe03f */
[----:B------:R-:W-:Y:S01]  /*14050*/  R2UR UR30, R2 ;  /* 0x00000000021e72ca */ /* 0x000fe200000e0000 */
[----:B------:R-:W-:Y:S01]  /*14060*/  UIADD3 UR17, UR8, 0x30c10, URZ ;  /* 0x00030c1008117890 */ /* 0x000fe2000fffe03f */
[----:B------:R-:W-:Y:S01]  /*14070*/  R2UR UR31, R3 ;  /* 0x00000000031f72ca */ /* 0x000fe200000e0000 */
[----:B------:R-:W-:Y:S01]  /*14080*/  UIADD3 UR38, UR8, 0x20000, URZ ;  /* 0x0002000008267890 */ /* 0x000fe2000fffe03f */
[----:B------:R-:W-:Y:S01]  /*14090*/  R2UR UR43, R5 ;  /* 0x00000000052b72ca */ /* 0x000fe200000e0000 */
[----:B------:R-:W-:Y:S01]  /*140a0*/  UIADD3 UR9, UR8, 0x30c00, URZ ;  /* 0x00030c0008097890 */ /* 0x000fe2000fffe03f */
[----:B------:R-:W-:Y:S01]  /*140b0*/  ISETP.GE.AND P1, PT, R4, R6, PT ;  /* 0x000000060400720c */ /* 0x000fe20003f26270 */
[----:B------:R-:W-:Y:S01]  /*140c0*/  UIADD3 UR24, UR8, 0x4000, URZ ;  /* 0x0000400008187890 */ /* 0x000fe2000fffe03f */
[----:B------:R-:W-:Y:S01]  /*140d0*/  IMAD.MOV.U32 R5, RZ, RZ, 0x8000 ;  /* 0x00008000ff057424 */ /* 0x000fe200078e00ff */
[----:B------:R-:W-:-:S06]  /*140e0*/  UMOV UR39, UR17 ;  /* 0x0000001100277c82 */ /* 0x000fcc0008000000 */
[----:B------:R-:W-:Y:S01]  /*140f0*/  UTMALDG.4D [UR16], [UR30], desc[UR32] ;  /* 0x000020101e0075b4 */ /* 0x000fe20008019000 */
[----:B------:R2:W-:Y:S01]  /*14100*/  UBLKCP.S.G [UR38], [UR22], UR25 ;  /* 0x00000026160073ba */ /* 0x0005e20008000219 */
[----:B------:R1:W-:Y:S01]  /*14110*/  SYNCS.ARRIVE.TRANS64 RZ, [R16+URZ+0x30c00], R5 ;  /* 0x030c000510ff79a7 */ /* 0x0003e2000800003f */
[----:B------:R1:W-:Y:S01]  /*14120*/  UTMALDG.4D [UR8], [UR40], desc[UR34] ;  /* 0x00002208280075b4 */ /* 0x0003e20008019000 */
[----:B--2---:R-:W-:Y:S02]  /*14130*/  UMOV UR25, UR9 ;  /* 0x0000000900197c82 */ /* 0x004fe40008000000 */
[----:B------:R1:W-:Y:S01]  /*14140*/  UTMALDG.4D [UR24], [UR42], desc[UR34] ;  /* 0x000022182a0075b4 */ /* 0x0003e20008019000 */
[----:B------:R-:W-:Y:S05]  /*14150*/  @P1 BRA `(.L_x_1140) ;  /* 0x0000000c00841947 */ /* 0x000fea0003800000 */
[----:B-1----:R-:W-:Y:S01]  /*14160*/  LOP3.LUT R5, RZ, R4, RZ, 0x33, !PT ;  /* 0x00000004ff057212 */ /* 0x002fe200078e33ff */
[----:B------:R-:W1:Y:S01]  /*14170*/  S2R R12, SR_TID.X ;  /* 0x00000000000c7919 */ /* 0x000e620000002100 */
[----:B------:R-:W-:Y:S02]  /*14180*/  MOV R11, 0x1 ;  /* 0x00000001000b7802 */ /* 0x000fe40000000f00 */
[----:B------:R-:W-:Y:S01]  /*14190*/  IADD3 R20, R5, R0, RZ ;  /* 0x0000000005147210 */ /* 0x000fe20007ffe0ff */
[----:B------:R-:W-:Y:S02]  /*141a0*/  VIADD R5, R0, 0xfffffffe ;  /* 0xfffffffe00057836 */ /* 0x000fe40000000000 */
[----:B------:R-:W-:-:S03]  /*141b0*/  IMAD.MOV.U32 R0, RZ, RZ, R4 ;  /* 0x000000ffff007224 */ /* 0x000fc600078e0004 */
[----:B------:R-:W-:Y:S02]  /*141c0*/  ISETP.NE.AND P1, PT, R5, R4, PT ;  /* 0x000000040500720c */ /* 0x000fe40003f25270 */
[----:B------:R-:W-:-:S05]  /*141d0*/  LOP3.LUT R5, R20, 0x1, RZ, 0xc0, !PT ;  /* 0x0000000114057812 */ /* 0x000fca00078ec0ff */
[----:B------:R2:W-:Y:S01]  /*141e0*/  STL [R1+0x4], R5 ;  /* 0x0000040501007387 */ /* 0x0005e20000100800 */
[----:B-1----:R-:W-:-:S05]  /*141f0*/  LOP3.LUT R6, R12, 0x1f, RZ, 0xc0, !PT ;  /* 0x0000001f0c067812 */ /* 0x002fca00078ec0ff */
[----:B--2---:R-:W-:Y:S05]  /*14200*/  @!P1 BRA `(.L_x_1141) ;  /* 0x0000000800389947 */ /* 0x004fea0003800000 */
[----:B------:R-:W-:Y:S01]  /*14210*/  IADD3 R20, R20, -R5, RZ ;  /* 0x8000000514147210 */ /* 0x000fe20007ffe0ff */
[----:B------:R-:W-:Y:S01]  /*14220*/  IMAD.MOV.U32 R0, RZ, RZ, R4 ;  /* 0x000000ffff007224 */ /* 0x000fe200078e0004 */
[----:B------:R-:W-:-:S07]  /*14230*/  MOV R11, 0x1 ;  /* 0x00000001000b7802 */ /* 0x000fce0000000f00 */
.L_x_1150:
[----:B--234-:R-:W-:-:S04]  /*14240*/  SHF.L.U32 R21, R11, 0x1f, RZ ;  /* 0x0000001f0b157819 */ /* 0x01cfc800000006ff */
[----:B------:R-:W1:Y:S02]  /*14250*/  SYNCS.PHASECHK.TRANS64.TRYWAIT P1, [R16+URZ+0x30c40], R21 ;  /* 0x030c4015100075a7 */ /* 0x000e64000802017f */
[----:B-1----:R-:W-:Y:S05]  /*14260*/  @!P1 BRA `(.L_x_1142) ;  /* 0x00000014005c9947 */ /* 0x002fea0003800000 */
.L_x_1167:
[----:B------:R-:W-:Y:S05]  /*14270*/  @P0 BRA `(.L_x_1143) ;  /* 0x0000000000140947 */ /* 0x000fea0003800000 */
[----:B------:R-:W-:Y:S01]  /*14280*/  ISETP.NE.AND P1, PT, R6, RZ, PT ;  /* 0x000000ff0600720c */ /* 0x000fe20003f25270 */
[----:B------:R-:W-:-:S04]  /*14290*/  IMAD.MOV.U32 R3, RZ, RZ, 0x4200 ;  /* 0x00004200ff037424 */ /* 0x000fc800078e00ff */
[----:B------:R2:W-:Y:S08]  /*142a0*/  SYNCS.ARRIVE.TRANS64 RZ, [R16+URZ+0x30c30], R3 ;  /* 0x030c300310ff79a7 */ /* 0x0005f0000800003f */
[----:B------:R-:W-:Y:S05]  /*142b0*/  @!P1 BRA `(.L_x_1143) ;  /* 0x0000000000049947 */ /* 0x000fea0003800000 */
[----:B------:R-:W-:Y:S01]  /*142c0*/  BPT.TRAP 0x1 ;  /* 0x000000040000795c */ /* 0x000fe20000300000 */
.L_x_1143:
[----:B------:R-:W2:Y:S01]  /*142d0*/  LDC.64 R12, c[0x0][0x728] ;  /* 0x0001ca00ff0c7b82 */ /* 0x000ea20000000a00 */
[----:B------:R-:W-:Y:S01]  /*142e0*/  SHF.L.U32 R18, R0, 0x7, RZ ;  /* 0x0000000700127819 */ /* 0x000fe200000006ff */
[----:B------:R-:W-:Y:S01]  /*142f0*/  UMOV UR26, 0x0 ;  /* 0x00000000001a7882 */ /* 0x000fe20000000000 */
[----:B------:R-:W-:Y:S01]  /*14300*/  R2UR UR8, R16 ;  /* 0x00000000100872ca */ /* 0x000fe200000e0000 */
[----:B------:R-:W-:Y:S01]  /*14310*/  UMOV UR27, 0x14f00000 ;  /* 0x14f00000001b7882 */ /* 0x000fe20000000000 */
[C---:B------:R-:W-:Y:S01]  /*14320*/  IADD3 R2, P1, R18.reuse, UR6, RZ ;  /* 0x0000000612027c10 */ /* 0x040fe2000ff3e0ff */
[----:B------:R-:W-:Y:S01]  /*14330*/  UMOV UR18, URZ ;  /* 0x0000003f00127c82 */ /* 0x000fe20008000000 */
[----:B------:R-:W-:Y:S01]  /*14340*/  R2UR UR19, R18 ;  /* 0x00000000121372ca */ /* 0x000fe200000e0000 */
[----:B------:R-:W3:Y:S01]  /*14350*/  LDC.64 R4, c[0x0][0x198] ;  /* 0x00006600ff047b82 */ /* 0x000ee20000000a00 */
[----:B------:R-:W-:-:S07]  /*14360*/  UMOV UR10, 0x20 ;  /* 0x00000020000a7882 */ /* 0x000fce0000000000 */
[----:B------:R-:W-:Y:S02]  /*14370*/  UIADD3 UR16, UR8, 0x18000, URZ ;  /* 0x0001800008107890 */ /* 0x000fe4000fffe03f */
[----:B------:R-:W-:Y:S02]  /*14380*/  UIADD3 UR17, UR8, 0x30c30, URZ ;  /* 0x00030c3008117890 */ /* 0x000fe4000fffe03f */
[----:B------:R-:W-:Y:S01]  /*14390*/  UIADD3 UR8, UR8, 0x20400, URZ ;  /* 0x0002040008087890 */ /* 0x000fe2000fffe03f */
[----:B--2---:R-:W-:-:S04]  /*143a0*/  LEA R3, P2, R2, R12, 0x2 ;  /* 0x0000000c02037211 */ /* 0x004fc800078410ff */
[----:B------:R-:W-:Y:S01]  /*143b0*/  UMOV UR9, UR17 ;  /* 0x0000001100097c82 */ /* 0x000fe20008000000 */
        /* <DEDUP_REMOVED lines=14> */
.L_x_1168:
[----:B------:R-:W-:Y:S05]  /*144a0*/  @P0 BRA `(.L_x_1145) ;  /* 0x0000000000140947 */ /* 0x000fea0003800000 */
[----:B------:R-:W-:Y:S02]  /*144b0*/  ISETP.NE.AND P1, PT, R6, RZ, PT ;  /* 0x000000ff0600720c */ /* 0x000fe40003f25270 */
[----:B------:R-:W-:-:S04]  /*144c0*/  MOV R2, 0x4200 ;  /* 0x0000420000027802 */ /* 0x000fc80000000f00 */
[----:B------:R3:W-:Y:S07]  /*144d0*/  SYNCS.ARRIVE.TRANS64 RZ, [R16+URZ+0x30c18], R2 ;  /* 0x030c180210ff79a7 */ /* 0x0007ee000800003f */
[----:B------:R-:W-:Y:S05]  /*144e0*/  @!P1 BRA `(.L_x_1145) ;  /* 0x0000000000049947 */ /* 0x000fea0003800000 */
[----:B------:R-:W-:Y:S01]  /*144f0*/  BPT.TRAP 0x1 ;  /* 0x000000040000795c */ /* 0x000fe20000300000 */
.L_x_1145:
[----:B------:R-:W-:Y:S01]  /*14500*/  VIADD R18, R18, 0x80 ;  /* 0x0000008012127836 */ /* 0x000fe20000000000 */
[----:B------:R-:W-:Y:S01]  /*14510*/  ULDC.64 UR8, c[0x0][0x700] ;  /* 0x0001c00000087ab9 */ /* 0x000fe20000000a00 */
[----:B------:R-:W-:Y:S01]  /*14520*/  R2UR UR24, R16 ;  /* 0x00000000101872ca */ /* 0x000fe200000e0000 */
[----:B------:R-:W-:Y:S01]  /*14530*/  IMAD.U32 R9, RZ, RZ, UR9 ;  /* 0x00000009ff097e24 */ /* 0x000fe2000f8e00ff */
[----:B------:R-:W-:Y:S01]  /*14540*/  MOV R10, UR8 ;  /* 0x00000008000a7c02 */ /* 0x000fe20008000f00 */
[----:B------:R-:W-:Y:S01]  /*14550*/  UMOV UR22, 0x0 ;  /* 0x0000000000167882 */ /* 0x000fe20000000000 */
[----:B---3--:R-:W-:Y:S01]  /*14560*/  IADD3 R2, P1, R18, UR14, RZ ;  /* 0x0000000e12027c10 */ /* 0x008fe2000ff3e0ff */
[----:B------:R-:W-:Y:S01]  /*14570*/  UMOV UR23, 0x14f00000 ;  /* 0x14f0000000177882 */ /* 0x000fe20000000000 */
[----:B------:R-:W-:Y:S01]  /*14580*/  SHF.R.S32.HI R17, RZ, 0x1f, R18 ;  /* 0x0000001fff117819 */ /* 0x000fe20000011412 */
[----:B------:R-:W-:Y:S01]  /*14590*/  UMOV UR18, URZ ;  /* 0x0000003f00127c82 */ /* 0x000fe20008000000 */
[----:B------:R-:W-:Y:S01]  /*145a0*/  LEA R3, P2, R2, R10, 0x2 ;  /* 0x0000000a02037211 */ /* 0x000fe200078410ff */
[----:B------:R-:W-:Y:S01]  /*145b0*/  UMOV UR10, 0x20 ;  /* 0x00000020000a7882 */ /* 0x000fe20000000000 */
[----:B------:R-:W-:-:S02]  /*145c0*/  R2UR UR19, R18 ;  /* 0x00000000121372ca */ /* 0x000fc400000e0000 */
[----:B------:R-:W-:Y:S01]  /*145d0*/  R2UR UR26, R3 ;  /* 0x00000000031a72ca */ /* 0x000fe200000e0000 */
[----:B------:R-:W-:Y:S01]  /*145e0*/  UIADD3 UR16, UR24, 0x14000, URZ ;  /* 0x0001400018107890 */ /* 0x000fe2000fffe03f */
[----:B------:R-:W-:Y:S01]  /*145f0*/  IADD3.X R3, R17, R15, RZ, P1, !PT ;  /* 0x0000000f11037210 */ /* 0x000fe20000ffe4ff */
[----:B------:R-:W-:Y:S02]  /*14600*/  UIADD3 UR17, UR24, 0x30c18, URZ ;  /* 0x00030c1818117890 */ /* 0x000fe4000fffe03f */
[----:B------:R-:W-:Y:S01]  /*14610*/  UIADD3 UR24, UR24, 0x20200, URZ ;  /* 0x0002020018187890 */ /* 0x000fe2000fffe03f */
[----:B------:R-:W-:Y:S02]  /*14620*/  LEA.HI.X R3, R2, R9, R3, 0x2, P2 ;  /* 0x0000000902037211 */ /* 0x000fe400010f1403 */
[----:B------:R-:W-:Y:S02]  /*14630*/  IADD3 R2, P1, R8, 0xf0, RZ ;  /* 0x000000f008027810 */ /* 0x000fe40007f3e0ff */
[----:B------:R-:W-:Y:S01]  /*14640*/  R2UR UR27, R3 ;  /* 0x00000000031b72ca */ /* 0x000fe200000e0000 */
[----:B------:R-:W-:Y:S01]  /*14650*/  UMOV UR25, UR17 ;  /* 0x0000001100197c82 */ /* 0x000fe20008000000 */
[----:B------:R-:W-:Y:S01]  /*14660*/  R2UR UR8, R2 ;  /* 0x00000000020872ca */ /* 0x000fe200000e0000 */
[----:B------:R-:W-:-:S05]  /*14670*/  IMAD.X R3, RZ, RZ, R7, P1 ;  /* 0x000000ffff037224 */ /* 0x000fca00008e0607 */
[----:B------:R-:W-:-:S13]  /*14680*/  R2UR UR9, R3 ;  /* 0x00000000030972ca */ /* 0x000fda00000e0000 */
[----:B------:R3:W-:Y:S01]  /*14690*/  UTMALDG.4D [UR16], [UR8], desc[UR22] ;  /* 0x00001610080075b4 */ /* 0x0007e20008019000 */
[----:B------:R3:W-:Y:S01]  /*146a0*/  UBLKCP.S.G [UR24], [UR26], UR10 ;  /* 0x000000181a0073ba */ /* 0x0007e2000800020a */
[----:B------:R-:W4:Y:S02]  /*146b0*/  SYNCS.PHASECHK.TRANS64.TRYWAIT P1, [R16+URZ+0x30c48], R21 ;  /* 0x030c4815100075a7 */ /* 0x000f24000802017f */
[----:B---34-:R-:W-:Y:S05]  /*146c0*/  @!P1 BRA `(.L_x_1146) ;  /* 0x00000010006c9947 */ /* 0x018fea0003800000 */
.L_x_1169:
[----:B------:R-:W-:Y:S05]  /*146d0*/  @P0 BRA `(.L_x_1147) ;  /* 0x0000000000140947 */ /* 0x000fea0003800000 */
[----:B------:R-:W-:Y:S02]  /*146e0*/  ISETP.NE.AND P1, PT, R6, RZ, PT ;  /* 0x000000ff0600720c */ /* 0x000fe40003f25270 */
[----:B-123--:R-:W-:-:S04]  /*146f0*/  MOV R21, 0x4200 ;  /* 0x0000420000157802 */ /* 0x00efc80000000f00 */
[----:B------:R4:W-:Y:S07]  /*14700*/  SYNCS.ARRIVE.TRANS64 RZ, [R16+URZ+0x30c38], R21 ;  /* 0x030c381510ff79a7 */ /* 0x0009ee000800003f */
[----:B------:R-:W-:Y:S05]  /*14710*/  @!P1 BRA `(.L_x_1147) ;  /* 0x0000000000049947 */ /* 0x000fea0003800000 */
[----:B------:R-:W-:Y:S01]  /*14720*/  BPT.TRAP 0x1 ;  /* 0x000000040000795c */ /* 0x000fe20000300000 */
.L_x_1147:
[C---:B------:R-:W-:Y:S01]  /*14730*/  R2UR UR19, R18.reuse ;  /* 0x00000000121372ca */ /* 0x040fe200000e0000 */
[----:B------:R-:W-:Y:S01]  /*14740*/  UMOV UR22, 0x0 ;  /* 0x0000000000167882 */ /* 0x000fe20000000000 */
[----:B------:R-:W-:Y:S01]  /*14750*/  IADD3 R18, P1, R18, UR6, RZ ;  /* 0x0000000612127c10 */ /* 0x000fe2000ff3e0ff */
        /* <DEDUP_REMOVED lines=19> */
[----:B------:R-:W5:Y:S02]  /*14890*/  SYNCS.PHASECHK.TRANS64.TRYWAIT P1, [R16+URZ+0x30c20], R5 ;  /* 0x030c2005100075a7 */ /* 0x000f64000802017f */
[----:B-1---5:R-:W-:Y:S05]  /*148a0*/  @!P1 BRA `(.L_x_1148) ;  /* 0x0000001000089947 */ /* 0x022fea0003800000 */
.L_x_1171:
[----:B------:R-:W-:Y:S05]  /*148b0*/  @P0 BRA `(.L_x_1149) ;  /* 0x0000000000140947 */ /* 0x000fea0003800000 */
[----:B------:R-:W-:Y:S02]  /*148c0*/  ISETP.NE.AND P1, PT, R6, RZ, PT ;  /* 0x000000ff0600720c */ /* 0x000fe40003f25270 */
[----:B------:R-:W-:-:S04]  /*148d0*/  MOV R5, 0x4200 ;  /* 0x0000420000057802 */ /* 0x000fc80000000f00 */
[----:B------:R1:W-:Y:S07]  /*148e0*/  SYNCS.ARRIVE.TRANS64 RZ, [R16+URZ+0x30c10], R5 ;  /* 0x030c100510ff79a7 */ /* 0x0003ee000800003f */
[----:B------:R-:W-:Y:S05]  /*148f0*/  @!P1 BRA `(.L_x_1149) ;  /* 0x0000000000049947 */ /* 0x000fea0003800000 */
[----:B------:R-:W-:Y:S01]  /*14900*/  BPT.TRAP 0x1 ;  /* 0x000000040000795c */ /* 0x000fe20000300000 */
.L_x_1149:
[----:B------:R-:W-:Y:S01]  /*14910*/  R2UR UR10, R0 ;  /* 0x00000000000a72ca */ /* 0x000fe200000e0000 */
[----:B------:R-:W-:Y:S01]  /*14920*/  UMOV UR22, 0x0 ;  /* 0x0000000000167882 */ /* 0x000fe20000000000 */
[----:B------:R-:W-:Y:S01]  /*14930*/  R2UR UR8, R15 ;  /* 0x000000000f0872ca */ /* 0x000fe200000e0000 */
[----:B------:R-:W-:Y:S01]  /*14940*/  UMOV UR23, 0x14f00000 ;  /* 0x14f0000000177882 */ /* 0x000fe20000000000 */
[----:B------:R-:W-:Y:S01]  /*14950*/  R2UR UR24, R16 ;  /* 0x00000000101872ca */ /* 0x000fe200000e0000 */
[----:B------:R-:W-:Y:S01]  /*14960*/  UMOV UR18, URZ ;  /* 0x0000003f00127c82 */ /* 0x000fe20008000000 */
[----:B------:R-:W-:Y:S01]  /*14970*/  IADD3 R20, R20, -0x2, RZ ;  /* 0xfffffffe14147810 */ /* 0x000fe20007ffe0ff */
[----:B------:R-:W-:-:S06]  /*14980*/  UMOV UR13, 0x20 ;  /* 0x00000020000d7882 */ /* 0x000fcc0000000000 */
[----:B------:R-:W-:-:S04]  /*14990*/  UIADD3 UR10, UR10, 0x2, URZ ;  /* 0x000000020a0a7890 */ /* 0x000fc8000fffe03f */
[----:B------:R-:W-:Y:S02]  /*149a0*/  USHF.L.U32 UR19, UR10, 0x7, URZ ;  /* 0x000000070a137899 */ /* 0x000fe4000800063f */
[----:B------:R-:W-:Y:S02]  /*149b0*/  UIADD3 UR16, UR24, 0x10000, URZ ;  /* 0x0001000018107890 */ /* 0x000fe4000fffe03f */
[----:B------:R-:W-:Y:S02]  /*149c0*/  UIADD3 UR9, UP0, UR19, UR14, URZ ;  /* 0x0000000e13097290 */ /* 0x000fe4000ff1e03f */
[----:B------:R-:W-:Y:S02]  /*149d0*/  UIADD3 UR17, UR24, 0x30c10, URZ ;  /* 0x00030c1018117890 */ /* 0x000fe4000fffe03f */
[----:B------:R-:W-:Y:S02]  /*149e0*/  ULEA.HI.X.SX32 UR8, UR19, UR8, 0x1, UP0 ;  /* 0x0000000813087291 */ /* 0x000fe400080f0e3f */
[----:B-1----:R-:W-:Y:S01]  /*149f0*/  IMAD.U32 R5, RZ, RZ, UR9 ;  /* 0x00000009ff057e24 */ /* 0x002fe2000f8e00ff */
[----:B------:R-:W-:-:S02]  /*14a00*/  UIADD3 UR24, UR24, 0x20000, URZ ;  /* 0x0002000018187890 */ /* 0x000fc4000fffe03f */
[----:B------:R-:W-:Y:S01]  /*14a10*/  UMOV UR25, UR17 ;  /* 0x0000001100197c82 */ /* 0x000fe20008000000 */
[----:B------:R-:W-:Y:S01]  /*14a20*/  IMAD.U32 R4, RZ, RZ, UR8 ;  /* 0x00000008ff047e24 */ /* 0x000fe2000f8e00ff */
[----:B------:R-:W-:Y:S02]  /*14a30*/  LEA R0, P1, R5, R10, 0x2 ;  /* 0x0000000a05007211 */ /* 0x000fe400078210ff */
[----:B------:R-:W-:Y:S02]  /*14a40*/  R2UR UR8, R2 ;  /* 0x00000000020872ca */ /* 0x000fe400000e0000 */
[----:B------:R-:W-:Y:S02]  /*14a50*/  R2UR UR26, R0 ;  /* 0x00000000001a72ca */ /* 0x000fe400000e0000 */
[----:B------:R-:W-:Y:S02]  /*14a60*/  MOV R0, UR9 ;  /* 0x0000000900007c02 */ /* 0x000fe40008000f00 */
[----:B------:R-:W-:-:S02]  /*14a70*/  R2UR UR9, R3 ;  /* 0x00000000030972ca */ /* 0x000fc400000e0000 */
[----:B------:R-:W-:Y:S02]  /*14a80*/  LEA.HI.X R0, R0, R9, R4, 0x2, P1 ;  /* 0x0000000900007211 */ /* 0x000fe400008f1404 */
[----:B------:R-:W-:Y:S02]  /*14a90*/  ISETP.NE.AND P1, PT, R20, RZ, PT ;  /* 0x000000ff1400720c */ /* 0x000fe40003f25270 */
[----:B------:R-:W-:Y:S01]  /*14aa0*/  R2UR UR27, R0 ;  /* 0x00000000001b72ca */ /* 0x000fe200000e0000 */
[----:B------:R-:W-:-:S06]  /*14ab0*/  IMAD.U32 R0, RZ, RZ, UR10 ;  /* 0x0000000aff007e24 */ /* 0x000fcc000f8e00ff */
[----:B------:R1:W-:Y:S06]  /*14ac0*/  UTMALDG.4D [UR16], [UR8], desc[UR22] ;  /* 0x00001610080075b4 */ /* 0x0003ec0008019000 */
[----:B------:R1:W-:Y:S02]  /*14ad0*/  UBLKCP.S.G [UR24], [UR26], UR13 ;  /* 0x000000181a0073ba */ /* 0x0003e4000800020d */
[----:B-1----:R-:W-:Y:S05]  /*14ae0*/  @P1 BRA `(.L_x_1150) ;  /* 0xfffffff400d41947 */ /* 0x002fea000383ffff */
.L_x_1141:
[----:B------:R-:W2:Y:S02]  /*14af0*/  LDL.LU R4, [R1+0x4] ;  /* 0x0000040001047983 */ /* 0x000ea40000300800 */
[----:B--2---:R-:W-:Y:S02]  /*14b00*/  ISETP.NE.AND P1, PT, R4, RZ, PT ;  /* 0x000000ff0400720c */ /* 0x004fe40003f25270 */
[----:B------:R2:W5:Y:S11]  /*14b10*/  LDL R4, [R1] ;  /* 0x0000000001047983 */ /* 0x0005760000100800 */
[----:B--2---:R-:W-:Y:S05]  /*14b20*/  @!P1 BRA `(.L_x_1140) ;  /* 0x0000000400109947 */ /* 0x004fea0003800000 */
[----:B------:R-:W-:-:S04]  /*14b30*/  SHF.L.U32 R13, R11, 0x1f, RZ ;  /* 0x0000001f0b0d7819 */ /* 0x000fc800000006ff */
[----:B------:R-:W1:Y:S02]  /*14b40*/  SYNCS.PHASECHK.TRANS64.TRYWAIT P1, [R16+URZ+0x30c40], R13 ;  /* 0x030c400d100075a7 */ /* 0x000e64000802017f */
[----:B-1----:R-:W-:Y:S05]  /*14b50*/  @!P1 BRA `(.L_x_1151) ;  /* 0x0000000c00749947 */ /* 0x002fea0003800000 */
.L_x_1172:
[----:B------:R-:W-:Y:S05]  /*14b60*/  @P0 BRA `(.L_x_1152) ;  /* 0x0000000000140947 */ /* 0x000fea0003800000 */
[----:B------:R-:W-:Y:S02]  /*14b70*/  ISETP.NE.AND P1, PT, R6, RZ, PT ;  /* 0x000000ff0600720c */ /* 0x000fe40003f25270 */
[----:B------:R-:W-:-:S04]  /*14b80*/  MOV R5, 0x4200 ;  /* 0x0000420000057802 */ /* 0x000fc80000000f00 */
[----:B------:R2:W-:Y:S07]  /*14b90*/  SYNCS.ARRIVE.TRANS64 RZ, [R16+URZ+0x30c30], R5 ;  /* 0x030c300510ff79a7 */ /* 0x0005ee000800003f */
[----:B------:R-:W-:Y:S05]  /*14ba0*/  @!P1 BRA `(.L_x_1152) ;  /* 0x0000000000049947 */ /* 0x000fea0003800000 */
[----:B------:R-:W-:Y:S01]  /*14bb0*/  BPT.TRAP 0x1 ;  /* 0x000000040000795c */ /* 0x000fe20000300000 */
.L_x_1152:
[----:B--2--5:R-:W2:Y:S01]  /*14bc0*/  LDC.64 R4, c[0x0][0x728] ;  /* 0x0001ca00ff047b82 */ /* 0x024ea20000000a00 */
[----:B------:R-:W-:Y:S01]  /*14bd0*/  IMAD.SHL.U32 R17, R0, 0x80, RZ ;  /* 0x0000008000117824 */ /* 0x000fe200078e00ff */
[----:B------:R-:W-:Y:S01]  /*14be0*/  R2UR UR24, R16 ;  /* 0x00000000101872ca */ /* 0x000fe200000e0000 */
[----:B------:R-:W-:Y:S01]  /*14bf0*/  UMOV UR22, 0x0 ;  /* 0x0000000000167882 */ /* 0x000fe20000000000 */
[----:B------:R-:W-:Y:S01]  /*14c00*/  UMOV UR23, 0x14f00000 ;  /* 0x14f0000000177882 */ /* 0x000fe20000000000 */
[----:B------:R-:W-:Y:S01]  /*14c10*/  UMOV UR18, URZ ;  /* 0x0000003f00127c82 */ /* 0x000fe20008000000 */
[C---:B------:R-:W-:Y:S01]  /*14c20*/  IADD3 R0, P1, R17.reuse, UR6, RZ ;  /* 0x0000000611007c10 */ /* 0x040fe2000ff3e0ff */
[----:B------:R-:W-:Y:S01]  /*14c30*/  UMOV UR10, 0x20 ;  /* 0x00000020000a7882 */ /* 0x000fe20000000000 */
[----:B------:R-:W-:-:S07]  /*14c40*/  R2UR UR19, R17 ;  /* 0x00000000111372ca */ /* 0x000fce00000e0000 */
[----:B------:R-:W-:Y:S02]  /*14c50*/  UIADD3 UR16, UR24, 0x18000, URZ ;  /* 0x0001800018107890 */ /* 0x000fe4000fffe03f */
[----:B------:R-:W-:Y:S02]  /*14c60*/  UIADD3 UR17, UR24, 0x30c30, URZ ;  /* 0x00030c3018117890 */ /* 0x000fe4000fffe03f */
[----:B------:R-:W-:Y:S01]  /*14c70*/  UIADD3 UR24, UR24, 0x20400, URZ ;  /* 0x0002040018187890 */ /* 0x000fe2000fffe03f */
[----:B--2---:R-:W-:-:S04]  /*14c80*/  LEA R4, P2, R0, R4, 0x2 ;  /* 0x0000000400047211 */ /* 0x004fc800078410ff */
        /* <DEDUP_REMOVED lines=11> */
[----:B------:R-:W1:Y:S02]  /*14d40*/  SYNCS.PHASECHK.TRANS64.TRYWAIT P1, [R16+URZ+0x30c28], R13 ;  /* 0x030c280d100075a7 */ /* 0x000e64000802017f */
[----:B-12---:R-:W-:Y:S05]  /*14d50*/  @!P1 BRA `(.L_x_1153) ;  /* 0x0000000c00089947 */ /* 0x006fea0003800000 */
.L_x_1173:
[----:B------:R-:W-:Y:S05]  /*14d60*/  @P0 BRA `(.L_x_1154) ;  /* 0x0000000000140947 */ /* 0x000fea0003800000 */
[----:B------:R-:W-:Y:S01]  /*14d70*/  ISETP.NE.AND P0, PT, R6, RZ, PT ;  /* 0x000000ff0600720c */ /* 0x000fe20003f05270 */
[----:B------:R-:W-:-:S04]  /*14d80*/  IMAD.MOV.U32 R5, RZ, RZ, 0x4200 ;  /* 0x00004200ff057424 */ /* 0x000fc800078e00ff */
[----:B------:R2:W-:Y:S08]  /*14d90*/  SYNCS.ARRIVE.TRANS64 RZ, [R16+URZ+0x30c18], R5 ;  /* 0x030c180510ff79a7 */ /* 0x0005f0000800003f */
[----:B------:R-:W-:Y:S05]  /*14da0*/  @!P0 BRA `(.L_x_1154) ;  /* 0x0000000000048947 */ /* 0x000fea0003800000 */
[----:B------:R-:W-:Y:S01]  /*14db0*/  BPT.TRAP 0x1 ;  /* 0x000000040000795c */ /* 0x000fe20000300000 */
.L_x_1154:
[----:B------:R-:W-:Y:S01]  /*14dc0*/  R2UR UR19, R17 ;  /* 0x00000000111372ca */ /* 0x000fe200000e0000 */
[----:B------:R-:W-:Y:S01]  /*14dd0*/  UMOV UR22, 0x0 ;  /* 0x0000000000167882 */ /* 0x000fe20000000000 */
[----:B------:R-:W-:Y:S01]  /*14de0*/  R2UR UR8, R15 ;  /* 0x000000000f0872ca */ /* 0x000fe200000e0000 */
[----:B------:R-:W-:Y:S01]  /*14df0*/  UMOV UR23, 0x14f00000 ;  /* 0x14f0000000177882 */ /* 0x000fe20000000000 */
[----:B------:R-:W-:Y:S01]  /*14e00*/  R2UR UR24, R16 ;  /* 0x00000000101872ca */ /* 0x000fe200000e0000 */
[----:B------:R-:W-:Y:S01]  /*14e10*/  UMOV UR18, URZ ;  /* 0x0000003f00127c82 */ /* 0x000fe20008000000 */
[----:B------:R-:W-:-:S07]  /*14e20*/  UMOV UR10, 0x20 ;  /* 0x00000020000a7882 */ /* 0x000fce0000000000 */
[----:B------:R-:W-:-:S04]  /*14e30*/  UIADD3 UR19, UR19, 0x80, URZ ;  /* 0x0000008013137890 */ /* 0x000fc8000fffe03f */
[----:B------:R-:W-:Y:S02]  /*14e40*/  UIADD3 UR9, UP0, UR19, UR14, URZ ;  /* 0x0000000e13097290 */ /* 0x000fe4000ff1e03f */
[----:B------:R-:W-:Y:S02]  /*14e50*/  UIADD3 UR16, UR24, 0x14000, URZ ;  /* 0x0001400018107890 */ /* 0x000fe4000fffe03f */
[----:B------:R-:W-:Y:S02]  /*14e60*/  ULEA.HI.X.SX32 UR8, UR19, UR8, 0x1, UP0 ;  /* 0x0000000813087291 */ /* 0x000fe400080f0e3f */
[----:B--2---:R-:W-:Y:S01]  /*14e70*/  MOV R5, UR9 ;  /* 0x0000000900057c02 */ /* 0x004fe20008000f00 */
[----:B------:R-:W-:Y:S01]  /*14e80*/  IMAD.U32 R0, RZ, RZ, UR9 ;  /* 0x00000009ff007e24 */ /* 0x000fe2000f8e00ff */
[----:B------:R-:W-:Y:S01]  /*14e90*/  R2UR UR9, R3 ;  /* 0x00000000030972ca */ /* 0x000fe200000e0000 */
[----:B------:R-:W-:Y:S01]  /*14ea0*/  UIADD3 UR17, UR24, 0x30c18, URZ ;  /* 0x00030c1818117890 */ /* 0x000fe2000fffe03f */
[----:B------:R-:W-:Y:S01]  /*14eb0*/  MOV R4, UR8 ;  /* 0x0000000800047c02 */ /* 0x000fe20008000f00 */
[----:B------:R-:W-:Y:S01]  /*14ec0*/  UIADD3 UR24, UR24, 0x20200, URZ ;  /* 0x0002020018187890 */ /* 0x000fe2000fffe03f */
[----:B------:R-:W-:-:S02]  /*14ed0*/  LEA R10, P0, R5, R10, 0x2 ;  /* 0x0000000a050a7211 */ /* 0x000fc400078010ff */
[----:B------:R-:W-:Y:S02]  /*14ee0*/  R2UR UR8, R2 ;  /* 0x00000000020872ca */ /* 0x000fe400000e0000 */
[----:B------:R-:W-:Y:S01]  /*14ef0*/  LEA.HI.X R9, R0, R9, R4, 0x2, P0 ;  /* 0x0000000900097211 */ /* 0x000fe200000f1404 */
[----:B------:R-:W-:Y:S01]  /*14f00*/  UMOV UR25, UR17 ;  /* 0x0000001100197c82 */ /* 0x000fe20008000000 */
[----:B------:R2:W5:Y:S01]  /*14f10*/  LDL.LU R4, [R1] ;  /* 0x0000000001047983 */ /* 0x0005620000300800 */
[----:B------:R-:W-:Y:S02]  /*14f20*/  R2UR UR26, R10 ;  /* 0x000000000a1a72ca */ /* 0x000fe400000e0000 */
[----:B------:R-:W-:-:S06]  /*14f30*/  R2UR UR27, R9 ;  /* 0x00000000091b72ca */ /* 0x000fcc00000e0000 */
[----:B------:R2:W-:Y:S07]  /*14f40*/  UTMALDG.4D [UR16], [UR8], desc[UR22] ;  /* 0x00001610080075b4 */ /* 0x0005ee0008019000 */
[----:B------:R2:W-:Y:S02]  /*14f50*/  UBLKCP.S.G [UR24], [UR26], UR10 ;  /* 0x000000181a0073ba */ /* 0x0005e4000800020a */
[----:B--2---:R-:W-:-:S07]  /*14f60*/  IMAD.MOV.U32 R19, RZ, RZ, 0x1 ;  /* 0x00000001ff137424 */ /* 0x004fce00078e00ff */
.L_x_1140:
[----:B------:R-:W2:Y:S01]  /*14f70*/  S2R R0, SR_TID.X ;  /* 0x0000000000007919 */ /* 0x000ea20000002100 */
[----:B------:R-:W-:Y:S02]  /*14f80*/  LEA R3, R19, R16, 0x3 ;  /* 0x0000001013037211 */ /* 0x000fe400078e18ff */
[----:B--2---:R-:W-:Y:S02]  /*14f90*/  LOP3.LUT R2, R0, 0x7f, RZ, 0xc0, !PT ;  /* 0x0000007f00027812 */ /* 0x004fe400078ec0ff */
[----:B------:R-:W-:Y:S02]  /*14fa0*/  SHF.L.U32 R0, R11, 0x1f, RZ ;  /* 0x0000001f0b007819 */ /* 0x000fe400000006ff */
[----:B------:R-:W-:Y:S02]  /*14fb0*/  ISETP.NE.AND P1, PT, R2, RZ, PT ;  /* 0x000000ff0200720c */ /* 0x000fe40003f25270 */
[----:B------:R-:W2:Y:S02]  /*14fc0*/  SYNCS.PHASECHK.TRANS64.TRYWAIT P0, [R3+URZ+0x30c40], R0 ;  /* 0x030c4000030075a7 */ /* 0x000ea4000800017f */
[----:B--2---:R-:W-:Y:S09]  /*14fd0*/  @!P0 BRA `(.L_x_1155) ;  /* 0x00000008007c8947 */ /* 0x004ff20003800000 */
.L_x_1174:
[----:B------:R-:W-:Y:S05]  /*14fe0*/  @P1 BRA `(.L_x_1156) ;  /* 0x0000000000181947 */ /* 0x000fea0003800000 */
[----:B------:R-:W1:Y:S01]  /*14ff0*/  S2R R2, SR_TID.X ;  /* 0x0000000000027919 */ /* 0x000e620000002100 */
[----:B--2---:R-:W-:-:S04]  /*15000*/  IMAD.MOV.U32 R0, RZ, RZ, 0x4200 ;  /* 0x00004200ff007424 */ /* 0x004fc800078e00ff */
[----:B------:R2:W-:Y:S01]  /*15010*/  SYNCS.ARRIVE.TRANS64 RZ, [R3+URZ+0x30c30], R0 ;  /* 0x030c300003ff79a7 */ /* 0x0005e2000800003f */
[----:B-1----:R-:W-:-:S13]  /*15020*/  LOP3.LUT P0, RZ, R2, 0x1f, RZ, 0xc0, !PT ;  /* 0x0000001f02ff7812 */ /* 0x002fda000780c0ff */
[----:B--2---:R-:W-:Y:S05]  /*15030*/  @!P0 BRA `(.L_x_1156) ;  /* 0x0000000000048947 */ /* 0x004fea0003800000 */
[----:B------:R-:W-:Y:S01]  /*15040*/  BPT.TRAP 0x1 ;  /* 0x000000040000795c */ /* 0x000fe20000300000 */
.L_x_1156:
[----:B-----5:R-:W-:Y:S01]  /*15050*/  R2UR UR19, R4 ;  /* 0x00000000041372ca */ /* 0x020fe200000e0000 */
[----:B-1----:R-:W-:Y:S01]  /*15060*/  ULDC.64 UR24, c[0x0][0x728] ;  /* 0x0001ca0000187ab9 */ /* 0x002fe20000000a00 */
[C---:B--2---:R-:W-:Y:S01]  /*15070*/  LEA R0, R19.reuse, R16, 0xe ;  /* 0x0000001013007211 */ /* 0x044fe200078e70ff */
[----:B---34-:R-:W-:Y:S01]  /*15080*/  IMAD R16, R19, 0x200, R16 ;  /* 0x0000020013107824 */ /* 0x018fe200078e0210 */
[----:B------:R-:W-:Y:S01]  /*15090*/  R2UR UR9, R14 ;  /* 0x000000000e0972ca */ /* 0x000fe200000e0000 */
[----:B------:R-:W-:Y:S01]  /*150a0*/  UMOV UR18, URZ ;  /* 0x0000003f00127c82 */ /* 0x000fe20008000000 */
[----:B------:R-:W-:Y:S01]  /*150b0*/  R2UR UR17, R3 ;  /* 0x00000000031172ca */ /* 0x000fe200000e0000 */
[----:B------:R-:W-:Y:S01]  /*150c0*/  VIADD R2, R19, 0x1 ;  /* 0x0000000113027836 */ /* 0x000fe20000000000 */
[----:B------:R-:W-:Y:S02]  /*150d0*/  R2UR UR16, R0 ;  /* 0x00000000001072ca */ /* 0x000fe400000e0000 */
[----:B------:R-:W-:-:S02]  /*150e0*/  IADD3 R8, P0, R8, 0x1f0, RZ ;  /* 0x000001f008087810 */ /* 0x000fc40007f1e0ff */
[----:B------:R-:W-:Y:S01]  /*150f0*/  R2UR UR10, R16 ;  /* 0x00000000100a72ca */ /* 0x000fe200000e0000 */
[----:B------:R-:W-:Y:S01]  /*15100*/  USHF.L.U32 UR19, UR19, 0x7, URZ ;  /* 0x0000000713137899 */ /* 0x000fe2000800063f */
[----:B------:R-:W-:Y:S02]  /*15110*/  IADD3.X R7, RZ, R7, RZ, P0, !PT ;  /* 0x00000007ff077210 */ /* 0x000fe400007fe4ff */
[----:B------:R-:W-:Y:S01]  /*15120*/  R2UR UR22, R8 ;  /* 0x00000000081672ca */ /* 0x000fe200000e0000 */
[----:B------:R-:W-:Y:S01]  /*15130*/  UIADD3 UR13, UP0, UR19, UR6, URZ ;  /* 0x00000006130d7290 */ /* 0x000fe2000ff1e03f */
[----:B------:R-:W-:Y:S01]  /*15140*/  R2UR UR23, R7 ;  /* 0x00000000071772ca */ /* 0x000fe200000e0000 */
[----:B------:R-:W-:Y:S01]  /*15150*/  UIADD3 UR17, UR17, 0x30c30, URZ ;  /* 0x00030c3011117890 */ /* 0x000fe2000fffe03f */
[C---:B------:R-:W-:Y:S01]  /*15160*/  ISETP.NE.AND P0, PT, R2.reuse, 0x2, PT ;  /* 0x000000020200780c */ /* 0x040fe20003f05270 */
[----:B------:R-:W-:Y:S02]  /*15170*/  ULEA UR8, UP1, UR13, UR24, 0x2 ;  /* 0x000000180d087291 */ /* 0x000fe4000f82103f */
[----:B------:R-:W-:Y:S01]  /*15180*/  ULEA.HI.X.SX32 UR9, UR19, UR9, 0x1, UP0 ;  /* 0x0000000913097291 */ /* 0x000fe200080f0e3f */
[----:B------:R-:W-:Y:S01]  /*15190*/  SEL R0, RZ, 0x1, P0 ;  /* 0x00000001ff007807 */ /* 0x000fe20000000000 */
[----:B------:R-:W-:Y:S01]  /*151a0*/  UIADD3 UR16, UR16, 0x18000, URZ ;  /* 0x0001800010107890 */ /* 0x000fe2000fffe03f */
[----:B------:R-:W-:Y:S01]  /*151b0*/  SEL R2, R2, RZ, P0 ;  /* 0x000000ff02027207 */ /* 0x000fe20000000000 */
[----:B------:R-:W-:Y:S01]  /*151c0*/  ULEA.HI.X UR9, UR13, UR25, UR9, 0x2, UP1 ;  /* 0x000000190d097291 */ /* 0x000fe200088f1409 */
[----:B------:R-:W-:Y:S01]  /*151d0*/  LOP3.LUT R11, R11, R0, RZ, 0x3c, !PT ;  /* 0x000000000b0b7212 */ /* 0x000fe200078e3cff */
[----:B------:R-:W-:Y:S01]  /*151e0*/  UIADD3 UR26, UR10, 0x20400, URZ ;  /* 0x000204000a1a7890 */ /* 0x000fe2000fffe03f */
[----:B------:R-:W-:Y:S01]  /*151f0*/  UMOV UR24, 0x0 ;  /* 0x0000000000187882 */ /* 0x000fe20000000000 */
[----:B------:R-:W-:Y:S01]  /*15200*/  UMOV UR25, 0x14f00000 ;  /* 0x14f0000000197882 */ /* 0x000fe20000000000 */
[----:B------:R-:W-:Y:S01]  /*15210*/  UMOV UR27, UR17 ;  /* 0x00000011001b7c82 */ /* 0x000fe20008000000 */
[----:B------:R-:W-:Y:S01]  /*15220*/  UMOV UR10, 0x20 ;  /* 0x00000020000a7882 */ /* 0x000fe20000000000 */
[----:B------:R1:W-:Y:S04]  /*15230*/  UTMALDG.4D [UR16], [UR22], desc[UR24] ;  /* 0x00001810160075b4 */ /* 0x0003e80008019000 */
[----:B------:R1:W-:Y:S02]  /*15240*/  UBLKCP.S.G [UR26], [UR8], UR10 ;  /* 0x0000001a080073ba */ /* 0x0003e4000800020a */
[----:B-1----:R-:W-:Y:S01]  /*15250*/  NOP ;  /* 0x0000000000007918 */ /* 0x002fe20000000000 */
.L_x_1137:
[----:B------:R-:W-:Y:S05]  /*15260*/  BSYNC B0 ;  /* 0x0000000000007941 */ /* 0x000fea0003800000 */
.L_x_1135:
[----:B------:R-:W-:-:S03]  /*15270*/  UMOV UR8, 0xffffffff ;  /* 0xffffffff00087882 */ /* 0x000fc60000000000 */
[----:B------:R-:W-:Y:S05]  /*15280*/  BRA.DIV UR8, `(.L_x_1157) ;  /* 0x0000000608e47947 */ /* 0x000fea000b800000 */
[----:B------:R-:W-:-:S13]  /*15290*/  ELECT P6, URZ, PT ;  /* 0x00000000003f782f */ /* 0x000fda00038c0000 */
.L_x_1177:
[----:B------:R-:W-:Y:S05]  /*152a0*/  @!P6 BRA `(.L_x_1045) ;  /* 0x000000000084e947 */ /* 0x000fea0003800000 */
[----:B------:R-:W-:-:S06]  /*152b0*/  ULOP3.LUT UR8, UR36, 0x2, URZ, 0xfc, !UPT ;  /* 0x0000000224087892 */ /* 0x000fcc000f8efc3f */
[----:B------:R-:W-:-:S04]  /*152c0*/  MOV R0, UR8 ;  /* 0x0000000800007c02 */ /* 0x000fc80008000f00 */
[----:B------:R-:W-:-:S13]  /*152d0*/  ISETP.NE.AND P2, PT, R0, 0x3, PT ;  /* 0x000000030000780c */ /* 0x000fda0003f45270 */
[----:B------:R-:W-:Y:S05]  /*152e0*/  @!P2 BRA `(.L_x_1158) ;  /* 0x000000000004a947 */ /* 0x000fea0003800000 */
[----:B------:R-:W-:Y:S01]  /*152f0*/  BPT.TRAP 0x1 ;  /* 0x000000040000795c */ /* 0x000fe20000300000 */
.L_x_1158:
        /* <DEDUP_REMOVED lines=15> */
.L_x_1178:
[----:B------:R-:W2:Y:S02]  /*153f0*/  SYNCS.PHASECHK.TRANS64.TRYWAIT P0, [R3+URZ], R0 ;  /* 0x00000000030075a7 */ /* 0x000ea4000800017f */
[----:B--2---:R-:W-:Y:S05]  /*15400*/  @!P0 BRA `(.L_x_1160) ;  /* 0x0000000400b88947 */ /* 0x004fea0003800000 */
.L_x_1179:
[----:B------:R-:W-:Y:S05]  /*15410*/  @!P2 BRA `(.L_x_1161) ;  /* 0x000000000004a947 */ /* 0x000fea0003800000 */
[----:B------:R-:W-:Y:S01]  /*15420*/  BPT.TRAP 0x1 ;  /* 0x000000040000795c */ /* 0x000fe20000300000 */
.L_x_1161:
[----:B--2---:R-:W-:-:S05]  /*15430*/  VIADD R3, R7, 0x30c40 ;  /* 0x00030c4007037836 */ /* 0x004fca0000000000 */
[----:B------:R-:W-:-:S04]  /*15440*/  LEA R2, R2, R3, 0x3 ;  /* 0x0000000302027211 */ /* 0x000fc800078e18ff */
[----:B------:R-:W2:Y:S02]  /*15450*/  SYNCS.PHASECHK.TRANS64.TRYWAIT P0, [R2+URZ], R5 ;  /* 0x00000005020075a7 */ /* 0x000ea4000800017f */
[----:B--2---:R-:W-:Y:S05]  /*15460*/  @!P0 BRA `(.L_x_1162) ;  /* 0x0000000400b48947 */ /* 0x004fea0003800000 */
.L_x_1180:
[----:B------:R-:W-:-:S07]  /*15470*/  IMAD R3, R4, 0x8, R3 ;  /* 0x0000000804037824 */ /* 0x000fce00078e0203 */
.L_x_1163:
[----:B---3--:R3:W4:Y:S02]  /*15480*/  SYNCS.PHASECHK.TRANS64.TRYWAIT P0, [R3+URZ], R0 ;  /* 0x00000000030075a7 */ /* 0x008724000800017f */
[----:B----4-:R-:W-:Y:S05]  /*15490*/  @!P0 NANOSLEEP.SYNCS 0x989680 ;  /* 0x009896800000895d */ /* 0x010fea0003900000 */
[----:B------:R-:W4:Y:S02]  /*154a0*/  @!P0 SYNCS.PHASECHK.TRANS64 P0, [R3+URZ], R0 ;  /* 0x00000000030085a7 */ /* 0x000f24000800007f */
[----:B----4-:R-:W-:Y:S05]  /*154b0*/  @!P0 BRA `(.L_x_1163) ;  /* 0xfffffffc00f08947 */ /* 0x010fea000383ffff */
.L_x_1045:
[----:B------:R-:W-:Y:S05]  /*154c0*/  BSYNC B6 ;  /* 0x0000000000067941 */ /* 0x000fea0003800000 */
.L_x_1042:
[----:B------:R-:W-:Y:S05]  /*154d0*/  EXIT ;  /* 0x000000000000794d */ /* 0x000fea0003800000 */
.L_x_1052:
[----:B------:R-:W-:Y:S01]  /*154e0*/  MOV R13, R18 ;  /* 0x00000012000d7202 */ /* 0x000fe20000000f00 */
[----:B------:R-:W-:Y:S01]  /*154f0*/  IMAD.MOV.U32 R12, RZ, RZ, RZ ;  /* 0x000000ffff0c7224 */ /* 0x000fe200078e00ff */
[----:B------:R-:W-:Y:S01]  /*15500*/  MOV R11, 0x1f ;  /* 0x0000001f000b7802 */ /* 0x000fe20000000f00 */
[----:B------:R-:W-:-:S07]  /*15510*/  IMAD.MOV.U32 R15, RZ, RZ, -0x1 ;  /* 0xffffffffff0f7424 */ /* 0x000fce00078e00ff */
[----:B------:R-:W-:Y:S05]  /*15520*/  WARPSYNC.COLLECTIVE R15, `(.L_x_1164) ;  /* 0x000000000f087348 */ /* 0x000fea0003c00000 */
[----:B------:R1:W2:Y:S02]  /*15530*/  SHFL.IDX P6, R14, R13, R12, R11 ;  /* 0x0000000c0d0e7389 */ /* 0x0002a400000c000b */
[----:B-12---:R-:W-:Y:S01]  /*15540*/  ENDCOLLECTIVE ;  /* 0x000000000000791b */ /* 0x006fe20003800000 */
.L_x_1164:
[----:B------:R-:W-:Y:S05]  /*15550*/  BRA `(.L_x_1165) ;  /* 0xfffffeb800987947 */ /* 0x000fea000383ffff */
.L_x_1054:
[----:B--2---:R2:W3:Y:S02]  /*15560*/  SYNCS.PHASECHK.TRANS64.TRYWAIT P0, [R16+URZ+0x30c00], R11 ;  /* 0x030c000b100075a7 */ /* 0x0044e4000800017f */
[----:B---3--:R-:W-:Y:S05]  /*15570*/  @!P0 NANOSLEEP.SYNCS 0x989680 ;  /* 0x009896800000895d */ /* 0x008fea0003900000 */
[----:B------:R-:W3:Y:S02]  /*15580*/  @!P0 SYNCS.PHASECHK.TRANS64 P0, [R16+URZ+0x30c00], R11 ;  /* 0x030c000b100085a7 */ /* 0x000ee4000800007f */
[----:B---3--:R-:W-:Y:S05]  /*15590*/  @!P0 BRA `(.L_x_1054) ;  /* 0xfffffffc00f08947 */ /* 0x008fea000383ffff */
[----:B------:R-:W-:Y:S05]  /*155a0*/  BRA `(.L_x_1053) ;  /* 0xfffffeb800e47947 */ /* 0x000fea000383ffff */
.L_x_1059:
[----:B--2---:R2:W3:Y:S02]  /*155b0*/  SYNCS.PHASECHK.TRANS64.TRYWAIT P0, [R6+URZ+0x30c10], R23 ;  /* 0x030c1017060075a7 */ /* 0x0044e4000800017f */
[----:B---3--:R-:W-:Y:S05]  /*155c0*/  @!P0 NANOSLEEP.SYNCS 0x989680 ;  /* 0x009896800000895d */ /* 0x008fea0003900000 */
[----:B------:R-:W3:Y:S02]  /*155d0*/  @!P0 SYNCS.PHASECHK.TRANS64 P0, [R6+URZ+0x30c10], R23 ;  /* 0x030c1017060085a7 */ /* 0x000ee4000800007f */
[----:B---3--:R-:W-:Y:S05]  /*155e0*/  @!P0 BRA `(.L_x_1059) ;  /* 0xfffffffc00f08947 */ /* 0x008fea000383ffff */
[----:B------:R-:W-:Y:S05]  /*155f0*/  BRA `(.L_x_1058) ;  /* 0xfffffec4002c7947 */ /* 0x000fea000383ffff */
.L_x_1063:
[----:B------:R1:W1:Y:S02]  /*15600*/  SYNCS.PHASECHK.TRANS64.TRYWAIT P0, [R6+URZ+0x30c30], R23 ;  /* 0x030c3017060075a7 */ /* 0x000264000800017f */
[----:B-1----:R-:W-:Y:S05]  /*15610*/  @!P0 NANOSLEEP.SYNCS 0x989680 ;  /* 0x009896800000895d */ /* 0x002fea0003900000 */
[----:B------:R-:W1:Y:S02]  /*15620*/  @!P0 SYNCS.PHASECHK.TRANS64 P0, [R6+URZ+0x30c30], R23 ;  /* 0x030c3017060085a7 */ /* 0x000e64000800007f */
[----:B-1----:R-:W-:Y:S05]  /*15630*/  @!P0 BRA `(.L_x_1063) ;  /* 0xfffffffc00f08947 */ /* 0x002fea000383ffff */
[----:B------:R-:W-:Y:S05]  /*15640*/  BRA `(.L_x_1062) ;  /* 0xfffffec800347947 */ /* 0x000fea000383ffff */
.L_x_1071:
[----:B--2---:R2:W3:Y:S02]  /*15650*/  SYNCS.PHASECHK.TRANS64.TRYWAIT P1, [R6+URZ+0x30c10], R23 ;  /* 0x030c1017060075a7 */ /* 0x0044e4000802017f */
[----:B---3--:R-:W-:Y:S05]  /*15660*/  @!P1 NANOSLEEP.SYNCS 0x989680 ;  /* 0x009896800000995d */ /* 0x008fea0003900000 */
[----:B------:R-:W3:Y:S02]  /*15670*/  @!P1 SYNCS.PHASECHK.TRANS64 P1, [R6+URZ+0x30c10], R23 ;  /* 0x030c1017060095a7 */ /* 0x000ee4000802007f */
[----:B---3--:R-:W-:Y:S05]  /*15680*/  @!P1 BRA `(.L_x_1071) ;  /* 0xfffffffc00f09947 */ /* 0x008fea000383ffff */
[----:B------:R-:W-:Y:S05]  /*15690*/  BRA `(.L_x_1070) ;  /* 0xffffff1c00547947 */ /* 0x000fea000383ffff */
.L_x_1075:
[----:B------:R1:W1:Y:S02]  /*156a0*/  SYNCS.PHASECHK.TRANS64.TRYWAIT P1, [R6+URZ+0x30c30], R23 ;  /* 0x030c3017060075a7 */ /* 0x000264000802017f */
[----:B-1----:R-:W-:Y:S05]  /*156b0*/  @!P1 NANOSLEEP.SYNCS 0x989680 ;  /* 0x009896800000995d */ /* 0x002fea0003900000 */
[----:B------:R-:W1:Y:S02]  /*156c0*/  @!P1 SYNCS.PHASECHK.TRANS64 P1, [R6+URZ+0x30c30], R23 ;  /* 0x030c3017060095a7 */ /* 0x000e64000802007f */
[----:B-1----:R-:W-:Y:S05]  /*156d0*/  @!P1 BRA `(.L_x_1075) ;  /* 0xfffffffc00f09947 */ /* 0x002fea000383ffff */
[----:B------:R-:W-:Y:S05]  /*156e0*/  BRA `(.L_x_1074) ;  /* 0xffffff2000547947 */ /* 0x000fea000383ffff */
.L_x_1083:
[----:B--2---:R2:W3:Y:S02]  /*156f0*/  SYNCS.PHASECHK.TRANS64.TRYWAIT P0, [R6+URZ+0x30c10], R21 ;  /* 0x030c1015060075a7 */ /* 0x0044e4000800017f */
[----:B---3--:R-:W-:Y:S05]  /*15700*/  @!P0 NANOSLEEP.SYNCS 0x989680 ;  /* 0x009896800000895d */ /* 0x008fea0003900000 */
[----:B------:R-:W3:Y:S02]  /*15710*/  @!P0 SYNCS.PHASECHK.TRANS64 P0, [R6+URZ+0x30c10], R21 ;  /* 0x030c1015060085a7 */ /* 0x000ee4000800007f */
[----:B---3--:R-:W-:Y:S05]  /*15720*/  @!P0 BRA `(.L_x_1083) ;  /* 0xfffffffc00f08947 */ /* 0x008fea000383ffff */
[----:B------:R-:W-:Y:S05]  /*15730*/  BRA `(.L_x_1082) ;  /* 0xffffff6800b07947 */ /* 0x000fea000383ffff */
.L_x_1087:
[----:B------:R1:W1:Y:S02]  /*15740*/  SYNCS.PHASECHK.TRANS64.TRYWAIT P0, [R6+URZ+0x30c30], R21 ;  /* 0x030c3015060075a7 */ /* 0x000264000800017f */
[----:B-1----:R-:W-:Y:S05]  /*15750*/  @!P0 NANOSLEEP.SYNCS 0x989680 ;  /* 0x009896800000895d */ /* 0x002fea0003900000 */
[----:B------:R-:W1:Y:S02]  /*15760*/  @!P0 SYNCS.PHASECHK.TRANS64 P0, [R6+URZ+0x30c30], R21 ;  /* 0x030c3015060085a7 */ /* 0x000e64000800007f */
[----:B-1----:R-:W-:Y:S05]  /*15770*/  @!P0 BRA `(.L_x_1087) ;  /* 0xfffffffc00f08947 */ /* 0x002fea000383ffff */
[----:B------:R-:W-:Y:S05]  /*15780*/  BRA `(.L_x_1086) ;  /* 0xffffff6c00b07947 */ /* 0x000fea000383ffff */
.L_x_1138:
[----:B-1----:R1:W2:Y:S02]  /*15790*/  SYNCS.PHASECHK.TRANS64.TRYWAIT P0, [R16+URZ+0x30c20], R3 ;  /* 0x030c2003100075a7 */ /* 0x0022a4000800017f */
[----:B--2---:R-:W-:Y:S05]  /*157a0*/  @!P0 NANOSLEEP.SYNCS 0x989680 ;  /* 0x009896800000895d */ /* 0x004fea0003900000 */
[----:B------:R-:W2:Y:S02]  /*157b0*/  @!P0 SYNCS.PHASECHK.TRANS64 P0, [R16+URZ+0x30c20], R3 ;  /* 0x030c2003100085a7 */ /* 0x000ea4000800007f */
[----:B--2---:R-:W-:Y:S05]  /*157c0*/  @!P0 BRA `(.L_x_1138) ;  /* 0xfffffffc00f08947 */ /* 0x004fea000383ffff */
[----:B------:R-:W-:Y:S05]  /*157d0*/  BRA `(.L_x_1166) ;  /* 0xffffffe400307947 */ /* 0x000fea000383ffff */
.L_x_1142:
[----:B-1----:R1:W2:Y:S02]  /*157e0*/  SYNCS.PHASECHK.TRANS64.TRYWAIT P1, [R16+URZ+0x30c40], R21 ;  /* 0x030c4015100075a7 */ /* 0x0022a4000802017f */
[----:B--2---:R-:W-:Y:S05]  /*157f0*/  @!P1 NANOSLEEP.SYNCS 0x989680 ;  /* 0x009896800000995d */ /* 0x004fea0003900000 */
[----:B------:R-:W2:Y:S02]  /*15800*/  @!P1 SYNCS.PHASECHK.TRANS64 P1, [R16+URZ+0x30c40], R21 ;  /* 0x030c4015100095a7 */ /* 0x000ea4000802007f */
[----:B--2---:R-:W-:Y:S05]  /*15810*/  @!P1 BRA `(.L_x_1142) ;  /* 0xfffffffc00f09947 */ /* 0x004fea000383ffff */
[----:B------:R-:W-:Y:S05]  /*15820*/  BRA `(.L_x_1167) ;  /* 0xffffffe800907947 */ /* 0x000fea000383ffff */
.L_x_1144:
[----:B--2---:R2:W3:Y:S02]  /*15830*/  SYNCS.PHASECHK.TRANS64.TRYWAIT P1, [R16+URZ+0x30c28], R21 ;  /* 0x030c2815100075a7 */ /* 0x0044e4000802017f */
[----:B---3--:R-:W-:Y:S05]  /*15840*/  @!P1 NANOSLEEP.SYNCS 0x989680 ;  /* 0x009896800000995d */ /* 0x008fea0003900000 */
[----:B------:R-:W3:Y:S02]  /*15850*/  @!P1 SYNCS.PHASECHK.TRANS64 P1, [R16+URZ+0x30c28], R21 ;  /* 0x030c2815100095a7 */ /* 0x000ee4000802007f */
[----:B---3--:R-:W-:Y:S05]  /*15860*/  @!P1 BRA `(.L_x_1144) ;  /* 0xfffffffc00f09947 */ /* 0x008fea000383ffff */
[----:B------:R-:W-:Y:S05]  /*15870*/  BRA `(.L_x_1168) ;  /* 0xffffffec00087947 */ /* 0x000fea000383ffff */
.L_x_1146:
[----:B---3--:R3:W4:Y:S02]  /*15880*/  SYNCS.PHASECHK.TRANS64.TRYWAIT P1, [R16+URZ+0x30c48], R21 ;  /* 0x030c4815100075a7 */ /* 0x008724000802017f */
[----:B----4-:R-:W-:Y:S05]  /*15890*/  @!P1 NANOSLEEP.SYNCS 0x989680 ;  /* 0x009896800000995d */ /* 0x010fea0003900000 */
[----:B------:R-:W4:Y:S02]  /*158a0*/  @!P1 SYNCS.PHASECHK.TRANS64 P1, [R16+URZ+0x30c48], R21 ;  /* 0x030c4815100095a7 */ /* 0x000f24000802007f */
[----:B----4-:R-:W-:Y:S05]  /*158b0*/  @!P1 BRA `(.L_x_1146) ;  /* 0xfffffffc00f09947 */ /* 0x010fea000383ffff */
[----:B------:R-:W-:Y:S05]  /*158c0*/  BRA `(.L_x_1169) ;  /* 0xffffffec00807947 */ /* 0x000fea000383ffff */
.L_x_1148:
[----:B------:R-:W-:-:S07]  /*158d0*/  SHF.L.U32 R5, R11, 0x1f, RZ ;  /* 0x0000001f0b057819 */ /* 0x000fce00000006ff */
.L_x_1170:
[----:B------:R1:W1:Y:S02]  /*158e0*/  SYNCS.PHASECHK.TRANS64.TRYWAIT P1, [R16+URZ+0x30c20], R5 ;  /* 0x030c2005100075a7 */ /* 0x000264000802017f */
[----:B-1----:R-:W-:Y:S05]  /*158f0*/  @!P1 NANOSLEEP.SYNCS 0x989680 ;  /* 0x009896800000995d */ /* 0x002fea0003900000 */
[----:B------:R-:W1:Y:S02]  /*15900*/  @!P1 SYNCS.PHASECHK.TRANS64 P1, [R16+URZ+0x30c20], R5 ;  /* 0x030c2005100095a7 */ /* 0x000e64000802007f */
[----:B-1----:R-:W-:Y:S05]  /*15910*/  @!P1 BRA `(.L_x_1170) ;  /* 0xfffffffc00f09947 */ /* 0x002fea000383ffff */
[----:B------:R-:W-:Y:S05]  /*15920*/  BRA `(.L_x_1171) ;  /* 0xffffffec00e07947 */ /* 0x000fea000383ffff */
.L_x_1151:
[----:B-1----:R1:W2:Y:S02]  /*15930*/  SYNCS.PHASECHK.TRANS64.TRYWAIT P1, [R16+URZ+0x30c40], R13 ;  /* 0x030c400d100075a7 */ /* 0x0022a4000802017f */
[----:B--2---:R-:W-:Y:S05]  /*15940*/  @!P1 NANOSLEEP.SYNCS 0x989680 ;  /* 0x009896800000995d */ /* 0x004fea0003900000 */
[----:B------:R-:W2:Y:S02]  /*15950*/  @!P1 SYNCS.PHASECHK.TRANS64 P1, [R16+URZ+0x30c40], R13 ;  /* 0x030c400d100095a7 */ /* 0x000ea4000802007f */
[----:B--2---:R-:W-:Y:S05]  /*15960*/  @!P1 BRA `(.L_x_1151) ;  /* 0xfffffffc00f09947 */ /* 0x004fea000383ffff */
[----:B------:R-:W-:Y:S05]  /*15970*/  BRA `(.L_x_1172) ;  /* 0xfffffff000787947 */ /* 0x000fea000383ffff */
.L_x_1153:
[----:B-1----:R1:W2:Y:S02]  /*15980*/  SYNCS.PHASECHK.TRANS64.TRYWAIT P1, [R16+URZ+0x30c28], R13 ;  /* 0x030c280d100075a7 */ /* 0x0022a4000802017f */
[----:B--2---:R-:W-:Y:S05]  /*15990*/  @!P1 NANOSLEEP.SYNCS 0x989680 ;  /* 0x009896800000995d */ /* 0x004fea0003900000 */
[----:B------:R-:W2:Y:S02]  /*159a0*/  @!P1 SYNCS.PHASECHK.TRANS64 P1, [R16+URZ+0x30c28], R13 ;  /* 0x030c280d100095a7 */ /* 0x000ea4000802007f */
[----:B--2---:R-:W-:Y:S05]  /*159b0*/  @!P1 BRA `(.L_x_1153) ;  /* 0xfffffffc00f09947 */ /* 0x004fea000383ffff */
[----:B------:R-:W-:Y:S05]  /*159c0*/  BRA `(.L_x_1173) ;  /* 0xfffffff000e47947 */ /* 0x000fea000383ffff */
.L_x_1155:
[----:B--2---:R2:W1:Y:S02]  /*159d0*/  SYNCS.PHASECHK.TRANS64.TRYWAIT P0, [R3+URZ+0x30c40], R0 ;  /* 0x030c4000030075a7 */ /* 0x004464000800017f */
[----:B-1----:R-:W-:Y:S05]  /*159e0*/  @!P0 NANOSLEEP.SYNCS 0x989680 ;  /* 0x009896800000895d */ /* 0x002fea0003900000 */
[----:B------:R-:W1:Y:S02]  /*159f0*/  @!P0 SYNCS.PHASECHK.TRANS64 P0, [R3+URZ+0x30c40], R0 ;  /* 0x030c4000030085a7 */ /* 0x000e64000800007f */
[----:B-1----:R-:W-:Y:S05]  /*15a00*/  @!P0 BRA `(.L_x_1155) ;  /* 0xfffffffc00f08947 */ /* 0x002fea000383ffff */
[----:B------:R-:W-:Y:S05]  /*15a10*/  BRA `(.L_x_1174) ;  /* 0xfffffff400707947 */ /* 0x000fea000383ffff */
.L_x_1157:
[----:B------:R-:W-:Y:S01]  /*15a20*/  BSSY B0, `(.L_x_1175) ;  /* 0x0000006000007945 */ /* 0x000fe20003800000 */
[----:B------:R-:W-:-:S07]  /*15a30*/  MOV R15, 0xffffffff ;  /* 0xffffffff000f7802 */ /* 0x000fce0000000f00 */
[----:B------:R-:W-:Y:S05]  /*15a40*/  WARPSYNC.COLLECTIVE R15, `(.L_x_1176) ;  /* 0x000000000f0c7348 */ /* 0x000fea0003c00000 */
[----:B------:R-:W-:Y:S02]  /*15a50*/  ELECT P6, UR62, PT ;  /* 0x00000000003e782f */ /* 0x000fe400038c0000 */
[----:B------:R-:W-:Y:S01]  /*15a60*/  MOV R14, UR62 ;  /* 0x0000003e000e7c02 */ /* 0x000fe20008000f00 */
[----:B------:R-:W-:Y:S10]  /*15a70*/  ENDCOLLECTIVE ;  /* 0x000000000000791b */ /* 0x000ff40003800000 */
.L_x_1176:
[----:B------:R-:W-:Y:S05]  /*15a80*/  BSYNC B0 ;  /* 0x0000000000007941 */ /* 0x000fea0003800000 */
.L_x_1175:
[----:B------:R-:W-:Y:S05]  /*15a90*/  BRA `(.L_x_1177) ;  /* 0xfffffff800007947 */ /* 0x000fea000383ffff */
.L_x_1159:
[----:B-1----:R1:W2:Y:S02]  /*15aa0*/  SYNCS.PHASECHK.TRANS64.TRYWAIT P0, [R6+URZ], R5 ;  /* 0x00000005060075a7 */ /* 0x0022a4000800017f */
[----:B--2---:R-:W-:Y:S05]  /*15ab0*/  @!P0 NANOSLEEP.SYNCS 0x989680 ;  /* 0x009896800000895d */ /* 0x004fea0003900000 */
[----:B------:R-:W2:Y:S02]  /*15ac0*/  @!P0 SYNCS.PHASECHK.TRANS64 P0, [R6+URZ], R5 ;  /* 0x00000005060085a7 */ /* 0x000ea4000800007f */
[----:B--2---:R-:W-:Y:S05]  /*15ad0*/  @!P0 BRA `(.L_x_1159) ;  /* 0xfffffffc00f08947 */ /* 0x004fea000383ffff */
[----:B------:R-:W-:Y:S05]  /*15ae0*/  BRA `(.L_x_1178) ;  /* 0xfffffff800407947 */ /* 0x000fea000383ffff */
.L_x_1160:
[----:B--2---:R2:W3:Y:S02]  /*15af0*/  SYNCS.PHASECHK.TRANS64.TRYWAIT P0, [R3+URZ], R0 ;  /* 0x00000000030075a7 */ /* 0x0044e4000800017f */
[----:B---3--:R-:W-:Y:S05]  /*15b00*/  @!P0 NANOSLEEP.SYNCS 0x989680 ;  /* 0x009896800000895d */ /* 0x008fea0003900000 */
[----:B------:R-:W3:Y:S02]  /*15b10*/  @!P0 SYNCS.PHASECHK.TRANS64 P0, [R3+URZ], R0 ;  /* 0x00000000030085a7 */ /* 0x000ee4000800007f */
[----:B---3--:R-:W-:Y:S05]  /*15b20*/  @!P0 BRA `(.L_x_1160) ;  /* 0xfffffffc00f08947 */ /* 0x008fea000383ffff */
[----:B------:R-:W-:Y:S05]  /*15b30*/  BRA `(.L_x_1179) ;  /* 0xfffffff800347947 */ /* 0x000fea000383ffff */
.L_x_1162:
[----:B--2---:R2:W3:Y:S02]  /*15b40*/  SYNCS.PHASECHK.TRANS64.TRYWAIT P0, [R2+URZ], R5 ;  /* 0x00000005020075a7 */ /* 0x0044e4000800017f */
[----:B---3--:R-:W-:Y:S05]  /*15b50*/  @!P0 NANOSLEEP.SYNCS 0x989680 ;  /* 0x009896800000895d */ /* 0x008fea0003900000 */
[----:B------:R-:W3:Y:S02]  /*15b60*/  @!P0 SYNCS.PHASECHK.TRANS64 P0, [R2+URZ], R5 ;  /* 0x00000005020085a7 */ /* 0x000ee4000800007f */
[----:B---3--:R-:W-:Y:S05]  /*15b70*/  @!P0 BRA `(.L_x_1162) ;  /* 0xfffffffc00f08947 */ /* 0x008fea000383ffff */
[----:B------:R-:W-:Y:S05]  /*15b80*/  BRA `(.L_x_1180) ;  /* 0xfffffff800387947 */ /* 0x000fea000383ffff */
.L_x_1181:
        /* <DEDUP_REMOVED lines=15> */
.L_x_3726:


//--------------------- .text._ZN7cutlass13device_kernelIN5flash11enable_sm90INS1_16FlashAttnBwdSm90INS1_25CollectiveMainloopBwdSm90ILi2ELi2ELi2EN4cute5tupleIJNS5_1CILi1EEES8_S8_EEENS6_IJNS7_ILi128EEESA_NS7_ILi64EEEEEENS_10bfloat16_tEfNS_4arch4Sm90ELb0ELb1ELb1ELb0ELb1ELb1ELb0ELb0ELi2ELi1ELi2ELi2ELb0EEENS1_21CollectiveEpilogueBwdISC_SD_SF_Li256ELb0ELb0ELi1EEENS1_19SingleTileSchedulerILb0ELb0ELb0ELi128EEEEEEEEEvNT_6ParamsE --------------------------
	.section	.text._ZN7cutlass13device_kernelIN5flash11enable_sm90INS1_16FlashAttnBwdSm90INS1_25CollectiveMainloopBwdSm90ILi2ELi2ELi2EN4cute5tupleIJNS5_1CILi1EEES8_S8_EEENS6_IJNS7_ILi128EEESA_NS7_ILi64EEEEEENS_10bfloat16_tEfNS_4arch4Sm90ELb0ELb1ELb1ELb0ELb1ELb1ELb0ELb0ELi2ELi1ELi2ELi2ELb0EEENS1_21CollectiveEpilogueBwdISC_SD_SF_Li256ELb0ELb0ELi1EEENS1_19SingleTileSchedulerILb0ELb0ELb0ELi128EEEEEEEEEvNT_6ParamsE,"ax",@progbits
	.align	128
.text._ZN7cutlass13device_kernelIN5flash11enable_sm90INS1_16FlashAttnBwdSm90INS1_25CollectiveMainloopBwdSm90ILi2ELi2ELi2EN4cute5tupleIJNS5_1CILi1EEES8_S8_EEENS6_IJNS7_ILi128EEESA_NS7_ILi64EEEEEENS_10bfloat16_tEfNS_4arch4Sm90ELb0ELb1ELb1ELb0ELb1ELb1ELb0ELb0ELi2ELi1ELi2ELi2ELb0EEENS1_21CollectiveEpilogueBwdISC_SD_SF_Li256ELb0ELb0ELi1EEENS1_19SingleTileSchedulerILb0ELb0ELb0ELi128EEEEEEEEEvNT_6ParamsE:
        .type           _ZN7cutlass13device_kernelIN5flash11enable_sm90INS1_16FlashAttnBwdSm90INS1_25CollectiveMainloopBwdSm90ILi2ELi2ELi2EN4cute5tupleIJNS5_1CILi1EEES8_S8_EEENS6_IJNS7_ILi128EEESA_NS7_ILi64EEEEEENS_10bfloat16_tEfNS_4arch4Sm90ELb0ELb1ELb1ELb0ELb1ELb1ELb0ELb0ELi2ELi1ELi2ELi2ELb0EEENS1_21CollectiveEpilogueBwdISC_SD_SF_Li256ELb0ELb0ELi1EEENS1_19SingleTileSchedulerILb0ELb0ELb0ELi128EEEEEEEEEvNT_6ParamsE,@function
        .size           _ZN7cutlass13device_kernelIN5flash11enable_sm90INS1_16FlashAttnBwdSm90INS1_25CollectiveMainloopBwdSm90ILi2ELi2ELi2EN4cute5tupleIJNS5_1CILi1EEES8_S8_EEENS6_IJNS7_ILi128EEESA_NS7_ILi64EEEEEENS_10bfloat16_tEfNS_4arch4Sm90ELb0ELb1ELb1ELb0ELb1ELb1ELb0ELb0ELi2ELi1ELi2ELi2ELb0EEENS1_21CollectiveEpilogueBwdISC_SD_SF_Li256ELb0ELb0ELi1EEENS1_19SingleTileSchedulerILb0ELb0ELb0ELi128EEEEEEEEEvNT_6ParamsE,(.L_x_3727 - _ZN7cutlass13device_kernelIN5flash11enable_sm90INS1_16FlashAttnBwdSm90INS1_25CollectiveMainloopBwdSm90ILi2ELi2ELi2EN4cute5tupleIJNS5_1CILi1EEES8_S8_EEENS6_IJNS7_ILi128EEESA_NS7_ILi64EEEEEENS_10bfloat16_tEfNS_4arch4Sm90ELb0ELb1ELb1ELb0ELb1ELb1ELb0ELb0ELi2ELi1ELi2ELi2ELb0EEENS1_21CollectiveEpilogueBwdISC_SD_SF_Li256ELb0ELb0ELi1EEENS1_19SingleTileSchedulerILb0ELb0ELb0ELi128EEEEEEEEEvNT_6ParamsE)
        .other          _ZN7cutlass13device_kernelIN5flash11enable_sm90INS1_16FlashAttnBwdSm90INS1_25CollectiveMainloopBwdSm90ILi2ELi2ELi2EN4cute5tupleIJNS5_1CILi1EEES8_S8_EEENS6_IJNS7_ILi128EEESA_NS7_ILi64EEEEEENS_10bfloat16_tEfNS_4arch4Sm90ELb0ELb1ELb1ELb0ELb1ELb1ELb0ELb0ELi2ELi1ELi2ELi2ELb0EEENS1_21CollectiveEpilogueBwdISC_SD_SF_Li256ELb0ELb0ELi1EEENS1_19SingleTileSchedulerILb0ELb0ELb0ELi128EEEEEEEEEvNT_6ParamsE,@"STO_CUDA_ENTRY STV_DEFAULT"
_ZN7cutlass13device_kernelIN5flash11enable_sm90INS1_16FlashAttnBwdSm90INS1_25CollectiveMainloopBwdSm90ILi2ELi2ELi2EN4cute5tupleIJNS5_1CILi1EEES8_S8_EEENS6_IJNS7_ILi128EEESA_NS7_ILi64EEEEEENS_10bfloat16_tEfNS_4arch4Sm90ELb0ELb1ELb1ELb0ELb1ELb1ELb0ELb0ELi2ELi1ELi2ELi2ELb0EEENS1_21CollectiveEpilogueBwdISC_SD_SF_Li256ELb0ELb0ELi1EEENS1_19SingleTileSchedulerILb0ELb0ELb0ELi128EEEEEEEEEvNT_6ParamsE:
        /* <DEDUP_REMOVED lines=30> */
.L_x_1183:
[----:B------:R-:W-:Y:S05]  /*01e0*/  BSYNC B0 ;  /* 0x0000000000007941 */ /* 0x000fea0003800000 */
.L_x_1182:
        /* <DEDUP_REMOVED lines=37> */
.L_x_1184:
        /* <DEDUP_REMOVED lines=22> */
.L_x_1185:
[----:B------:R-:W-:Y:S01]  /*05a0*/  PLOP3.LUT P0, PT, PT, PT, UP0, 0x80, 0x0 ;  /* 0x000000000000781c */ /* 0x000fe20003f0f008 */
[----:B------:R-:W-:Y:S01]  /*05b0*/  NOP ;  /* 0x0000000000007918 */ /* 0x000fe20000000000 */
[----:B------:R-:W-:Y:S01]  /*05c0*/  ULDC.64 UR38, c[0x0][0x208] ;  /* 0x0000820000267ab9 */ /* 0x000fe20000000a00 */
[----:B------:R-:W-:Y:S01]  /*05d0*/  BSSY B6, `(.L_x_1186) ;  /* 0x00015ca000067945 */ /* 0x000fe20003800000 */
[----:B-12-4-:R-:W-:Y:S09]  /*05e0*/  BAR.SYNC.DEFER_BLOCKING 0x0 ;  /* 0x0000000000007b1d */ /* 0x016ff20000010000 */
[----:B------:R-:W-:Y:S05]  /*05f0*/  @!P0 BRA `(.L_x_1187) ;  /* 0x0000012000f88947 */ /* 0x000fea0003800000 */
.L_x_1188:
        /* <DEDUP_REMOVED lines=71> */
.L_x_1190:
        /* <DEDUP_REMOVED lines=28> */
.L_x_1193:
        /* <DEDUP_REMOVED lines=15> */
.L_x_1192:
        /* <DEDUP_REMOVED lines=22> */
.L_x_1195:
        /* <DEDUP_REMOVED lines=15> */
.L_x_1194:
[----:B------:R-:W-:Y:S01]  /*0f70*/  SHF.R.S32.HI R6, RZ, 0x1f, R17 ;  /* 0x0000001fff067819 */ /* 0x000fe20000011411 */
[----:B------:R-:W-:-:S03]  /*0f80*/  UMOV UR4, 0xffffffff ;  /* 0xffffffff00047882 */ /* 0x000fc60000000000 */
[----:B------:R-:W-:-:S04]  /*0f90*/  LEA.HI R0, R6, R17, RZ, 0x7 ;  /* 0x0000001106007211 */ /* 0x000fc800078f38ff */
[----:B------:R-:W-:Y:S01]  /*0fa0*/  SHF.R.S32.HI R18, RZ, 0x7, R0 ;  /* 0x00000007ff127819 */ /* 0x000fe20000011400 */
[----:B------:R-:W-:Y:S06]  /*0fb0*/  BRA.DIV UR4, `(.L_x_1196) ;  /* 0x0000015204b47947 */ /* 0x000fec000b800000 */
[----:B------:R1:W2:Y:S02]  /*0fc0*/  SHFL.IDX PT, R14, R18, RZ, 0x1f ;  /* 0x00001fff120e7589 */ /* 0x0002a400000e0000 */
.L_x_1338:
        /* <DEDUP_REMOVED lines=24> */
.L_x_1197:
        /* <DEDUP_REMOVED lines=134> */
.L_x_1210:
[----:B------:R-:W-:Y:S05]  /*19b0*/  YIELD ;  /* 0x0000000000007946 */ /* 0x000fea0003800000 */
[----:B------:R-:W-:-:S06]  /*19c0*/  ULOP3.LUT UR4, UR36, 0x1, URZ, 0xfc, !UPT ;  /* 0x0000000124047892 */ /* 0x000fcc000f8efc3f */
[----:B-1----:R-:W-:-:S05]  /*19d0*/  IMAD.U32 R5, RZ, RZ, UR4 ;  /* 0x00000004ff057e24 */ /* 0x002fca000f8e00ff */
[----:B------:R-:W-:-:S13]  /*19e0*/  ISETP.NE.AND P6, PT, R5, 0x3, PT ;  /* 0x000000030500780c */ /* 0x000fda0003fc5270 */
[----:B------:R-:W-:Y:S05]  /*19f0*/  @!P6 BRA `(.L_x_1200) ;  /* 0x000000000004e947 */ /* 0x000fea0003800000 */
[----:B------:R-:W-:Y:S01]  /*1a00*/  BPT.TRAP 0x1 ;  /* 0x000000040000795c */ /* 0x000fe20000300000 */
.L_x_1200:
[----:B------:R-:W-:Y:S02]  /*1a10*/  LEA R6, R0, R16, 0x3 ;  /* 0x0000001000067211 */ /* 0x000fe400078e18ff */
[----:B------:R-:W-:-:S04]  /*1a20*/  SHF.L.U32 R23, R4, 0x1f, RZ ;  /* 0x0000001f04177819 */ /* 0x000fc800000006ff */
[----:B------:R1:W2:Y:S01]  /*1a30*/  SYNCS.PHASECHK.TRANS64.TRYWAIT P0, [R6+URZ+0x30c10], R23 ;  /* 0x030c1017060075a7 */ /* 0x0002a2000800017f */
[----:B------:R-:W-:Y:S05]  /*1a40*/  @!P6 BRA `(.L_x_1201) ;  /* 0x000000000004e947 */ /* 0x000fea0003800000 */
[----:B------:R-:W-:Y:S01]  /*1a50*/  BPT.TRAP 0x1 ;  /* 0x000000040000795c */ /* 0x000fe20000300000 */
.L_x_1201:
[----:B------:R-:W-:-:S05]  /*1a60*/  VIADD R5, R16, 0x10000 ;  /* 0x0001000010057836 */ /* 0x000fca0000000000 */
[----:B------:R-:W-:-:S04]  /*1a70*/  SHF.R.U32.HI R5, RZ, 0x4, R5 ;  /* 0x00000004ff057819 */ /* 0x000fc80000011605 */
[----:B------:R-:W-:Y:S01]  /*1a80*/  LOP3.LUT R5, R5, 0x3fff, RZ, 0xc0, !PT ;  /* 0x00003fff05057812 */ /* 0x000fe200078ec0ff */
[----:B--2---:R-:W-:Y:S06]  /*1a90*/  @P0 BRA `(.L_x_1202) ;  /* 0x0000000000080947 */ /* 0x004fec0003800000 */
[----:B------:R-:W2:Y:S02]  /*1aa0*/  SYNCS.PHASECHK.TRANS64.TRYWAIT P0, [R6+URZ+0x30c10], R23 ;  /* 0x030c1017060075a7 */ /* 0x000ea4000800017f */
[----:B--2---:R-:W-:Y:S05]  /*1ab0*/  @!P0 BRA `(.L_x_1203) ;  /* 0x0000014800288947 */ /* 0x004fea0003800000 */
.L_x_1202:
        /* <DEDUP_REMOVED lines=65> */
.L_x_1204:
[----:B------:R1:W1:Y:S01]  /*1ed0*/  SYNCS.PHASECHK.TRANS64.TRYWAIT P0, [R6+URZ+0x30c30], R23 ;  /* 0x030c3017060075a7 */ /* 0x000262000800017f */
[----:B------:R-:W-:Y:S05]  /*1ee0*/  @!P6 BRA `(.L_x_1205) ;  /* 0x000000000004e947 */ /* 0x000fea0003800000 */
[----:B------:R-:W-:Y:S01]  /*1ef0*/  BPT.TRAP 0x1 ;  /* 0x000000040000795c */ /* 0x000fe20000300000 */
.L_x_1205:
[----:B-1----:R-:W-:Y:S05]  /*1f00*/  @P0 BRA `(.L_x_1206) ;  /* 0x0000000000080947 */ /* 0x002fea0003800000 */
[----:B------:R-:W1:Y:S02]  /*1f10*/  SYNCS.PHASECHK.TRANS64.TRYWAIT P0, [R6+URZ+0x30c30], R23 ;  /* 0x030c3017060075a7 */ /* 0x000e64000800017f */
[----:B-1----:R-:W-:Y:S05]  /*1f20*/  @!P0 BRA `(.L_x_1207) ;  /* 0x0000014400208947 */ /* 0x002fea0003800000 */
.L_x_1206:
        /* <DEDUP_REMOVED lines=1124> */
.L_x_1208:
        /* <DEDUP_REMOVED lines=68> */
.L_x_1209:
        /* <DEDUP_REMOVED lines=12> */
.L_x_1199:
        /* <DEDUP_REMOVED lines=15> */
[----:B------:R-:W2:Y:S04]  /*6b60*/  LDL R13, [R1+0x6c] ;  /* 0x00006c00010d7983 */ /* 0x000ea80000100800 */
[----:B------:R-:W3:Y:S04]  /*6b70*/  LDL R10, [R1+0x48] ;  /* 0x00004800010a7983 */ /* 0x000ee80000100800 */
[----:B------:R-:W4:Y:S01]  /*6b80*/  LDL R12, [R1+0x68] ;  /* 0x00006800010c7983 */ /* 0x000f220000100800 */
[----:B------:R-:W5:Y:S01]  /*6b90*/  S2R R5, SR_TID.X ;  /* 0x0000000000057919 */ /* 0x000f620000002100 */
[----:B------:R-:W1:Y:S01]  /*6ba0*/  S2R R11, SR_TID.X ;  /* 0x00000000000b7919 */ /* 0x000e620000002100 */
[----:B------:R-:W-:Y:S01]  /*6bb0*/  IMAD R8, R8, -0x80, R7 ;  /* 0xffffff8008087824 */ /* 0x000fe200078e0207 */
[----:B-----5:R-:W-:Y:S01]  /*6bc0*/  IADD3 R9, R5, -0x80, RZ ;  /* 0xffffff8005097810 */ /* 0x020fe20007ffe0ff */
[----:B-1----:R-:W-:Y:S01]  /*6bd0*/  VIADD R17, R11, 0xffffff80 ;  /* 0xffffff800b117836 */ /* 0x002fe20000000000 */
[----:B------:R-:W-:Y:S01]  /*6be0*/  MOV R21, 0x40000040 ;  /* 0x4000004000157802 */ /* 0x000fe20000000f00 */
[----:B------:R-:W-:-:S02]  /*6bf0*/  IMAD.MOV.U32 R23, RZ, RZ, 0x40000040 ;  /* 0x40000040ff177424 */ /* 0x000fc400078e00ff */
[----:B------:R-:W-:Y:S01]  /*6c00*/  IMAD.MOV.U32 R19, RZ, RZ, 0x40000040 ;  /* 0x40000040ff137424 */ /* 0x000fe200078e00ff */
[----:B--2---:R-:W-:Y:S01]  /*6c10*/  LEA.HI R13, R13, R15, RZ, 0x5 ;  /* 0x0000000f0d0d7211 */ /* 0x004fe200078f28ff */
[----:B------:R-:W-:Y:S02]  /*6c20*/  VIADD R15, R11, 0xffffff80 ;  /* 0xffffff800b0f7836 */ /* 0x000fe40000000000 */
[----:B---3--:R-:W-:Y:S01]  /*6c30*/  IMAD.MOV.U32 R14, RZ, RZ, R10 ;  /* 0x000000ffff0e7224 */ /* 0x008fe200078e000a */
[----:B------:R-:W-:Y:S02]  /*6c40*/  SHF.R.S32.HI R10, RZ, 0x1f, R9 ;  /* 0x0000001fff0a7819 */ /* 0x000fe40000011409 */
[----:B------:R-:W-:Y:S02]  /*6c50*/  SHF.R.S32.HI R15, RZ, 0x1f, R15 ;  /* 0x0000001fff0f7819 */ /* 0x000fe4000001140f */
[----:B------:R-:W-:Y:S02]  /*6c60*/  LEA.HI R5, R10, R9, RZ, 0x5 ;  /* 0x000000090a057211 */ /* 0x000fe400078f28ff */
[----:B----4-:R-:W-:-:S02]  /*6c70*/  SHF.R.S32.HI R11, RZ, 0x2, R12 ;  /* 0x00000002ff0b7819 */ /* 0x010fc4000001140c */
[----:B------:R-:W-:Y:S02]  /*6c80*/  LEA.HI R15, R15, R17, RZ, 0x7 ;  /* 0x000000110f0f7211 */ /* 0x000fe400078f38ff */
[----:B------:R-:W-:Y:S02]  /*6c90*/  SHF.R.S32.HI R12, RZ, 0x1f, R12 ;  /* 0x0000001fff0c7819 */ /* 0x000fe4000001140c */
[----:B------:R-:W-:Y:S02]  /*6ca0*/  LOP3.LUT R6, R5, 0xffffffe0, RZ, 0xc0, !PT ;  /* 0xffffffe005067812 */ /* 0x000fe400078ec0ff */
[----:B------:R-:W-:Y:S02]  /*6cb0*/  SHF.R.S32.HI R13, RZ, 0x5, R13 ;  /* 0x00000005ff0d7819 */ /* 0x000fe4000001140d */
[----:B------:R-:W-:Y:S02]  /*6cc0*/  SHF.R.S32.HI R15, RZ, 0x7, R15 ;  /* 0x00000007ff0f7819 */ /* 0x000fe4000001140f */
[----:B------:R-:W-:-:S02]  /*6cd0*/  LEA.HI R12, R12, R11, RZ, 0x3 ;  /* 0x0000000b0c0c7211 */ /* 0x000fc400078f18ff */
[----:B------:R-:W-:Y:S01]  /*6ce0*/  IADD3 R7, R9, -R6, RZ ;  /* 0x8000000609077210 */ /* 0x000fe20007ffe0ff */
[----:B------:R-:W-:Y:S01]  /*6cf0*/  IMAD R6, R13, -0x10, R8 ;  /* 0xfffffff00d067824 */ /* 0x000fe200078e0208 */
[----:B------:R-:W-:Y:S02]  /*6d00*/  LEA.HI R5, R15, R15, RZ, 0x1 ;  /* 0x0000000f0f057211 */ /* 0x000fe400078f08ff */
[----:B------:R-:W-:Y:S02]  /*6d10*/  LOP3.LUT R12, R12, 0xfffffff8, RZ, 0xc0, !PT ;  /* 0xfffffff80c0c7812 */ /* 0x000fe400078ec0ff */
[----:B------:R-:W-:Y:S02]  /*6d20*/  SHF.R.S32.HI R8, RZ, 0x1f, R7 ;  /* 0x0000001fff087819 */ /* 0x000fe40000011407 */
[----:B------:R-:W-:Y:S02]  /*6d30*/  LOP3.LUT R5, R5, 0xfffffffe, RZ, 0xc0, !PT ;  /* 0xfffffffe05057812 */ /* 0x000fe400078ec0ff */
[----:B------:R-:W-:-:S02]  /*6d40*/  LEA.HI R13, R10, R9, RZ, 0x2 ;  /* 0x000000090a0d7211 */ /* 0x000fc400078f10ff */
[----:B------:R-:W-:Y:S02]  /*6d50*/  IADD3 R6, R6, R12, -R11 ;  /* 0x0000000c06067210 */ /* 0x000fe40007ffe80b */
[CC--:B------:R-:W-:Y:S02]  /*6d60*/  LEA.HI R10, R8.reuse, R7.reuse, RZ, 0x3 ;  /* 0x00000007080a7211 */ /* 0x0c0fe400078f18ff */
[----:B------:R-:W-:Y:S01]  /*6d70*/  LEA.HI R12, R8, R7, RZ, 0x2 ;  /* 0x00000007080c7211 */ /* 0x000fe200078f10ff */
[----:B------:R-:W-:Y:S01]  /*6d80*/  IMAD.MOV.U32 R17, RZ, RZ, R14 ;  /* 0x000000ffff117224 */ /* 0x000fe200078e000e */
[----:B------:R-:W-:Y:S01]  /*6d90*/  LOP3.LUT R14, R13, 0xfffffffc, RZ, 0xc0, !PT ;  /* 0xfffffffc0d0e7812 */ /* 0x000fe200078ec0ff */
[----:B------:R-:W-:Y:S01]  /*6da0*/  IMAD.IADD R5, R15, 0x1, -R5 ;  /* 0x000000010f057824 */ /* 0x000fe200078e0a05 */
[----:B------:R-:W-:Y:S02]  /*6db0*/  SHF.R.S32.HI R11, RZ, 0x3, R10 ;  /* 0x00000003ff0b7819 */ /* 0x000fe4000001140a */
[----:B------:R-:W-:-:S02]  /*6dc0*/  SHF.R.S32.HI R13, RZ, 0x2, R12 ;  /* 0x00000002ff0d7819 */ /* 0x000fc4000001140c */
[----:B------:R-:W-:Y:S01]  /*6dd0*/  SHF.R.S32.HI R10, RZ, 0x1f, R10 ;  /* 0x0000001fff0a7819 */ /* 0x000fe2000001140a */
[----:B------:R-:W-:Y:S01]  /*6de0*/  IMAD R8, R5, -0x40, R6 ;  /* 0xffffffc005087824 */ /* 0x000fe200078e0206 */
[----:B------:R-:W-:Y:S01]  /*6df0*/  IADD3 R7, R9, -R14, RZ ;  /* 0x8000000e09077210 */ /* 0x000fe20007ffe0ff */
[C---:B------:R-:W-:Y:S01]  /*6e00*/  VIADD R5, R13.reuse, 0x8 ;  /* 0x000000080d057836 */ /* 0x040fe20000000000 */
[----:B------:R-:W-:Y:S01]  /*6e10*/  LEA.HI R10, R10, R11, RZ, 0x4 ;  /* 0x0000000b0a0a7211 */ /* 0x000fe200078f20ff */
[----:B------:R-:W-:Y:S01]  /*6e20*/  VIADD R9, R13, 0x10 ;  /* 0x000000100d097836 */ /* 0x000fe20000000000 */
[----:B------:R-:W-:Y:S02]  /*6e30*/  LEA.HI R12, R12, R13, RZ, 0x1 ;  /* 0x0000000d0c0c7211 */ /* 0x000fe400078f08ff */
[----:B------:R-:W-:Y:S02]  /*6e40*/  LOP3.LUT R10, R10, 0x1ffffff0, RZ, 0xc0, !PT ;  /* 0x1ffffff00a0a7812 */ /* 0x000fe400078ec0ff */
[----:B------:R-:W-:-:S02]  /*6e50*/  LOP3.LUT R12, R12, 0xfffffffe, RZ, 0xc0, !PT ;  /* 0xfffffffe0c0c7812 */ /* 0x000fc400078ec0ff */
[----:B------:R-:W-:Y:S02]  /*6e60*/  LEA.HI R6, R5, R5, RZ, 0x1 ;  /* 0x0000000505067211 */ /* 0x000fe400078f08ff */
[----:B------:R-:W-:Y:S01]  /*6e70*/  LEA.HI R14, R9, R9, RZ, 0x1 ;  /* 0x00000009090e7211 */ /* 0x000fe200078f08ff */
[----:B------:R-:W-:Y:S01]  /*6e80*/  IMAD.IADD R12, R13, 0x1, -R12 ;  /* 0x000000010d0c7824 */ /* 0x000fe200078e0a0c */
[----:B------:R-:W-:Y:S01]  /*6e90*/  IADD3 R11, R11, -R10, RZ ;  /* 0x8000000a0b0b7210 */ /* 0x000fe20007ffe0ff */
[----:B------:R-:W-:Y:S01]  /*6ea0*/  VIADD R13, R13, 0x18 ;  /* 0x000000180d0d7836 */ /* 0x000fe20000000000 */
[----:B------:R-:W-:Y:S02]  /*6eb0*/  LOP3.LUT R10, R6, 0xfffffffe, RZ, 0xc0, !PT ;  /* 0xfffffffe060a7812 */ /* 0x000fe400078ec0ff */
[----:B------:R-:W-:Y:S02]  /*6ec0*/  LOP3.LUT R18, R14, 0xfffffffe, RZ, 0xc0, !PT ;  /* 0xfffffffe0e127812 */ /* 0x000fe400078ec0ff */
[----:B------:R-:W-:Y:S01]  /*6ed0*/  LEA R11, R11, R12, 0x3 ;  /* 0x0000000c0b0b7211 */ /* 0x000fe200078e18ff */
[----:B------:R-:W-:Y:S01]  /*6ee0*/  IMAD.IADD R10, R5, 0x1, -R10 ;  /* 0x00000001050a7824 */ /* 0x000fe200078e0a0a */
[----:B------:R-:W-:Y:S01]  /*6ef0*/  SHF.R.S32.HI R5, RZ, 0x1, R6 ;  /* 0x00000001ff057819 */ /* 0x000fe20000011406 */
[----:B------:R-:W-:Y:S01]  /*6f00*/  IMAD.IADD R18, R9, 0x1, -R18 ;  /* 0x0000000109127824 */ /* 0x000fe200078e0a12 */
[----:B------:R-:W-:-:S02]  /*6f10*/  LEA.HI R9, R13, R13, RZ, 0x1 ;  /* 0x0000000d0d097211 */ /* 0x000fc400078f08ff */
[----:B------:R-:W-:Y:S01]  /*6f20*/  SHF.R.S32.HI R6, RZ, 0x1f, R6 ;  /* 0x0000001fff067819 */ /* 0x000fe20000011406 */
[----:B------:R1:W-:Y:S01]  /*6f30*/  STL [R1+0x58], R11 ;  /* 0x0000580b01007387 */ /* 0x0003e20000100800 */
[----:B------:R-:W-:Y:S02]  /*6f40*/  LOP3.LUT R12, R9, 0xfffffffe, RZ, 0xc0, !PT ;  /* 0xfffffffe090c7812 */ /* 0x000fe400078ec0ff */
[----:B------:R-:W-:Y:S02]  /*6f50*/  LEA.HI R6, R6, R5, RZ, 0x4 ;  /* 0x0000000506067211 */ /* 0x000fe400078f20ff */
[----:B------:R-:W-:Y:S02]  /*6f60*/  IADD3 R13, R13, -R12, RZ ;  /* 0x8000000c0d0d7210 */ /* 0x000fe40007ffe0ff */
[----:B------:R-:W-:Y:S02]  /*6f70*/  LOP3.LUT R12, R6, 0x1ffffff0, RZ, 0xc0, !PT ;  /* 0x1ffffff0060c7812 */ /* 0x000fe400078ec0ff */
[----:B-1----:R-:W-:-:S02]  /*6f80*/  SHF.R.S32.HI R11, RZ, 0x1, R14 ;  /* 0x00000001ff0b7819 */ /* 0x002fc4000001140e */
[----:B------:R-:W-:Y:S02]  /*6f90*/  SHF.R.S32.HI R14, RZ, 0x1f, R14 ;  /* 0x0000001fff0e7819 */ /* 0x000fe4000001140e */
[--C-:B------:R-:W-:Y:S02]  /*6fa0*/  SHF.R.S32.HI R15, RZ, 0x1, R9.reuse ;  /* 0x00000001ff0f7819 */ /* 0x100fe40000011409 */
[----:B------:R-:W-:Y:S02]  /*6fb0*/  LEA.HI R14, R14, R11, RZ, 0x4 ;  /* 0x0000000b0e0e7211 */ /* 0x000fe400078f20ff */
[----:B------:R-:W-:Y:S01]  /*6fc0*/  SHF.R.S32.HI R20, RZ, 0x1f, R9 ;  /* 0x0000001fff147819 */ /* 0x000fe20000011409 */
[----:B------:R-:W-:Y:S01]  /*6fd0*/  IMAD.IADD R9, R5, 0x1, -R12 ;  /* 0x0000000105097824 */ /* 0x000fe200078e0a0c */
[----:B------:R-:W-:Y:S01]  /*6fe0*/  LOP3.LUT R14, R14, 0x1ffffff0, RZ, 0xc0, !PT ;  /* 0x1ffffff00e0e7812 */ /* 0x000fe200078ec0ff */
[----:B------:R-:W-:Y:S01]  /*6ff0*/  IMAD R6, R17, 0x2000, R16 ;  /* 0x0000200011067824 */ /* 0x000fe200078e0210 */
[----:B------:R-:W-:Y:S01]  /*7000*/  LEA.HI R20, R20, R15, RZ, 0x4 ;  /* 0x0000000f14147211 */ /* 0x000fe200078f20ff */
[----:B------:R-:W-:Y:S01]  /*7010*/  IMAD R9, R9, 0x8, R10 ;  /* 0x0000000809097824 */ /* 0x000fe200078e020a */
[----:B------:R-:W-:Y:S01]  /*7020*/  IADD3 R11, R11, -R14, RZ ;  /* 0x8000000e0b0b7210 */ /* 0x000fe20007ffe0ff */
[----:B------:R-:W-:Y:S01]  /*7030*/  VIADD R12, R6, 0x4000 ;  /* 0x00004000060c7836 */ /* 0x000fe20000000000 */
[----:B------:R-:W-:-:S02]  /*7040*/  LOP3.LUT R20, R20, 0x1ffffff0, RZ, 0xc0, !PT ;  /* 0x1ffffff014147812 */ /* 0x000fc400078ec0ff */
[----:B------:R-:W-:Y:S01]  /*7050*/  IADD3 R5, R6, 0x20c00, RZ ;  /* 0x00020c0006057810 */ /* 0x000fe20007ffe0ff */
[----:B------:R1:W-:Y:S01]  /*7060*/  STL [R1+0x50], R9 ;  /* 0x0000500901007387 */ /* 0x0003e20000100800 */
[----:B------:R-:W-:Y:S01]  /*7070*/  SHF.R.U32.HI R6, RZ, 0x4, R6 ;  /* 0x00000004ff067819 */ /* 0x000fe20000011606 */
[----:B------:R-:W-:Y:S01]  /*7080*/  IMAD.IADD R20, R15, 0x1, -R20 ;  /* 0x000000010f147824 */ /* 0x000fe200078e0a14 */
[----:B------:R-:W-:Y:S02]  /*7090*/  SHF.R.U32.HI R5, RZ, 0x4, R5 ;  /* 0x00000004ff057819 */ /* 0x000fe40000011605 */
[----:B------:R-:W-:Y:S02]  /*70a0*/  SHF.R.U32.HI R12, RZ, 0x4, R12 ;  /* 0x00000004ff0c7819 */ /* 0x000fe4000001160c */
[----:B------:R-:W-:Y:S01]  /*70b0*/  LOP3.LUT R6, R6, 0x3fff, RZ, 0xc0, !PT ;  /* 0x00003fff06067812 */ /* 0x000fe200078ec0ff */
[----:B-1----:R-:W-:Y:S01]  /*70c0*/  IMAD R9, R11, 0x8, R18 ;  /* 0x000000080b097824 */ /* 0x002fe200078e0212 */
[----:B------:R-:W-:-:S02]  /*70d0*/  LOP3.LUT R5, R5, 0x3fff, RZ, 0xc0, !PT ;  /* 0x00003fff05057812 */ /* 0x000fc400078ec0ff */
[----:B------:R-:W-:Y:S02]  /*70e0*/  LOP3.LUT R12, R12, 0x3fff, RZ, 0xc0, !PT ;  /* 0x00003fff0c0c7812 */ /* 0x000fe400078ec0ff */
[----:B------:R1:W-:Y:S01]  /*70f0*/  STL [R1+0x4c], R9 ;  /* 0x00004c0901007387 */ /* 0x0003e20000100800 */
[----:B------:R-:W-:Y:S02]  /*7100*/  LEA R10, R20, R13, 0x3 ;  /* 0x0000000d140a7211 */ /* 0x000fe400078e18ff */
[----:B------:R-:W-:Y:S02]  /*7110*/  LOP3.LUT R5, R5, 0x10000, RZ, 0xfc, !PT ;  /* 0x0001000005057812 */ /* 0x000fe400078efcff */
[----:B-1----:R-:W-:Y:S02]  /*7120*/  LOP3.LUT R9, R6, 0x10000, RZ, 0xfc, !PT ;  /* 0x0001000006097812 */ /* 0x002fe400078efcff */
[----:B------:R-:W-:Y:S01]  /*7130*/  LOP3.LUT R6, R12, 0x10000, RZ, 0xfc, !PT ;  /* 0x000100000c067812 */ /* 0x000fe200078efcff */
[----:B------:R1:W-:Y:S02]  /*7140*/  STL [R1+0x44], R10 ;  /* 0x0000440a01007387 */ /* 0x0003e40000100800 */
[C---:B------:R-:W-:Y:S01]  /*7150*/  VIADD R22, R9.reuse, 0x2 ;  /* 0x0000000209167836 */ /* 0x040fe20000000000 */
[C---:B------:R-:W-:Y:S01]  /*7160*/  IADD3 R18, R9.reuse, 0x6, RZ ;  /* 0x0000000609127810 */ /* 0x040fe20007ffe0ff */
[----:B------:R-:W-:Y:S01]  /*7170*/  VIADD R20, R9, 0x4 ;  /* 0x0000000409147836 */ /* 0x000fe20000000000 */
[----:B------:R-:W-:Y:S01]  /*7180*/  STL [R1+0x3c], R9 ;  /* 0x00003c0901007387 */ /* 0x000fe20000100800 */
[----:B------:R-:W-:Y:S01]  /*7190*/  IMAD.MOV.U32 R11, RZ, RZ, 0x40000040 ;  /* 0x40000040ff0b7424 */ /* 0x000fe200078e00ff */
[----:B------:R-:W-:Y:S01]  /*71a0*/  MOV R13, 0x40000040 ;  /* 0x40000040000d7802 */ /* 0x000fe20000000f00 */
[C---:B------:R-:W-:Y:S01]  /*71b0*/  VIADD R14, R6.reuse, 0x2 ;  /* 0x00000002060e7836 */ /* 0x040fe20000000000 */
[----:B------:R2:W-:Y:S01]  /*71c0*/  STL [R1+0x5c], R5 ;  /* 0x00005c0501007387 */ /* 0x0005e20000100800 */
[----:B-1----:R-:W-:Y:S01]  /*71d0*/  IADD3 R10, R6, 0x6, RZ ;  /* 0x00000006060a7810 */ /* 0x002fe20007ffe0ff */
[----:B------:R-:W-:-:S02]  /*71e0*/  IMAD.MOV.U32 R15, RZ, RZ, 0x40000040 ;  /* 0x40000040ff0f7424 */ /* 0x000fc400078e00ff */
[----:B------:R1:W-:Y:S01]  /*71f0*/  STL [R1+0x38], R6 ;  /* 0x0000380601007387 */ /* 0x0003e20000100800 */
[----:B------:R-:W-:-:S03]  /*7200*/  VIADD R12, R6, 0x4 ;  /* 0x00000004060c7836 */ /* 0x000fc60000000000 */
[----:B------:R3:W-:Y:S04]  /*7210*/  STL.64 [R1+0x30], R22 ;  /* 0x0000301601007387 */ /* 0x0007e80000100a00 */
[----:B------:R3:W-:Y:S04]  /*7220*/  STL.64 [R1+0x28], R20 ;  /* 0x0000281401007387 */ /* 0x0007e80000100a00 */
[----:B------:R3:W-:Y:S04]  /*7230*/  STL.64 [R1+0x20], R18 ;  /* 0x0000201201007387 */ /* 0x0007e80000100a00 */
[----:B------:R3:W-:Y:S04]  /*7240*/  STL.64 [R1+0x8], R10 ;  /* 0x0000080a01007387 */ /* 0x0007e80000100a00 */
[----:B------:R3:W-:Y:S04]  /*7250*/  STL.64 [R1+0x18], R14 ;  /* 0x0000180e01007387 */ /* 0x0007e80000100a00 */
[----:B------:R3:W-:Y:S01]  /*7260*/  STL.64 [R1+0x10], R12 ;  /* 0x0000100c01007387 */ /* 0x0007e20000100a00 */
[C---:B--2---:R-:W-:Y:S01]  /*7270*/  VIADD R5, R7.reuse, 0x4 ;  /* 0x0000000407057836 */ /* 0x044fe20000000000 */
[C---:B-1----:R-:W-:Y:S01]  /*7280*/  IADD3 R6, R7.reuse, 0xc, RZ ;  /* 0x0000000c07067810 */ /* 0x042fe20007ffe0ff */
[C---:B------:R-:W-:Y:S01]  /*7290*/  VIADD R9, R7.reuse, 0x8 ;  /* 0x0000000807097836 */ /* 0x040fe20000000000 */
[C---:B------:R-:W-:Y:S01]  /*72a0*/  IADD3 R6, R7.reuse, 0x18, RZ ;  /* 0x0000001807067810 */ /* 0x040fe20007ffe0ff */
[----:B------:R-:W-:-:S02]  /*72b0*/  VIADD R5, R7, 0x10 ;  /* 0x0000001007057836 */ /* 0x000fc40000000000 */
[C---:B------:R-:W-:Y:S02]  /*72c0*/  VIADD R9, R7.reuse, 0x14 ;  /* 0x0000001407097836 */ /* 0x040fe40000000000 */
[----:B------:R-:W-:-:S07]  /*72d0*/  VIADD R5, R7, 0x1c ;  /* 0x0000001c07057836 */ /* 0x000fce0000000000 */
.L_x_1222:
[----:B------:R-:W-:Y:S01]  /*72e0*/  IMAD.U32 R5, RZ, RZ, UR36 ;  /* 0x00000024ff057e24 */ /* 0x000fe2000f8e00ff */
[----:B------:R-:W-:Y:S05]  /*72f0*/  YIELD ;  /* 0x0000000000007946 */ /* 0x000fea0003800000 */
[----:B------:R-:W-:-:S04]  /*7300*/  LOP3.LUT R5, R5, 0x1, RZ, 0xfc, !PT ;  /* 0x0000000105057812 */ /* 0x000fc800078efcff */
[----:B------:R-:W-:-:S13]  /*7310*/  ISETP.NE.AND P0, PT, R5, 0x3, PT ;  /* 0x000000030500780c */ /* 0x000fda0003f05270 */
[----:B------:R-:W-:Y:S05]  /*7320*/  @!P0 BRA `(.L_x_1212) ;  /* 0x0000000000048947 */ /* 0x000fea0003800000 */
[----:B------:R-:W-:Y:S01]  /*7330*/  BPT.TRAP 0x1 ;  /* 0x000000040000795c */ /* 0x000fe20000300000 */
.L_x_1212:
[----:B------:R-:W-:Y:S02]  /*7340*/  LEA R6, R0, R16, 0x3 ;  /* 0x0000001000067211 */ /* 0x000fe400078e18ff */
[----:B---3--:R-:W-:-:S04]  /*7350*/  SHF.L.U32 R23, R4, 0x1f, RZ ;  /* 0x0000001f04177819 */ /* 0x008fc800000006ff */
[----:B------:R1:W2:Y:S01]  /*7360*/  SYNCS.PHASECHK.TRANS64.TRYWAIT P1, [R6+URZ+0x30c10], R23 ;  /* 0x030c1017060075a7 */ /* 0x0002a2000802017f */
[----:B------:R-:W-:Y:S05]  /*7370*/  @!P0 BRA `(.L_x_1213) ;  /* 0x0000000000048947 */ /* 0x000fea0003800000 */
[----:B------:R-:W-:Y:S01]  /*7380*/  BPT.TRAP 0x1 ;  /* 0x000000040000795c */ /* 0x000fe20000300000 */
.L_x_1213:
[----:B------:R-:W-:-:S05]  /*7390*/  VIADD R5, R16, 0x10000 ;  /* 0x0001000010057836 */ /* 0x000fca0000000000 */
[----:B------:R-:W-:-:S04]  /*73a0*/  SHF.R.U32.HI R5, RZ, 0x4, R5 ;  /* 0x00000004ff057819 */ /* 0x000fc80000011605 */
[----:B------:R-:W-:-:S04]  /*73b0*/  LOP3.LUT R5, R5, 0x3fff, RZ, 0xc0, !PT ;  /* 0x00003fff05057812 */ /* 0x000fc800078ec0ff */
[----:B------:R-:W-:Y:S01]  /*73c0*/  LOP3.LUT R9, R5, 0x10000, RZ, 0xfc, !PT ;  /* 0x0001000005097812 */ /* 0x000fe200078efcff */
[----:B--2---:R-:W-:Y:S06]  /*73d0*/  @P1 BRA `(.L_x_1214) ;  /* 0x0000000000081947 */ /* 0x004fec0003800000 */
[----:B------:R-:W2:Y:S02]  /*73e0*/  SYNCS.PHASECHK.TRANS64.TRYWAIT P1, [R6+URZ+0x30c10], R23 ;  /* 0x030c1017060075a7 */ /* 0x000ea4000802017f */
[----:B--2---:R-:W-:Y:S05]  /*73f0*/  @!P1 BRA `(.L_x_1215) ;  /* 0x000000f000009947 */ /* 0x004fea0003800000 */
.L_x_1214:
        /* <DEDUP_REMOVED lines=63> */
.L_x_1216:
[----:B------:R1:W1:Y:S01]  /*77f0*/  SYNCS.PHASECHK.TRANS64.TRYWAIT P1, [R6+URZ+0x30c30], R23 ;  /* 0x030c3017060075a7 */ /* 0x000262000802017f */
[----:B------:R-:W-:Y:S05]  /*7800*/  @!P0 BRA `(.L_x_1217) ;  /* 0x0000000000048947 */ /* 0x000fea0003800000 */
[----:B------:R-:W-:Y:S01]  /*7810*/  BPT.TRAP 0x1 ;  /* 0x000000040000795c */ /* 0x000fe20000300000 */
.L_x_1217:
[----:B-1----:R-:W-:Y:S05]  /*7820*/  @P1 BRA `(.L_x_1218) ;  /* 0x0000000000081947 */ /* 0x002fea0003800000 */
[----:B------:R-:W1:Y:S02]  /*7830*/  SYNCS.PHASECHK.TRANS64.TRYWAIT P1, [R6+URZ+0x30c30], R23 ;  /* 0x030c3017060075a7 */ /* 0x000e64000802017f */
[----:B-1----:R-:W-:Y:S05]  /*7840*/  @!P1 BRA `(.L_x_1219) ;  /* 0x000000ec00009947 */ /* 0x002fea0003800000 */
.L_x_1218:
        /* <DEDUP_REMOVED lines=83> */
[----:B------:R-:W-:Y:S01]  /*7d80*/  UMOV UR11, 0x40000040 ;  /* 0x40000040000b7882 */ /* 0x000fe20000000000 */
[C---:B------:R-:W-:Y:S01]  /*7d90*/  VIADD R227, R7.reuse, 0x4 ;  /* 0x0000000407e37836 */ /* 0x040fe20000000000 */
[----:B------:R-:W-:Y:S01]  /*7da0*/  MUFU.TANH R18, R18 ;  /* 0x0000001200127308 */ /* 0x000fe20000002400 */
[----:B------:R-:W-:Y:S04]  /*7db0*/  STL [R1+0x90], R143 ;  /* 0x0000908f01007387 */ /* 0x000fe80000100800 */
[----:B------:R-:W-:Y:S03]  /*7dc0*/  STL [R1+0x8c], R142 ;  /* 0x00008c8e01007387 */ /* 0x000fe60000100800 */
[----:B------:R-:W1:Y:S01]  /*7dd0*/  MUFU.TANH R20, R20 ;  /* 0x0000001400147308 */ /* 0x000e620000002400 */
[----:B------:R-:W-:Y:S04]  /*7de0*/  STL [R1+0x88], R141 ;  /* 0x0000888d01007387 */ /* 0x000fe80000100800 */
[----:B------:R-:W-:Y:S01]  /*7df0*/  STL [R1+0x84], R140 ;  /* 0x0000848c01007387 */ /* 0x000fe20000100800 */
[----:B------:R-:W-:-:S02]  /*7e00*/  VIADD R229, R7, 0x8 ;  /* 0x0000000807e57836 */ /* 0x000fc40000000000 */
[----:B------:R-:W2:Y:S01]  /*7e10*/  MUFU.TANH R21, R21 ;  /* 0x0000001500157308 */ /* 0x000ea20000002400 */
[----:B------:R-:W-:Y:S04]  /*7e20*/  STL [R1+0x80], R6 ;  /* 0x0000800601007387 */ /* 0x000fe80000100800 */
[----:B------:R-:W-:Y:S03]  /*7e30*/  STL [R1+0x7c], R5 ;  /* 0x00007c0501007387 */ /* 0x000fe60000100800 */
[----:B------:R-:W3:Y:S01]  /*7e40*/  MUFU.TANH R19, R19 ;  /* 0x0000001300137308 */ /* 0x000ee20000002400 */
[----:B------:R-:W-:Y:S04]  /*7e50*/  STL [R1+0x78], R4 ;  /* 0x0000780401007387 */ /* 0x000fe80000100800 */
[----:B------:R-:W-:Y:S01]  /*7e60*/  STL [R1+0x74], R3 ;  /* 0x0000740301007387 */ /* 0x000fe20000100800 */
[----:B------:R-:W-:-:S02]  /*7e70*/  IADD3 R213, R7, 0xc, RZ ;  /* 0x0000000c07d57810 */ /* 0x000fc40007ffe0ff */
[----:B------:R-:W4:Y:S01]  /*7e80*/  MUFU.TANH R22, R22 ;  /* 0x0000001600167308 */ /* 0x000f220000002400 */
[----:B------:R1:W-:Y:S01]  /*7e90*/  STL [R1+0x70], R2 ;  /* 0x0000700201007387 */ /* 0x0003e20000100800 */
[C---:B------:R-:W-:Y:S02]  /*7ea0*/  ISETP.GT.AND P2, PT, R8.reuse, RZ, PT ;  /* 0x000000ff0800720c */ /* 0x040fe40003f44270 */
[----:B------:R-:W-:-:S04]  /*7eb0*/  ISETP.GT.AND P1, PT, R8, 0x8, PT ;  /* 0x000000080800780c */ /* 0x000fc80003f24270 */
[----:B------:R-:W4:Y:S01]  /*7ec0*/  MUFU.TANH R204, R204 ;  /* 0x000000cc00cc7308 */ /* 0x000f220000002400 */
[----:B-1----:R-:W2:Y:S01]  /*7ed0*/  LDL.64 R2, [R1+0x18] ;  /* 0x0000180001027983 */ /* 0x002ea20000100a00 */
[----:B------:R-:W-:Y:S01]  /*7ee0*/  WARPGROUP.ARRIVE ;  /* 0x00000000000079c5 */ /* 0x000fe20000000000 */
[C---:B------:R-:W-:Y:S02]  /*7ef0*/  VIADD R222, R7.reuse, 0x14 ;  /* 0x0000001407de7836 */ /* 0x040fe40000000000 */
[----:B------:R-:W-:-:S03]  /*7f00*/  VIADD R220, R7, 0x10 ;  /* 0x0000001007dc7836 */ /* 0x000fc60000000000 */
[----:B------:R-:W1:Y:S01]  /*7f10*/  MUFU.TANH R23, R23 ;  /* 0x0000001700177308 */ /* 0x000e620000002400 */
        /* <DEDUP_REMOVED lines=8> */
[----:B------:R-:W-:Y:S01]  /*7fa0*/  FMUL.FTZ R116, R136, UR8 ;  /* 0x0000000888747c20 */ /* 0x000fe20008410000 */
[----:B------:R-:W-:Y:S01]  /*7fb0*/  ULDC UR5, c[0x0][0x744] ;  /* 0x0001d10000057ab9 */ /* 0x000fe20000000800 */
[----:B------:R-:W1:Y:S01]  /*7fc0*/  MUFU.TANH R205, R205 ;  /* 0x000000cd00cd7308 */ /* 0x000e620000002400 */
[----:B---3--:R-:W3:Y:S01]  /*7fd0*/  LDL.64 R108, [R1+0x8] ;  /* 0x00000800016c7983 */ /* 0x008ee20000100a00 */
[----:B------:R-:W-:Y:S01]  /*7fe0*/  UIADD3 UR4, UR6, 0x2, URZ ;  /* 0x0000000206047890 */ /* 0x000fe2000fffe03f */
[----:B------:R-:W-:-:S05]  /*7ff0*/  IADD3 R214, R7, 0x18, RZ ;  /* 0x0000001807d67810 */ /* 0x000fca0007ffe0ff */
[----:B------:R-:W-:Y:S01]  /*8000*/  MUFU.TANH R207, R207 ;  /* 0x000000cf00cf7308 */ /* 0x000fe20000002400 */
[----:B------:R-:W-:-:S07]  /*8010*/  UMOV UR14, UR4 ;  /* 0x00000004000e7c82 */ /* 0x000fce0008000000 */
[----:B------:R-:W1:Y:S08]  /*8020*/  MUFU.TANH R206, R206 ;  /* 0x000000ce00ce7308 */ /* 0x000e700000002400 */
[----:B------:R-:W1:Y:S08]  /*8030*/  MUFU.TANH R228, R228 ;  /* 0x000000e400e47308 */ /* 0x000e700000002400 */
[----:B------:R-:W1:Y:S01]  /*8040*/  MUFU.TANH R208, R208 ;  /* 0x000000d000d07308 */ /* 0x000e620000002400 */
        /* <DEDUP_REMOVED lines=9> */
[----:B------:R4:W-:Y:S01]  /*80e0*/  MUFU.TANH R153, R112 ;  /* 0x0000007000997308 */ /* 0x0009e20000002400 */
[----:B------:R-:W-:Y:S01]  /*80f0*/  FMUL.FTZ R94, R102, UR8 ;  /* 0x00000008665e7c20 */ /* 0x000fe20008410000 */
[----:B------:R-:W-:Y:S01]  /*8100*/  UIADD3 UR6, UR6, 0x6, URZ ;  /* 0x0000000606067890 */ /* 0x000fe2000fffe03f */
[----:B---3--:R-:W-:-:S05]  /*8110*/  R2UR UR9, R109 ;  /* 0x000000006d0972ca */ /* 0x008fca00000e0000 */
[----:B------:R3:W-:Y:S01]  /*8120*/  MUFU.TANH R151, R113 ;  /* 0x0000007100977308 */ /* 0x0007e20000002400 */
[----:B----4-:R-:W-:Y:S01]  /*8130*/  FMUL.FTZ R112, R118, UR8 ;  /* 0x0000000876707c20 */ /* 0x010fe20008410000 */
[----:B------:R-:W-:-:S06]  /*8140*/  FMUL.FTZ R118, R138, UR8 ;  /* 0x000000088a767c20 */ /* 0x000fcc0008410000 */
[----:B------:R4:W-:Y:S01]  /*8150*/  MUFU.TANH R152, R114 ;  /* 0x0000007200987308 */ /* 0x0009e20000002400 */
[----:B---3--:R-:W-:Y:S01]  /*8160*/  FMUL.FTZ R113, R133, UR8 ;  /* 0x0000000885717c20 */ /* 0x008fe20008410000 */
[----:B------:R-:W-:Y:S02]  /*8170*/  WARPGROUP.DEPBAR.LE gsb0, 0x0 ;  /* 0x00008000000079c5 */ /* 0x000fe40000010000 */
[----:B------:R-:W-:-:S04]  /*8180*/  WARPGROUP.ARRIVE ;  /* 0x00000000000079c5 */ /* 0x000fc80000000000 */
[----:B------:R3:W-:Y:S01]  /*8190*/  MUFU.TANH R150, R115 ;  /* 0x0000007300967308 */ /* 0x0007e20000002400 */
[----:B----4-:R-:W-:-:S07]  /*81a0*/  FMUL.FTZ R114, R134, UR8 ;  /* 0x0000000886727c20 */ /* 0x010fce0008410000 */
[----:B------:R4:W-:Y:S01]  /*81b0*/  MUFU.TANH R149, R117 ;  /* 0x0000007500957308 */ /* 0x0009e20000002400 */
[----:B---3--:R-:W-:-:S07]  /*81c0*/  FMUL.FTZ R115, R135, UR8 ;  /* 0x0000000887737c20 */ /* 0x008fce0008410000 */
[----:B------:R3:W-:Y:S01]  /*81d0*/  MUFU.TANH R145, R121 ;  /* 0x0000007900917308 */ /* 0x0007e20000002400 */
[----:B----4-:R-:W-:Y:S01]  /*81e0*/  FMUL.FTZ R117, R137, UR8 ;  /* 0x0000000889757c20 */ /* 0x010fe20008410000 */
[----:B---3--:R-:W-:Y:S01]  /*81f0*/  FMUL.FTZ R121, R139, UR8 ;  /* 0x000000088b797c20 */ /* 0x008fe20008410000 */
[----:B------:R-:W-:Y:S02]  /*8200*/  R2UR UR8, R108 ;  /* 0x000000006c0872ca */ /* 0x000fe400000e0000 */
[----:B--2---:R-:W-:Y:S02]  /*8210*/  R2UR UR12, R2 ;  /* 0x00000000020c72ca */ /* 0x004fe400000e0000 */
[----:B------:R-:W-:-:S13]  /*8220*/  R2UR UR13, R3 ;  /* 0x00000000030d72ca */ /* 0x000fda00000e0000 */
[----:B------:R-:W-:Y:S01]  /*8230*/  HGMMA.64x128x16.F32.BF16 R24, gdesc[UR12], R24, gsb0 ;  /* 0x01e000000c1879f0 */ /* 0x000fe20008001818 */
[----:B------:R-:W-:Y:S01]  /*8240*/  UMOV UR10, UR6 ;  /* 0x00000006000a7c82 */ /* 0x000fe20008000000 */
[----:B------:R2:W-:Y:S01]  /*8250*/  MUFU.TANH R164, R96 ;  /* 0x0000006000a47308 */ /* 0x0005e20000002400 */
[----:B------:R-:W-:Y:S04]  /*8260*/  SHFL.IDX PT, R97, R17, R227, 0x1f ;  /* 0x00001fe311617589 */ /* 0x000fe800000e0000 */
[----:B--2---:R-:W2:Y:S04]  /*8270*/  SHFL.IDX PT, R96, R17, R7, 0x1f ;  /* 0x00001f0711607589 */ /* 0x004ea800000e0000 */
[----:B------:R-:W3:Y:S01]  /*8280*/  SHFL.IDX PT, R95, R17, R229, 0x1f ;  /* 0x00001fe5115f7589 */ /* 0x000ee200000e0000 */
[----:B------:R4:W-:Y:S01]  /*8290*/  MUFU.TANH R163, R99 ;  /* 0x0000006300a37308 */ /* 0x0009e20000002400 */
[----:B------:R-:W-:-:S07]  /*82a0*/  FSEL R98, R20, -INF , P1 ;  /* 0xff80000014627808 */ /* 0x000fce0000800000 */
[----:B------:R1:W-:Y:S01]  /*82b0*/  MUFU.TANH R161, R104 ;  /* 0x0000006800a17308 */ /* 0x0003e20000002400 */
[----:B----4-:R-:W-:Y:S01]  /*82c0*/  FSEL R99, R18, -INF , P2 ;  /* 0xff80000012637808 */ /* 0x010fe20001000000 */
[----:B------:R-:W-:Y:S04]  /*82d0*/  SHFL.IDX PT, R101, R17, R222, 0x1f ;  /* 0x00001fde11657589 */ /* 0x000fe800000e0000 */
[----:B-1----:R-:W1:Y:S02]  /*82e0*/  SHFL.IDX PT, R104, R17, R213, 0x1f ;  /* 0x00001fd511687589 */ /* 0x002e6400000e0000 */
[----:B------:R4:W-:Y:S01]  /*82f0*/  MUFU.TANH R148, R119 ;  /* 0x0000007700947308 */ /* 0x0009e20000002400 */
[--C-:B--2---:R-:W-:Y:S01]  /*8300*/  FFMA.FTZ R99, R99, UR5, -R96.reuse ;  /* 0x0000000563637c23 */ /* 0x104fe20008010860 */
[----:B------:R-:W-:Y:S01]  /*8310*/  FFMA.FTZ R98, R98, UR5, -R96 ;  /* 0x0000000562627c23 */ /* 0x000fe20008010860 */
[----:B------:R-:W-:-:S02]  /*8320*/  WARPGROUP.DEPBAR.LE gsb0, 0x0 ;  /* 0x00008000000079c5 */ /* 0x000fc40000010000 */
[----:B------:R-:W-:-:S06]  /*8330*/  WARPGROUP.ARRIVE ;  /* 0x00000000000079c5 */ /* 0x000fcc0000000000 */
[----:B------:R-:W-:Y:S01]  /*8340*/  HGMMA.64x128x16.F32.BF16 R24, gdesc[UR8], R24, gsb0 ;  /* 0x01e00000081879f0 */ /* 0x000fe20008001818 */
[----:B------:R-:W-:Y:S01]  /*8350*/  FSEL R96, R21, -INF , P1 ;  /* 0xff80000015607808 */ /* 0x000fe20000800000 */
[----:B------:R-:W2:Y:S01]  /*8360*/  SHFL.IDX PT, R100, R17, R220, 0x1f ;  /* 0x00001fdc11647589 */ /* 0x000ea200000e0000 */
[----:B----4-:R-:W-:Y:S01]  /*8370*/  FSEL R119, R19, -INF , P2 ;  /* 0xff80000013777808 */ /* 0x010fe20001000000 */
[----:B------:R-:W-:Y:S04]  /*8380*/  MUFU.TANH R147, R120 ;  /* 0x0000007800937308 */ /* 0x000fe80000002400 */
[----:B------:R-:W-:-:S04]  /*8390*/  FFMA.FTZ R119, R119, UR5, -R97 ;  /* 0x0000000577777c23 */ /* 0x000fc80008010861 */
[----:B------:R4:W-:Y:S08]  /*83a0*/  MUFU.EX2 R120, R99 ;  /* 0x0000006300787308 */ /* 0x0009f00000000800 */
[----:B------:R3:W-:Y:S01]  /*83b0*/  MUFU.TANH R160, R106 ;  /* 0x0000006a00a07308 */ /* 0x0007e20000002400 */
[----:B----4-:R-:W-:Y:S01]  /*83c0*/  FFMA.FTZ R99, R96, UR5, -R97 ;  /* 0x0000000560637c23 */ /* 0x010fe20008010861 */
[----:B------:R-:W-:-:S02]  /*83d0*/  FSEL R96, R22, -INF , P2 ;  /* 0xff80000016607808 */ /* 0x000fc40001000000 */
[----:B------:R-:W-:Y:S01]  /*83e0*/  FSEL R97, R204, -INF , P1 ;  /* 0xff800000cc617808 */ /* 0x000fe20000800000 */
[----:B---3--:R-:W3:Y:S03]  /*83f0*/  SHFL.IDX PT, R106, R17, R214, 0x1f ;  /* 0x00001fd6116a7589 */ /* 0x008ee600000e0000 */
[----:B------:R-:W4:Y:S01]  /*8400*/  MUFU.TANH R88, R88 ;  /* 0x0000005800587308 */ /* 0x000f220000002400 */
[--C-:B------:R-:W-:Y:S01]  /*8410*/  FFMA.FTZ R96, R96, UR5, -R95.reuse ;  /* 0x0000000560607c23 */ /* 0x100fe2000801085f */
[----:B------:R-:W-:Y:S01]  /*8420*/  FFMA.FTZ R95, R97, UR5, -R95 ;  /* 0x00000005615f7c23 */ /* 0x000fe2000801085f */
[----:B------:R-:W-:-:S05]  /*8430*/  FSEL R97, R23, -INF , P2 ;  /* 0xff80000017617808 */ /* 0x000fca0001000000 */
[----:B------:R1:W-:Y:S01]  /*8440*/  MUFU.TANH R4, R129 ;  /* 0x0000008100047308 */ /* 0x0003e20000002400 */
[----:B------:R-:W-:-:S07]  /*8450*/  FSEL R102, R205, -INF , P1 ;  /* 0xff800000cd667808 */ /* 0x000fce0000800000 */
[----:B------:R-:W3:Y:S01]  /*8460*/  MUFU.TANH R226, R226 ;  /* 0x000000e200e27308 */ /* 0x000ee20000002400 */
[----:B-1----:R-:W-:Y:S02]  /*8470*/  VIADD R129, R7, 0x1c ;  /* 0x0000001c07817836 */ /* 0x002fe40000000000 */
[----:B------:R-:W-:-:S05]  /*8480*/  FFMA.FTZ R97, R97, UR5, -R104 ;  /* 0x0000000561617c23 */ /* 0x000fca0008010868 */
[----:B------:R1:W-:Y:S01]  /*8490*/  MUFU.TANH R146, R122 ;  /* 0x0000007a00927308 */ /* 0x0003e20000002400 */
[----:B------:R-:W-:Y:S01]  /*84a0*/  FFMA.FTZ R104, R102, UR5, -R104 ;  /* 0x0000000566687c23 */ /* 0x000fe20008010868 */
[----:B------:R-:W-:-:S06]  /*84b0*/  FSEL R102, R206, -INF , P2 ;  /* 0xff800000ce667808 */ /* 0x000fcc0001000000 */
[----:B------:R2:W-:Y:S01]  /*84c0*/  MUFU.TANH R158, R107 ;  /* 0x0000006b009e7308 */ /* 0x0005e20000002400 */
[----:B-1----:R-:W1:Y:S07]  /*84d0*/  SHFL.IDX PT, R122, R13, R7, 0x1f ;  /* 0x00001f070d7a7589 */ /* 0x002e6e00000e0000 */
[----:B------:R-:W1:Y:S01]  /*84e0*/  MUFU.TANH R230, R230 ;  /* 0x000000e600e67308 */ /* 0x000e620000002400 */
[----:B--2---:R2:W1:Y:S07]  /*84f0*/  SHFL.IDX PT, R107, R17, R129, 0x1f ;  /* 0x00001f81116b7589 */ /* 0x00446e00000e0000 */
[----:B------:R-:W1:Y:S01]  /*8500*/  MUFU.TANH R235, R235 ;  /* 0x000000eb00eb7308 */ /* 0x000e620000002400 */
[----:B------:R-:W1:Y:S01]  /*8510*/  SHFL.IDX PT, R212, R13, R213, 0x1f ;  /* 0x00001fd50dd47589 */ /* 0x000e6200000e0000 */
[----:B--2---:R-:W-:-:S06]  /*8520*/  FSEL R17, R228, -INF , P1 ;  /* 0xff800000e4117808 */ /* 0x004fcc0000800000 */
[----:B------:R-:W2:Y:S01]  /*8530*/  MUFU.TANH R89, R89 ;  /* 0x0000005900597308 */ /* 0x000ea20000002400 */
[----:B------:R-:W-:-:S07]  /*8540*/  FFMA.FTZ R102, R102, UR5, -R100 ;  /* 0x0000000566667c23 */ /* 0x000fce0008010864 */
[----:B------:R-:W-:Y:S08]  /*8550*/  MUFU.TANH R225, R225 ;  /* 0x000000e100e17308 */ /* 0x000ff00000002400 */
[----:B------:R4:W-:Y:S01]  /*8560*/  MUFU.TANH R162, R103 ;  /* 0x0000006700a27308 */ /* 0x0009e20000002400 */
[----:B------:R-:W-:-:S07]  /*8570*/  IMAD R209, R0, 0x400, R209 ;  /* 0x0000040000d17824 */ /* 0x000fce00078e02d1 */
[----:B------:R3:W-:Y:S01]  /*8580*/  MUFU.TANH R159, R105 ;  /* 0x00000069009f7308 */ /* 0x0007e20000002400 */
[----:B----4-:R-:W-:Y:S01]  /*8590*/  FSEL R103, R207, -INF , P2 ;  /* 0xff800000cf677808 */ /* 0x010fe20001000000 */
[----:B------:R-:W-:Y:S06]  /*85a0*/  SHFL.IDX PT, R217, R13, R222, 0x1f ;  /* 0x00001fde0dd97589 */ /* 0x000fec00000e0000 */
[----:B------:R4:W-:Y:S01]  /*85b0*/  MUFU.TANH R143, R124 ;  /* 0x0000007c008f7308 */ /* 0x0009e20000002400 */
[----:B---3--:R-:W-:Y:S01]  /*85c0*/  FSEL R105, R208, -INF , P1 ;  /* 0xff800000d0697808 */ /* 0x008fe20000800000 */
[--C-:B------:R-:W-:Y:S01]  /*85d0*/  FFMA.FTZ R103, R103, UR5, -R101.reuse ;  /* 0x0000000567677c23 */ /* 0x100fe20008010865 */
[----:B------:R-:W-:Y:S01]  /*85e0*/  FFMA.FTZ R101, R17, UR5, -R101 ;  /* 0x0000000511657c23 */ /* 0x000fe20008010865 */
[----:B------:R-:W-:-:S04]  /*85f0*/  FSEL R17, R88, -INF , P2 ;  /* 0xff80000058117808 */ /* 0x000fc80001000000 */
[----:B------:R-:W3:Y:S01]  /*8600*/  MUFU.TANH R91, R91 ;  /* 0x0000005b005b7308 */ /* 0x000ee20000002400 */
[----:B----4-:R-:W4:Y:S01]  /*8610*/  SHFL.IDX PT, R124, R13, R229, 0x1f ;  /* 0x00001fe50d7c7589 */ /* 0x010f2200000e0000 */
[----:B------:R-:W-:-:S03]  /*8620*/  WARPGROUP.DEPBAR.LE gsb0, 0x0 ;  /* 0x00008000000079c5 */ /* 0x000fc60000010000 */
[----:B------:R-:W-:Y:S03]  /*8630*/  LDS R224, [R12+0x400] ;  /* 0x000400000ce07984 */ /* 0x000fe60000000800 */
[----:B------:R-:W-:Y:S01]  /*8640*/  MUFU.TANH R92, R92 ;  /* 0x0000005c005c7308 */ /* 0x000fe20000002400 */
[----:B------:R-:W-:Y:S01]  /*8650*/  FFMA.FTZ R100, R105, UR5, -R100 ;  /* 0x0000000569647c23 */ /* 0x000fe20008010864 */
[----:B------:R-:W-:Y:S01]  /*8660*/  FSEL R105, R226, -INF , P1 ;  /* 0xff800000e2697808 */ /* 0x000fe20000800000 */
[----:B------:R-:W4:Y:S01]  /*8670*/  SHFL.IDX PT, R211, R13, R220, 0x1f ;  /* 0x00001fdc0dd37589 */ /* 0x000f2200000e0000 */
[----:B------:R-:W-:Y:S01]  /*8680*/  FFMA.FTZ R17, R17, UR5, -R106 ;  /* 0x0000000511117c23 */ /* 0x000fe2000801086a */
[----:B------:R-:W-:-:S03]  /*8690*/  R2UR UR4, R209 ;  /* 0x00000000d10472ca */ /* 0x000fc600000e0000 */
[----:B------:R-:W4:Y:S01]  /*86a0*/  MUFU.TANH R93, R93 ;  /* 0x0000005d005d7308 */ /* 0x000f220000002400 */
[----:B------:R-:W-:Y:S01]  /*86b0*/  FFMA.FTZ R106, R105, UR5, -R106 ;  /* 0x00000005696a7c23 */ /* 0x000fe2000801086a */
[----:B-1----:R-:W-:Y:S01]  /*86c0*/  FSEL R105, R230, -INF , P2 ;  /* 0xff800000e6697808 */ /* 0x002fe20001000000 */
[----:B------:R-:W1:Y:S01]  /*86d0*/  SHFL.IDX PT, R209, R13, R214, 0x1f ;  /* 0x00001fd60dd17589 */ /* 0x000e6200000e0000 */
[----:B------:R-:W-:-:S04]  /*86e0*/  FSEL R108, R235, -INF , P2 ;  /* 0xff800000eb6c7808 */ /* 0x000fc80001000000 */
[----:B------:R-:W1:Y:S01]  /*86f0*/  MUFU.TANH R237, R237 ;  /* 0x000000ed00ed7308 */ /* 0x000e620000002400 */
[----:B--2---:R-:W-:-:S07]  /*8700*/  FSEL R109, R89, -INF , P1 ;  /* 0xff800000596d7808 */ /* 0x004fce0000800000 */
[----:B------:R-:W2:Y:S01]  /*8710*/  MUFU.TANH R94, R94 ;  /* 0x0000005e005e7308 */ /* 0x000ea20000002400 */
[----:B------:R-:W-:Y:S01]  /*8720*/  FFMA.FTZ R105, R105, UR5, -R122 ;  /* 0x0000000569697c23 */ /* 0x000fe2000801087a */
[----:B------:R-:W-:-:S06]  /*8730*/  FFMA.FTZ R108, R108, UR5, -R107 ;  /* 0x000000056c6c7c23 */ /* 0x000fcc000801086b */
[----:B------:R3:W-:Y:S01]  /*8740*/  MUFU.TANH R2, R132 ;  /* 0x0000008400027308 */ /* 0x0007e20000002400 */
[----:B------:R-:W-:Y:S01]  /*8750*/  FFMA.FTZ R122, R109, UR5, -R122 ;  /* 0x000000056d7a7c23 */ /* 0x000fe2000801087a */
[----:B------:R-:W-:Y:S06]  /*8760*/  SHFL.IDX PT, R136, R15, R7, 0x1f ;  /* 0x00001f070f887589 */ /* 0x000fec00000e0000 */
[----:B------:R4:W2:Y:S01]  /*8770*/  MUFU.TANH R156, R110 ;  /* 0x0000006e009c7308 */ /* 0x0008a20000002400 */
[----:B---3--:R-:W3:Y:S01]  /*8780*/  SHFL.IDX PT, R132, R15, R229, 0x1f ;  /* 0x00001fe50f847589 */ /* 0x008ee200000e0000 */
[----:B------:R-:W-:-:S06]  /*8790*/  FSEL R109, R91, -INF , P2 ;  /* 0xff8000005b6d7808 */ /* 0x000fcc0001000000 */
[----:B------:R1:W-:Y:S01]  /*87a0*/  MUFU.TANH R154, R111 ;  /* 0x0000006f009a7308 */ /* 0x0003e20000002400 */
[----:B----4-:R-:W-:Y:S01]  /*87b0*/  FSEL R110, R225, -INF , P1 ;  /* 0xff800000e16e7808 */ /* 0x010fe20000800000 */
[----:B------:R-:W-:Y:S04]  /*87c0*/  SHFL.IDX PT, R134, R15, R227, 0x1f ;  /* 0x00001fe30f867589 */ /* 0x000fe800000e0000 */
[----:B------:R-:W-:Y:S01]  /*87d0*/  FFMA.FTZ R107, R110, UR5, -R107 ;  /* 0x000000056e6b7c23 */ /* 0x000fe2000801086b */
[----:B------:R-:W-:Y:S01]  /*87e0*/  FSEL R110, R164, -INF , P2 ;  /* 0xff800000a46e7808 */ /* 0x000fe20001000000 */
[----:B------:R4:W-:Y:S01]  /*87f0*/  MUFU.TANH R141, R125 ;  /* 0x0000007d008d7308 */ /* 0x0009e20000002400 */
[----:B-1----:R-:W-:Y:S04]  /*8800*/  SHFL.IDX PT, R111, R13, R227, 0x1f ;  /* 0x00001fe30d6f7589 */ /* 0x002fe800000e0000 */
[----:B------:R-:W1:Y:S03]  /*8810*/  SHFL.IDX PT, R13, R13, R129, 0x1f ;  /* 0x00001f810d0d7589 */ /* 0x000e6600000e0000 */
[----:B------:R2:W-:Y:S01]  /*8820*/  MUFU.TANH R142, R126 ;  /* 0x0000007e008e7308 */ /* 0x0005e20000002400 */
[----:B----4-:R-:W-:Y:S01]  /*8830*/  FSEL R125, R163, -INF , P1 ;  /* 0xff800000a37d7808 */ /* 0x010fe20000800000 */
[----:B------:R-:W-:Y:S01]  /*8840*/  FFMA.FTZ R109, R109, UR5, -R212 ;  /* 0x000000056d6d7c23 */ /* 0x000fe200080108d4 */
[----:B------:R-:W-:Y:S01]  /*8850*/  FFMA.FTZ R110, R110, UR5, -R124 ;  /* 0x000000056e6e7c23 */ /* 0x000fe2000801087c */
[----:B------:R-:W-:-:S04]  /*8860*/  FSEL R210, R93, -INF , P2 ;  /* 0xff8000005dd27808 */ /* 0x000fc80001000000 */
[----:B------:R4:W-:Y:S01]  /*8870*/  MUFU.TANH R5, R130 ;  /* 0x0000008200057308 */ /* 0x0009e20000002400 */
[----:B--2---:R-:W-:Y:S01]  /*8880*/  FSEL R126, R92, -INF , P1 ;  /* 0xff8000005c7e7808 */ /* 0x004fe20000800000 */
[----:B------:R-:W-:Y:S01]  /*8890*/  FFMA.FTZ R212, R125, UR5, -R212 ;  /* 0x000000057dd47c23 */ /* 0x000fe200080108d4 */
[----:B------:R-:W-:-:S05]  /*88a0*/  FSEL R234, R237, -INF , P2 ;  /* 0xff800000edea7808 */ /* 0x000fca0001000000 */
[----:B------:R-:W2:Y:S01]  /*88b0*/  MUFU.TANH R231, R231 ;  /* 0x000000e700e77308 */ /* 0x000ea20000002400 */
[----:B----4-:R-:W4:Y:S01]  /*88c0*/  SHFL.IDX PT, R130, R15, R213, 0x1f ;  /* 0x00001fd50f827589 */ /* 0x010f2200000e0000 */
[----:B------:R-:W-:Y:S01]  /*88d0*/  FFMA.FTZ R124, R126, UR5, -R124 ;  /* 0x000000057e7c7c23 */ /* 0x000fe2000801087c */
[----:B------:R-:W-:Y:S02]  /*88e0*/  FSEL R125, R162, -INF , P1 ;  /* 0xff800000a27d7808 */ /* 0x000fe40000800000 */
[----:B------:R-:W-:Y:S01]  /*88f0*/  FSEL R126, R94, -INF , P1 ;  /* 0xff8000005e7e7808 */ /* 0x000fe20000800000 */
[----:B------:R-:W-:Y:S01]  /*8900*/  FFMA.FTZ R210, R210, UR5, -R217 ;  /* 0x00000005d2d27c23 */ /* 0x000fe200080108d9 */
[----:B------:R-:W-:Y:S01]  /*8910*/  FSEL R216, R161, -INF , P2 ;  /* 0xff800000a1d87808 */ /* 0x000fe20001000000 */
[----:B------:R3:W-:Y:S01]  /*8920*/  MUFU.TANH R6, R128 ;  /* 0x0000008000067308 */ /* 0x0007e20000002400 */
[----:B------:R-:W-:Y:S01]  /*8930*/  FFMA.FTZ R234, R234, UR5, -R211 ;  /* 0x00000005eaea7c23 */ /* 0x000fe200080108d3 */
[----:B------:R-:W-:Y:S01]  /*8940*/  FFMA.FTZ R217, R125, UR5, -R217 ;  /* 0x000000057dd97c23 */ /* 0x000fe200080108d9 */
[----:B------:R-:W-:Y:S01]  /*8950*/  FSEL R12, R160, -INF , P1 ;  /* 0xff800000a00c7808 */ /* 0x000fe20000800000 */
[----:B------:R-:W-:Y:S01]  /*8960*/  FFMA.FTZ R211, R126, UR5, -R211 ;  /* 0x000000057ed37c23 */ /* 0x000fe200080108d3 */
[----:B------:R-:W-:Y:S01]  /*8970*/  SHFL.IDX PT, R125, R15, R222, 0x1f ;  /* 0x00001fde0f7d7589 */ /* 0x000fe200000e0000 */
[----:B------:R-:W-:-:S02]  /*8980*/  FSEL R133, R153, -INF , P2 ;  /* 0xff80000099857808 */ /* 0x000fc40001000000 */
[----:B------:R-:W-:Y:S01]  /*8990*/  FSEL R126, R152, -INF , P1 ;  /* 0xff800000987e7808 */ /* 0x000fe20000800000 */
[----:B---3--:R-:W3:Y:S01]  /*89a0*/  SHFL.IDX PT, R128, R15, R220, 0x1f ;  /* 0x00001fdc0f807589 */ /* 0x008ee200000e0000 */
[----:B------:R-:W4:Y:S01]  /*89b0*/  MUFU.TANH R236, R236 ;  /* 0x000000ec00ec7308 */ /* 0x000f220000002400 */
[--C-:B------:R-:W-:Y:S02]  /*89c0*/  FFMA.FTZ R216, R216, UR5, -R209.reuse ;  /* 0x00000005d8d87c23 */ /* 0x100fe400080108d1 */
[----:B------:R-:W-:Y:S01]  /*89d0*/  SHFL.IDX PT, R215, R15, R214, 0x1f ;  /* 0x00001fd60fd77589 */ /* 0x000fe200000e0000 */
[----:B------:R-:W-:Y:S01]  /*89e0*/  FFMA.FTZ R209, R12, UR5, -R209 ;  /* 0x000000050cd17c23 */ /* 0x000fe200080108d1 */
[----:B------:R-:W-:Y:S01]  /*89f0*/  FSEL R137, R157, -INF , P2 ;  /* 0xff8000009d897808 */ /* 0x000fe20001000000 */
[----:B------:R-:W-:Y:S01]  /*8a00*/  FFMA.FTZ R133, R133, UR5, -R132 ;  /* 0x0000000585857c23 */ /* 0x000fe20008010884 */
[----:B------:R-:W3:Y:S01]  /*8a10*/  SHFL.IDX PT, R218, R224, R7, 0x1f ;  /* 0x00001f07e0da7589 */ /* 0x000ee200000e0000 */
[----:B------:R-:W3:Y:S01]  /*8a20*/  MUFU.TANH R112, R112 ;  /* 0x0000007000707308 */ /* 0x000ee20000002400 */
[----:B------:R-:W-:-:S02]  /*8a30*/  FSEL R12, R156, -INF , P1 ;  /* 0xff8000009c0c7808 */ /* 0x000fc40000800000 */
[----:B------:R-:W-:Y:S01]  /*8a40*/  SHFL.IDX PT, R221, R224, R227, 0x1f ;  /* 0x00001fe3e0dd7589 */ /* 0x000fe200000e0000 */
[----:B------:R-:W-:Y:S01]  /*8a50*/  FFMA.FTZ R132, R126, UR5, -R132 ;  /* 0x000000057e847c23 */ /* 0x000fe20008010884 */
[----:B------:R-:W-:Y:S02]  /*8a60*/  FSEL R139, R159, -INF , P2 ;  /* 0xff8000009f8b7808 */ /* 0x000fe40001000000 */
[----:B------:R-:W-:Y:S01]  /*8a70*/  FSEL R138, R158, -INF , P1 ;  /* 0xff8000009e8a7808 */ /* 0x000fe20000800000 */
[----:B------:R4:W3:Y:S01]  /*8a80*/  SHFL.IDX PT, R126, R15, R129, 0x1f ;  /* 0x00001f810f7e7589 */ /* 0x0008e200000e0000 */
[----:B------:R2:W3:Y:S01]  /*8a90*/  MUFU.TANH R144, R123 ;  /* 0x0000007b00907308 */ /* 0x0004e20000002400 */
[--C-:B------:R-:W-:Y:S02]  /*8aa0*/  FFMA.FTZ R137, R137, UR5, -R136.reuse ;  /* 0x0000000589897c23 */ /* 0x100fe40008010888 */
[----:B------:R3:W3:Y:S01]  /*8ab0*/  SHFL.IDX PT, R223, R224, R213, 0x1f ;  /* 0x00001fd5e0df7589 */ /* 0x0006e200000e0000 */
[----:B------:R-:W-:Y:S01]  /*8ac0*/  FFMA.FTZ R136, R12, UR5, -R136 ;  /* 0x000000050c887c23 */ /* 0x000fe20008010888 */
[--C-:B-1----:R-:W-:Y:S01]  /*8ad0*/  FFMA.FTZ R139, R139, UR5, -R13.reuse ;  /* 0x000000058b8b7c23 */ /* 0x102fe2000801080d */
[----:B------:R-:W-:Y:S01]  /*8ae0*/  FFMA.FTZ R138, R138, UR5, -R13 ;  /* 0x000000058a8a7c23 */ /* 0x000fe2000801080d */
[----:B------:R-:W-:Y:S01]  /*8af0*/  FSEL R135, R155, -INF , P2 ;  /* 0xff8000009b877808 */ /* 0x000fe20001000000 */
[----:B------:R1:W-:Y:S01]  /*8b00*/  MUFU.TANH R3, R131 ;  /* 0x0000008300037308 */ /* 0x0003e20000002400 */
[----:B--2---:R-:W-:-:S02]  /*8b10*/  FSEL R123, R231, -INF , P2 ;  /* 0xff800000e77b7808 */ /* 0x004fc40001000000 */
[----:B------:R-:W-:Y:S01]  /*8b20*/  FSEL R219, R146, -INF , P1 ;  /* 0xff80000092db7808 */ /* 0x000fe20000800000 */
[----:B------:R-:W-:Y:S01]  /*8b30*/  SHFL.IDX PT, R232, R14, R227, 0x1f ;  /* 0x00001fe30ee87589 */ /* 0x000fe200000e0000 */
[----:B------:R-:W-:-:S03]  /*8b40*/  FSEL R13, R154, -INF , P1 ;  /* 0xff8000009a0d7808 */ /* 0x000fc60000800000 */
[----:B------:R2:W-:Y:S01]  /*8b50*/  MUFU.EX2 R12, R122 ;  /* 0x0000007a000c7308 */ /* 0x0005e20000000800 */
[----:B-1----:R-:W-:Y:S01]  /*8b60*/  FSEL R131, R151, -INF , P2 ;  /* 0xff80000097837808 */ /* 0x002fe20001000000 */
[----:B------:R-:W-:Y:S01]  /*8b70*/  FFMA.FTZ R123, R123, UR5, -R111 ;  /* 0x000000057b7b7c23 */ /* 0x000fe2000801086f */
[----:B------:R-:W-:Y:S01]  /*8b80*/  FFMA.FTZ R135, R135, UR5, -R134 ;  /* 0x0000000587877c23 */ /* 0x000fe20008010886 */
[----:B------:R-:W1:Y:S04]  /*8b90*/  SHFL.IDX PT, R222, R224, R222, 0x1f ;  /* 0x00001fdee0de7589 */ /* 0x000e6800000e0000 */
[----:B------:R-:W1:Y:S01]  /*8ba0*/  MUFU.TANH R90, R90 ;  /* 0x0000005a005a7308 */ /* 0x000e620000002400 */
[----:B--2---:R-:W-:Y:S01]  /*8bb0*/  FSEL R122, R150, -INF , P1 ;  /* 0xff800000967a7808 */ /* 0x004fe20000800000 */
[----:B----4-:R-:W-:Y:S01]  /*8bc0*/  FFMA.FTZ R131, R131, UR5, -R130 ;  /* 0x0000000583837c23 */ /* 0x010fe20008010882 */
[----:B------:R-:W-:Y:S01]  /*8bd0*/  FFMA.FTZ R134, R13, UR5, -R134 ;  /* 0x000000050d867c23 */ /* 0x000fe20008010886 */
[----:B------:R-:W-:Y:S01]  /*8be0*/  FSEL R129, R236, -INF , P2 ;  /* 0xff800000ec817808 */ /* 0x000fe20001000000 */
[----:B------:R-:W-:Y:S01]  /*8bf0*/  SHFL.IDX PT, R233, R14, R7, 0x1f ;  /* 0x00001f070ee97589 */ /* 0x000fe200000e0000 */
[----:B------:R-:W-:Y:S01]  /*8c00*/  FFMA.FTZ R130, R122, UR5, -R130 ;  /* 0x000000057a827c23 */ /* 0x000fe20008010882 */
[----:B------:R-:W-:Y:S01]  /*8c10*/  FSEL R122, R149, -INF , P2 ;  /* 0xff800000957a7808 */ /* 0x000fe20001000000 */
[----:B------:R2:W-:Y:S01]  /*8c20*/  MUFU.EX2 R13, R123 ;  /* 0x0000007b000d7308 */ /* 0x0005e20000000800 */
[----:B------:R-:W-:Y:S01]  /*8c30*/  FSEL R15, R148, -INF , P1 ;  /* 0xff800000940f7808 */ /* 0x000fe20000800000 */
[----:B---3--:R-:W-:Y:S01]  /*8c40*/  FFMA.FTZ R129, R129, UR5, -R128 ;  /* 0x0000000581817c23 */ /* 0x008fe20008010880 */
[----:B------:R3:W4:Y:S01]  /*8c50*/  SHFL.IDX PT, R227, R224, R220, 0x1f ;  /* 0x00001fdce0e37589 */ /* 0x00072200000e0000 */
[----:B------:R-:W-:-:S04]  /*8c60*/  FFMA.FTZ R122, R122, UR5, -R125 ;  /* 0x000000057a7a7c23 */ /* 0x000fc8000801087d */
[----:B------:R-:W4:Y:S01]  /*8c70*/  MUFU.TANH R140, R127 ;  /* 0x0000007f008c7308 */ /* 0x000f220000002400 */
[----:B--2---:R-:W-:Y:S01]  /*8c80*/  FSEL R123, R112, -INF , P1 ;  /* 0xff800000707b7808 */ /* 0x004fe20000800000 */
[----:B------:R-:W-:Y:S01]  /*8c90*/  FFMA.FTZ R125, R15, UR5, -R125 ;  /* 0x000000050f7d7c23 */ /* 0x000fe2000801087d */
[----:B------:R-:W-:-:S05]  /*8ca0*/  FSEL R213, R144, -INF , P1 ;  /* 0xff80000090d57808 */ /* 0x000fca0000800000 */
[----:B------:R-:W-:Y:S01]  /*8cb0*/  MUFU.EX2 R98, R98 ;  /* 0x0000006200627308 */ /* 0x000fe20000000800 */
[----:B------:R-:W-:Y:S01]  /*8cc0*/  FFMA.FTZ R128, R123, UR5, -R128 ;  /* 0x000000057b807c23 */ /* 0x000fe20008010880 */
[----:B------:R-:W-:Y:S01]  /*8cd0*/  FSEL R123, R145, -INF , P2 ;  /* 0xff800000917b7808 */ /* 0x000fe20001000000 */
[--C-:B---3--:R-:W-:Y:S01]  /*8ce0*/  FADD.FTZ R220, R24, -R218.reuse ;  /* 0x800000da18dc7221 */ /* 0x108fe20000010000 */
[----:B------:R-:W-:-:S04]  /*8cf0*/  FADD.FTZ R218, R26, -R218 ;  /* 0x800000da1ada7221 */ /* 0x000fc80000010000 */
[----:B------:R-:W2:Y:S01]  /*8d00*/  MUFU.EX2 R119, R119 ;  /* 0x0000007700777308 */ /* 0x000ea20000000800 */
[----:B------:R-:W-:Y:S01]  /*8d10*/  SHFL.IDX PT, R214, R224, R229, 0x1f ;  /* 0x00001fe5e0d67589 */ /* 0x000fe200000e0000 */
[----:B------:R-:W-:Y:S02]  /*8d20*/  VIADD R26, R7, 0x1c ;  /* 0x0000001c071a7836 */ /* 0x000fe40000000000 */
[----:B------:R-:W-:-:S04]  /*8d30*/  FFMA.FTZ R123, R123, UR5, -R126 ;  /* 0x000000057b7b7c23 */ /* 0x000fc8000801087e */
[----:B------:R-:W-:Y:S01]  /*8d40*/  MUFU.TANH R114, R114 ;  /* 0x0000007200727308 */ /* 0x000fe20000002400 */
[----:B------:R-:W3:Y:S01]  /*8d50*/  SHFL.IDX PT, R229, R14, R229, 0x1f ;  /* 0x00001fe50ee57589 */ /* 0x000ee200000e0000 */
[----:B------:R-:W-:-:S06]  /*8d60*/  FFMA.FTZ R126, R213, UR5, -R126 ;  /* 0x00000005d57e7c23 */ /* 0x000fcc000801087e */
[----:B------:R-:W2:Y:S01]  /*8d70*/  MUFU.EX2 R99, R99 ;  /* 0x0000006300637308 */ /* 0x000ea20000000800 */
[----:B------:R-:W-:-:S07]  /*8d80*/  FADD.FTZ R213, R29, -R223 ;  /* 0x800000df1dd57221 */ /* 0x000fce0000010000 */
[----:B------:R-:W2:Y:S08]  /*8d90*/  MUFU.TANH R113, R113 ;  /* 0x0000007100717308 */ /* 0x000eb00000002400 */
[----:B------:R-:W2:Y:S08]  /*8da0*/  MUFU.TANH R115, R115 ;  /* 0x0000007300737308 */ /* 0x000eb00000002400 */
[----:B------:R-:W2:Y:S01]  /*8db0*/  MUFU.EX2 R96, R96 ;  /* 0x0000006000607308 */ /* 0x000ea20000000800 */
[----:B------:R-:W-:-:S07]  /*8dc0*/  FFMA.FTZ R21, -R21, R21, 1 ;  /* 0x3f80000015157423 */ /* 0x000fce0000010115 */
[----:B------:R-:W2:Y:S08]  /*8dd0*/  MUFU.TANH R118, R118 ;  /* 0x0000007600767308 */ /* 0x000eb00000002400 */
[----:B------:R-:W-:Y:S08]  /*8de0*/  MUFU.TANH R116, R116 ;  /* 0x0000007400747308 */ /* 0x000ff00000002400 */
[----:B------:R-:W-:Y:S08]  /*8df0*/  MUFU.TANH R121, R121 ;  /* 0x0000007900797308 */ /* 0x000ff00000002400 */
[----:B------:R-:W2:Y:S01]  /*8e00*/  MUFU.EX2 R95, R95 ;  /* 0x0000005f005f7308 */ /* 0x000ea20000000800 */
[----:B------:R-:W-:-:S07]  /*8e10*/  FFMA.FTZ R22, -R22, R22, 1 ;  /* 0x3f80000016167423 */ /* 0x000fce0000010116 */
[----:B------:R-:W-:Y:S08]  /*8e20*/  MUFU.TANH R117, R117 ;  /* 0x0000007500757308 */ /* 0x000ff00000002400 */
[----:B------:R-:W-:Y:S08]  /*8e30*/  MUFU.EX2 R97, R97 ;  /* 0x0000006100617308 */ /* 0x000ff00000000800 */
[----:B------:R-:W2:Y:S08]  /*8e40*/  MUFU.EX2 R102, R102 ;  /* 0x0000006600667308 */ /* 0x000eb00000000800 */
[----:B------:R-:W2:Y:S01]  /*8e50*/  MUFU.EX2 R104, R104 ;  /* 0x0000006800687308 */ /* 0x000ea20000000800 */
[----:B------:R-:W-:Y:S01]  /*8e60*/  FFMA.FTZ R206, -R206, R206, 1 ;  /* 0x3f800000cece7423 */ /* 0x000fe200000101ce */
[----:B------:R-:W-:Y:S01]  /*8e70*/  FFMA.FTZ R23, -R23, R23, 1 ;  /* 0x3f80000017177423 */ /* 0x000fe20000010117 */
[----:B------:R-:W-:Y:S01]  /*8e80*/  FFMA.FTZ R208, -R208, R208, 1 ;  /* 0x3f800000d0d07423 */ /* 0x000fe200000101d0 */
[----:B------:R-:W-:Y:S01]  /*8e90*/  FFMA.FTZ R205, -R205, R205, 1 ;  /* 0x3f800000cdcd7423 */ /* 0x000fe200000101cd */
[----:B------:R-:W-:Y:S01]  /*8ea0*/  FFMA.FTZ R228, -R228, R228, 1 ;  /* 0x3f800000e4e47423 */ /* 0x000fe200000101e4 */
[----:B------:R-:W-:Y:S02]  /*8eb0*/  LDS R9, [R9+0x400] ;  /* 0x0004000009097984 */ /* 0x000fe40000000800 */
[----:B------:R1:W-:Y:S02]  /*8ec0*/  MUFU.EX2 R15, R124 ;  /* 0x0000007c000f7308 */ /* 0x0003e40000000800 */
[----:B-1----:R-:W-:Y:S01]  /*8ed0*/  FFMA.FTZ R124, R219, UR5, -R215 ;  /* 0x00000005db7c7c23 */ /* 0x002fe200080108d7 */
[----:B------:R-:W-:Y:S01]  /*8ee0*/  FADD.FTZ R219, R25, -R221 ;  /* 0x800000dd19db7221 */ /* 0x000fe20000010000 */
[----:B------:R-:W-:-:S04]  /*8ef0*/  IADD3 R25, R7, 0x18, RZ ;  /* 0x0000001807197810 */ /* 0x000fc80007ffe0ff */
[----:B------:R1:W-:Y:S01]  /*8f00*/  MUFU.EX2 R24, R212 ;  /* 0x000000d400187308 */ /* 0x0003e20000000800 */
[----:B------:R-:W-:Y:S01]  /*8f10*/  FADD.FTZ R221, R27, -R221 ;  /* 0x800000dd1bdd7221 */ /* 0x000fe20000010000 */
[----:B------:R-:W-:Y:S02]  /*8f20*/  VIADD R27, R7, 0xc ;  /* 0x0000000c071b7836 */ /* 0x000fe40000000000 */
[----:B-1----:R-:W-:Y:S02]  /*8f30*/  FADD.FTZ R212, R31, -R223 ;  /* 0x800000df1fd47221 */ /* 0x002fe40000010000 */
[----:B------:R-:W1:Y:S04]  /*8f40*/  SHFL.IDX PT, R223, R224, R25, 0x1f ;  /* 0x00001f19e0df7589 */ /* 0x000e6800000e0000 */
[----:B------:R3:W2:Y:S01]  /*8f50*/  SHFL.IDX PT, R224, R224, R26, 0x1f ;  /* 0x00001f1ae0e07589 */ /* 0x0006a200000e0000 */
[--C-:B------:R-:W-:Y:S01]  /*8f60*/  FADD.FTZ R33, R33, -R222.reuse ;  /* 0x800000de21217221 */ /* 0x100fe20000010000 */
[----:B------:R-:W-:-:S02]  /*8f70*/  FADD.FTZ R35, R35, -R222 ;  /* 0x800000de23237221 */ /* 0x000fc40000010000 */
[----:B------:R1:W2:Y:S01]  /*8f80*/  SHFL.IDX PT, R222, R14, R27, 0x1f ;  /* 0x00001f1b0ede7589 */ /* 0x0002a200000e0000 */
[----:B------:R-:W-:Y:S01]  /*8f90*/  FSEL R127, R90, -INF , P1 ;  /* 0xff8000005a7f7808 */ /* 0x000fe20000800000 */
[--C-:B----4-:R-:W-:Y:S01]  /*8fa0*/  FADD.FTZ R32, R32, -R227.reuse ;  /* 0x800000e320207221 */ /* 0x110fe20000010000 */
[----:B------:R-:W-:Y:S01]  /*8fb0*/  FADD.FTZ R34, R34, -R227 ;  /* 0x800000e322227221 */ /* 0x000fe20000010000 */
[----:B------:R-:W-:Y:S01]  /*8fc0*/  FSEL R227, R5, -INF , P1 ;  /* 0xff80000005e37808 */ /* 0x000fe20000800000 */
[----:B---3--:R3:W-:Y:S01]  /*8fd0*/  MUFU.EX2 R26, R211 ;  /* 0x000000d3001a7308 */ /* 0x0087e20000000800 */
[----:B------:R-:W-:Y:S01]  /*8fe0*/  FFMA.FTZ R111, R127, UR5, -R111 ;  /* 0x000000057f6f7c23 */ /* 0x000fe2000801086f */
[----:B------:R-:W-:Y:S02]  /*8ff0*/  FSEL R127, R147, -INF , P2 ;  /* 0xff800000937f7808 */ /* 0x000fe40001000000 */
[----:B---3--:R-:W-:-:S04]  /*9000*/  FSEL R211, R6, -INF , P2 ;  /* 0xff80000006d37808 */ /* 0x008fc80001000000 */
[----:B------:R3:W-:Y:S01]  /*9010*/  MUFU.EX2 R25, R234 ;  /* 0x000000ea00197308 */ /* 0x0007e20000000800 */
[----:B------:R-:W-:Y:S01]  /*9020*/  FFMA.FTZ R127, R127, UR5, -R215 ;  /* 0x000000057f7f7c23 */ /* 0x000fe200080108d7 */
[----:B------:R-:W-:-:S06]  /*9030*/  FFMA.FTZ R211, R211, UR5, -R229 ;  /* 0x00000005d3d37c23 */ /* 0x000fcc00080108e5 */
[----:B-1----:R1:W-:Y:S01]  /*9040*/  MUFU.EX2 R27, R210 ;  /* 0x000000d2001b7308 */ /* 0x0023e20000000800 */
[----:B---3--:R-:W-:Y:S01]  /*9050*/  IADD3 R234, R7, 0x10, RZ ;  /* 0x0000001007ea7810 */ /* 0x008fe20007ffe0ff */
[--C-:B------:R-:W-:Y:S01]  /*9060*/  FADD.FTZ R215, R28, -R214.reuse ;  /* 0x800000d61cd77221 */ /* 0x100fe20000010000 */
[--C-:B------:R-:W-:Y:S01]  /*9070*/  FADD.FTZ R36, R36, -R223.reuse ;  /* 0x800000df24247221 */ /* 0x100fe20000010000 */
[----:B------:R-:W-:Y:S01]  /*9080*/  FADD.FTZ R38, R38, -R223 ;  /* 0x800000df26267221 */ /* 0x000fe20000010000 */
[----:B------:R-:W-:Y:S01]  /*9090*/  FADD.FTZ R214, R30, -R214 ;  /* 0x800000d61ed67221 */ /* 0x000fe20000010000 */
[----:B-1----:R-:W-:Y:S01]  /*90a0*/  FFMA.FTZ R210, R227, UR5, -R229 ;  /* 0x00000005e3d27c23 */ /* 0x002fe200080108e5 */
[----:B------:R-:W-:Y:S01]  /*90b0*/  FFMA.FTZ R227, -R18, R18, 1 ;  /* 0x3f80000012e37423 */ /* 0x000fe20000010112 */
[----:B------:R-:W-:Y:S01]  /*90c0*/  FMUL.FTZ R229, R120, R220 ;  /* 0x000000dc78e57220 */ /* 0x000fe20000410000 */
[----:B------:R1:W-:Y:S01]  /*90d0*/  MUFU.EX2 R18, R217 ;  /* 0x000000d900127308 */ /* 0x0003e20000000800 */
[----:B------:R-:W-:Y:S01]  /*90e0*/  FSEL R29, R141, -INF , P2 ;  /* 0xff8000008d1d7808 */ /* 0x000fe20001000000 */
[----:B------:R3:W4:Y:S01]  /*90f0*/  SHFL.IDX PT, R223, R14, R234, 0x1f ;  /* 0x00001fea0edf7589 */ /* 0x00072200000e0000 */
[----:B------:R-:W-:Y:S01]  /*9100*/  FSEL R31, R140, -INF , P1 ;  /* 0xff8000008c1f7808 */ /* 0x000fe20000800000 */
[----:B--2---:R-:W-:Y:S01]  /*9110*/  FADD.FTZ R220, R39, -R224 ;  /* 0x800000e027dc7221 */ /* 0x004fe20000010000 */
[----:B------:R-:W-:-:S02]  /*9120*/  FSEL R28, R143, -INF , P2 ;  /* 0xff8000008f1c7808 */ /* 0x000fc40001000000 */
[----:B------:R-:W-:Y:S01]  /*9130*/  FSEL R30, R142, -INF , P1 ;  /* 0xff8000008e1e7808 */ /* 0x000fe20000800000 */
[----:B-1----:R-:W-:Y:S01]  /*9140*/  FADD.FTZ R217, R37, -R224 ;  /* 0x800000e025d97221 */ /* 0x002fe20000010000 */
[----:B------:R-:W-:Y:S01]  /*9150*/  FMUL.FTZ R37, R227, R229 ;  /* 0x000000e5e3257220 */ /* 0x000fe20000410000 */
[----:B------:R-:W-:Y:S01]  /*9160*/  FSEL R227, R4, -INF , P2 ;  /* 0xff80000004e37808 */ /* 0x000fe20001000000 */
[----:B---3--:R-:W-:Y:S01]  /*9170*/  VIADD R234, R7, 0x14 ;  /* 0x0000001407ea7836 */ /* 0x008fe20000000000 */
[----:B------:R-:W-:Y:S01]  /*9180*/  FSEL R224, R3, -INF , P1 ;  /* 0xff80000003e07808 */ /* 0x000fe20000800000 */
[----:B------:R-:W-:Y:S01]  /*9190*/  FFMA.FTZ R39, -R20, R20, 1 ;  /* 0x3f80000014277423 */ /* 0x000fe20000010114 */
[----:B------:R-:W-:Y:S01]  /*91a0*/  FFMA.FTZ R20, -R19, R19, 1 ;  /* 0x3f80000013147423 */ /* 0x000fe20000010113 */
[--C-:B------:R-:W-:Y:S01]  /*91b0*/  FFMA.FTZ R29, R29, UR5, -R232.reuse ;  /* 0x000000051d1d7c23 */ /* 0x100fe200080108e8 */
[----:B------:R-:W-:Y:S01]  /*91c0*/  FFMA.FTZ R31, R31, UR5, -R232 ;  /* 0x000000051f1f7c23 */ /* 0x000fe200080108e8 */
[----:B------:R1:W-:Y:S01]  /*91d0*/  MUFU.EX2 R19, R216 ;  /* 0x000000d800137308 */ /* 0x0003e20000000800 */
[--C-:B------:R-:W-:Y:S01]  /*91e0*/  FFMA.FTZ R28, R28, UR5, -R233.reuse ;  /* 0x000000051c1c7c23 */ /* 0x100fe200080108e9 */
[----:B------:R-:W-:Y:S01]  /*91f0*/  FFMA.FTZ R30, R30, UR5, -R233 ;  /* 0x000000051e1e7c23 */ /* 0x000fe200080108e9 */
[----:B------:R2:W3:Y:S01]  /*9200*/  SHFL.IDX PT, R229, R14, R234, 0x1f ;  /* 0x00001fea0ee57589 */ /* 0x0004e200000e0000 */
[----:B------:R-:W-:Y:S01]  /*9210*/  FMUL.FTZ R232, R119, R219 ;  /* 0x000000db77e87220 */ /* 0x000fe20000410000 */
[----:B------:R-:W-:Y:S01]  /*9220*/  FFMA.FTZ R219, R227, UR5, -R222 ;  /* 0x00000005e3db7c23 */ /* 0x000fe200080108de */
[----:B------:R-:W-:-:S02]  /*9230*/  VIADD R233, R7, 0x18 ;  /* 0x0000001807e97836 */ /* 0x000fc40000000000 */
[----:B-1----:R-:W-:Y:S01]  /*9240*/  FMUL.FTZ R216, R98, R218 ;  /* 0x000000da62d87220 */ /* 0x002fe20000410000 */
[----:B------:R-:W-:Y:S02]  /*9250*/  FFMA.FTZ R218, R224, UR5, -R222 ;  /* 0x00000005e0da7c23 */ /* 0x000fe400080108de */
[----:B------:R-:W-:Y:S01]  /*9260*/  LDS R222, [R10+0x400] ;  /* 0x000400000ade7984 */ /* 0x000fe20000000800 */
[----:B--2---:R-:W-:-:S03]  /*9270*/  IADD3 R234, R7, 0x1c, RZ ;  /* 0x0000001c07ea7810 */ /* 0x004fc60007ffe0ff */
[----:B------:R-:W1:Y:S01]  /*9280*/  SHFL.IDX PT, R224, R14, R233, 0x1f ;  /* 0x00001fe90ee07589 */ /* 0x000e6200000e0000 */
[----:B------:R-:W-:Y:S01]  /*9290*/  FMUL.FTZ R39, R39, R216 ;  /* 0x000000d827277220 */ /* 0x000fe20000410000 */
[----:B------:R-:W-:Y:S02]  /*92a0*/  FMUL.FTZ R216, R20, R232 ;  /* 0x000000e814d87220 */ /* 0x000fe40000410000 */
[----:B------:R2:W-:Y:S01]  /*92b0*/  MUFU.EX2 R20, R209 ;  /* 0x000000d100147308 */ /* 0x0005e20000000800 */
[----:B------:R4:W1:Y:S01]  /*92c0*/  SHFL.IDX PT, R227, R14, R234, 0x1f ;  /* 0x00001fea0ee37589 */ /* 0x00086200000e0000 */
[----:B------:R-:W-:Y:S01]  /*92d0*/  FMUL.FTZ R232, R99, R221 ;  /* 0x000000dd63e87220 */ /* 0x000fe20000410000 */
[----:B--2---:R-:W-:Y:S02]  /*92e0*/  FSEL R209, R114, -INF , P1 ;  /* 0xff80000072d17808 */ /* 0x004fe40000800000 */
[----:B----4-:R-:W-:-:S03]  /*92f0*/  FSEL R14, R2, -INF , P2 ;  /* 0xff800000020e7808 */ /* 0x010fc60001000000 */
[----:B------:R2:W-:Y:S01]  /*9300*/  MUFU.EX2 R10, R139 ;  /* 0x0000008b000a7308 */ /* 0x0005e20000000800 */
[--C-:B------:R-:W-:Y:S01]  /*9310*/  FFMA.FTZ R209, R209, UR5, -R223.reuse ;  /* 0x00000005d1d17c23 */ /* 0x100fe200080108df */
[----:B------:R-:W-:Y:S01]  /*9320*/  FFMA.FTZ R221, R14, UR5, -R223 ;  /* 0x000000050edd7c23 */ /* 0x000fe200080108df */
[----:B------:R-:W-:Y:S01]  /*9330*/  FSEL R223, R113, -INF , P2 ;  /* 0xff80000071df7808 */ /* 0x000fe20001000000 */
[----:B--2---:R-:W-:Y:S01]  /*9340*/  FMUL.FTZ R139, R21, R232 ;  /* 0x000000e8158b7220 */ /* 0x004fe20000410000 */
[----:B------:R-:W-:Y:S01]  /*9350*/  FSEL R21, R115, -INF , P1 ;  /* 0xff80000073157808 */ /* 0x000fe20000800000 */
[----:B------:R-:W-:Y:S02]  /*9360*/  FMUL.FTZ R232, R96, R215 ;  /* 0x000000d760e87220 */ /* 0x000fe40000410000 */
[----:B------:R-:W2:Y:S01]  /*9370*/  MUFU.EX2 R100, R100 ;  /* 0x0000006400647308 */ /* 0x000ea20000000800 */
[--C-:B---3--:R-:W-:Y:S01]  /*9380*/  FFMA.FTZ R223, R223, UR5, -R229.reuse ;  /* 0x00000005dfdf7c23 */ /* 0x108fe200080108e5 */
[----:B------:R-:W-:Y:S01]  /*9390*/  FFMA.FTZ R215, R21, UR5, -R229 ;  /* 0x0000000515d77c23 */ /* 0x000fe200080108e5 */
[----:B------:R-:W-:-:S05]  /*93a0*/  FSEL R229, R118, -INF , P1 ;  /* 0xff80000076e57808 */ /* 0x000fca0000800000 */
[----:B------:R-:W3:Y:S01]  /*93b0*/  MUFU.EX2 R103, R103 ;  /* 0x0000006700677308 */ /* 0x000ee20000000800 */
[----:B------:R-:W-:-:S07]  /*93c0*/  FMUL.FTZ R233, R95, R214 ;  /* 0x000000d65fe97220 */ /* 0x000fce0000410000 */
[----:B------:R4:W-:Y:S01]  /*93d0*/  MUFU.EX2 R14, R138 ;  /* 0x0000008a000e7308 */ /* 0x0009e20000000800 */
[----:B------:R-:W-:Y:S01]  /*93e0*/  FMUL.FTZ R32, R102, R32 ;  /* 0x0000002066207220 */ /* 0x000fe20000410000 */
[----:B----4-:R-:W-:Y:S01]  /*93f0*/  FMUL.FTZ R138, R22, R232 ;  /* 0x000000e8168a7220 */ /* 0x010fe20000410000 */
[----:B------:R-:W-:Y:S01]  /*9400*/  FSEL R232, R116, -INF , P2 ;  /* 0xff80000074e87808 */ /* 0x000fe20001000000 */
[----:B------:R-:W-:Y:S01]  /*9410*/  FFMA.FTZ R22, -R204, R204, 1 ;  /* 0x3f800000cc167423 */ /* 0x000fe200000101cc */
[----:B-1----:R-:W-:-:S03]  /*9420*/  FFMA.FTZ R204, R229, UR5, -R224 ;  /* 0x00000005e5cc7c23 */ /* 0x002fc600080108e0 */
[----:B------:R-:W1:Y:S01]  /*9430*/  MUFU.EX2 R101, R101 ;  /* 0x0000006500657308 */ /* 0x000e620000000800 */
[----:B------:R-:W-:Y:S01]  /*9440*/  FSEL R229, R121, -INF , P1 ;  /* 0xff80000079e57808 */ /* 0x000fe20000800000 */
[----:B------:R-:W-:Y:S01]  /*9450*/  FFMA.FTZ R214, R232, UR5, -R224 ;  /* 0x00000005e8d67c23 */ /* 0x000fe200080108e0 */
[----:B------:R-:W-:Y:S01]  /*9460*/  FSEL R224, R117, -INF , P2 ;  /* 0xff80000075e07808 */ /* 0x000fe20001000000 */
[----:B------:R-:W-:Y:S02]  /*9470*/  FMUL.FTZ R232, R97, R213 ;  /* 0x000000d561e87220 */ /* 0x000fe40000410000 */
[--C-:B------:R-:W-:Y:S02]  /*9480*/  FFMA.FTZ R213, R229, UR5, -R227.reuse ;  /* 0x00000005e5d57c23 */ /* 0x100fe400080108e3 */
[----:B------:R4:W-:Y:S01]  /*9490*/  MUFU.EX2 R21, R137 ;  /* 0x0000008900157308 */ /* 0x0009e20000000800 */
[----:B------:R-:W-:Y:S02]  /*94a0*/  VIADD R229, R7, 0x4 ;  /* 0x0000000407e57836 */ /* 0x000fe40000000000 */
[----:B------:R-:W-:Y:S01]  /*94b0*/  FFMA.FTZ R224, R224, UR5, -R227 ;  /* 0x00000005e0e07c23 */ /* 0x000fe200080108e3 */
[----:B------:R-:W-:Y:S01]  /*94c0*/  FFMA.FTZ R227, -R207, R207, 1 ;  /* 0x3f800000cfe37423 */ /* 0x000fe200000101cf */
[----:B------:R-:W-:Y:S01]  /*94d0*/  FMUL.FTZ R206, R206, R32 ;  /* 0x00000020cece7220 */ /* 0x000fe20000410000 */
[----:B----4-:R-:W-:Y:S01]  /*94e0*/  FMUL.FTZ R137, R22, R233 ;  /* 0x000000e916897220 */ /* 0x010fe20000410000 */
[----:B------:R-:W-:-:S02]  /*94f0*/  VIADD R233, R7, 0x8 ;  /* 0x0000000807e97836 */ /* 0x000fc40000000000 */
[----:B------:R-:W-:Y:S01]  /*9500*/  FMUL.FTZ R207, R104, R212 ;  /* 0x000000d468cf7220 */ /* 0x000fe20000410000 */
[----:B--2---:R-:W-:Y:S01]  /*9510*/  FMUL.FTZ R34, R100, R34 ;  /* 0x0000002264227220 */ /* 0x004fe20000410000 */
[----:B------:R2:W-:Y:S01]  /*9520*/  MUFU.EX2 R32, R134 ;  /* 0x0000008600207308 */ /* 0x0005e20000000800 */
[----:B---3--:R-:W-:Y:S01]  /*9530*/  FMUL.FTZ R33, R103, R33 ;  /* 0x0000002167217220 */ /* 0x008fe20000410000 */
[----:B------:R3:W-:Y:S01]  /*9540*/  SHFL.IDX PT, R212, R222, R233, 0x1f ;  /* 0x00001fe9ded47589 */ /* 0x0007e200000e0000 */
[----:B------:R-:W-:-:S05]  /*9550*/  FMUL.FTZ R207, R205, R207 ;  /* 0x000000cfcdcf7220 */ /* 0x000fca0000410000 */
[----:B------:R4:W-:Y:S01]  /*9560*/  MUFU.EX2 R22, R136 ;  /* 0x0000008800167308 */ /* 0x0009e20000000800 */
[----:B--2---:R2:W-:Y:S01]  /*9570*/  SHFL.IDX PT, R134, R222, R229, 0x1f ;  /* 0x00001fe5de867589 */ /* 0x0045e200000e0000 */
[----:B---3--:R-:W-:Y:S01]  /*9580*/  IADD3 R233, R7, 0xc, RZ ;  /* 0x0000000c07e97810 */ /* 0x008fe20007ffe0ff */
[----:B------:R-:W-:Y:S01]  /*9590*/  FMUL.FTZ R205, R227, R33 ;  /* 0x00000021e3cd7220 */ /* 0x000fe20000410000 */
[----:B----4-:R-:W-:Y:S01]  /*95a0*/  FMUL.FTZ R136, R23, R232 ;  /* 0x000000e817887220 */ /* 0x010fe20000410000 */
[----:B--2---:R-:W-:-:S03]  /*95b0*/  VIADD R229, R7, 0x14 ;  /* 0x0000001407e57836 */ /* 0x004fc60000000000 */
[----:B------:R2:W-:Y:S01]  /*95c0*/  MUFU.EX2 R23, R135 ;  /* 0x0000008700177308 */ /* 0x0005e20000000800 */
[----:B-1----:R-:W-:Y:S01]  /*95d0*/  FMUL.FTZ R35, R101, R35 ;  /* 0x0000002365237220 */ /* 0x002fe20000410000 */
[----:B------:R1:W-:Y:S01]  /*95e0*/  SHFL.IDX PT, R232, R222, R233, 0x1f ;  /* 0x00001fe9dee87589 */ /* 0x0003e200000e0000 */
[C---:B------:R-:W-:Y:S02]  /*95f0*/  VIADD R227, R7.reuse, 0x10 ;  /* 0x0000001007e37836 */ /* 0x040fe40000000000 */
[----:B--2---:R-:W-:Y:S02]  /*9600*/  FMUL.FTZ R135, R208, R34 ;  /* 0x00000022d0877220 */ /* 0x004fe40000410000 */
[----:B------:R-:W2:Y:S01]  /*9610*/  SHFL.IDX PT, R208, R222, R7, 0x1f ;  /* 0x00001f07ded07589 */ /* 0x000ea200000e0000 */
[----:B------:R-:W3:Y:S01]  /*9620*/  MUFU.EX2 R17, R17 ;  /* 0x0000001100117308 */ /* 0x000ee20000000800 */
[----:B-1----:R-:W-:Y:S02]  /*9630*/  IADD3 R233, R7, 0x18, RZ ;  /* 0x0000001807e97810 */ /* 0x002fe40007ffe0ff */
[----:B------:R-:W1:Y:S01]  /*9640*/  SHFL.IDX PT, R229, R222, R229, 0x1f ;  /* 0x00001fe5dee57589 */ /* 0x000e6200000e0000 */
[----:B------:R-:W-:Y:S01]  /*9650*/  FFMA.FTZ R34, -R88, R88, 1 ;  /* 0x3f80000058227423 */ /* 0x000fe20000010158 */
[----:B------:R-:W-:-:S02]  /*9660*/  FMUL.FTZ R88, R228, R35 ;  /* 0x00000023e4587220 */ /* 0x000fc40000410000 */
[----:B------:R-:W-:Y:S01]  /*9670*/  SHFL.IDX PT, R228, R222, R227, 0x1f ;  /* 0x00001fe3dee47589 */ /* 0x000fe200000e0000 */
[----:B------:R-:W4:Y:S03]  /*9680*/  MUFU.EX2 R105, R105 ;  /* 0x0000006900697308 */ /* 0x000f260000000800 */
[----:B------:R-:W4:Y:S05]  /*9690*/  SHFL.IDX PT, R227, R222, R233, 0x1f ;  /* 0x00001fe9dee37589 */ /* 0x000f2a00000e0000 */
[----:B------:R-:W4:Y:S01]  /*96a0*/  MUFU.EX2 R111, R111 ;  /* 0x0000006f006f7308 */ /* 0x000f220000000800 */
[----:B---3--:R-:W-:-:S07]  /*96b0*/  FMUL.FTZ R36, R17, R36 ;  /* 0x0000002411247220 */ /* 0x008fce0000410000 */
[----:B------:R-:W3:Y:S01]  /*96c0*/  MUFU.EX2 R107, R107 ;  /* 0x0000006b006b7308 */ /* 0x000ee20000000800 */
[----:B--2---:R-:W-:Y:S01]  /*96d0*/  FADD.FTZ R40, R40, -R208 ;  /* 0x800000d028287221 */ /* 0x004fe20000010000 */
[--C-:B------:R-:W-:Y:S01]  /*96e0*/  FADD.FTZ R41, R41, -R134.reuse ;  /* 0x8000008629297221 */ /* 0x100fe20000010000 */
[----:B------:R-:W-:-:S05]  /*96f0*/  FADD.FTZ R43, R43, -R134 ;  /* 0x800000862b2b7221 */ /* 0x000fca0000010000 */
[----:B------:R-:W2:Y:S01]  /*9700*/  MUFU.EX2 R110, R110 ;  /* 0x0000006e006e7308 */ /* 0x000ea20000000800 */
[----:B-1----:R-:W-:Y:S01]  /*9710*/  FADD.FTZ R134, R49, -R229 ;  /* 0x800000e531867221 */ /* 0x002fe20000010000 */
[----:B----4-:R-:W-:-:S06]  /*9720*/  FMUL.FTZ R49, R105, R40 ;  /* 0x0000002869317220 */ /* 0x010fcc0000410000 */
[----:B------:R-:W1:Y:S01]  /*9730*/  MUFU.EX2 R109, R109 ;  /* 0x0000006d006d7308 */ /* 0x000e620000000800 */
[----:B------:R-:W-:-:S07]  /*9740*/  FADD.FTZ R42, R42, -R208 ;  /* 0x800000d02a2a7221 */ /* 0x000fce0000010000 */
[----:B------:R4:W-:Y:S01]  /*9750*/  MUFU.EX2 R33, R133 ;  /* 0x0000008500217308 */ /* 0x0009e20000000800 */
[----:B------:R-:W-:Y:S01]  /*9760*/  FADD.FTZ R208, R52, -R227 ;  /* 0x800000e334d07221 */ /* 0x000fe20000010000 */
[----:B----4-:R-:W-:-:S06]  /*9770*/  FMUL.FTZ R133, R34, R36 ;  /* 0x0000002422857220 */ /* 0x010fcc0000410000 */
[----:B------:R4:W-:Y:S01]  /*9780*/  MUFU.EX2 R36, R130 ;  /* 0x0000008200247308 */ /* 0x0009e20000000800 */
[----:B------:R-:W-:Y:S01]  /*9790*/  FMUL.FTZ R52, R111, R43 ;  /* 0x0000002b6f347220 */ /* 0x000fe20000410000 */
[----:B------:R-:W-:Y:S01]  /*97a0*/  FADD.FTZ R44, R44, -R212 ;  /* 0x800000d42c2c7221 */ /* 0x000fe20000010000 */
[----:B----4-:R-:W-:Y:S01]  /*97b0*/  FADD.FTZ R130, R45, -R232 ;  /* 0x800000e82d827221 */ /* 0x010fe20000010000 */
[----:B------:R-:W-:Y:S01]  /*97c0*/  FFMA.FTZ R45, -R230, R230, 1 ;  /* 0x3f800000e62d7423 */ /* 0x000fe200000101e6 */
[----:B------:R-:W-:-:S03]  /*97d0*/  FFMA.FTZ R225, -R225, R225, 1 ;  /* 0x3f800000e1e17423 */ /* 0x000fc600000101e1 */
[----:B------:R-:W-:Y:S01]  /*97e0*/  FMUL.FTZ R45, R45, R49 ;  /* 0x000000312d2d7220 */ /* 0x000fe20000410000 */
[----:B------:R-:W-:Y:S01]  /*97f0*/  FFMA.FTZ R49, -R90, R90, 1 ;  /* 0x3f8000005a317423 */ /* 0x000fe2000001015a */
[----:B---3--:R-:W-:Y:S01]  /*9800*/  FMUL.FTZ R220, R107, R220 ;  /* 0x000000dc6bdc7220 */ /* 0x008fe20000410000 */
[----:B------:R-:W-:Y:S01]  /*9810*/  FADD.FTZ R46, R46, -R212 ;  /* 0x800000d42e2e7221 */ /* 0x000fe20000010000 */
[----:B------:R3:W-:Y:S01]  /*9820*/  MUFU.EX2 R35, R131 ;  /* 0x0000008300237308 */ /* 0x0007e20000000800 */
[----:B------:R-:W-:Y:S01]  /*9830*/  FMUL.FTZ R49, R49, R52 ;  /* 0x0000003431317220 */ /* 0x000fe20000410000 */
[----:B------:R-:W-:Y:S01]  /*9840*/  FFMA.FTZ R52, -R164, R164, 1 ;  /* 0x3f800000a4347423 */ /* 0x000fe200000101a4 */
[----:B--2---:R-:W-:Y:S01]  /*9850*/  FMUL.FTZ R44, R110, R44 ;  /* 0x0000002c6e2c7220 */ /* 0x004fe20000410000 */
[----:B------:R-:W-:Y:S01]  /*9860*/  FFMA.FTZ R92, -R92, R92, 1 ;  /* 0x3f8000005c5c7423 */ /* 0x000fe2000001015c */
[----:B------:R-:W-:Y:S01]  /*9870*/  FFMA.FTZ R91, -R91, R91, 1 ;  /* 0x3f8000005b5b7423 */ /* 0x000fe2000001015b */
[----:B------:R-:W-:Y:S01]  /*9880*/  FMUL.FTZ R46, R15, R46 ;  /* 0x0000002e0f2e7220 */ /* 0x000fe20000410000 */
[----:B-1----:R-:W-:Y:S01]  /*9890*/  FMUL.FTZ R130, R109, R130 ;  /* 0x000000826d827220 */ /* 0x002fe20000410000 */
        /* <DEDUP_REMOVED lines=10> */
[----:B------:R-:W-:Y:S01]  /*9940*/  FMUL.FTZ R41, R13, R41 ;  /* 0x000000290d297220 */ /* 0x000fe20000410000 */
[----:B------:R-:W-:Y:S01]  /*9950*/  FFMA.FTZ R226, -R226, R226, 1 ;  /* 0x3f800000e2e27423 */ /* 0x000fe200000101e2 */
[----:B------:R-:W-:Y:S01]  /*9960*/  FADD.FTZ R47, R47, -R232 ;  /* 0x800000e82f2f7221 */ /* 0x000fe20000010000 */
[--C-:B------:R-:W-:Y:S01]  /*9970*/  FADD.FTZ R48, R48, -R228.reuse ;  /* 0x800000e430307221 */ /* 0x100fe20000010000 */
[----:B------:R-:W-:Y:S01]  /*9980*/  FADD.FTZ R50, R50, -R228 ;  /* 0x800000e432327221 */ /* 0x000fe20000010000 */
[----:B------:R-:W-:Y:S01]  /*9990*/  FFMA.FTZ R237, -R237, R237, 1 ;  /* 0x3f800000eded7423 */ /* 0x000fe200000101ed */
[----:B------:R3:W4:Y:S01]  /*99a0*/  MUFU.EX2 R34, R132 ;  /* 0x0000008400227308 */ /* 0x0007220000000800 */
[----:B--2---:R-:W-:Y:S01]  /*99b0*/  FMUL.FTZ R38, R106, R38 ;  /* 0x000000266a267220 */ /* 0x004fe20000410000 */
[----:B------:R-:W-:Y:S01]  /*99c0*/  FMUL.FTZ R43, R231, R41 ;  /* 0x00000029e72b7220 */ /* 0x000fe20000410000 */
[----:B------:R-:W-:Y:S01]  /*99d0*/  FFMA.FTZ R93, -R93, R93, 1 ;  /* 0x3f8000005d5d7423 */ /* 0x000fe2000001015d */
[----:B-1----:R-:W-:Y:S01]  /*99e0*/  FADD.FTZ R40, R53, -R222 ;  /* 0x800000de35287221 */ /* 0x002fe20000010000 */
[----:B------:R-:W-:Y:S01]  /*99f0*/  FMUL.FTZ R38, R226, R38 ;  /* 0x00000026e2267220 */ /* 0x000fe20000410000 */
[----:B------:R-:W-:Y:S01]  /*9a00*/  FFMA.FTZ R53, -R163, R163, 1 ;  /* 0x3f800000a3357423 */ /* 0x000fe200000101a3 */
[----:B------:R-:W-:Y:S01]  /*9a10*/  FMUL.FTZ R47, R24, R47 ;  /* 0x0000002f182f7220 */ /* 0x000fe20000410000 */
[----:B------:R-:W-:Y:S01]  /*9a20*/  FMUL.FTZ R48, R25, R48 ;  /* 0x0000003019307220 */ /* 0x000fe20000410000 */
[----:B---3--:R-:W-:Y:S01]  /*9a30*/  FFMA.FTZ R132, -R235, R235, 1 ;  /* 0x3f800000eb847423 */ /* 0x008fe200000101eb */
[----:B----4-:R-:W-:Y:S01]  /*9a40*/  FMUL.FTZ R217, R108, R217 ;  /* 0x000000d96cd97220 */ /* 0x010fe20000410000 */
[----:B------:R-:W-:Y:S01]  /*9a50*/  FMUL.FTZ R41, R26, R50 ;  /* 0x000000321a297220 */ /* 0x000fe20000410000 */
[----:B------:R-:W-:Y:S01]  /*9a60*/  FFMA.FTZ R94, -R94, R94, 1 ;  /* 0x3f8000005e5e7423 */ /* 0x000fe2000001015e */
[----:B------:R-:W-:Y:S01]  /*9a70*/  FMUL.FTZ R134, R27, R134 ;  /* 0x000000861b867220 */ /* 0x000fe20000410000 */
[----:B------:R-:W-:-:S02]  /*9a80*/  VIADD R225, R7, 0x4 ;  /* 0x0000000407e17836 */ /* 0x000fc40000000000 */
[--C-:B------:R-:W-:Y:S01]  /*9a90*/  FADD.FTZ R60, R60, -R91.reuse ;  /* 0x8000005b3c3c7221 */ /* 0x100fe20000010000 */
[C---:B------:R-:W-:Y:S02]  /*9aa0*/  VIADD R226, R7.reuse, 0x10 ;  /* 0x0000001007e27836 */ /* 0x040fe40000000000 */
[----:B------:R-:W-:Y:S01]  /*9ab0*/  FADD.FTZ R62, R62, -R91 ;  /* 0x8000005b3e3e7221 */ /* 0x000fe20000010000 */
[----:B------:R-:W-:Y:S01]  /*9ac0*/  VIADD R235, R7, 0x14 ;  /* 0x0000001407eb7836 */ /* 0x000fe20000000000 */
[----:B------:R-:W-:Y:S01]  /*9ad0*/  LDS R91, [R11+0x400] ;  /* 0x000400000b5b7984 */ /* 0x000fe20000000800 */
[----:B------:R-:W-:Y:S01]  /*9ae0*/  FMUL.FTZ R132, R132, R217 ;  /* 0x000000d984847220 */ /* 0x000fe20000410000 */
[----:B------:R-:W-:Y:S01]  /*9af0*/  FMUL.FTZ R53, R53, R47 ;  /* 0x0000002f35357220 */ /* 0x000fe20000410000 */
[----:B------:R-:W-:Y:S01]  /*9b00*/  FMUL.FTZ R50, R237, R48 ;  /* 0x00000030ed327220 */ /* 0x000fe20000410000 */
[----:B------:R-:W-:Y:S01]  /*9b10*/  FMUL.FTZ R47, R94, R41 ;  /* 0x000000295e2f7220 */ /* 0x000fe20000410000 */
[----:B------:R-:W-:Y:S01]  /*9b20*/  FMUL.FTZ R48, R93, R134 ;  /* 0x000000865d307220 */ /* 0x000fe20000410000 */
[----:B------:R-:W-:Y:S01]  /*9b30*/  IADD3 R217, R7, 0xc, RZ ;  /* 0x0000000c07d97810 */ /* 0x000fe20007ffe0ff */
[----:B------:R-:W1:Y:S04]  /*9b40*/  SHFL.IDX PT, R41, R9, R7, 0x1f ;  /* 0x00001f0709297589 */ /* 0x000e6800000e0000 */
[----:B------:R-:W2:Y:S04]  /*9b50*/  SHFL.IDX PT, R90, R9, R225, 0x1f ;  /* 0x00001fe1095a7589 */ /* 0x000ea800000e0000 */
[----:B------:R-:W3:Y:S04]  /*9b60*/  SHFL.IDX PT, R93, R9, R226, 0x1f ;  /* 0x00001fe2095d7589 */ /* 0x000ee800000e0000 */
[----:B------:R-:W4:Y:S04]  /*9b70*/  SHFL.IDX PT, R130, R9, R235, 0x1f ;  /* 0x00001feb09827589 */ /* 0x000f2800000e0000 */
[----:B------:R-:W4:Y:S04]  /*9b80*/  SHFL.IDX PT, R92, R9, R233, 0x1f ;  /* 0x00001fe9095c7589 */ /* 0x000f2800000e0000 */
[----:B------:R-:W4:Y:S04]  /*9b90*/  SHFL.IDX PT, R134, R9, R217, 0x1f ;  /* 0x00001fd909867589 */ /* 0x000f2800000e0000 */
[----:B------:R1:W4:Y:S01]  /*9ba0*/  SHFL.IDX PT, R94, R9, R234, 0x1f ;  /* 0x00001fea095e7589 */ /* 0x00032200000e0000 */
[----:B------:R-:W-:Y:S01]  /*9bb0*/  FADD.FTZ R222, R55, -R222 ;  /* 0x800000de37de7221 */ /* 0x000fe20000010000 */
[----:B------:R-:W4:Y:S01]  /*9bc0*/  MUFU.EX2 R128, R128 ;  /* 0x0000008000807308 */ /* 0x000f220000000800 */
[----:B------:R-:W-:Y:S01]  /*9bd0*/  FFMA.FTZ R55, -R161, R161, 1 ;  /* 0x3f800000a1377423 */ /* 0x000fe200000101a1 */
[----:B------:R-:W-:Y:S01]  /*9be0*/  FMUL.FTZ R208, R19, R208 ;  /* 0x000000d013d07220 */ /* 0x000fe20000410000 */
[----:B------:R-:W-:Y:S01]  /*9bf0*/  FADD.FTZ R54, R54, -R227 ;  /* 0x800000e336367221 */ /* 0x000fe20000010000 */
[----:B------:R-:W-:Y:S01]  /*9c00*/  FFMA.FTZ R89, -R89, R89, 1 ;  /* 0x3f80000059597423 */ /* 0x000fe20000010159 */
[----:B------:R-:W-:Y:S01]  /*9c10*/  FMUL.FTZ R42, R12, R42 ;  /* 0x0000002a0c2a7220 */ /* 0x000fe20000410000 */
[----:B------:R-:W-:Y:S01]  /*9c20*/  FMUL.FTZ R55, R55, R208 ;  /* 0x000000d037377220 */ /* 0x000fe20000410000 */
[----:B------:R-:W-:Y:S01]  /*9c30*/  FMUL.FTZ R54, R20, R54 ;  /* 0x0000003614367220 */ /* 0x000fe20000410000 */
[----:B-1----:R-:W-:Y:S01]  /*9c40*/  FFMA.FTZ R9, -R160, R160, 1 ;  /* 0x3f800000a0097423 */ /* 0x002fe200000101a0 */
[----:B------:R-:W-:Y:S01]  /*9c50*/  FMUL.FTZ R208, R10, R40 ;  /* 0x000000280ad07220 */ /* 0x000fe20000410000 */
[----:B------:R-:W-:Y:S01]  /*9c60*/  FFMA.FTZ R40, -R158, R158, 1 ;  /* 0x3f8000009e287423 */ /* 0x000fe2000001019e */
[----:B------:R-:W-:Y:S01]  /*9c70*/  FMUL.FTZ R222, R14, R222 ;  /* 0x000000de0ede7220 */ /* 0x000fe20000410000 */
[----:B------:R-:W-:Y:S01]  /*9c80*/  FADD.FTZ R51, R51, -R229 ;  /* 0x800000e533337221 */ /* 0x000fe20000010000 */
[----:B------:R-:W-:Y:S01]  /*9c90*/  FMUL.FTZ R54, R9, R54 ;  /* 0x0000003609367220 */ /* 0x000fe20000410000 */
[----:B------:R-:W-:Y:S01]  /*9ca0*/  FADD.FTZ R56, R56, -R41 ;  /* 0x8000002938387221 */ /* 0x000fe20000010000 */
[----:B--2---:R-:W-:Y:S01]  /*9cb0*/  FADD.FTZ R57, R57, -R90 ;  /* 0x8000005a39397221 */ /* 0x004fe20000010000 */
        /* <DEDUP_REMOVED lines=9> */
[----:B------:R-:W2:Y:S01]  /*9d50*/  MUFU.EX2 R122, R122 ;  /* 0x0000007a007a7308 */ /* 0x000ea20000000800 */
[----:B-1----:R-:W-:Y:S01]  /*9d60*/  FMUL.FTZ R28, R40, R222 ;  /* 0x000000de281c7220 */ /* 0x002fe20000410000 */
[----:B------:R-:W-:Y:S01]  /*9d70*/  FFMA.FTZ R68, -R157, R157, 1 ;  /* 0x3f8000009d447423 */ /* 0x000fe2000001019d */
[----:B------:R-:W-:Y:S01]  /*9d80*/  FMUL.FTZ R56, R21, R56 ;  /* 0x0000003815387220 */ /* 0x000fe20000410000 */
[----:B------:R-:W-:Y:S01]  /*9d90*/  FMUL.FTZ R57, R23, R57 ;  /* 0x0000003917397220 */ /* 0x000fe20000410000 */
[----:B------:R-:W-:Y:S01]  /*9da0*/  FADD.FTZ R59, R59, -R90 ;  /* 0x8000005a3b3b7221 */ /* 0x000fe20000010000 */
[----:B------:R1:W5:Y:S02]  /*9db0*/  LDL.LU R164, [R1+0xe4] ;  /* 0x0000e40001a47983 */ /* 0x0003640000300800 */
[----:B------:R3:W-:Y:S01]  /*9dc0*/  MUFU.EX2 R40, R30 ;  /* 0x0000001e00287308 */ /* 0x0007e20000000800 */
[--C-:B------:R-:W-:Y:S01]  /*9dd0*/  FADD.FTZ R90, R69, -R94.reuse ;  /* 0x8000005e455a7221 */ /* 0x100fe20000010000 */
[----:B------:R-:W-:Y:S01]  /*9de0*/  FADD.FTZ R94, R71, -R94 ;  /* 0x8000005e475e7221 */ /* 0x000fe20000010000 */
[----:B------:R-:W-:Y:S01]  /*9df0*/  FMUL.FTZ R62, R34, R62 ;  /* 0x0000003e223e7220 */ /* 0x000fe20000410000 */
[----:B------:R-:W-:Y:S01]  /*9e00*/  FMUL.FTZ R51, R89, R51 ;  /* 0x0000003359337220 */ /* 0x000fe20000410000 */
[----:B------:R-:W-:Y:S01]  /*9e10*/  FMUL.FTZ R68, R68, R56 ;  /* 0x0000003844447220 */ /* 0x000fe20000410000 */
[----:B------:R-:W-:Y:S01]  /*9e20*/  FMUL.FTZ R63, R36, R63 ;  /* 0x0000003f243f7220 */ /* 0x000fe20000410000 */
[----:B------:R-:W-:Y:S01]  /*9e30*/  FMUL.FTZ R93, R128, R93 ;  /* 0x0000005d805d7220 */ /* 0x000fe20000410000 */
[----:B------:R-:W4:Y:S01]  /*9e40*/  MUFU.EX2 R125, R125 ;  /* 0x0000007d007d7308 */ /* 0x000f220000000800 */
[----:B---3--:R-:W-:Y:S01]  /*9e50*/  FFMA.FTZ R30, -R155, R155, 1 ;  /* 0x3f8000009b1e7423 */ /* 0x008fe2000001019b */
[----:B------:R-:W-:Y:S01]  /*9e60*/  FFMA.FTZ R71, -R152, R152, 1 ;  /* 0x3f80000098477423 */ /* 0x000fe20000010198 */
[----:B------:R-:W-:Y:S01]  /*9e70*/  FFMA.FTZ R89, -R159, R159, 1 ;  /* 0x3f8000009f597423 */ /* 0x000fe2000001019f */
[----:B------:R-:W-:Y:S01]  /*9e80*/  FFMA.FTZ R56, -R112, R112, 1 ;  /* 0x3f80000070387423 */ /* 0x000fe20000010170 */
[----:B------:R-:W-:Y:S01]  /*9e90*/  FMUL.FTZ R30, R30, R57 ;  /* 0x000000391e1e7220 */ /* 0x000fe20000410000 */
[----:B------:R-:W-:Y:S01]  /*9ea0*/  FFMA.FTZ R57, -R150, R150, 1 ;  /* 0x3f80000096397423 */ /* 0x000fe20000010196 */
[----:B------:R-:W-:Y:S01]  /*9eb0*/  FMUL.FTZ R71, R71, R62 ;  /* 0x0000003e47477220 */ /* 0x000fe20000410000 */
[----:B------:R-:W-:Y:S01]  /*9ec0*/  FMUL.FTZ R89, R89, R208 ;  /* 0x000000d059597220 */ /* 0x000fe20000410000 */
[----:B------:R-:W-:Y:S01]  /*9ed0*/  FADD.FTZ R61, R61, -R134 ;  /* 0x800000863d3d7221 */ /* 0x000fe20000010000 */
[----:B------:R-:W-:Y:S01]  /*9ee0*/  FADD.FTZ R67, R67, -R130 ;  /* 0x8000008243437221 */ /* 0x000fe20000010000 */
[----:B------:R-:W-:Y:S01]  /*9ef0*/  FMUL.FTZ R57, R57, R63 ;  /* 0x0000003f39397220 */ /* 0x000fe20000410000 */
[----:B------:R-:W-:Y:S01]  /*9f00*/  FMUL.FTZ R56, R56, R93 ;  /* 0x0000005d38387220 */ /* 0x000fe20000410000 */
[----:B------:R-:W3:Y:S04]  /*9f10*/  SHFL.IDX PT, R62, R91, R225, 0x1f ;  /* 0x00001fe15b3e7589 */ /* 0x000ee800000e0000 */
[----:B------:R-:W-:Y:S04]  /*9f20*/  SHFL.IDX PT, R208, R91, R7, 0x1f ;  /* 0x00001f075bd07589 */ /* 0x000fe800000e0000 */
[----:B------:R-:W1:Y:S04]  /*9f30*/  SHFL.IDX PT, R63, R91, R220, 0x1f ;  /* 0x00001fdc5b3f7589 */ /* 0x000e6800000e0000 */
[----:B------:R-:W-:Y:S04]  /*9f40*/  SHFL.IDX PT, R93, R91, R217, 0x1f ;  /* 0x00001fd95b5d7589 */ /* 0x000fe800000e0000 */
[----:B------:R-:W-:Y:S04]  /*9f50*/  SHFL.IDX PT, R112, R91, R226, 0x1f ;  /* 0x00001fe25b707589 */ /* 0x000fe800000e0000 */
[----:B------:R-:W-:Y:S04]  /*9f60*/  SHFL.IDX PT, R130, R91, R235, 0x1f ;  /* 0x00001feb5b827589 */ /* 0x000fe800000e0000 */
[----:B------:R-:W-:Y:S04]  /*9f70*/  SHFL.IDX PT, R134, R91, R233, 0x1f ;  /* 0x00001fe95b867589 */ /* 0x000fe800000e0000 */
[----:B------:R-:W1:Y:S01]  /*9f80*/  SHFL.IDX PT, R91, R91, R234, 0x1f ;  /* 0x00001fea5b5b7589 */ /* 0x000e6200000e0000 */
[----:B------:R-:W3:Y:S01]  /*9f90*/  MUFU.EX2 R123, R123 ;  /* 0x0000007b007b7308 */ /* 0x000ee20000000800 */
[----:B------:R-:W-:-:S02]  /*9fa0*/  FADD.FTZ R58, R58, -R41 ;  /* 0x800000293a3a7221 */ /* 0x000fc40000010000 */
[----:B------:R1:W5:Y:S04]  /*9fb0*/  LDL.LU R163, [R1+0xe0] ;  /* 0x0000e00001a37983 */ /* 0x0003680000300800 */
[----:B------:R1:W5:Y:S01]  /*9fc0*/  LDL.LU R162, [R1+0xdc] ;  /* 0x0000dc0001a27983 */ /* 0x0003620000300800 */
[----:B------:R-:W1:Y:S03]  /*9fd0*/  MUFU.EX2 R126, R126 ;  /* 0x0000007e007e7308 */ /* 0x000e660000000800 */
[----:B------:R1:W5:Y:S01]  /*9fe0*/  LDL.LU R161, [R1+0xd8] ;  /* 0x0000d80001a17983 */ /* 0x0003620000300800 */
[----:B------:R-:W-:-:S03]  /*9ff0*/  FMUL.FTZ R59, R32, R59 ;  /* 0x0000003b203b7220 */ /* 0x000fc60000410000 */
[----:B------:R1:W5:Y:S01]  /*a000*/  LDL.LU R160, [R1+0xd4] ;  /* 0x0000d40001a07983 */ /* 0x0003620000300800 */
[----:B------:R2:W-:Y:S01]  /*a010*/  MUFU.EX2 R41, R29 ;  /* 0x0000001d00297308 */ /* 0x0005e20000000800 */
[----:B------:R-:W-:Y:S02]  /*a020*/  FFMA.FTZ R69, -R156, R156, 1 ;  /* 0x3f8000009c457423 */ /* 0x000fe4000001019c */
[----:B------:R1:W5:Y:S01]  /*a030*/  LDL.LU R159, [R1+0xd0] ;  /* 0x0000d000019f7983 */ /* 0x0003620000300800 */
[----:B------:R-:W-:-:S03]  /*a040*/  FMUL.FTZ R58, R22, R58 ;  /* 0x0000003a163a7220 */ /* 0x000fc60000410000 */
[----:B------:R1:W5:Y:S01]  /*a050*/  LDL.LU R158, [R1+0xcc] ;  /* 0x0000cc00019e7983 */ /* 0x0003620000300800 */
[----:B--2---:R-:W-:-:S03]  /*a060*/  FFMA.FTZ R29, -R154, R154, 1 ;  /* 0x3f8000009a1d7423 */ /* 0x004fc6000001019a */
[----:B------:R2:W5:Y:S01]  /*a070*/  LDL.LU R157, [R1+0xc8] ;  /* 0x0000c800019d7983 */ /* 0x0005620000300800 */
[----:B------:R-:W-:Y:S01]  /*a080*/  FADD.FTZ R92, R70, -R92 ;  /* 0x8000005c465c7221 */ /* 0x000fe20000010000 */
[----:B------:R-:W-:Y:S02]  /*a090*/  FMUL.FTZ R29, R29, R59 ;  /* 0x0000003b1d1d7220 */ /* 0x000fe40000410000 */
[----:B------:R2:W5:Y:S01]  /*a0a0*/  LDL.LU R156, [R1+0xc4] ;  /* 0x0000c400019c7983 */ /* 0x0005620000300800 */
[----:B------:R-:W-:Y:S01]  /*a0b0*/  FFMA.FTZ R70, -R153, R153, 1 ;  /* 0x3f80000099467423 */ /* 0x000fe20000010199 */
[----:B------:R3:W-:Y:S02]  /*a0c0*/  MUFU.EX2 R11, R31 ;  /* 0x0000001f000b7308 */ /* 0x0007e40000000800 */
[----:B------:R2:W5:Y:S01]  /*a0d0*/  LDL.LU R155, [R1+0xc0] ;  /* 0x0000c000019b7983 */ /* 0x0005620000300800 */
[----:B------:R-:W-:Y:S01]  /*a0e0*/  FMUL.FTZ R69, R69, R58 ;  /* 0x0000003a45457220 */ /* 0x000fe20000410000 */
[----:B------:R-:W-:Y:S01]  /*a0f0*/  FFMA.FTZ R59, -R149, R149, 1 ;  /* 0x3f800000953b7423 */ /* 0x000fe20000010195 */
[----:B------:R-:W-:Y:S01]  /*a100*/  FMUL.FTZ R66, R122, R66 ;  /* 0x000000427a427220 */ /* 0x000fe20000410000 */
[----:B------:R2:W5:Y:S01]  /*a110*/  LDL.LU R154, [R1+0xbc] ;  /* 0x0000bc00019a7983 */ /* 0x0005620000300800 */
[----:B------:R-:W-:Y:S01]  /*a120*/  FFMA.FTZ R58, -R148, R148, 1 ;  /* 0x3f800000943a7423 */ /* 0x000fe20000010194 */
[----:B----4-:R-:W-:Y:S01]  /*a130*/  FMUL.FTZ R67, R125, R67 ;  /* 0x000000437d437220 */ /* 0x010fe20000410000 */
[----:B---3--:R-:W-:Y:S01]  /*a140*/  FFMA.FTZ R31, -R151, R151, 1 ;  /* 0x3f800000971f7423 */ /* 0x008fe20000010197 */
[----:B------:R2:W5:Y:S01]  /*a150*/  LDL.LU R153, [R1+0xb8] ;  /* 0x0000b80001997983 */ /* 0x0005620000300800 */
[----:B------:R-:W-:Y:S01]  /*a160*/  FMUL.FTZ R61, R35, R61 ;  /* 0x0000003d233d7220 */ /* 0x000fe20000410000 */
[----:B------:R-:W-:-:S02]  /*a170*/  FMUL.FTZ R60, R33, R60 ;  /* 0x0000003c213c7220 */ /* 0x000fc40000410000 */
[----:B------:R2:W5:Y:S01]  /*a180*/  LDL.LU R152, [R1+0xb4] ;  /* 0x0000b40001987983 */ /* 0x0005620000300800 */
[----:B------:R-:W-:-:S03]  /*a190*/  FMUL.FTZ R59, R59, R66 ;  /* 0x000000423b3b7220 */ /* 0x000fc60000410000 */
[----:B------:R2:W5:Y:S01]  /*a1a0*/  LDL.LU R151, [R1+0xb0] ;  /* 0x0000b00001977983 */ /* 0x0005620000300800 */
[----:B------:R-:W-:Y:S01]  /*a1b0*/  FMUL.FTZ R58, R58, R67 ;  /* 0x000000433a3a7220 */ /* 0x000fe20000410000 */
[----:B------:R-:W-:Y:S02]  /*a1c0*/  FFMA.FTZ R66, -R147, R147, 1 ;  /* 0x3f80000093427423 */ /* 0x000fe40000010193 */
        /* <DEDUP_REMOVED lines=10> */
[--C-:B------:R-:W-:Y:S01]  /*a270*/  FADD.FTZ R73, R73, -R62.reuse ;  /* 0x8000003e49497221 */ /* 0x100fe20000010000 */
[----:B------:R-:W-:Y:S02]  /*a280*/  FADD.FTZ R75, R75, -R62 ;  /* 0x8000003e4b4b7221 */ /* 0x000fe40000010000 */
[----:B------:R2:W5:Y:S01]  /*a290*/  LDL.LU R146, [R1+0x9c] ;  /* 0x00009c0001927983 */ /* 0x0005620000300800 */
[--C-:B-1----:R-:W-:Y:S01]  /*a2a0*/  FADD.FTZ R76, R76, -R63.reuse ;  /* 0x8000003f4c4c7221 */ /* 0x102fe20000010000 */
        /* <DEDUP_REMOVED lines=68> */
[----:B------:R-:W-:Y:S01]  /*a6f0*/  F2FP.BF16.F32.PACK_AB R69, R29, R69 ;  /* 0x000000451d45723e */ /* 0x000fe200000010ff */
[----:B------:R-:W-:Y:S01]  /*a700*/  FMUL.FTZ R92, R124, R92 ;  /* 0x0000005c7c5c7220 */ /* 0x000fe20000410000 */
[----:B------:R-:W-:Y:S01]  /*a710*/  FFMA.FTZ R116, -R118, R118, 1 ;  /* 0x3f80000076747423 */ /* 0x000fe20000010176 */
[----:B------:R-:W-:Y:S01]  /*a720*/  FFMA.FTZ R117, -R121, R121, 1 ;  /* 0x3f80000079757423 */ /* 0x000fe20000010179 */
        /* <DEDUP_REMOVED lines=65> */
[----:B---3--:R-:W-:-:S05]  /*ab40*/  LEA R29, R0, R208, 0xe ;  /* 0x000000d0001d7211 */ /* 0x008fca00078e70ff */
        /* <DEDUP_REMOVED lines=74> */
[----:B------:R-:W-:Y:S01]  /*aff0*/  R2UR UR5, R16 ;  /* 0x00000000100572ca */ /* 0x000fe200000e0000 */
[----:B--2---:R-:W-:-:S05]  /*b000*/  IMAD R9, R0, 0x800, R38 ;  /* 0x0000080000097824 */ /* 0x004fca00078e0226 */
        /* <DEDUP_REMOVED lines=9> */
[----:B--2---:R-:W2:Y:S02]  /*b0a0*/  FENCE.VIEW.ASYNC.S ;  /* 0x00000000000073c6 */ /* 0x004ea40000000000 */
[----:B--2---:R-:W-:Y:S06]  /*b0b0*/  BAR.SYNC.DEFER_BLOCKING 0x9, 0x100 ;  /* 0x0244000000007b1d */ /* 0x004fec0000010000 */
[----:B-1----:R-:W-:-:S06]  /*b0c0*/  WARPGROUP.ARRIVE ;  /* 0x00000000000079c5 */ /* 0x002fcc0000000000 */
        /* <DEDUP_REMOVED lines=53> */
.L_x_1220:
        /* <DEDUP_REMOVED lines=13> */
[C---:B--2---:R-:W-:Y:S01]  /*b4f0*/  VIADD R5, R9.reuse, 0x9 ;  /* 0x0000000909057836 */ /* 0x044fe20000000000 */
        /* <DEDUP_REMOVED lines=54> */
.L_x_1221:
[----:B-1----:R-:W2:Y:S01]  /*b860*/  LDL R5, [R1+0x40] ;  /* 0x0000400001057983 */ /* 0x002ea20000100800 */
[----:B------:R-:W-:Y:S01]  /*b870*/  UIADD3 UR40, UR40, 0x1, URZ ;  /* 0x0000000128287890 */ /* 0x000fe2000fffe03f */
[----:B------:R-:W-:Y:S02]  /*b880*/  VIADD R0, R0, 0x1 ;  /* 0x0000000100007836 */ /* 0x000fe40000000000 */
[----:B------:R-:W-:-:S03]  /*b890*/  VIADD R6, R6, 0x30c20 ;  /* 0x00030c2006067836 */ /* 0x000fc60000000000 */
[C---:B------:R-:W-:Y:S02]  /*b8a0*/  ISETP.NE.AND P0, PT, R0.reuse, 0x2, PT ;  /* 0x000000020000780c */ /* 0x040fe40003f05270 */
[----:B------:R-:W-:Y:S02]  /*b8b0*/  PRMT R6, RZ, 0x654, R6 ;  /* 0x00000654ff067816 */ /* 0x000fe40000000006 */
[----:B------:R-:W-:Y:S02]  /*b8c0*/  SEL R0, R0, RZ, P0 ;  /* 0x000000ff00007207 */ /* 0x000fe40000000000 */
[----:B------:R4:W-:Y:S01]  /*b8d0*/  SYNCS.ARRIVE.TRANS64.RED.A1T0 RZ, [R6+URZ], RZ ;  /* 0x000000ff06ff79a7 */ /* 0x0009e2000810043f */
[----:B--2---:R-:W-:Y:S02]  /*b8e0*/  ISETP.LE.AND P1, PT, R5, UR40, PT ;  /* 0x0000002805007c0c */ /* 0x004fe4000bf23270 */
[----:B------:R-:W-:-:S04]  /*b8f0*/  SEL R5, RZ, 0x1, P0 ;  /* 0x00000001ff057807 */ /* 0x000fc80000000000 */
[----:B------:R-:W-:-:S07]  /*b900*/  LOP3.LUT R4, R4, R5, RZ, 0x3c, !PT ;  /* 0x0000000504047212 */ /* 0x000fce00078e3cff */
[----:B----4-:R-:W-:Y:S05]  /*b910*/  @!P1 BRA `(.L_x_1222) ;  /* 0xffffffb800709947 */ /* 0x010fea000383ffff */
.L_x_1211:
[----:B------:R-:W-:-:S06]  /*b920*/  UISETP.GE.AND UP0, UPT, UR40, UR37, UPT ;  /* 0x000000252800728c */ /* 0x000fcc000bf06270 */
[----:B------:R-:W-:-:S13]  /*b930*/  PLOP3.LUT P0, PT, PT, PT, UP0, 0x80, 0x0 ;  /* 0x000000000000781c */ /* 0x000fda0003f0f008 */
[----:B------:R-:W-:Y:S05]  /*b940*/  @P0 BRA `(.L_x_1223) ;  /* 0x00000058000c0947 */ /* 0x000fea0003800000 */
[----:B------:R-:W2:Y:S01]  /*b950*/  LDL.LU R21, [R1+0x48] ;  /* 0x0000480001157983 */ /* 0x000ea20000300800 */
[----:B------:R-:W3:Y:S01]  /*b960*/  LDC R22, c[0x0][0x290] ;  /* 0x0000a400ff167b82 */ /* 0x000ee20000000800 */
[----:B------:R-:W-:Y:S01]  /*b970*/  IMAD.MOV.U32 R19, RZ, RZ, 0x40000040 ;  /* 0x40000040ff137424 */ /* 0x000fe200078e00ff */
[----:B------:R-:W4:Y:S01]  /*b980*/  S2R R5, SR_TID.X ;  /* 0x0000000000057919 */ /* 0x000f220000002100 */
[----:B------:R-:W5:Y:S01]  /*b990*/  S2R R6, SR_TID.X ;  /* 0x0000000000067919 */ /* 0x000f620000002100 */
[----:B----4-:R-:W-:Y:S01]  /*b9a0*/  VIADD R5, R5, 0xffffff80 ;  /* 0xffffff8005057836 */ /* 0x010fe20000000000 */
[----:B-----5:R-:W-:-:S04]  /*b9b0*/  IADD3 R9, R6, -0x80, RZ ;  /* 0xffffff8006097810 */ /* 0x020fc80007ffe0ff */
[----:B------:R-:W-:Y:S02]  /*b9c0*/  SHF.R.S32.HI R6, RZ, 0x1f, R5 ;  /* 0x0000001fff067819 */ /* 0x000fe40000011405 */
[----:B------:R-:W-:Y:S02]  /*b9d0*/  SHF.R.S32.HI R8, RZ, 0x1f, R9 ;  /* 0x0000001fff087819 */ /* 0x000fe40000011409 */
[----:B------:R-:W-:Y:S02]  /*b9e0*/  LEA.HI R7, R6, R5, RZ, 0x5 ;  /* 0x0000000506077211 */ /* 0x000fe400078f28ff */
[----:B------:R-:W-:Y:S02]  /*b9f0*/  LEA.HI R11, R8, R9, RZ, 0x7 ;  /* 0x00000009080b7211 */ /* 0x000fe400078f38ff */
[----:B------:R-:W-:Y:S02]  /*ba00*/  LOP3.LUT R8, R7, 0xffffffe0, RZ, 0xc0, !PT ;  /* 0xffffffe007087812 */ /* 0x000fe400078ec0ff */
[----:B------:R-:W-:-:S02]  /*ba10*/  LEA.HI R6, R6, R5, RZ, 0x2 ;  /* 0x0000000506067211 */ /* 0x000fc400078f10ff */
[----:B------:R-:W-:Y:S02]  /*ba20*/  IADD3 R8, R5, -R8, RZ ;  /* 0x8000000805087210 */ /* 0x000fe40007ffe0ff */
[----:B------:R-:W-:Y:S02]  /*ba30*/  LOP3.LUT R10, R11, 0xffffff80, RZ, 0xc0, !PT ;  /* 0xffffff800b0a7812 */ /* 0x000fe400078ec0ff */
[----:B------:R-:W-:Y:S02]  /*ba40*/  LOP3.LUT R6, R6, 0xfffffffc, RZ, 0xc0, !PT ;  /* 0xfffffffc06067812 */ /* 0x000fe400078ec0ff */
[----:B------:R-:W-:Y:S01]  /*ba50*/  SHF.R.S32.HI R7, RZ, 0x1f, R8 ;  /* 0x0000001fff077819 */ /* 0x000fe20000011408 */
[----:B------:R-:W-:Y:S01]  /*ba60*/  IMAD.IADD R9, R9, 0x1, -R10 ;  /* 0x0000000109097824 */ /* 0x000fe200078e0a0a */
[----:B------:R-:W-:Y:S01]  /*ba70*/  SHF.R.S32.HI R20, RZ, 0x7, R11 ;  /* 0x00000007ff147819 */ /* 0x000fe2000001140b */
[----:B------:R-:W-:Y:S01]  /*ba80*/  IMAD.IADD R10, R5, 0x1, -R6 ;  /* 0x00000001050a7824 */ /* 0x000fe200078e0a06 */
[----:B------:R-:W-:-:S02]  /*ba90*/  LEA.HI R5, R7, R8, RZ, 0x3 ;  /* 0x0000000807057211 */ /* 0x000fc400078f18ff */
[----:B------:R-:W-:Y:S02]  /*baa0*/  SHF.R.S32.HI R14, RZ, 0x1f, R9 ;  /* 0x0000001fff0e7819 */ /* 0x000fe40000011409 */
[--C-:B------:R-:W-:Y:S02]  /*bab0*/  SHF.R.S32.HI R6, RZ, 0x3, R5.reuse ;  /* 0x00000003ff067819 */ /* 0x100fe40000011405 */
[----:B------:R-:W-:Y:S02]  /*bac0*/  SHF.R.S32.HI R5, RZ, 0x1f, R5 ;  /* 0x0000001fff057819 */ /* 0x000fe40000011405 */
[----:B------:R-:W-:Y:S02]  /*bad0*/  LEA.HI R7, R7, R8, RZ, 0x2 ;  /* 0x0000000807077211 */ /* 0x000fe400078f10ff */
[----:B------:R-:W-:Y:S02]  /*bae0*/  LEA.HI R5, R5, R6, RZ, 0x4 ;  /* 0x0000000605057211 */ /* 0x000fe400078f20ff */
[----:B------:R-:W-:-:S02]  /*baf0*/  LEA.HI R12, R14, R9, RZ, 0x2 ;  /* 0x000000090e0c7211 */ /* 0x000fc400078f10ff */
[----:B------:R-:W-:Y:S02]  /*bb00*/  SHF.R.S32.HI R8, RZ, 0x2, R7 ;  /* 0x00000002ff087819 */ /* 0x000fe40000011407 */
[----:B------:R-:W-:Y:S02]  /*bb10*/  LEA.HI R14, R14, R9, RZ, 0x5 ;  /* 0x000000090e0e7211 */ /* 0x000fe400078f28ff */
[----:B------:R-:W-:Y:S02]  /*bb20*/  LOP3.LUT R5, R5, 0x1ffffff0, RZ, 0xc0, !PT ;  /* 0x1ffffff005057812 */ /* 0x000fe400078ec0ff */
[--C-:B------:R-:W-:Y:S02]  /*bb30*/  SHF.R.S32.HI R9, RZ, 0x2, R12.reuse ;  /* 0x00000002ff097819 */ /* 0x100fe4000001140c */
[----:B------:R-:W-:Y:S01]  /*bb40*/  LEA.HI R11, R20, R20, RZ, 0x1 ;  /* 0x00000014140b7211 */ /* 0x000fe200078f08ff */
[----:B------:R-:W-:Y:S01]  /*bb50*/  IMAD.IADD R6, R6, 0x1, -R5 ;  /* 0x0000000106067824 */ /* 0x000fe200078e0a05 */
[----:B------:R-:W-:Y:S01]  /*bb60*/  LEA.HI R7, R7, R8, RZ, 0x1 ;  /* 0x0000000807077211 */ /* 0x000fe200078f08ff */
[----:B------:R-:W-:Y:S01]  /*bb70*/  VIADD R5, R8, 0x8 ;  /* 0x0000000808057836 */ /* 0x000fe20000000000 */
[----:B------:R-:W-:-:S02]  /*bb80*/  SHF.R.S32.HI R12, RZ, 0x1f, R12 ;  /* 0x0000001fff0c7819 */ /* 0x000fc4000001140c */
[----:B------:R-:W-:Y:S02]  /*bb90*/  LOP3.LUT R11, R11, 0x3fffffe, RZ, 0xc0, !PT ;  /* 0x03fffffe0b0b7812 */ /* 0x000fe400078ec0ff */
[----:B------:R-:W-:Y:S02]  /*bba0*/  LOP3.LUT R7, R7, 0xfffffffe, RZ, 0xc0, !PT ;  /* 0xfffffffe07077812 */ /* 0x000fe400078ec0ff */
[----:B------:R-:W-:Y:S01]  /*bbb0*/  LEA.HI R12, R12, R9, RZ, 0x3 ;  /* 0x000000090c0c7211 */ /* 0x000fe200078f18ff */
[----:B------:R-:W-:Y:S01]  /*bbc0*/  IMAD.IADD R20, R20, 0x1, -R11 ;  /* 0x0000000114147824 */ /* 0x000fe200078e0a0b */
[C---:B------:R-:W-:Y:S01]  /*bbd0*/  IADD3 R13, R8.reuse, 0x10, RZ ;  /* 0x00000010080d7810 */ /* 0x040fe20007ffe0ff */
[----:B------:R-:W-:Y:S01]  /*bbe0*/  IMAD.IADD R7, R8, 0x1, -R7 ;  /* 0x0000000108077824 */ /* 0x000fe200078e0a07 */
[----:B------:R-:W-:Y:S01]  /*bbf0*/  LOP3.LUT R12, R12, 0xfffffff8, RZ, 0xc0, !PT ;  /* 0xfffffff80c0c7812 */ /* 0x000fe200078ec0ff */
[----:B------:R-:W-:Y:S01]  /*bc00*/  VIADD R8, R8, 0x18 ;  /* 0x0000001808087836 */ /* 0x000fe20000000000 */
[----:B------:R-:W-:-:S02]  /*bc10*/  LEA.HI R11, R5, R5, RZ, 0x1 ;  /* 0x00000005050b7211 */ /* 0x000fc400078f08ff */
[----:B-1----:R-:W-:Y:S02]  /*bc20*/  SHF.R.S32.HI R18, RZ, 0x5, R14 ;  /* 0x00000005ff127819 */ /* 0x002fe4000001140e */
[----:B------:R-:W-:Y:S02]  /*bc30*/  LEA.HI R14, R13, R13, RZ, 0x1 ;  /* 0x0000000d0d0e7211 */ /* 0x000fe400078f08ff */
[----:B------:R-:W-:Y:S02]  /*bc40*/  IADD3 R15, R9, -R12, RZ ;  /* 0x8000000c090f7210 */ /* 0x000fe40007ffe0ff */
[----:B------:R-:W-:Y:S01]  /*bc50*/  LOP3.LUT R12, R11, 0xfffffffe, RZ, 0xc0, !PT ;  /* 0xfffffffe0b0c7812 */ /* 0x000fe200078ec0ff */
[----:B------:R-:W3:Y:S01]  /*bc60*/  S2R R9, SR_CTAID.X ;  /* 0x0000000000097919 */ /* 0x000ee20000002500 */
[----:B------:R-:W-:Y:S01]  /*bc70*/  LEA R7, R6, R7, 0x3 ;  /* 0x0000000706077211 */ /* 0x000fe200078e18ff */
[----:B------:R-:W-:Y:S01]  /*bc80*/  IMAD R17, R18, 0x10, R15 ;  /* 0x0000001012117824 */ /* 0x000fe200078e020f */
[----:B------:R-:W-:Y:S01]  /*bc90*/  LOP3.LUT R6, R14, 0xfffffffe, RZ, 0xc0, !PT ;  /* 0xfffffffe0e067812 */ /* 0x000fe200078ec0ff */
[----:B------:R-:W-:Y:S01]  /*bca0*/  IMAD.IADD R12, R5, 0x1, -R12 ;  /* 0x00000001050c7824 */ /* 0x000fe200078e0a0c */
[----:B------:R-:W-:Y:S01]  /*bcb0*/  SHF.R.S32.HI R5, RZ, 0x1, R11 ;  /* 0x00000001ff057819 */ /* 0x000fe2000001140b */
[----:B------:R1:W-:Y:S01]  /*bcc0*/  STL [R1+0x64], R7 ;  /* 0x0000640701007387 */ /* 0x0003e20000100800 */
[----:B------:R-:W-:-:S02]  /*bcd0*/  IADD3 R13, R13, -R6, RZ ;  /* 0x800000060d0d7210 */ /* 0x000fc40007ffe0ff */
[----:B------:R-:W-:Y:S02]  /*bce0*/  SHF.R.S32.HI R6, RZ, 0x1f, R11 ;  /* 0x0000001fff067819 */ /* 0x000fe4000001140b */
[----:B------:R-:W-:Y:S02]  /*bcf0*/  LEA.HI R11, R8, R8, RZ, 0x1 ;  /* 0x00000008080b7211 */ /* 0x000fe400078f08ff */
[----:B------:R-:W-:Y:S02]  /*bd00*/  LEA.HI R6, R6, R5, RZ, 0x4 ;  /* 0x0000000506067211 */ /* 0x000fe400078f20ff */
[----:B------:R-:W-:Y:S02]  /*bd10*/  SHF.R.S32.HI R15, RZ, 0x1, R11 ;  /* 0x00000001ff0f7819 */ /* 0x000fe4000001140b */
[--C-:B-1----:R-:W-:Y:S02]  /*bd20*/  SHF.R.S32.HI R7, RZ, 0x1, R14.reuse ;  /* 0x00000001ff077819 */ /* 0x102fe4000001140e */
[----:B------:R-:W-:-:S02]  /*bd30*/  SHF.R.S32.HI R14, RZ, 0x1f, R14 ;  /* 0x0000001fff0e7819 */ /* 0x000fc4000001140e */
[----:B------:R-:W-:Y:S02]  /*bd40*/  SHF.R.S32.HI R18, RZ, 0x1f, R11 ;  /* 0x0000001fff127819 */ /* 0x000fe4000001140b */
[----:B------:R-:W-:Y:S02]  /*bd50*/  LOP3.LUT R6, R6, 0x1ffffff0, RZ, 0xc0, !PT ;  /* 0x1ffffff006067812 */ /* 0x000fe400078ec0ff */
[----:B------:R-:W-:Y:S02]  /*bd60*/  LEA.HI R14, R14, R7, RZ, 0x4 ;  /* 0x000000070e0e7211 */ /* 0x000fe400078f20ff */
[----:B------:R-:W-:Y:S01]  /*bd70*/  LEA.HI R18, R18, R15, RZ, 0x4 ;  /* 0x0000000f12127211 */ /* 0x000fe200078f20ff */
[----:B------:R-:W-:Y:S01]  /*bd80*/  IMAD.IADD R5, R5, 0x1, -R6 ;  /* 0x0000000105057824 */ /* 0x000fe200078e0a06 */
[----:B------:R-:W-:Y:S02]  /*bd90*/  LOP3.LUT R11, R11, 0xfffffffe, RZ, 0xc0, !PT ;  /* 0xfffffffe0b0b7812 */ /* 0x000fe400078ec0ff */
[----:B------:R-:W-:-:S02]  /*bda0*/  LOP3.LUT R14, R14, 0x1ffffff0, RZ, 0xc0, !PT ;  /* 0x1ffffff00e0e7812 */ /* 0x000fc400078ec0ff */
[----:B------:R-:W-:Y:S01]  /*bdb0*/  LOP3.LUT R18, R18, 0x1ffffff0, RZ, 0xc0, !PT ;  /* 0x1ffffff012127812 */ /* 0x000fe200078ec0ff */
[----:B------:R-:W-:Y:S01]  /*bdc0*/  IMAD.IADD R11, R8, 0x1, -R11 ;  /* 0x00000001080b7824 */ /* 0x000fe200078e0a0b */
[----:B------:R-:W-:Y:S01]  /*bdd0*/  LEA R5, R5, R12, 0x3 ;  /* 0x0000000c05057211 */ /* 0x000fe200078e18ff */
[----:B------:R-:W-:Y:S01]  /*bde0*/  IMAD.IADD R14, R7, 0x1, -R14 ;  /* 0x00000001070e7824 */ /* 0x000fe200078e0a0e */
[----:B------:R-:W-:Y:S01]  /*bdf0*/  LEA R20, R20, R17, 0x6 ;  /* 0x0000001114147211 */ /* 0x000fe200078e30ff */
[----:B------:R-:W-:Y:S01]  /*be00*/  IMAD.IADD R18, R15, 0x1, -R18 ;  /* 0x000000010f127824 */ /* 0x000fe200078e0a12 */
[----:B------:R-:W-:Y:S01]  /*be10*/  MOV R15, 0x40000040 ;  /* 0x40000040000f7802 */ /* 0x000fe20000000f00 */
[----:B------:R-:W-:Y:S01]  /*be20*/  IMAD R8, R14, 0x8, R13 ;  /* 0x000000080e087824 */ /* 0x000fe200078e020d */
[----:B------:R-:W-:Y:S01]  /*be30*/  STL [R1+0x60], R5 ;  /* 0x0000600501007387 */ /* 0x000fe20000100800 */
[C---:B---3--:R-:W-:Y:S01]  /*be40*/  IMAD R7, R9.reuse, -0x80, R22 ;  /* 0xffffff8009077824 */ /* 0x048fe200078e0216 */
[----:B------:R-:W-:Y:S01]  /*be50*/  LEA R6, R18, R11, 0x3 ;  /* 0x0000000b12067211 */ /* 0x000fe200078e18ff */
[----:B------:R-:W-:Y:S01]  /*be60*/  IMAD.MOV.U32 R13, RZ, RZ, 0x40000040 ;  /* 0x40000040ff0d7424 */ /* 0x000fe200078e00ff */
[----:B------:R1:W-:Y:S01]  /*be70*/  STL [R1+0x5c], R8 ;  /* 0x00005c0801007387 */ /* 0x0003e20000100800 */
[----:B------:R-:W-:-:S03]  /*be80*/  IMAD R9, R9, -0x80, -R20 ;  /* 0xffffff8009097824 */ /* 0x000fc600078e0a14 */
[----:B------:R3:W-:Y:S01]  /*be90*/  STL [R1+0x58], R6 ;  /* 0x0000580601007387 */ /* 0x0007e20000100800 */
[----:B-1----:R-:W-:Y:S02]  /*bea0*/  IMAD.IADD R8, R7, 0x1, -R20 ;  /* 0x0000000107087824 */ /* 0x002fe400078e0a14 */
[----:B--2---:R-:W-:-:S04]  /*beb0*/  IMAD R5, R21, 0x2000, R16 ;  /* 0x0000200015057824 */ /* 0x004fc800078e0210 */
[C---:B---3--:R-:W-:Y:S01]  /*bec0*/  VIADD R6, R5.reuse, 0x4000 ;  /* 0x0000400005067836 */ /* 0x048fe20000000000 */
[----:B------:R-:W-:Y:S02]  /*bed0*/  IADD3 R7, R5, 0x20c00, RZ ;  /* 0x00020c0005077810 */ /* 0x000fe40007ffe0ff */
[----:B------:R-:W-:Y:S02]  /*bee0*/  SHF.R.U32.HI R5, RZ, 0x4, R5 ;  /* 0x00000004ff057819 */ /* 0x000fe40000011605 */
[----:B------:R-:W-:Y:S02]  /*bef0*/  SHF.R.U32.HI R6, RZ, 0x4, R6 ;  /* 0x00000004ff067819 */ /* 0x000fe40000011606 */
[----:B------:R-:W-:Y:S02]  /*bf00*/  SHF.R.U32.HI R7, RZ, 0x4, R7 ;  /* 0x00000004ff077819 */ /* 0x000fe40000011607 */
[----:B------:R-:W-:Y:S02]  /*bf10*/  LOP3.LUT R6, R6, 0x3fff, RZ, 0xc0, !PT ;  /* 0x00003fff06067812 */ /* 0x000fe400078ec0ff */
[----:B------:R-:W-:-:S02]  /*bf20*/  LOP3.LUT R5, R5, 0x3fff, RZ, 0xc0, !PT ;  /* 0x00003fff05057812 */ /* 0x000fc400078ec0ff */
[----:B------:R-:W-:Y:S02]  /*bf30*/  LOP3.LUT R11, R7, 0x3fff, RZ, 0xc0, !PT ;  /* 0x00003fff070b7812 */ /* 0x000fe400078ec0ff */
[----:B------:R-:W-:Y:S02]  /*bf40*/  LOP3.LUT R6, R6, 0x10000, RZ, 0xfc, !PT ;  /* 0x0001000006067812 */ /* 0x000fe400078efcff */
[----:B------:R-:W-:Y:S02]  /*bf50*/  LOP3.LUT R7, R5, 0x10000, RZ, 0xfc, !PT ;  /* 0x0001000005077812 */ /* 0x000fe400078efcff */
[----:B------:R-:W-:Y:S01]  /*bf60*/  LOP3.LUT R5, R11, 0x10000, RZ, 0xfc, !PT ;  /* 0x000100000b057812 */ /* 0x000fe200078efcff */
[C---:B------:R-:W-:Y:S01]  /*bf70*/  VIADD R18, R6.reuse, 0x2 ;  /* 0x0000000206127836 */ /* 0x040fe20000000000 */
[C---:B------:R-:W-:Y:S01]  /*bf80*/  IADD3 R12, R6.reuse, 0x6, RZ ;  /* 0x00000006060c7810 */ /* 0x040fe20007ffe0ff */
[----:B------:R-:W-:Y:S01]  /*bf90*/  VIADD R14, R6, 0x4 ;  /* 0x00000004060e7836 */ /* 0x000fe20000000000 */
[----:B------:R1:W-:Y:S01]  /*bfa0*/  STL [R1+0x34], R6 ;  /* 0x0000340601007387 */ /* 0x0003e20000100800 */
[----:B------:R-:W-:-:S02]  /*bfb0*/  VIADD R11, R10, 0x8 ;  /* 0x000000080a0b7836 */ /* 0x000fc40000000000 */
[C---:B------:R-:W-:Y:S01]  /*bfc0*/  VIADD R11, R10.reuse, 0x14 ;  /* 0x000000140a0b7836 */ /* 0x040fe20000000000 */
[----:B------:R2:W-:Y:S04]  /*bfd0*/  STL [R1+0x50], R5 ;  /* 0x0000500501007387 */ /* 0x0005e80000100800 */
[----:B------:R3:W-:Y:S01]  /*bfe0*/  STL.64 [R1+0x38], R12 ;  /* 0x0000380c01007387 */ /* 0x0007e20000100a00 */
[----:B-1----:R-:W-:-:S03]  /*bff0*/  IADD3 R6, R10, 0xc, RZ ;  /* 0x0000000c0a067810 */ /* 0x002fc60007ffe0ff */
[----:B------:R3:W-:Y:S01]  /*c000*/  STL.64 [R1+0x48], R18 ;  /* 0x0000481201007387 */ /* 0x0007e20000100a00 */
[C---:B------:R-:W-:Y:S01]  /*c010*/  IADD3 R6, R10.reuse, 0x18, RZ ;  /* 0x000000180a067810 */ /* 0x040fe20007ffe0ff */
[C---:B--2---:R-:W-:Y:S02]  /*c020*/  VIADD R5, R10.reuse, 0x4 ;  /* 0x000000040a057836 */ /* 0x044fe40000000000 */
[----:B------:R3:W-:Y:S01]  /*c030*/  STL.64 [R1+0x40], R14 ;  /* 0x0000400e01007387 */ /* 0x0007e20000100a00 */
[C---:B------:R-:W-:Y:S02]  /*c040*/  VIADD R5, R10.reuse, 0x10 ;  /* 0x000000100a057836 */ /* 0x040fe40000000000 */
[----:B------:R-:W-:-:S07]  /*c050*/  VIADD R5, R10, 0x1c ;  /* 0x0000001c0a057836 */ /* 0x000fce0000000000 */
.L_x_1234:
[----:B------:R-:W-:Y:S01]  /*c060*/  IMAD.U32 R5, RZ, RZ, UR36 ;  /* 0x00000024ff057e24 */ /* 0x000fe2000f8e00ff */
[----:B------:R-:W-:Y:S05]  /*c070*/  YIELD ;  /* 0x0000000000007946 */ /* 0x000fea0003800000 */
[----:B------:R-:W-:-:S04]  /*c080*/  LOP3.LUT R5, R5, 0x1, RZ, 0xfc, !PT ;  /* 0x0000000105057812 */ /* 0x000fc800078efcff */
[----:B------:R-:W-:-:S13]  /*c090*/  ISETP.NE.AND P6, PT, R5, 0x3, PT ;  /* 0x000000030500780c */ /* 0x000fda0003fc5270 */
[----:B------:R-:W-:Y:S05]  /*c0a0*/  @!P6 BRA `(.L_x_1224) ;  /* 0x000000000004e947 */ /* 0x000fea0003800000 */
[----:B------:R-:W-:Y:S01]  /*c0b0*/  BPT.TRAP 0x1 ;  /* 0x000000040000795c */ /* 0x000fe20000300000 */
.L_x_1224:
[----:B------:R-:W-:Y:S02]  /*c0c0*/  LEA R6, R0, R16, 0x3 ;  /* 0x0000001000067211 */ /* 0x000fe400078e18ff */
[----:B---3--:R-:W-:-:S04]  /*c0d0*/  SHF.L.U32 R19, R4, 0x1f, RZ ;  /* 0x0000001f04137819 */ /* 0x008fc800000006ff */
[----:B------:R1:W2:Y:S01]  /*c0e0*/  SYNCS.PHASECHK.TRANS64.TRYWAIT P0, [R6+URZ+0x30c10], R19 ;  /* 0x030c1013060075a7 */ /* 0x0002a2000800017f */
[----:B------:R-:W-:Y:S05]  /*c0f0*/  @!P6 BRA `(.L_x_1225) ;  /* 0x000000000004e947 */ /* 0x000fea0003800000 */
[----:B------:R-:W-:Y:S01]  /*c100*/  BPT.TRAP 0x1 ;  /* 0x000000040000795c */ /* 0x000fe20000300000 */
.L_x_1225:
[----:B------:R-:W-:-:S05]  /*c110*/  VIADD R5, R16, 0x10000 ;  /* 0x0001000010057836 */ /* 0x000fca0000000000 */
[----:B------:R-:W-:-:S04]  /*c120*/  SHF.R.U32.HI R5, RZ, 0x4, R5 ;  /* 0x00000004ff057819 */ /* 0x000fc80000011605 */
[----:B------:R-:W-:-:S04]  /*c130*/  LOP3.LUT R5, R5, 0x3fff, RZ, 0xc0, !PT ;  /* 0x00003fff05057812 */ /* 0x000fc800078ec0ff */
[----:B------:R-:W-:Y:S01]  /*c140*/  LOP3.LUT R11, R5, 0x10000, RZ, 0xfc, !PT ;  /* 0x00010000050b7812 */ /* 0x000fe200078efcff */
[----:B--2---:R-:W-:Y:S06]  /*c150*/  @P0 BRA `(.L_x_1226) ;  /* 0x0000000000080947 */ /* 0x004fec0003800000 */
[----:B------:R-:W2:Y:S02]  /*c160*/  SYNCS.PHASECHK.TRANS64.TRYWAIT P0, [R6+URZ+0x30c10], R19 ;  /* 0x030c1013060075a7 */ /* 0x000ea4000800017f */
[----:B--2---:R-:W-:Y:S05]  /*c170*/  @!P0 BRA `(.L_x_1227) ;  /* 0x000000a000c88947 */ /* 0x004fea0003800000 */
.L_x_1226:
[----:B------:R-:W-:Y:S01]  /*c180*/  IMAD R11, R0, 0x400, R11 ;  /* 0x00000400000b7824 */ /* 0x000fe200078e020b */
[----:B------:R-:W-:Y:S05]  /*c190*/  WARPSYNC.ALL ;  /* 0x0000000000007948 */ /* 0x000fea0003800000 */
[----:B------:R-:W-:Y:S01]  /*c1a0*/  R2UR UR4, R7 ;  /* 0x00000000070472ca */ /* 0x000fe200000e0000 */
[----:B------:R-:W3:Y:S01]  /*c1b0*/  LDL R18, [R1+0x64] ;  /* 0x0000640001127983 */ /* 0x000ee20000100800 */
[----:B------:R-:W-:Y:S01]  /*c1c0*/  R2UR UR6, R11 ;  /* 0x000000000b0672ca */ /* 0x000fe200000e0000 */
[----:B------:R-:W-:Y:S01]  /*c1d0*/  WARPGROUP.ARRIVE ;  /* 0x00000000000079c5 */ /* 0x000fe20000000000 */
[----:B------:R-:W-:Y:S01]  /*c1e0*/  UMOV UR5, 0x40000040 ;  /* 0x4000004000057882 */ /* 0x000fe20000000000 */
[----:B------:R-:W-:Y:S01]  /*c1f0*/  UMOV UR7, 0x40000040 ;  /* 0x4000004000077882 */ /* 0x000fe20000000000 */
[----:B------:R-:W4:Y:S04]  /*c200*/  LDL R14, [R1+0x60] ;  /* 0x00006000010e7983 */ /* 0x000f280000100800 */
[----:B------:R-:W5:Y:S04]  /*c210*/  LDL R17, [R1+0x5c] ;  /* 0x00005c0001117983 */ /* 0x000f680000100800 */
[----:B------:R-:W2:Y:S01]  /*c220*/  LDL R15, [R1+0x58] ;  /* 0x00005800010f7983 */ /* 0x000ea20000100800 */
[----:B------:R-:W-:Y:S01]  /*c230*/  HGMMA.64x128x16.F32.BF16 R72, gdesc[UR4], RZ, !UPT, gsb0 ;  /* 0x01e00000044879f0 */ /* 0x000fe2000c0018ff */
[----:B------:R-:W-:Y:S01]  /*c240*/  IMAD.MOV.U32 R13, RZ, RZ, 0x40000040 ;  /* 0x40000040ff0d7424 */ /* 0x000fe200078e00ff */
[----:B------:R-:W-:Y:S01]  /*c250*/  IADD3 R12, R7, 0x2, RZ ;  /* 0x00000002070c7810 */ /* 0x000fe20007ffe0ff */
[----:B------:R-:W-:Y:S01]  /*c260*/  UIADD3 UR4, UR6, 0x2, URZ ;  /* 0x0000000206047890 */ /* 0x000fe2000fffe03f */
[----:B------:R-:W-:-:S02]  /*c270*/  UMOV UR11, 0x40000040 ;  /* 0x40000040000b7882 */ /* 0x000fc40000000000 */
[----:B------:R-:W-:Y:S01]  /*c280*/  R2UR UR8, R12 ;  /* 0x000000000c0872ca */ /* 0x000fe200000e0000 */
[----:B------:R-:W-:Y:S01]  /*c290*/  VIADD R12, R7, 0x4 ;  /* 0x00000004070c7836 */ /* 0x000fe20000000000 */
[----:B------:R-:W-:Y:S01]  /*c2a0*/  R2UR UR9, R13 ;  /* 0x000000000d0972ca */ /* 0x000fe200000e0000 */
[----:B------:R-:W-:Y:S01]  /*c2b0*/  UMOV UR7, 0x40000040 ;  /* 0x4000004000077882 */ /* 0x000fe20000000000 */
[----:B------:R-:W-:Y:S01]  /*c2c0*/  UMOV UR10, UR4 ;  /* 0x00000004000a7c82 */ /* 0x000fe20008000000 */
[----:B------:R-:W-:Y:S01]  /*c2d0*/  MOV R13, 0x40000040 ;  /* 0x40000040000d7802 */ /* 0x000fe20000000f00 */
[----:B------:R-:W-:Y:S02]  /*c2e0*/  UIADD3 UR4, UR6, 0x4, URZ ;  /* 0x0000000406047890 */ /* 0x000fe4000fffe03f */
[----:B------:R-:W-:Y:S01]  /*c2f0*/  UIADD3 UR6, UR6, 0x6, URZ ;  /* 0x0000000606067890 */ /* 0x000fe2000fffe03f */
[----:B------:R-:W-:Y:S02]  /*c300*/  WARPGROUP.DEPBAR.LE gsb0, 0x0 ;  /* 0x00008000000079c5 */ /* 0x000fe40000010000 */
[----:B------:R-:W-:-:S06]  /*c310*/  WARPGROUP.ARRIVE ;  /* 0x00000000000079c5 */ /* 0x000fcc0000000000 */
[----:B------:R-:W-:Y:S01]  /*c320*/  HGMMA.64x128x16.F32.BF16 R72, gdesc[UR8], R72, gsb0 ;  /* 0x01e00000084879f0 */ /* 0x000fe20008001848 */
[----:B------:R-:W-:Y:S01]  /*c330*/  R2UR UR8, R12 ;  /* 0x000000000c0872ca */ /* 0x000fe200000e0000 */
[----:B------:R-:W-:Y:S01]  /*c340*/  UMOV UR10, UR4 ;  /* 0x00000004000a7c82 */ /* 0x000fe20008000000 */
[----:B------:R-:W-:Y:S01]  /*c350*/  R2UR UR9, R13 ;  /* 0x000000000d0972ca */ /* 0x000fe200000e0000 */
[----:B------:R-:W-:Y:S01]  /*c360*/  UMOV UR11, 0x40000040 ;  /* 0x40000040000b7882 */ /* 0x000fe20000000000 */
[----:B------:R-:W-:Y:S02]  /*c370*/  VIADD R12, R7, 0x6 ;  /* 0x00000006070c7836 */ /* 0x000fe40000000000 */
[----:B------:R-:W-:-:S03]  /*c380*/  IMAD.MOV.U32 R13, RZ, RZ, 0x40000040 ;  /* 0x40000040ff0d7424 */ /* 0x000fc600078e00ff */
[----:B------:R-:W-:Y:S02]  /*c390*/  R2UR UR4, R12 ;  /* 0x000000000c0472ca */ /* 0x000fe400000e0000 */
[----:B------:R-:W-:Y:S01]  /*c3a0*/  R2UR UR5, R13 ;  /* 0x000000000d0572ca */ /* 0x000fe200000e0000 */
[----:B------:R-:W-:Y:S02]  /*c3b0*/  WARPGROUP.DEPBAR.LE gsb0, 0x0 ;  /* 0x00008000000079c5 */ /* 0x000fe40000010000 */
[----:B------:R-:W-:-:S06]  /*c3c0*/  WARPGROUP.ARRIVE ;  /* 0x00000000000079c5 */ /* 0x000fcc0000000000 */
[----:B------:R-:W-:Y:S01]  /*c3d0*/  HGMMA.64x128x16.F32.BF16 R72, gdesc[UR8], R72, gsb0 ;  /* 0x01e00000084879f0 */ /* 0x000fe20008001848 */
[----:B---3--:R-:W-:-:S04]  /*c3e0*/  LEA R12, R0, R18, 0x7 ;  /* 0x00000012000c7211 */ /* 0x008fc800078e38ff */
[----:B------:R-:W-:Y:S01]  /*c3f0*/  LEA R227, R3, R12, 0x1 ;  /* 0x0000000c03e37211 */ /* 0x000fe200078e08ff */
[C---:B----4-:R-:W-:Y:S01]  /*c400*/  IMAD R14, R0.reuse, 0x80, R14 ;  /* 0x00000080000e7824 */ /* 0x050fe200078e020e */
[----:B-----5:R-:W-:-:S03]  /*c410*/  LEA R18, R0, R17, 0x7 ;  /* 0x0000001100127211 */ /* 0x020fc600078e38ff */
[C---:B------:R-:W-:Y:S02]  /*c420*/  IMAD R17, R3.reuse, 0x2, R14 ;  /* 0x0000000203117824 */ /* 0x040fe400078e020e */
[----:B--2---:R-:W-:Y:S01]  /*c430*/  IMAD R20, R0, 0x80, R15 ;  /* 0x0000008000147824 */ /* 0x004fe200078e020f */
[----:B------:R-:W-:Y:S01]  /*c440*/  LEA R13, R3, R18, 0x1 ;  /* 0x00000012030d7211 */ /* 0x000fe200078e08ff */
[----:B------:R-:W-:Y:S01]  /*c450*/  IMAD R12, R17, 0x4, R16 ;  /* 0x00000004110c7824 */ /* 0x000fe200078e0210 */
[-C--:B------:R-:W-:Y:S01]  /*c460*/  LEA R18, R227, R16.reuse, 0x2 ;  /* 0x00000010e3127211 */ /* 0x080fe200078e10ff */
        /* <DEDUP_REMOVED lines=18> */
.L_x_1228:
[----:B------:R1:W1:Y:S01]  /*c590*/  SYNCS.PHASECHK.TRANS64.TRYWAIT P0, [R6+URZ+0x30c30], R19 ;  /* 0x030c3013060075a7 */ /* 0x000262000800017f */
[----:B------:R-:W-:Y:S05]  /*c5a0*/  @!P6 BRA `(.L_x_1229) ;  /* 0x000000000004e947 */ /* 0x000fea0003800000 */
[----:B------:R-:W-:Y:S01]  /*c5b0*/  BPT.TRAP 0x1 ;  /* 0x000000040000795c */ /* 0x000fe20000300000 */
.L_x_1229:
[----:B-1----:R-:W-:Y:S05]  /*c5c0*/  @P0 BRA `(.L_x_1230) ;  /* 0x0000000000080947 */ /* 0x002fea0003800000 */
[----:B------:R-:W1:Y:S02]  /*c5d0*/  SYNCS.PHASECHK.TRANS64.TRYWAIT P0, [R6+URZ+0x30c30], R19 ;  /* 0x030c3013060075a7 */ /* 0x000e64000800017f */
[----:B-1----:R-:W-:Y:S05]  /*c5e0*/  @!P0 BRA `(.L_x_1231) ;  /* 0x0000009c00c08947 */ /* 0x002fea0003800000 */
.L_x_1230:
        /* <DEDUP_REMOVED lines=16> */
[----:B-1----:R-:W-:Y:S01]  /*c6f0*/  MUFU.TANH R200, R75 ;  /* 0x0000004b00c87308 */ /* 0x002fe20000002400 */
        /* <DEDUP_REMOVED lines=12> */
[----:B---3--:R-:W-:Y:S01]  /*c7c0*/  MUFU.TANH R201, R83 ;  /* 0x0000005300c97308 */ /* 0x008fe20000002400 */
[----:B------:R-:W-:Y:S01]  /*c7d0*/  FMUL.FTZ R23, R84, UR9 ;  /* 0x0000000954177c20 */ /* 0x000fe20008410000 */
[----:B------:R-:W-:Y:S01]  /*c7e0*/  STL [R1+0xf4], R168 ;  /* 0x0000f4a801007387 */ /* 0x000fe20000100800 */
[----:B------:R-:W-:-:S03]  /*c7f0*/  FMUL.FTZ R138, R86, UR9 ;  /* 0x00000009568a7c20 */ /* 0x000fc60008410000 */
[----:B------:R-:W-:Y:S01]  /*c800*/  STL [R1+0xf0], R167 ;  /* 0x0000f0a701007387 */ /* 0x000fe20000100800 */
[----:B------:R-:W-:Y:S01]  /*c810*/  FMUL.FTZ R136, R87, UR9 ;  /* 0x0000000957887c20 */ /* 0x000fe20008410000 */
[----:B----4-:R1:W-:Y:S02]  /*c820*/  MUFU.TANH R202, R85 ;  /* 0x0000005500ca7308 */ /* 0x0103e40000002400 */
[----:B------:R-:W-:Y:S04]  /*c830*/  STL [R1+0xec], R166 ;  /* 0x0000eca601007387 */ /* 0x000fe80000100800 */
[----:B------:R-:W-:Y:S01]  /*c840*/  STL [R1+0xe8], R165 ;  /* 0x0000e8a501007387 */ /* 0x000fe20000100800 */
[----:B------:R-:W-:Y:S01]  /*c850*/  UMOV UR5, 0x40000040 ;  /* 0x4000004000057882 */ /* 0x000fe20000000000 */
[----:B------:R-:W-:Y:S01]  /*c860*/  UMOV UR7, 0x40000040 ;  /* 0x4000004000077882 */ /* 0x000fe20000000000 */
[----:B------:R-:W-:Y:S01]  /*c870*/  UMOV UR15, 0x40000040 ;  /* 0x40000040000f7882 */ /* 0x000fe20000000000 */
[----:B------:R-:W-:Y:S01]  /*c880*/  STL [R1+0xe4], R164 ;  /* 0x0000e4a401007387 */ /* 0x000fe20000100800 */
[----:B------:R-:W-:Y:S01]  /*c890*/  FMUL.FTZ R204, R91, UR9 ;  /* 0x000000095bcc7c20 */ /* 0x000fe20008410000 */
[----:B------:R3:W-:Y:S02]  /*c8a0*/  MUFU.TANH R203, R138 ;  /* 0x0000008a00cb7308 */ /* 0x0007e40000002400 */
[----:B------:R-:W-:Y:S04]  /*c8b0*/  STL [R1+0xe0], R163 ;  /* 0x0000e0a301007387 */ /* 0x000fe80000100800 */
[----:B------:R-:W-:Y:S01]  /*c8c0*/  STL [R1+0xdc], R162 ;  /* 0x0000dca201007387 */ /* 0x000fe20000100800 */
[----:B--2---:R-:W-:-:S03]  /*c8d0*/  R2UR UR4, R26 ;  /* 0x000000001a0472ca */ /* 0x004fc600000e0000 */
[----:B------:R-:W-:Y:S01]  /*c8e0*/  STL [R1+0xd8], R161 ;  /* 0x0000d8a101007387 */ /* 0x000fe20000100800 */
[----:B------:R-:W-:Y:S01]  /*c8f0*/  FMUL.FTZ R139, R89, UR9 ;  /* 0x00000009598b7c20 */ /* 0x000fe20008410000 */
[----:B------:R-:W-:Y:S01]  /*c900*/  FMUL.FTZ R126, R126, UR9 ;  /* 0x000000097e7e7c20 */ /* 0x000fe20008410000 */
[----:B------:R-:W2:Y:S01]  /*c910*/  MUFU.TANH R19, R19 ;  /* 0x0000001300137308 */ /* 0x000ea20000002400 */
[----:B------:R-:W-:Y:S04]  /*c920*/  STL [R1+0xd4], R160 ;  /* 0x0000d4a001007387 */ /* 0x000fe80000100800 */
[----:B------:R-:W-:Y:S01]  /*c930*/  STL [R1+0xd0], R159 ;  /* 0x0000d09f01007387 */ /* 0x000fe20000100800 */
[----:B------:R-:W-:Y:S02]  /*c940*/  ISETP.GT.AND P2, PT, R9, RZ, PT ;  /* 0x000000ff0900720c */ /* 0x000fe40003f44270 */
[----:B------:R-:W4:Y:S01]  /*c950*/  MUFU.TANH R230, R230 ;  /* 0x000000e600e67308 */ /* 0x000f220000002400 */
[----:B------:R-:W-:Y:S04]  /*c960*/  STL [R1+0xcc], R158 ;  /* 0x0000cc9e01007387 */ /* 0x000fe80000100800 */
[----:B------:R-:W-:Y:S01]  /*c970*/  STL [R1+0xc8], R157 ;  /* 0x0000c89d01007387 */ /* 0x000fe20000100800 */
[----:B------:R-:W-:-:S02]  /*c980*/  ISETP.GT.AND P3, PT, R8, 0x8, PT ;  /* 0x000000080800780c */ /* 0x000fc40003f64270 */
[----:B------:R-:W-:Y:S01]  /*c990*/  MUFU.TANH R237, R237 ;  /* 0x000000ed00ed7308 */ /* 0x000fe20000002400 */
[----:B------:R-:W-:Y:S04]  /*c9a0*/  STL [R1+0xc4], R156 ;  /* 0x0000c49c01007387 */ /* 0x000fe80000100800 */
[----:B------:R-:W-:Y:S03]  /*c9b0*/  STL [R1+0xc0], R155 ;  /* 0x0000c09b01007387 */ /* 0x000fe60000100800 */
[----:B------:R-:W4:Y:S01]  /*c9c0*/  MUFU.TANH R236, R236 ;  /* 0x000000ec00ec7308 */ /* 0x000f220000002400 */
[----:B------:R-:W-:Y:S04]  /*c9d0*/  STL [R1+0xbc], R154 ;  /* 0x0000bc9a01007387 */ /* 0x000fe80000100800 */
[----:B------:R-:W-:Y:S01]  /*c9e0*/  STL [R1+0xb8], R153 ;  /* 0x0000b89901007387 */ /* 0x000fe20000100800 */
[----:B------:R-:W-:Y:S01]  /*c9f0*/  ISETP.GT.AND P1, PT, R8, RZ, PT ;  /* 0x000000ff0800720c */ /* 0x000fe20003f24270 */
[----:B------:R-:W-:Y:S01]  /*ca00*/  FMUL.FTZ R128, R128, UR9 ;  /* 0x0000000980807c20 */ /* 0x000fe20008410000 */
[----:B------:R-:W-:Y:S01]  /*ca10*/  ISETP.GT.AND P0, PT, R9, 0x8, PT ;  /* 0x000000080900780c */ /* 0x000fe20003f04270 */
[----:B------:R-:W-:Y:S01]  /*ca20*/  STL [R1+0xb4], R152 ;  /* 0x0000b49801007387 */ /* 0x000fe20000100800 */
[----:B------:R-:W4:Y:S03]  /*ca30*/  MUFU.TANH R233, R233 ;  /* 0x000000e900e97308 */ /* 0x000f260000002400 */
[----:B------:R-:W-:Y:S04]  /*ca40*/  STL [R1+0xb0], R151 ;  /* 0x0000b09701007387 */ /* 0x000fe80000100800 */
        /* <DEDUP_REMOVED lines=19> */
[----:B------:R1:W-:Y:S04]  /*cb80*/  STL [R1+0x7c], R6 ;  /* 0x00007c0601007387 */ /* 0x0003e80000100800 */
[----:B------:R-:W-:Y:S04]  /*cb90*/  STL [R1+0x78], R5 ;  /* 0x0000780501007387 */ /* 0x000fe80000100800 */
[----:B------:R3:W-:Y:S04]  /*cba0*/  STL [R1+0x74], R4 ;  /* 0x0000740401007387 */ /* 0x0007e80000100800 */
[----:B------:R2:W-:Y:S04]  /*cbb0*/  STL [R1+0x70], R2 ;  /* 0x0000700201007387 */ /* 0x0005e80000100800 */
[----:B-1----:R-:W4:Y:S04]  /*cbc0*/  LDL.64 R6, [R1+0x40] ;  /* 0x0000400001067983 */ /* 0x002f280000100a00 */
[----:B---3--:R-:W3:Y:S01]  /*cbd0*/  LDL.64 R4, [R1+0x48] ;  /* 0x0000480001047983 */ /* 0x008ee20000100a00 */
[----:B------:R-:W-:Y:S01]  /*cbe0*/  WARPGROUP.ARRIVE ;  /* 0x00000000000079c5 */ /* 0x000fe20000000000 */
[----:B------:R-:W-:Y:S01]  /*cbf0*/  FMUL.FTZ R91, R96, UR9 ;  /* 0x00000009605b7c20 */ /* 0x000fe20008410000 */
[----:B------:R-:W-:Y:S01]  /*cc00*/  FMUL.FTZ R138, R90, UR9 ;  /* 0x000000095a8a7c20 */ /* 0x000fe20008410000 */
[----:B------:R-:W-:Y:S01]  /*cc10*/  FMUL.FTZ R89, R94, UR9 ;  /* 0x000000095e597c20 */ /* 0x000fe20008410000 */
[----:B------:R-:W-:Y:S01]  /*cc20*/  FMUL.FTZ R90, R95, UR9 ;  /* 0x000000095f5a7c20 */ /* 0x000fe20008410000 */
[----:B--2---:R-:W1:Y:S01]  /*cc30*/  LDC R2, c[0x0][0x74c] ;  /* 0x0001d300ff027b82 */ /* 0x004e620000000800 */
[----:B------:R-:W-:Y:S01]  /*cc40*/  HGMMA.64x128x16.F32.BF16 R24, gdesc[UR4], RZ, !UPT, gsb0 ;  /* 0x01e00000041879f0 */ /* 0x000fe2000c0018ff */
[----:B------:R-:W-:Y:S01]  /*cc50*/  UIADD3 UR4, UR6, 0x2, URZ ;  /* 0x0000000206047890 */ /* 0x000fe2000fffe03f */
[----:B------:R-:W2:Y:S01]  /*cc60*/  MUFU.TANH R136, R136 ;  /* 0x0000008800887308 */ /* 0x000ea20000002400 */
[----:B------:R-:W-:Y:S01]  /*cc70*/  FMUL.FTZ R205, R92, UR9 ;  /* 0x000000095ccd7c20 */ /* 0x000fe20008410000 */
[----:B------:R-:W-:Y:S01]  /*cc80*/  FMUL.FTZ R92, R97, UR9 ;  /* 0x00000009615c7c20 */ /* 0x000fe20008410000 */
[----:B------:R-:W-:Y:S01]  /*cc90*/  FMUL.FTZ R100, R100, UR9 ;  /* 0x0000000964647c20 */ /* 0x000fe20008410000 */
[----:B------:R-:W-:Y:S01]  /*cca0*/  FMUL.FTZ R101, R101, UR9 ;  /* 0x0000000965657c20 */ /* 0x000fe20008410000 */
[----:B------:R-:W2:Y:S01]  /*ccb0*/  LDC.64 R94, c[0x0][0x748] ;  /* 0x0001d200ff5e7b82 */ /* 0x000ea20000000a00 */
[----:B------:R-:W-:Y:S01]  /*ccc0*/  UMOV UR14, UR4 ;  /* 0x00000004000e7c82 */ /* 0x000fe20008000000 */
[----:B------:R-:W-:Y:S01]  /*ccd0*/  ULDC UR4, c[0x0][0x280] ;  /* 0x0000a00000047ab9 */ /* 0x000fe20000000800 */
[----:B------:R1:W2:Y:S01]  /*cce0*/  MUFU.TANH R171, R88 ;  /* 0x0000005800ab7308 */ /* 0x0002a20000002400 */
[----:B------:R-:W-:Y:S01]  /*ccf0*/  ULEA UR4, UR40, -UR4, 0x7 ;  /* 0x8000000428047291 */ /* 0x000fe2000f8e383f */
[----:B------:R-:W-:Y:S01]  /*cd00*/  FMUL.FTZ R120, R120, UR9 ;  /* 0x0000000978787c20 */ /* 0x000fe20008410000 */
[----:B------:R-:W-:Y:S01]  /*cd10*/  FMUL.FTZ R122, R122, UR9 ;  /* 0x000000097a7a7c20 */ /* 0x000fe20008410000 */
[----:B------:R-:W-:Y:S01]  /*cd20*/  FMUL.FTZ R123, R123, UR9 ;  /* 0x000000097b7b7c20 */ /* 0x000fe20008410000 */
[----:B------:R-:W-:Y:S01]  /*cd30*/  FMUL.FTZ R99, R99, UR9 ;  /* 0x0000000963637c20 */ /* 0x000fe20008410000 */
[----:B------:R-:W-:Y:S01]  /*cd40*/  FMUL.FTZ R102, R102, UR9 ;  /* 0x0000000966667c20 */ /* 0x000fe20008410000 */
[----:B------:R-:W-:Y:S01]  /*cd50*/  LEA R96, R3, UR4, 0x1 ;  /* 0x0000000403607c11 */ /* 0x000fe2000f8e08ff */
[----:B------:R-:W-:Y:S01]  /*cd60*/  UIADD3 UR4, UR6, 0x4, URZ ;  /* 0x0000000406047890 */ /* 0x000fe2000fffe03f */
[----:B-1----:R-:W-:Y:S01]  /*cd70*/  FMUL.FTZ R88, R93, UR9 ;  /* 0x000000095d587c20 */ /* 0x002fe20008410000 */
[----:B------:R-:W1:Y:S01]  /*cd80*/  MUFU.TANH R170, R139 ;  /* 0x0000008b00aa7308 */ /* 0x000e620000002400 */
[----:B------:R-:W-:Y:S01]  /*cd90*/  FMUL.FTZ R103, R103, UR9 ;  /* 0x0000000967677c20 */ /* 0x000fe20008410000 */
[----:B------:R-:W-:Y:S01]  /*cda0*/  FMUL.FTZ R109, R109, UR9 ;  /* 0x000000096d6d7c20 */ /* 0x000fe20008410000 */
[----:B------:R-:W-:Y:S01]  /*cdb0*/  FMUL.FTZ R104, R104, UR9 ;  /* 0x0000000968687c20 */ /* 0x000fe20008410000 */
[----:B------:R-:W-:Y:S01]  /*cdc0*/  FMUL.FTZ R105, R105, UR9 ;  /* 0x0000000969697c20 */ /* 0x000fe20008410000 */
[----:B------:R-:W-:Y:S01]  /*cdd0*/  FMUL.FTZ R112, R112, UR9 ;  /* 0x0000000970707c20 */ /* 0x000fe20008410000 */
[----:B------:R-:W-:Y:S01]  /*cde0*/  FMUL.FTZ R124, R124, UR9 ;  /* 0x000000097c7c7c20 */ /* 0x000fe20008410000 */
[----:B------:R-:W-:Y:S01]  /*cdf0*/  FMUL.FTZ R108, R108, UR9 ;  /* 0x000000096c6c7c20 */ /* 0x000fe20008410000 */
[----:B------:R-:W-:Y:S01]  /*ce00*/  MUFU.TANH R91, R91 ;  /* 0x0000005b005b7308 */ /* 0x000fe20000002400 */
        /* <DEDUP_REMOVED lines=8> */
[----:B------:R-:W-:-:S07]  /*ce90*/  FMUL.FTZ R106, R106, UR9 ;  /* 0x000000096a6a7c20 */ /* 0x000fce0008410000 */
[----:B------:R-:W-:Y:S08]  /*cea0*/  MUFU.TANH R168, R204 ;  /* 0x000000cc00a87308 */ /* 0x000ff00000002400 */
[----:B------:R-:W-:Y:S08]  /*ceb0*/  MUFU.TANH R89, R89 ;  /* 0x0000005900597308 */ /* 0x000ff00000002400 */
[----:B------:R-:W-:Y:S01]  /*cec0*/  MUFU.TANH R90, R90 ;  /* 0x0000005a005a7308 */ /* 0x000fe20000002400 */
[----:B------:R-:W-:-:S02]  /*ced0*/  WARPGROUP.DEPBAR.LE gsb0, 0x0 ;  /* 0x00008000000079c5 */ /* 0x000fc40000010000 */
[----:B------:R-:W-:Y:S01]  /*cee0*/  WARPGROUP.ARRIVE ;  /* 0x00000000000079c5 */ /* 0x000fe20000000000 */
[----:B---3--:R-:W-:Y:S02]  /*cef0*/  R2UR UR12, R4 ;  /* 0x00000000040c72ca */ /* 0x008fe400000e0000 */
[----:B------:R-:W-:Y:S02]  /*cf00*/  R2UR UR13, R5 ;  /* 0x00000000050d72ca */ /* 0x000fe400000e0000 */
[----:B------:R-:W-:Y:S01]  /*cf10*/  IADD3 R2, -R2, 0x8, RZ ;  /* 0x0000000802027810 */ /* 0x000fe20007ffe1ff */
[----:B------:R-:W3:Y:S01]  /*cf20*/  LDL.64 R4, [R1+0x38] ;  /* 0x0000380001047983 */ /* 0x000ee20000100a00 */
[----:B------:R-:W-:Y:S01]  /*cf30*/  IADD3 R96, R8, R96, RZ ;  /* 0x0000006008607210 */ /* 0x000fe20007ffe0ff */
[----:B------:R-:W-:Y:S01]  /*cf40*/  UIADD3 UR6, UR6, 0x6, URZ ;  /* 0x0000000606067890 */ /* 0x000fe2000fffe03f */
[----:B------:R-:W1:Y:S01]  /*cf50*/  MUFU.TANH R167, R205 ;  /* 0x000000cd00a77308 */ /* 0x000e620000002400 */
[----:B------:R-:W-:Y:S01]  /*cf60*/  UMOV UR7, 0x40000040 ;  /* 0x4000004000077882 */ /* 0x000fe20000000000 */
[----:B------:R-:W-:-:S05]  /*cf70*/  FMUL.FTZ R93, R98, UR9 ;  /* 0x00000009625d7c20 */ /* 0x000fca0008410000 */
[----:B------:R-:W-:Y:S01]  /*cf80*/  HGMMA.64x128x16.F32.BF16 R24, gdesc[UR12], R24, gsb0 ;  /* 0x01e000000c1879f0 */ /* 0x000fe20008001818 */
[----:B----4-:R-:W-:Y:S01]  /*cf90*/  R2UR UR12, R6 ;  /* 0x00000000060c72ca */ /* 0x010fe200000e0000 */
[----:B------:R-:W4:Y:S01]  /*cfa0*/  MUFU.TANH R88, R88 ;  /* 0x0000005800587308 */ /* 0x000f220000002400 */
[----:B------:R-:W-:Y:S01]  /*cfb0*/  R2UR UR13, R7 ;  /* 0x00000000070d72ca */ /* 0x000fe200000e0000 */
[----:B------:R-:W-:Y:S01]  /*cfc0*/  UMOV UR14, UR4 ;  /* 0x00000004000e7c82 */ /* 0x000fe20008000000 */
[----:B------:R-:W-:-:S05]  /*cfd0*/  UMOV UR15, 0x40000040 ;  /* 0x40000040000f7882 */ /* 0x000fca0000000000 */
[----:B------:R1:W-:Y:S01]  /*cfe0*/  MUFU.TANH R7, R126 ;  /* 0x0000007e00077308 */ /* 0x0003e20000002400 */
[-C--:B------:R-:W-:Y:S02]  /*cff0*/  IADD3 R221, R2, -R96.reuse, RZ ;  /* 0x8000006002dd7210 */ /* 0x080fe40007ffe0ff */
[----:B--2---:R-:W-:-:S05]  /*d000*/  IADD3 R95, RZ, -R96, -R95 ;  /* 0x80000060ff5f7210 */ /* 0x004fca0007ffe85f */
[----:B------:R-:W2:Y:S01]  /*d010*/  MUFU.TANH R92, R92 ;  /* 0x0000005c005c7308 */ /* 0x000ea20000002400 */
[C-C-:B-1----:R-:W-:Y:S01]  /*d020*/  IMAD.IADD R126, R94.reuse, 0x1, -R96.reuse ;  /* 0x000000015e7e7824 */ /* 0x142fe200078e0a60 */
[----:B------:R-:W-:-:S04]  /*d030*/  IADD3 R94, R94, 0x8, -R96 ;  /* 0x000000085e5e7810 */ /* 0x000fc80007ffe860 */
[----:B------:R-:W-:Y:S02]  /*d040*/  SEL R126, R126, 0x80, !P2 ;  /* 0x000000807e7e7807 */ /* 0x000fe40005000000 */
[----:B------:R-:W-:Y:S01]  /*d050*/  SEL R221, R221, 0x80, P3 ;  /* 0x00000080dddd7807 */ /* 0x000fe20001800000 */
[----:B------:R-:W1:Y:S01]  /*d060*/  MUFU.TANH R165, R100 ;  /* 0x0000006400a57308 */ /* 0x000e620000002400 */
[----:B------:R-:W-:-:S07]  /*d070*/  SEL R218, R95, 0x80, P1 ;  /* 0x000000805fda7807 */ /* 0x000fce0000800000 */
[----:B------:R-:W1:Y:S08]  /*d080*/  MUFU.TANH R164, R101 ;  /* 0x0000006500a47308 */ /* 0x000e700000002400 */
[----:B------:R-:W-:Y:S08]  /*d090*/  MUFU.TANH R145, R120 ;  /* 0x0000007800917308 */ /* 0x000ff00000002400 */
[----:B------:R-:W-:Y:S08]  /*d0a0*/  MUFU.TANH R143, R122 ;  /* 0x0000007a008f7308 */ /* 0x000ff00000002400 */
[----:B------:R-:W-:Y:S08]  /*d0b0*/  MUFU.TANH R142, R123 ;  /* 0x0000007b008e7308 */ /* 0x000ff00000002400 */
[----:B------:R-:W1:Y:S08]  /*d0c0*/  MUFU.TANH R93, R93 ;  /* 0x0000005d005d7308 */ /* 0x000e700000002400 */
[----:B------:R-:W1:Y:S08]  /*d0d0*/  MUFU.TANH R166, R99 ;  /* 0x0000006300a67308 */ /* 0x000e700000002400 */
[----:B------:R-:W1:Y:S08]  /*d0e0*/  MUFU.TANH R163, R102 ;  /* 0x0000006600a37308 */ /* 0x000e700000002400 */
[----:B------:R-:W1:Y:S08]  /*d0f0*/  MUFU.TANH R162, R103 ;  /* 0x0000006700a27308 */ /* 0x000e700000002400 */
[----:B------:R-:W-:Y:S08]  /*d100*/  MUFU.TANH R156, R109 ;  /* 0x0000006d009c7308 */ /* 0x000ff00000002400 */
[----:B------:R-:W1:Y:S08]  /*d110*/  MUFU.TANH R161, R104 ;  /* 0x0000006800a17308 */ /* 0x000e700000002400 */
[----:B------:R-:W1:Y:S01]  /*d120*/  MUFU.TANH R160, R105 ;  /* 0x0000006900a07308 */ /* 0x000e620000002400 */
[----:B------:R-:W-:-:S07]  /*d130*/  FMUL.FTZ R110, R110, UR9 ;  /* 0x000000096e6e7c20 */ /* 0x000fce0008410000 */
[----:B------:R-:W-:Y:S01]  /*d140*/  MUFU.TANH R153, R112 ;  /* 0x0000007000997308 */ /* 0x000fe20000002400 */
[----:B------:R-:W-:-:S07]  /*d150*/  FMUL.FTZ R111, R111, UR9 ;  /* 0x000000096f6f7c20 */ /* 0x000fce0008410000 */
[----:B------:R-:W-:Y:S01]  /*d160*/  MUFU.TANH R141, R124 ;  /* 0x0000007c008d7308 */ /* 0x000fe20000002400 */
[----:B------:R-:W-:Y:S02]  /*d170*/  WARPGROUP.DEPBAR.LE gsb0, 0x0 ;  /* 0x00008000000079c5 */ /* 0x000fe40000010000 */
[----:B------:R-:W-:-:S05]  /*d180*/  WARPGROUP.ARRIVE ;  /* 0x00000000000079c5 */ /* 0x000fca0000000000 */
[----:B------:R-:W1:Y:S01]  /*d190*/  MUFU.TANH R157, R108 ;  /* 0x0000006c009d7308 */ /* 0x000e620000002400 */
[----:B------:R-:W-:Y:S01]  /*d1a0*/  HGMMA.64x128x16.F32.BF16 R24, gdesc[UR12], R24, gsb0 ;  /* 0x01e000000c1879f0 */ /* 0x000fe20008001818 */
[C---:B------:R-:W-:Y:S02]  /*d1b0*/  ISETP.GE.AND P3, PT, R126.reuse, RZ, PT ;  /* 0x000000ff7e00720c */ /* 0x040fe40003f66270 */
[C---:B------:R-:W-:Y:S02]  /*d1c0*/  ISETP.GE.AND P4, PT, R126.reuse, 0x1, PT ;  /* 0x000000017e00780c */ /* 0x040fe40003f86270 */
[----:B------:R-:W-:Y:S02]  /*d1d0*/  ISETP.GE.AND P1, PT, R126, 0x9, PT ;  /* 0x000000097e00780c */ /* 0x000fe40003f26270 */
[----:B------:R-:W1:Y:S01]  /*d1e0*/  MUFU.TANH R152, R113 ;  /* 0x0000007100987308 */ /* 0x000e620000002400 */
[C---:B------:R-:W-:Y:S02]  /*d1f0*/  ISETP.GT.OR P3, PT, R218.reuse, RZ, !P3 ;  /* 0x000000ffda00720c */ /* 0x040fe40005f64670 */
[----:B------:R-:W-:-:S02]  /*d200*/  ISETP.GT.OR P4, PT, R218, 0x1, !P4 ;  /* 0x00000001da00780c */ /* 0x000fc40006784670 */
[----:B------:R-:W-:Y:S02]  /*d210*/  ISETP.GT.OR P1, PT, R218, 0x9, !P1 ;  /* 0x00000009da00780c */ /* 0x000fe40004f24670 */
[----:B------:R-:W-:Y:S01]  /*d220*/  FSEL R216, R19, -INF , !P3 ;  /* 0xff80000013d87808 */ /* 0x000fe20005800000 */
[----:B------:R-:W-:Y:S01]  /*d230*/  MUFU.TANH R144, R121 ;  /* 0x0000007900907308 */ /* 0x000fe20000002400 */
[----:B------:R-:W-:Y:S02]  /*d240*/  FSEL R219, R230, -INF , !P4 ;  /* 0xff800000e6db7808 */ /* 0x000fe40006000000 */
[C---:B------:R-:W-:Y:S02]  /*d250*/  ISETP.GE.AND P2, PT, R126.reuse, 0x10, PT ;  /* 0x000000107e00780c */ /* 0x040fe40003f46270 */
[C---:B------:R-:W-:Y:S02]  /*d260*/  ISETP.GE.AND P3, PT, R126.reuse, 0x11, PT ;  /* 0x000000117e00780c */ /* 0x040fe40003f66270 */
[C---:B------:R-:W-:Y:S01]  /*d270*/  ISETP.GE.AND P5, PT, R126.reuse, 0x18, PT ;  /* 0x000000187e00780c */ /* 0x040fe20003fa6270 */
[----:B------:R-:W-:Y:S01]  /*d280*/  MUFU.TANH R140, R125 ;  /* 0x0000007d008c7308 */ /* 0x000fe20000002400 */
[----:B------:R-:W-:-:S02]  /*d290*/  ISETP.GE.AND P4, PT, R126, 0x19, PT ;  /* 0x000000197e00780c */ /* 0x000fc40003f86270 */
[----:B------:R-:W-:Y:S02]  /*d2a0*/  FSEL R220, R236, -INF , !P1 ;  /* 0xff800000ecdc7808 */ /* 0x000fe40004800000 */
[C---:B------:R-:W-:Y:S02]  /*d2b0*/  ISETP.GT.OR P2, PT, R218.reuse, 0x10, !P2 ;  /* 0x00000010da00780c */ /* 0x040fe40005744670 */
[C---:B------:R-:W-:Y:S01]  /*d2c0*/  ISETP.GT.OR P3, PT, R218.reuse, 0x11, !P3 ;  /* 0x00000011da00780c */ /* 0x040fe20005f64670 */
[----:B------:R-:W1:Y:S01]  /*d2d0*/  MUFU.TANH R150, R116 ;  /* 0x0000007400967308 */ /* 0x000e620000002400 */
[C---:B------:R-:W-:Y:S02]  /*d2e0*/  ISETP.GT.OR P5, PT, R218.reuse, 0x18, !P5 ;  /* 0x00000018da00780c */ /* 0x040fe40006fa4670 */
[----:B------:R-:W-:Y:S02]  /*d2f0*/  ISETP.GT.OR P4, PT, R218, 0x19, !P4 ;  /* 0x00000019da00780c */ /* 0x000fe40006784670 */
[----:B------:R-:W-:-:S02]  /*d300*/  FSEL R215, R233, -INF , !P2 ;  /* 0xff800000e9d77808 */ /* 0x000fc40005000000 */
[----:B------:R-:W-:Y:S01]  /*d310*/  FSEL R211, R21, -INF , !P3 ;  /* 0xff80000015d37808 */ /* 0x000fe20005800000 */
[----:B------:R-:W1:Y:S01]  /*d320*/  MUFU.TANH R148, R117 ;  /* 0x0000007500947308 */ /* 0x000e620000002400 */
[----:B------:R-:W-:Y:S02]  /*d330*/  FSEL R208, R23, -INF , !P5 ;  /* 0xff80000017d07808 */ /* 0x000fe40006800000 */
[----:B------:R-:W-:Y:S01]  /*d340*/  FSEL R206, R202, -INF , !P4 ;  /* 0xff800000cace7808 */ /* 0x000fe20006000000 */
[----:B------:R-:W-:Y:S01]  /*d350*/  FMUL.FTZ R119, R119, UR9 ;  /* 0x0000000977777c20 */ /* 0x000fe20008410000 */
[----:B------:R-:W-:-:S03]  /*d360*/  FMUL.FTZ R115, R115, UR9 ;  /* 0x0000000973737c20 */ /* 0x000fc60008410000 */
[----:B------:R-:W-:Y:S01]  /*d370*/  MUFU.TANH R158, R107 ;  /* 0x0000006b009e7308 */ /* 0x000fe20000002400 */
[----:B------:R-:W-:-:S07]  /*d380*/  FMUL.FTZ R118, R118, UR9 ;  /* 0x0000000976767c20 */ /* 0x000fce0008410000 */
[----:B------:R-:W-:Y:S08]  /*d390*/  MUFU.TANH R151, R114 ;  /* 0x0000007200977308 */ /* 0x000ff00000002400 */
[----:B------:R-:W1:Y:S08]  /*d3a0*/  MUFU.TANH R159, R106 ;  /* 0x0000006a009f7308 */ /* 0x000e700000002400 */
[----:B------:R-:W1:Y:S08]  /*d3b0*/  MUFU.TANH R155, R110 ;  /* 0x0000006e009b7308 */ /* 0x000e700000002400 */
[----:B------:R-:W1:Y:S08]  /*d3c0*/  MUFU.TANH R154, R111 ;  /* 0x0000006f009a7308 */ /* 0x000e700000002400 */
[----:B------:R-:W-:Y:S01]  /*d3d0*/  MUFU.TANH R146, R119 ;  /* 0x0000007700927308 */ /* 0x000fe20000002400 */
[----:B------:R-:W-:-:S02]  /*d3e0*/  WARPGROUP.DEPBAR.LE gsb0, 0x0 ;  /* 0x00008000000079c5 */ /* 0x000fc40000010000 */
[----:B------:R-:W4:Y:S01]  /*d3f0*/  LDS R227, [R227+0x400] ;  /* 0x00040000e3e37984 */ /* 0x000f220000000800 */
[----:B---3--:R-:W-:-:S04]  /*d400*/  R2UR UR5, R5 ;  /* 0x00000000050572ca */ /* 0x008fc800000e0000 */
[----:B------:R3:W-:Y:S01]  /*d410*/  MUFU.TANH R5, R128 ;  /* 0x0000008000057308 */ /* 0x0007e20000002400 */
[----:B------:R-:W-:Y:S02]  /*d420*/  R2UR UR4, R4 ;  /* 0x00000000040472ca */ /* 0x000fe400000e0000 */
[----:B---3--:R-:W-:Y:S02]  /*d430*/  SEL R128, R94, 0x80, !P0 ;  /* 0x000000805e807807 */ /* 0x008fe40004000000 */
[----:B------:R-:W-:-:S04]  /*d440*/  ISETP.GE.AND P0, PT, R126, 0x8, PT ;  /* 0x000000087e00780c */ /* 0x000fc80003f06270 */
[----:B------:R-:W-:Y:S01]  /*d450*/  ISETP.GT.OR P0, PT, R218, 0x8, !P0 ;  /* 0x00000008da00780c */ /* 0x000fe20004704670 */
[----:B------:R-:W-:Y:S01]  /*d460*/  WARPGROUP.ARRIVE ;  /* 0x00000000000079c5 */ /* 0x000fe20000000000 */
[C---:B------:R-:W-:Y:S02]  /*d470*/  ISETP.GE.AND P1, PT, R128.reuse, 0x1, PT ;  /* 0x000000018000780c */ /* 0x040fe40003f26270 */
[----:B------:R-:W-:Y:S02]  /*d480*/  FSEL R224, R237, -INF , !P0 ;  /* 0xff800000ede07808 */ /* 0x000fe40004000000 */
[----:B------:R-:W-:Y:S01]  /*d490*/  ISETP.GE.AND P0, PT, R128, RZ, PT ;  /* 0x000000ff8000720c */ /* 0x000fe20003f06270 */
[----:B------:R-:W-:Y:S01]  /*d4a0*/  HGMMA.64x128x16.F32.BF16 R24, gdesc[UR4], R24, gsb0 ;  /* 0x01e00000041879f0 */ /* 0x000fe20008001818 */
[C---:B------:R-:W-:Y:S01]  /*d4b0*/  ISETP.GT.OR P1, PT, R221.reuse, 0x1, !P1 ;  /* 0x00000001dd00780c */ /* 0x040fe20004f24670 */
[----:B------:R-:W3:Y:S01]  /*d4c0*/  MUFU.TANH R149, R115 ;  /* 0x0000007300957308 */ /* 0x000ee20000002400 */
[----:B------:R-:W-:-:S07]  /*d4d0*/  ISETP.GT.OR P0, PT, R221, RZ, !P0 ;  /* 0x000000ffdd00720c */ /* 0x000fce0004704670 */
[----:B------:R-:W3:Y:S01]  /*d4e0*/  MUFU.TANH R147, R118 ;  /* 0x0000007600937308 */ /* 0x000ee20000002400 */
[C---:B------:R-:W-:Y:S01]  /*d4f0*/  ISETP.GE.AND P2, PT, R128.reuse, 0x8, PT ;  /* 0x000000088000780c */ /* 0x040fe20003f46270 */
[----:B------:R-:W-:Y:S01]  /*d500*/  FMUL.FTZ R127, R127, UR9 ;  /* 0x000000097f7f7c20 */ /* 0x000fe20008410000 */
[----:B------:R-:W-:Y:S01]  /*d510*/  ISETP.GE.AND P3, PT, R128, 0x9, PT ;  /* 0x000000098000780c */ /* 0x000fe20003f66270 */
[----:B------:R-:W-:Y:S01]  /*d520*/  FMUL.FTZ R130, R130, UR9 ;  /* 0x0000000982827c20 */ /* 0x000fe20008410000 */
[C---:B------:R-:W-:Y:S01]  /*d530*/  ISETP.GE.AND P5, PT, R128.reuse, 0x10, PT ;  /* 0x000000108000780c */ /* 0x040fe20003fa6270 */
[----:B------:R-:W-:Y:S01]  /*d540*/  FMUL.FTZ R212, R131, UR9 ;  /* 0x0000000983d47c20 */ /* 0x000fe20008410000 */
[----:B------:R-:W-:Y:S01]  /*d550*/  ISETP.GE.AND P4, PT, R128, 0x11, PT ;  /* 0x000000118000780c */ /* 0x000fe20003f86270 */
[----:B------:R-:W-:Y:S01]  /*d560*/  IMAD R137, R0, 0x400, R137 ;  /* 0x0000040000897824 */ /* 0x000fe200078e0289 */
[----:B------:R-:W-:Y:S01]  /*d570*/  FSEL R214, R20, -INF , !P0 ;  /* 0xff80000014d67808 */ /* 0x000fe20004000000 */
[----:B------:R-:W-:Y:S01]  /*d580*/  FMUL.FTZ R129, R129, UR9 ;  /* 0x0000000981817c20 */ /* 0x000fe20008410000 */
[----:B------:R-:W-:Y:S01]  /*d590*/  FSEL R228, R200, -INF , !P1 ;  /* 0xff800000c8e47808 */ /* 0x000fe20004800000 */
[----:B------:R-:W-:Y:S01]  /*d5a0*/  VIADD R223, R10, 0x4 ;  /* 0x000000040adf7836 */ /* 0x000fe20000000000 */
[C---:B------:R-:W-:Y:S01]  /*d5b0*/  ISETP.GE.AND P0, PT, R128.reuse, 0x18, PT ;  /* 0x000000188000780c */ /* 0x040fe20003f06270 */
[----:B----4-:R-:W4:Y:S01]  /*d5c0*/  SHFL.IDX PT, R225, R227, R10, 0x1f ;  /* 0x00001f0ae3e17589 */ /* 0x010f2200000e0000 */
[----:B------:R-:W-:-:S02]  /*d5d0*/  ISETP.GE.AND P1, PT, R128, 0x19, PT ;  /* 0x000000198000780c */ /* 0x000fc40003f26270 */
[C---:B------:R-:W-:Y:S01]  /*d5e0*/  IADD3 R231, R10.reuse, 0x8, RZ ;  /* 0x000000080ae77810 */ /* 0x040fe20007ffe0ff */
[----:B------:R-:W-:Y:S01]  /*d5f0*/  VIADD R232, R10, 0xc ;  /* 0x0000000c0ae87836 */ /* 0x000fe20000000000 */
[C---:B------:R-:W-:Y:S01]  /*d600*/  ISETP.GT.OR P2, PT, R221.reuse, 0x8, !P2 ;  /* 0x00000008dd00780c */ /* 0x040fe20005744670 */
[----:B------:R-:W-:Y:S01]  /*d610*/  ULDC UR4, c[0x0][0x744] ;  /* 0x0001d10000047ab9 */ /* 0x000fe20000000800 */
[C---:B------:R-:W-:Y:S02]  /*d620*/  ISETP.GT.OR P3, PT, R221.reuse, 0x9, !P3 ;  /* 0x00000009dd00780c */ /* 0x040fe40005f64670 */
[C---:B------:R-:W-:Y:S02]  /*d630*/  ISETP.GT.OR P5, PT, R221.reuse, 0x10, !P5 ;  /* 0x00000010dd00780c */ /* 0x040fe40006fa4670 */
[C---:B------:R-:W-:Y:S02]  /*d640*/  ISETP.GT.OR P4, PT, R221.reuse, 0x11, !P4 ;  /* 0x00000011dd00780c */ /* 0x040fe40006784670 */
[----:B------:R-:W-:-:S02]  /*d650*/  ISETP.GT.OR P0, PT, R221, 0x18, !P0 ;  /* 0x00000018dd00780c */ /* 0x000fc40004704670 */
[----:B------:R-:W-:Y:S02]  /*d660*/  ISETP.GT.OR P1, PT, R221, 0x19, !P1 ;  /* 0x00000019dd00780c */ /* 0x000fe40004f24670 */
[----:B------:R-:W-:Y:S02]  /*d670*/  FSEL R222, R235, -INF , !P2 ;  /* 0xff800000ebde7808 */ /* 0x000fe40005000000 */
[----:B------:R-:W-:Y:S02]  /*d680*/  FSEL R217, R234, -INF , !P3 ;  /* 0xff800000ead97808 */ /* 0x000fe40005800000 */
[----:B------:R-:W-:Y:S02]  /*d690*/  FSEL R213, R22, -INF , !P5 ;  /* 0xff80000016d57808 */ /* 0x000fe40006800000 */
[----:B------:R-:W-:Y:S02]  /*d6a0*/  FSEL R210, R201, -INF , !P4 ;  /* 0xff800000c9d27808 */ /* 0x000fe40006000000 */
[----:B------:R-:W-:-:S02]  /*d6b0*/  ISETP.GE.AND P2, PT, R126, 0x20, PT ;  /* 0x000000207e00780c */ /* 0x000fc40003f46270 */
[C---:B------:R-:W-:Y:S02]  /*d6c0*/  ISETP.GE.AND P3, PT, R126.reuse, 0x21, PT ;  /* 0x000000217e00780c */ /* 0x040fe40003f66270 */
[C---:B------:R-:W-:Y:S02]  /*d6d0*/  ISETP.GE.AND P5, PT, R126.reuse, 0x28, PT ;  /* 0x000000287e00780c */ /* 0x040fe40003fa6270 */
[----:B------:R-:W-:Y:S02]  /*d6e0*/  ISETP.GE.AND P4, PT, R126, 0x29, PT ;  /* 0x000000297e00780c */ /* 0x000fe40003f86270 */
[----:B------:R-:W-:Y:S02]  /*d6f0*/  FSEL R209, R203, -INF , !P0 ;  /* 0xff800000cbd17808 */ /* 0x000fe40004000000 */
[----:B------:R-:W-:Y:S02]  /*d700*/  FSEL R207, R136, -INF , !P1 ;  /* 0xff80000088cf7808 */ /* 0x000fe40004800000 */
[----:B------:R-:W-:-:S02]  /*d710*/  ISETP.GE.AND P0, PT, R126, 0x30, PT ;  /* 0x000000307e00780c */ /* 0x000fc40003f06270 */
[----:B------:R-:W-:Y:S02]  /*d720*/  ISETP.GE.AND P1, PT, R126, 0x31, PT ;  /* 0x000000317e00780c */ /* 0x000fe40003f26270 */
[C---:B------:R-:W-:Y:S02]  /*d730*/  ISETP.GT.OR P2, PT, R218.reuse, 0x20, !P2 ;  /* 0x00000020da00780c */ /* 0x040fe40005744670 */
        /* <DEDUP_REMOVED lines=10> */
[----:B------:R-:W-:Y:S02]  /*d7e0*/  ISETP.GE.AND P3, PT, R126, 0x39, PT ;  /* 0x000000397e00780c */ /* 0x000fe40003f66270 */
[C---:B------:R-:W-:Y:S02]  /*d7f0*/  ISETP.GE.AND P5, PT, R128.reuse, 0x20, PT ;  /* 0x000000208000780c */ /* 0x040fe40003fa6270 */
[----:B------:R-:W-:Y:S02]  /*d800*/  ISETP.GE.AND P4, PT, R128, 0x21, PT ;  /* 0x000000218000780c */ /* 0x000fe40003f86270 */
[----:B------:R-:W-:Y:S02]  /*d810*/  FSEL R103, R91, -INF , !P0 ;  /* 0xff8000005b677808 */ /* 0x000fe40004000000 */
[----:B--2---:R-:W-:Y:S02]  /*d820*/  FSEL R109, R92, -INF , !P1 ;  /* 0xff8000005c6d7808 */ /* 0x004fe40004800000 */
[----:B------:R-:W-:-:S02]  /*d830*/  ISETP.GE.AND P0, PT, R128, 0x28, PT ;  /* 0x000000288000780c */ /* 0x000fc40003f06270 */
[----:B------:R-:W-:Y:S02]  /*d840*/  ISETP.GE.AND P1, PT, R128, 0x29, PT ;  /* 0x000000298000780c */ /* 0x000fe40003f26270 */
[C---:B------:R-:W-:Y:S02]  /*d850*/  ISETP.GT.OR P2, PT, R218.reuse, 0x38, !P2 ;  /* 0x00000038da00780c */ /* 0x040fe40005744670 */
[----:B------:R-:W-:Y:S02]  /*d860*/  ISETP.GT.OR P3, PT, R218, 0x39, !P3 ;  /* 0x00000039da00780c */ /* 0x000fe40005f64670 */
[C---:B------:R-:W-:Y:S02]  /*d870*/  ISETP.GT.OR P5, PT, R221.reuse, 0x20, !P5 ;  /* 0x00000020dd00780c */ /* 0x040fe40006fa4670 */
[C---:B------:R-:W-:Y:S02]  /*d880*/  ISETP.GT.OR P4, PT, R221.reuse, 0x21, !P4 ;  /* 0x00000021dd00780c */ /* 0x040fe40006784670 */
[----:B------:R-:W-:-:S02]  /*d890*/  ISETP.GT.OR P0, PT, R221, 0x28, !P0 ;  /* 0x00000028dd00780c */ /* 0x000fc40004704670 */
[----:B------:R-:W-:Y:S02]  /*d8a0*/  ISETP.GT.OR P1, PT, R221, 0x29, !P1 ;  /* 0x00000029dd00780c */ /* 0x000fe40004f24670 */
[----:B-1----:R-:W-:Y:S02]  /*d8b0*/  FSEL R112, R165, -INF , !P2 ;  /* 0xff800000a5707808 */ /* 0x002fe40005000000 */
        /* <DEDUP_REMOVED lines=14> */
[----:B------:R-:W-:Y:S02]  /*d9a0*/  ISETP.GT.OR P4, PT, R221, 0x39, !P4 ;  /* 0x00000039dd00780c */ /* 0x000fe40006784670 */
        /* <DEDUP_REMOVED lines=45> */
[C---:B------:R-:W-:Y:S02]  /*dc80*/  ISETP.GE.AND P4, PT, R126.reuse, 0x61, PT ;  /* 0x000000617e00780c */ /* 0x040fe40003f86270 */
[----:B------:R-:W-:Y:S02]  /*dc90*/  FSEL R100, R151, -INF , !P0 ;  /* 0xff80000097647808 */ /* 0x000fe40004000000 */
[----:B---3--:R-:W-:Y:S02]  /*dca0*/  FSEL R115, R149, -INF , !P1 ;  /* 0xff80000095737808 */ /* 0x008fe40004800000 */
[----:B------:R-:W-:-:S02]  /*dcb0*/  ISETP.GE.AND P0, PT, R126, 0x68, PT ;  /* 0x000000687e00780c */ /* 0x000fc40003f06270 */
[----:B------:R-:W-:Y:S02]  /*dcc0*/  ISETP.GE.AND P1, PT, R126, 0x69, PT ;  /* 0x000000697e00780c */ /* 0x000fe40003f26270 */
[C---:B------:R-:W-:Y:S02]  /*dcd0*/  ISETP.GT.OR P2, PT, R221.reuse, 0x58, !P2 ;  /* 0x00000058dd00780c */ /* 0x040fe40005744670 */
[----:B------:R-:W-:Y:S02]  /*dce0*/  ISETP.GT.OR P3, PT, R221, 0x59, !P3 ;  /* 0x00000059dd00780c */ /* 0x000fe40005f64670 */
[C---:B------:R-:W-:Y:S02]  /*dcf0*/  ISETP.GT.OR P5, PT, R218.reuse, 0x60, !P5 ;  /* 0x00000060da00780c */ /* 0x040fe40006fa4670 */
[C---:B------:R-:W-:Y:S02]  /*dd00*/  ISETP.GT.OR P4, PT, R218.reuse, 0x61, !P4 ;  /* 0x00000061da00780c */ /* 0x040fe40006784670 */
[----:B------:R-:W-:-:S02]  /*dd10*/  ISETP.GT.OR P0, PT, R218, 0x68, !P0 ;  /* 0x00000068da00780c */ /* 0x000fc40004704670 */
[----:B------:R-:W-:Y:S01]  /*dd20*/  ISETP.GT.OR P1, PT, R218, 0x69, !P1 ;  /* 0x00000069da00780c */ /* 0x000fe20004f24670 */
[----:B------:R1:W2:Y:S01]  /*dd30*/  MUFU.TANH R6, R127 ;  /* 0x0000007f00067308 */ /* 0x0002a20000002400 */
[----:B------:R-:W-:Y:S02]  /*dd40*/  FSEL R95, R147, -INF , !P2 ;  /* 0xff800000935f7808 */ /* 0x000fe40005000000 */
[----:B------:R-:W-:Y:S02]  /*dd50*/  FSEL R118, R146, -INF , !P3 ;  /* 0xff80000092767808 */ /* 0x000fe40005800000 */
[----:B------:R-:W-:Y:S02]  /*dd60*/  FSEL R113, R145, -INF , !P5 ;  /* 0xff80000091717808 */ /* 0x000fe40006800000 */
[----:B------:R-:W-:Y:S02]  /*dd70*/  FSEL R108, R144, -INF , !P4 ;  /* 0xff800000906c7808 */ /* 0x000fe40006000000 */
[----:B------:R-:W-:-:S02]  /*dd80*/  ISETP.GE.AND P2, PT, R126, 0x70, PT ;  /* 0x000000707e00780c */ /* 0x000fc40003f46270 */
[C---:B------:R-:W-:Y:S02]  /*dd90*/  ISETP.GE.AND P3, PT, R126.reuse, 0x71, PT ;  /* 0x000000717e00780c */ /* 0x040fe40003f66270 */
[C---:B------:R-:W-:Y:S02]  /*dda0*/  ISETP.GE.AND P5, PT, R126.reuse, 0x78, PT ;  /* 0x000000787e00780c */ /* 0x040fe40003fa6270 */
[----:B------:R-:W-:Y:S01]  /*ddb0*/  ISETP.GE.AND P4, PT, R126, 0x79, PT ;  /* 0x000000797e00780c */ /* 0x000fe20003f86270 */
[----:B------:R3:W4:Y:S01]  /*ddc0*/  MUFU.TANH R2, R130 ;  /* 0x0000008200027308 */ /* 0x0007220000002400 */
[----:B-1----:R-:W-:Y:S02]  /*ddd0*/  FSEL R127, R141, -INF , !P0 ;  /* 0xff8000008d7f7808 */ /* 0x002fe40004000000 */
[----:B------:R-:W-:Y:S02]  /*dde0*/  FSEL R126, R140, -INF , !P1 ;  /* 0xff8000008c7e7808 */ /* 0x000fe40004800000 */
[----:B------:R-:W-:-:S02]  /*ddf0*/  ISETP.GE.AND P0, PT, R128, 0x60, PT ;  /* 0x000000608000780c */ /* 0x000fc40003f06270 */
[----:B------:R-:W-:Y:S02]  /*de00*/  ISETP.GE.AND P1, PT, R128, 0x61, PT ;  /* 0x000000618000780c */ /* 0x000fe40003f26270 */
[----:B------:R-:W-:Y:S02]  /*de10*/  ISETP.GT.OR P2, PT, R218, 0x70, !P2 ;  /* 0x00000070da00780c */ /* 0x000fe40005744670 */
[C---:B------:R-:W-:Y:S02]  /*de20*/  ISETP.GT.OR P0, PT, R221.reuse, 0x60, !P0 ;  /* 0x00000060dd00780c */ /* 0x040fe40004704670 */
[----:B------:R-:W-:Y:S02]  /*de30*/  ISETP.GT.OR P1, PT, R221, 0x61, !P1 ;  /* 0x00000061dd00780c */ /* 0x000fe40004f24670 */
[----:B---3--:R-:W-:Y:S02]  /*de40*/  FSEL R130, R5, -INF , !P2 ;  /* 0xff80000005827808 */ /* 0x008fe40005000000 */
[----:B------:R-:W-:-:S02]  /*de50*/  FSEL R131, R143, -INF , !P0 ;  /* 0xff8000008f837808 */ /* 0x000fc40004000000 */
[----:B------:R-:W-:Y:S02]  /*de60*/  FSEL R138, R142, -INF , !P1 ;  /* 0xff8000008e8a7808 */ /* 0x000fe40004800000 */
[C---:B------:R-:W-:Y:S02]  /*de70*/  ISETP.GE.AND P2, PT, R128.reuse, 0x68, PT ;  /* 0x000000688000780c */ /* 0x040fe40003f46270 */
[C---:B------:R-:W-:Y:S02]  /*de80*/  ISETP.GE.AND P0, PT, R128.reuse, 0x69, PT ;  /* 0x000000698000780c */ /* 0x040fe40003f06270 */
[----:B------:R-:W-:Y:S02]  /*de90*/  ISETP.GE.AND P1, PT, R128, 0x70, PT ;  /* 0x000000708000780c */ /* 0x000fe40003f26270 */
[C---:B------:R-:W-:Y:S02]  /*dea0*/  ISETP.GT.OR P2, PT, R221.reuse, 0x68, !P2 ;  /* 0x00000068dd00780c */ /* 0x040fe40005744670 */
[----:B------:R-:W-:-:S02]  /*deb0*/  ISETP.GT.OR P0, PT, R221, 0x69, !P0 ;  /* 0x00000069dd00780c */ /* 0x000fc40004704670 */
[----:B------:R-:W-:Y:S01]  /*dec0*/  ISETP.GT.OR P1, PT, R221, 0x70, !P1 ;  /* 0x00000070dd00780c */ /* 0x000fe20004f24670 */
[----:B------:R1:W-:Y:S01]  /*ded0*/  MUFU.TANH R4, R129 ;  /* 0x0000008100047308 */ /* 0x0003e20000002400 */
[----:B------:R-:W-:Y:S02]  /*dee0*/  R2UR UR8, R137 ;  /* 0x00000000890872ca */ /* 0x000fe400000e0000 */
[----:B--2---:R-:W-:Y:S02]  /*def0*/  FSEL R139, R6, -INF , !P0 ;  /* 0xff800000068b7808 */ /* 0x004fe40004000000 */
[----:B----4-:R-:W-:Y:S02]  /*df00*/  FSEL R137, R2, -INF , !P1 ;  /* 0xff80000002897808 */ /* 0x010fe40004800000 */
[----:B------:R-:W-:Y:S02]  /*df10*/  ISETP.GE.AND P0, PT, R128, 0x78, PT ;  /* 0x000000788000780c */ /* 0x000fe40003f06270 */
[----:B-1----:R-:W-:-:S02]  /*df20*/  FSEL R129, R7, -INF , !P2 ;  /* 0xff80000007817808 */ /* 0x002fc40005000000 */
[C---:B------:R-:W-:Y:S02]  /*df30*/  ISETP.GE.AND P2, PT, R128.reuse, 0x71, PT ;  /* 0x000000718000780c */ /* 0x040fe40003f46270 */
[----:B------:R-:W-:Y:S02]  /*df40*/  ISETP.GE.AND P1, PT, R128, 0x79, PT ;  /* 0x000000798000780c */ /* 0x000fe40003f26270 */
[----:B------:R1:W-:Y:S02]  /*df50*/  MUFU.TANH R128, R212 ;  /* 0x000000d400807308 */ /* 0x0003e40000002400 */
[----:B-1----:R-:W1:Y:S01]  /*df60*/  SHFL.IDX PT, R212, R227, R223, 0x1f ;  /* 0x00001fdfe3d47589 */ /* 0x002e6200000e0000 */
[C---:B------:R-:W-:Y:S02]  /*df70*/  ISETP.GT.OR P3, PT, R218.reuse, 0x71, !P3 ;  /* 0x00000071da00780c */ /* 0x040fe40005f64670 */
[C---:B------:R-:W-:Y:S02]  /*df80*/  ISETP.GT.OR P5, PT, R218.reuse, 0x78, !P5 ;  /* 0x00000078da00780c */ /* 0x040fe40006fa4670 */
[----:B------:R-:W-:-:S02]  /*df90*/  ISETP.GT.OR P4, PT, R218, 0x79, !P4 ;  /* 0x00000079da00780c */ /* 0x000fc40006784670 */
[----:B------:R-:W2:Y:S01]  /*dfa0*/  SHFL.IDX PT, R218, R18, R10, 0x1f ;  /* 0x00001f0a12da7589 */ /* 0x000ea200000e0000 */
[----:B------:R-:W-:Y:S02]  /*dfb0*/  WARPGROUP.DEPBAR.LE gsb0, 0x0 ;  /* 0x00008000000079c5 */ /* 0x000fe40000010000 */
[----:B------:R-:W-:Y:S01]  /*dfc0*/  FADD.FTZ R229, R24, -R225 ;  /* 0x800000e118e57221 */ /* 0x000fe20000010000 */
[C---:B------:R-:W-:Y:S01]  /*dfd0*/  ISETP.GT.OR P2, PT, R221.reuse, 0x71, !P2 ;  /* 0x00000071dd00780c */ /* 0x040fe20005744670 */
[----:B------:R-:W3:Y:S01]  /*dfe0*/  SHFL.IDX PT, R24, R227, R231, 0x1f ;  /* 0x00001fe7e3187589 */ /* 0x000ee200000e0000 */
[C---:B------:R-:W-:Y:S02]  /*dff0*/  ISETP.GT.OR P0, PT, R221.reuse, 0x78, !P0 ;  /* 0x00000078dd00780c */ /* 0x040fe40004704670 */
[----:B------:R-:W-:Y:S01]  /*e000*/  ISETP.GT.OR P1, PT, R221, 0x79, !P1 ;  /* 0x00000079dd00780c */ /* 0x000fe20004f24670 */
[----:B------:R-:W-:Y:S01]  /*e010*/  LDS R17, [R17+0x400] ;  /* 0x0004000011117984 */ /* 0x000fe20000000800 */
[----:B-1----:R-:W-:-:S03]  /*e020*/  FADD.FTZ R226, R25, -R212 ;  /* 0x800000d419e27221 */ /* 0x002fc60000010000 */
[----:B------:R-:W-:Y:S04]  /*e030*/  SHFL.IDX PT, R25, R18, R223, 0x1f ;  /* 0x00001fdf12197589 */ /* 0x000fe800000e0000 */
[----:B------:R-:W1:Y:S01]  /*e040*/  SHFL.IDX PT, R223, R227, R232, 0x1f ;  /* 0x00001fe8e3df7589 */ /* 0x000e6200000e0000 */
[----:B------:R-:W-:Y:S01]  /*e050*/  FADD.FTZ R212, R27, -R212 ;  /* 0x800000d41bd47221 */ /* 0x000fe20000010000 */
[--C-:B--2---:R-:W-:Y:S01]  /*e060*/  FFMA.FTZ R216, R216, UR4, -R218.reuse ;  /* 0x00000004d8d87c23 */ /* 0x104fe200080108da */
[----:B------:R-:W-:Y:S01]  /*e070*/  IADD3 R27, R10, 0x10, RZ ;  /* 0x000000100a1b7810 */ /* 0x000fe20007ffe0ff */
[----:B------:R-:W-:Y:S01]  /*e080*/  FADD.FTZ R225, R26, -R225 ;  /* 0x800000e11ae17221 */ /* 0x000fe20000010000 */
[----:B------:R-:W-:Y:S02]  /*e090*/  VIADD R221, R10, 0x14 ;  /* 0x000000140add7836 */ /* 0x000fe40000000000 */
[----:B------:R-:W-:-:S02]  /*e0a0*/  FFMA.FTZ R26, R214, UR4, -R218 ;  /* 0x00000004d61a7c23 */ /* 0x000fc400080108da */
[----:B------:R2:W4:Y:S01]  /*e0b0*/  MUFU.EX2 R214, R216 ;  /* 0x000000d800d67308 */ /* 0x0005220000000800 */
[----:B------:R-:W4:Y:S01]  /*e0c0*/  SHFL.IDX PT, R231, R18, R231, 0x1f ;  /* 0x00001fe712e77589 */ /* 0x000f2200000e0000 */
[--C-:B---3--:R-:W-:Y:S01]  /*e0d0*/  FADD.FTZ R218, R30, -R24.reuse ;  /* 0x800000181eda7221 */ /* 0x108fe20000010000 */
[----:B--2---:R-:W-:Y:S02]  /*e0e0*/  FADD.FTZ R216, R28, -R24 ;  /* 0x800000181cd87221 */ /* 0x004fe40000010000 */
[----:B------:R-:W2:Y:S04]  /*e0f0*/  SHFL.IDX PT, R28, R227, R27, 0x1f ;  /* 0x00001f1be31c7589 */ /* 0x000ea800000e0000 */
[----:B------:R1:W-:Y:S04]  /*e100*/  SHFL.IDX PT, R27, R227, R221, 0x1f ;  /* 0x00001fdde31b7589 */ /* 0x0003e800000e0000 */
[----:B------:R-:W3:Y:S01]  /*e110*/  SHFL.IDX PT, R30, R18, R232, 0x1f ;  /* 0x00001fe8121e7589 */ /* 0x000ee200000e0000 */
[--C-:B-1----:R-:W-:Y:S01]  /*e120*/  FADD.FTZ R221, R29, -R223.reuse ;  /* 0x800000df1ddd7221 */ /* 0x102fe20000010000 */
[C---:B------:R-:W-:Y:S01]  /*e130*/  IADD3 R29, R10.reuse, 0x18, RZ ;  /* 0x000000180a1d7810 */ /* 0x040fe20007ffe0ff */
[----:B------:R-:W-:Y:S01]  /*e140*/  FADD.FTZ R223, R31, -R223 ;  /* 0x800000df1fdf7221 */ /* 0x000fe20000010000 */
[----:B------:R-:W-:-:S04]  /*e150*/  IADD3 R31, R10, 0x10, RZ ;  /* 0x000000100a1f7810 */ /* 0x000fc80007ffe0ff */
[----:B------:R-:W1:Y:S04]  /*e160*/  SHFL.IDX PT, R29, R227, R29, 0x1f ;  /* 0x00001f1de31d7589 */ /* 0x000e6800000e0000 */
[----:B------:R-:W1:Y:S01]  /*e170*/  SHFL.IDX PT, R31, R18, R31, 0x1f ;  /* 0x00001f1f121f7589 */ /* 0x000e6200000e0000 */
[----:B------:R4:W1:Y:S01]  /*e180*/  MUFU.EX2 R24, R26 ;  /* 0x0000001a00187308 */ /* 0x0008620000000800 */
[--C-:B------:R-:W-:Y:S01]  /*e190*/  FFMA.FTZ R219, R219, UR4, -R25.reuse ;  /* 0x00000004dbdb7c23 */ /* 0x100fe20008010819 */
[----:B----4-:R-:W-:Y:S01]  /*e1a0*/  FFMA.FTZ R26, R228, UR4, -R25 ;  /* 0x00000004e41a7c23 */ /* 0x010fe20008010819 */
[--C-:B------:R-:W-:Y:S01]  /*e1b0*/  FFMA.FTZ R25, R224, UR4, -R231.reuse ;  /* 0x00000004e0197c23 */ /* 0x100fe200080108e7 */
[----:B------:R-:W-:Y:S01]  /*e1c0*/  FFMA.FTZ R231, R222, UR4, -R231 ;  /* 0x00000004dee77c23 */ /* 0x000fe200080108e7 */
[--C-:B--2---:R-:W-:Y:S01]  /*e1d0*/  FADD.FTZ R222, R32, -R28.reuse ;  /* 0x8000001c20de7221 */ /* 0x104fe20000010000 */
[----:B------:R-:W-:Y:S01]  /*e1e0*/  FADD.FTZ R224, R34, -R28 ;  /* 0x8000001c22e07221 */ /* 0x000fe20000010000 */
[--C-:B---3--:R-:W-:Y:S01]  /*e1f0*/  FFMA.FTZ R28, R220, UR4, -R30.reuse ;  /* 0x00000004dc1c7c23 */ /* 0x108fe2000801081e */
[----:B------:R-:W-:Y:S01]  /*e200*/  FFMA.FTZ R30, R217, UR4, -R30 ;  /* 0x00000004d91e7c23 */ /* 0x000fe2000801081e */
[----:B------:R-:W-:-:S02]  /*e210*/  VIADD R32, R10, 0x14 ;  /* 0x000000140a207836 */ /* 0x000fc40000000000 */
[--C-:B-1----:R-:W-:Y:S01]  /*e220*/  FADD.FTZ R217, R36, -R29.reuse ;  /* 0x8000001d24d97221 */ /* 0x102fe20000010000 */
[----:B------:R-:W-:Y:S01]  /*e230*/  FADD.FTZ R220, R38, -R29 ;  /* 0x8000001d26dc7221 */ /* 0x000fe20000010000 */
[----:B------:R-:W-:Y:S01]  /*e240*/  FMUL.FTZ R229, R214, R229 ;  /* 0x000000e5d6e57220 */ /* 0x000fe20000410000 */
[--C-:B------:R-:W-:Y:S01]  /*e250*/  FFMA.FTZ R29, R215, UR4, -R31.reuse ;  /* 0x00000004d71d7c23 */ /* 0x100fe2000801081f */
[----:B------:R-:W-:Y:S01]  /*e260*/  FFMA.FTZ R31, R213, UR4, -R31 ;  /* 0x00000004d51f7c23 */ /* 0x000fe2000801081f */
[----:B------:R-:W-:Y:S01]  /*e270*/  FFMA.FTZ R213, -R19, R19, 1 ;  /* 0x3f80000013d57423 */ /* 0x000fe20000010113 */
[C---:B------:R-:W-:Y:S01]  /*e280*/  VIADD R232, R10.reuse, 0x1c ;  /* 0x0000001c0ae87836 */ /* 0x040fe20000000000 */
[----:B------:R-:W1:Y:S01]  /*e290*/  SHFL.IDX PT, R32, R18, R32, 0x1f ;  /* 0x00001f2012207589 */ /* 0x000e6200000e0000 */
[C---:B------:R-:W-:Y:S01]  /*e2a0*/  IADD3 R34, R10.reuse, 0x18, RZ ;  /* 0x000000180a227810 */ /* 0x040fe20007ffe0ff */
[----:B------:R-:W-:Y:S01]  /*e2b0*/  FMUL.FTZ R213, R213, R229 ;  /* 0x000000e5d5d57220 */ /* 0x000fe20000410000 */
[----:B------:R-:W-:-:S02]  /*e2c0*/  VIADD R229, R10, 0x1c ;  /* 0x0000001c0ae57836 */ /* 0x000fc40000000000 */
[----:B------:R2:W-:Y:S02]  /*e2d0*/  SHFL.IDX PT, R232, R227, R232, 0x1f ;  /* 0x00001fe8e3e87589 */ /* 0x0005e400000e0000 */
[--C-:B--2---:R-:W-:Y:S02]  /*e2e0*/  FADD.FTZ R227, R33, -R27.reuse ;  /* 0x8000001b21e37221 */ /* 0x104fe40000010000 */
[----:B------:R-:W2:Y:S04]  /*e2f0*/  SHFL.IDX PT, R33, R18, R34, 0x1f ;  /* 0x00001f2212217589 */ /* 0x000ea800000e0000 */
[----:B------:R-:W3:Y:S01]  /*e300*/  SHFL.IDX PT, R34, R18, R229, 0x1f ;  /* 0x00001fe512227589 */ /* 0x000ee200000e0000 */
[----:B------:R-:W-:Y:S01]  /*e310*/  FADD.FTZ R228, R35, -R27 ;  /* 0x8000001b23e47221 */ /* 0x000fe20000010000 */
[--C-:B-1----:R-:W-:Y:S01]  /*e320*/  FFMA.FTZ R211, R211, UR4, -R32.reuse ;  /* 0x00000004d3d37c23 */ /* 0x102fe20008010820 */
[----:B------:R-:W-:Y:S01]  /*e330*/  FFMA.FTZ R32, R210, UR4, -R32 ;  /* 0x00000004d2207c23 */ /* 0x000fe20008010820 */
[----:B------:R-:W1:Y:S01]  /*e340*/  SHFL.IDX PT, R35, R12, R10, 0x1f ;  /* 0x00001f0a0c237589 */ /* 0x000e6200000e0000 */
[----:B------:R-:W-:Y:S01]  /*e350*/  IADD3 R215, R10, 0x4, RZ ;  /* 0x000000040ad77810 */ /* 0x000fe20007ffe0ff */
[----:B------:R-:W-:Y:S01]  /*e360*/  FFMA.FTZ R210, -R20, R20, 1 ;  /* 0x3f80000014d27423 */ /* 0x000fe20000010114 */
[----:B------:R2:W-:Y:S08]  /*e370*/  MUFU.EX2 R19, R31 ;  /* 0x0000001f00137308 */ /* 0x0005f00000000800 */
[----:B------:R4:W-:Y:S01]  /*e380*/  MUFU.EX2 R20, R32 ;  /* 0x0000002000147308 */ /* 0x0009e20000000800 */
[--C-:B--2---:R-:W-:Y:S01]  /*e390*/  FFMA.FTZ R31, R208, UR4, -R33.reuse ;  /* 0x00000004d01f7c23 */ /* 0x104fe20008010821 */
[----:B----4-:R-:W-:Y:S01]  /*e3a0*/  FFMA.FTZ R32, R209, UR4, -R33 ;  /* 0x00000004d1207c23 */ /* 0x010fe20008010821 */
[----:B---3--:R-:W-:-:S05]  /*e3b0*/  FFMA.FTZ R33, R206, UR4, -R34 ;  /* 0x00000004ce217c23 */ /* 0x008fca0008010822 */
[----:B------:R-:W2:Y:S01]  /*e3c0*/  MUFU.EX2 R219, R219 ;  /* 0x000000db00db7308 */ /* 0x000ea20000000800 */
[----:B------:R-:W3:Y:S01]  /*e3d0*/  SHFL.IDX PT, R206, R12, R215, 0x1f ;  /* 0x00001fd70cce7589 */ /* 0x000ee200000e0000 */
[----:B------:R-:W-:Y:S01]  /*e3e0*/  FMUL.FTZ R225, R24, R225 ;  /* 0x000000e118e17220 */ /* 0x000fe20000410000 */
[----:B------:R-:W-:Y:S01]  /*e3f0*/  FFMA.FTZ R208, -R230, R230, 1 ;  /* 0x3f800000e6d07423 */ /* 0x000fe200000101e6 */
[--C-:B-1----:R-:W-:Y:S01]  /*e400*/  FFMA.FTZ R204, R204, UR4, -R35.reuse ;  /* 0x00000004cccc7c23 */ /* 0x102fe20008010823 */
[----:B------:R-:W-:Y:S01]  /*e410*/  FFMA.FTZ R36, R205, UR4, -R35 ;  /* 0x00000004cd247c23 */ /* 0x000fe20008010823 */
[----:B------:R-:W-:Y:S01]  /*e420*/  FMUL.FTZ R210, R210, R225 ;  /* 0x000000e1d2d27220 */ /* 0x000fe20000410000 */
[C---:B------:R-:W-:Y:S01]  /*e430*/  IADD3 R209, R10.reuse, 0xc, RZ ;  /* 0x0000000c0ad17810 */ /* 0x040fe20007ffe0ff */
[----:B------:R1:W-:Y:S01]  /*e440*/  MUFU.EX2 R18, R211 ;  /* 0x000000d300127308 */ /* 0x0003e20000000800 */
[C---:B------:R-:W-:Y:S02]  /*e450*/  VIADD R225, R10.reuse, 0x10 ;  /* 0x000000100ae17836 */ /* 0x040fe40000000000 */
[----:B------:R-:W-:-:S02]  /*e460*/  VIADD R230, R10, 0x18 ;  /* 0x000000180ae67836 */ /* 0x000fc40000000000 */
[----:B--2---:R-:W-:Y:S01]  /*e470*/  FMUL.FTZ R226, R219, R226 ;  /* 0x000000e2dbe27220 */ /* 0x004fe20000410000 */
[----:B-1----:R-:W-:Y:S02]  /*e480*/  IADD3 R211, R10, 0x14, RZ ;  /* 0x000000140ad37810 */ /* 0x002fe40007ffe0ff */
[----:B------:R3:W-:Y:S01]  /*e490*/  MUFU.EX2 R35, R204 ;  /* 0x000000cc00237308 */ /* 0x0007e20000000800 */
[----:B------:R-:W-:Y:S01]  /*e4a0*/  FMUL.FTZ R208, R208, R226 ;  /* 0x000000e2d0d07220 */ /* 0x000fe20000410000 */
[----:B------:R-:W-:Y:S02]  /*e4b0*/  VIADD R226, R10, 0x8 ;  /* 0x000000080ae27836 */ /* 0x000fe40000000000 */
[----:B------:R-:W-:Y:S01]  /*e4c0*/  FFMA.FTZ R34, R207, UR4, -R34 ;  /* 0x00000004cf227c23 */ /* 0x000fe20008010822 */
[----:B------:R-:W-:Y:S03]  /*e4d0*/  SHFL.IDX PT, R38, R12, R211, 0x1f ;  /* 0x00001fd30c267589 */ /* 0x000fe600000e0000 */
[----:B------:R1:W-:Y:S01]  /*e4e0*/  MUFU.EX2 R27, R231 ;  /* 0x000000e7001b7308 */ /* 0x0003e20000000800 */
[--C-:B---3--:R-:W-:Y:S01]  /*e4f0*/  FFMA.FTZ R204, R122, UR4, -R206.reuse ;  /* 0x000000047acc7c23 */ /* 0x108fe200080108ce */
[----:B------:R-:W-:Y:S01]  /*e500*/  FFMA.FTZ R206, R124, UR4, -R206 ;  /* 0x000000047cce7c23 */ /* 0x000fe200080108ce */
[----:B------:R-:W-:Y:S04]  /*e510*/  SHFL.IDX PT, R207, R12, R226, 0x1f ;  /* 0x00001fe20ccf7589 */ /* 0x000fe800000e0000 */
[----:B------:R-:W2:Y:S01]  /*e520*/  SHFL.IDX PT, R122, R12, R230, 0x1f ;  /* 0x00001fe60c7a7589 */ /* 0x000ea200000e0000 */
[--C-:B-1----:R-:W-:Y:S01]  /*e530*/  FADD.FTZ R231, R37, -R232.reuse ;  /* 0x800000e825e77221 */ /* 0x102fe20000010000 */
[----:B------:R-:W-:-:S02]  /*e540*/  FADD.FTZ R232, R39, -R232 ;  /* 0x800000e827e87221 */ /* 0x000fc40000010000 */
[----:B------:R-:W-:Y:S04]  /*e550*/  SHFL.IDX PT, R37, R12, R209, 0x1f ;  /* 0x00001fd10c257589 */ /* 0x000fe800000e0000 */
[----:B------:R-:W-:Y:S04]  /*e560*/  SHFL.IDX PT, R39, R12, R225, 0x1f ;  /* 0x00001fe10c277589 */ /* 0x000fe800000e0000 */
[----:B------:R1:W3:Y:S02]  /*e570*/  SHFL.IDX PT, R124, R12, R229, 0x1f ;  /* 0x00001fe50c7c7589 */ /* 0x0002e400000e0000 */
[----:B-1----:R1:W-:Y:S02]  /*e580*/  MUFU.EX2 R12, R204 ;  /* 0x000000cc000c7308 */ /* 0x0023e40000000800 */
[----:B-1----:R-:W1:Y:S01]  /*e590*/  SHFL.IDX PT, R204, R11, R215, 0x1f ;  /* 0x00001fd70bcc7589 */ /* 0x002e6200000e0000 */
[--C-:B--2---:R-:W-:Y:S01]  /*e5a0*/  FFMA.FTZ R112, R112, UR4, -R122.reuse ;  /* 0x0000000470707c23 */ /* 0x104fe2000801087a */
[----:B------:R-:W-:-:S02]  /*e5b0*/  FFMA.FTZ R107, R107, UR4, -R122 ;  /* 0x000000046b6b7c23 */ /* 0x000fc4000801087a */
[----:B------:R-:W2:Y:S01]  /*e5c0*/  SHFL.IDX PT, R205, R11, R10, 0x1f ;  /* 0x00001f0a0bcd7589 */ /* 0x000ea200000e0000 */
[----:B---3--:R-:W-:-:S03]  /*e5d0*/  FFMA.FTZ R122, R97, UR4, -R124 ;  /* 0x00000004617a7c23 */ /* 0x008fc6000801087c */
[----:B------:R-:W3:Y:S01]  /*e5e0*/  SHFL.IDX PT, R97, R11, R225, 0x1f ;  /* 0x00001fe10b617589 */ /* 0x000ee200000e0000 */
[--C-:B------:R-:W-:Y:S01]  /*e5f0*/  FFMA.FTZ R123, R123, UR4, -R207.reuse ;  /* 0x000000047b7b7c23 */ /* 0x100fe200080108cf */
[----:B------:R-:W-:Y:S02]  /*e600*/  FFMA.FTZ R125, R125, UR4, -R207 ;  /* 0x000000047d7d7c23 */ /* 0x000fe400080108cf */
[----:B------:R-:W-:Y:S01]  /*e610*/  SHFL.IDX PT, R207, R11, R226, 0x1f ;  /* 0x00001fe20bcf7589 */ /* 0x000fe200000e0000 */
[--C-:B-1----:R-:W-:Y:S01]  /*e620*/  FFMA.FTZ R119, R119, UR4, -R204.reuse ;  /* 0x0000000477777c23 */ /* 0x102fe200080108cc */
[----:B------:R-:W-:Y:S02]  /*e630*/  FFMA.FTZ R204, R98, UR4, -R204 ;  /* 0x0000000462cc7c23 */ /* 0x000fe400080108cc */
[----:B------:R-:W1:Y:S01]  /*e640*/  SHFL.IDX PT, R98, R11, R230, 0x1f ;  /* 0x00001fe60b627589 */ /* 0x000e6200000e0000 */
[--C-:B------:R-:W-:Y:S01]  /*e650*/  FFMA.FTZ R120, R120, UR4, -R37.reuse ;  /* 0x0000000478787c23 */ /* 0x100fe20008010825 */
[----:B------:R-:W-:Y:S01]  /*e660*/  FFMA.FTZ R121, R121, UR4, -R37 ;  /* 0x0000000479797c23 */ /* 0x000fe20008010825 */
[--C-:B------:R-:W-:Y:S01]  /*e670*/  FFMA.FTZ R109, R109, UR4, -R38.reuse ;  /* 0x000000046d6d7c23 */ /* 0x100fe20008010826 */
[----:B------:R4:W-:Y:S01]  /*e680*/  MUFU.EX2 R37, R206 ;  /* 0x000000ce00257308 */ /* 0x0009e20000000800 */
[--C-:B------:R-:W-:Y:S01]  /*e690*/  FFMA.FTZ R103, R103, UR4, -R39.reuse ;  /* 0x0000000467677c23 */ /* 0x100fe20008010827 */
[----:B------:R-:W-:Y:S01]  /*e6a0*/  FFMA.FTZ R114, R114, UR4, -R39 ;  /* 0x0000000472727c23 */ /* 0x000fe20008010827 */
[--C-:B--2---:R-:W-:Y:S01]  /*e6b0*/  FFMA.FTZ R117, R117, UR4, -R205.reuse ;  /* 0x0000000475757c23 */ /* 0x104fe200080108cd */
[----:B------:R-:W-:Y:S01]  /*e6c0*/  FFMA.FTZ R106, R106, UR4, -R205 ;  /* 0x000000046a6a7c23 */ /* 0x000fe200080108cd */
[----:B----4-:R-:W-:-:S03]  /*e6d0*/  FFMA.FTZ R206, R94, UR4, -R38 ;  /* 0x000000045ece7c23 */ /* 0x010fc60008010826 */
[----:B------:R2:W-:Y:S01]  /*e6e0*/  MUFU.EX2 R38, R123 ;  /* 0x0000007b00267308 */ /* 0x0005e20000000800 */
[----:B------:R-:W-:Y:S01]  /*e6f0*/  SHFL.IDX PT, R205, R11, R229, 0x1f ;  /* 0x00001fe50bcd7589 */ /* 0x000fe200000e0000 */
[--C-:B---3--:R-:W-:Y:S01]  /*e700*/  FFMA.FTZ R101, R101, UR4, -R97.reuse ;  /* 0x0000000465657c23 */ /* 0x108fe20008010861 */
[----:B------:R-:W-:Y:S02]  /*e710*/  FFMA.FTZ R100, R100, UR4, -R97 ;  /* 0x0000000464647c23 */ /* 0x000fe40008010861 */
[----:B--2---:R-:W2:Y:S03]  /*e720*/  SHFL.IDX PT, R123, R11, R209, 0x1f ;  /* 0x00001fd10b7b7589 */ /* 0x004ea600000e0000 */
[----:B------:R3:W-:Y:S02]  /*e730*/  MUFU.EX2 R39, R125 ;  /* 0x0000007d00277308 */ /* 0x0007e40000000800 */
[----:B---3--:R3:W-:Y:S06]  /*e740*/  SHFL.IDX PT, R125, R11, R211, 0x1f ;  /* 0x00001fd30b7d7589 */ /* 0x0087ec00000e0000 */
[----:B------:R1:W-:Y:S08]  /*e750*/  MUFU.EX2 R97, R114 ;  /* 0x0000007200617308 */ /* 0x0003f00000000800 */
[----:B---3--:R3:W-:Y:S01]  /*e760*/  MUFU.EX2 R11, R121 ;  /* 0x00000079000b7308 */ /* 0x0087e20000000800 */
[----:B-1----:R-:W-:Y:S01]  /*e770*/  FFMA.FTZ R114, R95, UR4, -R98 ;  /* 0x000000045f727c23 */ /* 0x002fe20008010862 */
[----:B---3--:R-:W1:Y:S06]  /*e780*/  SHFL.IDX PT, R121, R14, R215, 0x1f ;  /* 0x00001fd70e797589 */ /* 0x008e6c00000e0000 */
[----:B------:R3:W-:Y:S01]  /*e790*/  MUFU.EX2 R95, R109 ;  /* 0x0000006d005f7308 */ /* 0x0007e20000000800 */
[----:B------:R-:W-:-:S07]  /*e7a0*/  FFMA.FTZ R124, R96, UR4, -R124 ;  /* 0x00000004607c7c23 */ /* 0x000fce000801087c */
[----:B------:R4:W-:Y:S01]  /*e7b0*/  MUFU.EX2 R94, R120 ;  /* 0x00000078005e7308 */ /* 0x0009e20000000800 */
[----:B---3--:R-:W3:Y:S01]  /*e7c0*/  SHFL.IDX PT, R109, R14, R225, 0x1f ;  /* 0x00001fe10e6d7589 */ /* 0x008ee200000e0000 */
[----:B----4-:R-:W-:-:S03]  /*e7d0*/  FFMA.FTZ R120, R99, UR4, -R207 ;  /* 0x0000000463787c23 */ /* 0x010fc600080108cf */
[----:B------:R-:W4:Y:S03]  /*e7e0*/  SHFL.IDX PT, R99, R14, R10, 0x1f ;  /* 0x00001f0a0e637589 */ /* 0x000f2600000e0000 */
[----:B------:R-:W3:Y:S01]  /*e7f0*/  MUFU.EX2 R25, R25 ;  /* 0x0000001900197308 */ /* 0x000ee20000000800 */
[----:B--2---:R-:W-:-:S07]  /*e800*/  FFMA.FTZ R105, R105, UR4, -R123 ;  /* 0x0000000469697c23 */ /* 0x004fce000801087b */
[----:B------:R2:W-:Y:S01]  /*e810*/  MUFU.EX2 R96, R103 ;  /* 0x0000006700607308 */ /* 0x0005e20000000800 */
[----:B------:R-:W-:Y:S01]  /*e820*/  FFMA.FTZ R104, R104, UR4, -R123 ;  /* 0x0000000468687c23 */ /* 0x000fe2000801087b */
[----:B--2---:R-:W2:Y:S04]  /*e830*/  SHFL.IDX PT, R103, R14, R209, 0x1f ;  /* 0x00001fd10e677589 */ /* 0x004ea800000e0000 */
[----:B------:R-:W2:Y:S01]  /*e840*/  SHFL.IDX PT, R123, R14, R226, 0x1f ;  /* 0x00001fe20e7b7589 */ /* 0x000ea200000e0000 */
[--C-:B-1----:R-:W-:Y:S01]  /*e850*/  FFMA.FTZ R108, R108, UR4, -R121.reuse ;  /* 0x000000046c6c7c23 */ /* 0x102fe20008010879 */
[----:B------:R-:W-:Y:S02]  /*e860*/  FFMA.FTZ R138, R138, UR4, -R121 ;  /* 0x000000048a8a7c23 */ /* 0x000fe40008010879 */
[----:B------:R-:W1:Y:S01]  /*e870*/  SHFL.IDX PT, R121, R14, R211, 0x1f ;  /* 0x00001fd30e797589 */ /* 0x000e6200000e0000 */
[--C-:B---3--:R-:W-:Y:S01]  /*e880*/  FFMA.FTZ R130, R130, UR4, -R109.reuse ;  /* 0x0000000482827c23 */ /* 0x108fe2000801086d */
[----:B------:R-:W-:Y:S01]  /*e890*/  FFMA.FTZ R137, R137, UR4, -R109 ;  /* 0x0000000489897c23 */ /* 0x000fe2000801086d */
[----:B------:R-:W-:Y:S01]  /*e8a0*/  FMUL.FTZ R216, R25, R216 ;  /* 0x000000d819d87220 */ /* 0x000fe20000410000 */
[----:B------:R-:W-:Y:S01]  /*e8b0*/  FMUL.FTZ R132, R132, UR9 ;  /* 0x0000000984847c20 */ /* 0x000fe20008410000 */
[----:B------:R-:W-:Y:S01]  /*e8c0*/  FMUL.FTZ R134, R134, UR9 ;  /* 0x0000000986867c20 */ /* 0x000fe20008410000 */
[----:B------:R-:W-:Y:S01]  /*e8d0*/  FFMA.FTZ R109, -R237, R237, 1 ;  /* 0x3f800000ed6d7423 */ /* 0x000fe200000101ed */
[--C-:B----4-:R-:W-:Y:S01]  /*e8e0*/  FFMA.FTZ R113, R113, UR4, -R99.reuse ;  /* 0x0000000471717c23 */ /* 0x110fe20008010863 */
[----:B------:R-:W-:-:S02]  /*e8f0*/  FFMA.FTZ R131, R131, UR4, -R99 ;  /* 0x0000000483837c23 */ /* 0x000fc40008010863 */
[----:B------:R3:W-:Y:S01]  /*e900*/  MUFU.EX2 R99, R112 ;  /* 0x0000007000637308 */ /* 0x0007e20000000800 */
[----:B------:R-:W-:Y:S01]  /*e910*/  FMUL.FTZ R109, R109, R216 ;  /* 0x000000d86d6d7220 */ /* 0x000fe20000410000 */
[----:B------:R-:W-:Y:S01]  /*e920*/  FMUL.FTZ R133, R133, UR9 ;  /* 0x0000000985857c20 */ /* 0x000fe20008410000 */
[----:B------:R-:W-:Y:S01]  /*e930*/  FMUL.FTZ R135, R135, UR9 ;  /* 0x0000000987877c20 */ /* 0x000fe20008410000 */
[----:B------:R-:W-:Y:S04]  /*e940*/  SHFL.IDX PT, R216, R17, R10, 0x1f ;  /* 0x00001f0a11d87589 */ /* 0x000fe800000e0000 */
[----:B------:R-:W4:Y:S01]  /*e950*/  MUFU.EX2 R26, R26 ;  /* 0x0000001a001a7308 */ /* 0x000f220000000800 */
[----:B---3--:R-:W3:Y:S01]  /*e960*/  SHFL.IDX PT, R112, R14, R230, 0x1f ;  /* 0x00001fe60e707589 */ /* 0x008ee200000e0000 */
[--C-:B--2---:R-:W-:Y:S01]  /*e970*/  FFMA.FTZ R126, R126, UR4, -R103.reuse ;  /* 0x000000047e7e7c23 */ /* 0x104fe20008010867 */
[----:B------:R-:W-:-:S02]  /*e980*/  FFMA.FTZ R139, R139, UR4, -R103 ;  /* 0x000000048b8b7c23 */ /* 0x000fc40008010867 */
[----:B------:R2:W3:Y:S03]  /*e990*/  SHFL.IDX PT, R103, R14, R229, 0x1f ;  /* 0x00001fe50e677589 */ /* 0x0004e600000e0000 */
[----:B------:R-:W4:Y:S08]  /*e9a0*/  MUFU.TANH R132, R132 ;  /* 0x0000008400847308 */ /* 0x000f300000002400 */
[----:B------:R-:W3:Y:S01]  /*e9b0*/  MUFU.TANH R134, R134 ;  /* 0x0000008600867308 */ /* 0x000ee20000002400 */
[--C-:B------:R-:W-:Y:S01]  /*e9c0*/  FFMA.FTZ R127, R127, UR4, -R123.reuse ;  /* 0x000000047f7f7c23 */ /* 0x100fe2000801087b */
[----:B------:R-:W-:Y:S01]  /*e9d0*/  FFMA.FTZ R129, R129, UR4, -R123 ;  /* 0x0000000481817c23 */ /* 0x000fe2000801087b */
[----:B------:R-:W-:-:S05]  /*e9e0*/  FFMA.FTZ R102, R102, UR4, -R125 ;  /* 0x0000000466667c23 */ /* 0x000fca000801087d */
[----:B------:R-:W-:Y:S01]  /*e9f0*/  MUFU.TANH R133, R133 ;  /* 0x0000008500857308 */ /* 0x000fe20000002400 */
[----:B------:R-:W-:Y:S01]  /*ea00*/  FFMA.FTZ R115, R115, UR4, -R125 ;  /* 0x0000000473737c23 */ /* 0x000fe2000801087d */
[----:B------:R-:W-:-:S06]  /*ea10*/  FSEL R123, R4, -INF , !P3 ;  /* 0xff800000047b7808 */ /* 0x000fcc0005800000 */
[----:B------:R-:W3:Y:S01]  /*ea20*/  MUFU.TANH R135, R135 ;  /* 0x0000008700877308 */ /* 0x000ee20000002400 */
[----:B------:R-:W-:-:S07]  /*ea30*/  FSEL R125, R128, -INF , !P2 ;  /* 0xff800000807d7808 */ /* 0x000fce0005000000 */
[----:B------:R-:W3:Y:S08]  /*ea40*/  MUFU.EX2 R28, R28 ;  /* 0x0000001c001c7308 */ /* 0x000ef00000000800 */
[----:B------:R-:W3:Y:S01]  /*ea50*/  MUFU.EX2 R29, R29 ;  /* 0x0000001d001d7308 */ /* 0x000ee20000000800 */
[----:B-1----:R-:W-:-:S07]  /*ea60*/  FFMA.FTZ R123, R123, UR4, -R121 ;  /* 0x000000047b7b7c23 */ /* 0x002fce0008010879 */
[----:B------:R-:W1:Y:S01]  /*ea70*/  MUFU.EX2 R32, R32 ;  /* 0x0000002000207308 */ /* 0x000e620000000800 */
[--C-:B------:R-:W-:Y:S01]  /*ea80*/  FFMA.FTZ R110, R110, UR4, -R205.reuse ;  /* 0x000000046e6e7c23 */ /* 0x100fe200080108cd */
[----:B------:R-:W-:Y:S01]  /*ea90*/  FFMA.FTZ R118, R118, UR4, -R205 ;  /* 0x0000000476767c23 */ /* 0x000fe200080108cd */
[----:B--2---:R-:W-:-:S05]  /*eaa0*/  FFMA.FTZ R14, -R200, R200, 1 ;  /* 0x3f800000c80e7423 */ /* 0x004fca00000101c8 */
[----:B------:R-:W2:Y:S01]  /*eab0*/  MUFU.EX2 R31, R31 ;  /* 0x0000001f001f7308 */ /* 0x000ea20000000800 */
[----:B----4-:R-:W-:Y:S01]  /*eac0*/  FMUL.FTZ R212, R26, R212 ;  /* 0x000000d41ad47220 */ /* 0x010fe20000410000 */
[----:B------:R-:W-:Y:S01]  /*ead0*/  FFMA.FTZ R121, R125, UR4, -R121 ;  /* 0x000000047d797c23 */ /* 0x000fe20008010879 */
[----:B------:R-:W-:Y:S01]  /*eae0*/  FSEL R125, R132, -INF , !P5 ;  /* 0xff800000847d7808 */ /* 0x000fe20006800000 */
[----:B------:R-:W-:Y:S01]  /*eaf0*/  FMUL.FTZ R218, R27, R218 ;  /* 0x000000da1bda7220 */ /* 0x000fe20000410000 */
[----:B---3--:R-:W-:Y:S01]  /*eb00*/  FSEL R205, R134, -INF , !P0 ;  /* 0xff80000086cd7808 */ /* 0x008fe20004000000 */
[----:B------:R-:W-:Y:S01]  /*eb10*/  FFMA.FTZ R235, -R235, R235, 1 ;  /* 0x3f800000ebeb7423 */ /* 0x000fe200000101eb */
[----:B------:R-:W-:Y:S01]  /*eb20*/  FFMA.FTZ R116, R116, UR4, -R98 ;  /* 0x0000000474747c23 */ /* 0x000fe20008010862 */
[----:B------:R-:W-:Y:S01]  /*eb30*/  FMUL.FTZ R14, R14, R212 ;  /* 0x000000d40e0e7220 */ /* 0x000fe20000410000 */
[----:B------:R-:W-:Y:S01]  /*eb40*/  FFMA.FTZ R111, R111, UR4, -R207 ;  /* 0x000000046f6f7c23 */ /* 0x000fe200080108cf */
[----:B------:R3:W-:Y:S01]  /*eb50*/  MUFU.EX2 R98, R206 ;  /* 0x000000ce00627308 */ /* 0x0007e20000000800 */
[----:B------:R-:W-:Y:S01]  /*eb60*/  FFMA.FTZ R212, -R21, R21, 1 ;  /* 0x3f80000015d47423 */ /* 0x000fe20000010115 */
[--C-:B------:R-:W-:Y:S01]  /*eb70*/  FFMA.FTZ R125, R125, UR4, -R112.reuse ;  /* 0x000000047d7d7c23 */ /* 0x100fe20008010870 */
[----:B------:R-:W-:Y:S01]  /*eb80*/  FFMA.FTZ R205, R205, UR4, -R112 ;  /* 0x00000004cdcd7c23 */ /* 0x000fe20008010870 */
[----:B------:R-:W-:Y:S01]  /*eb90*/  FSEL R207, R135, -INF , !P1 ;  /* 0xff80000087cf7808 */ /* 0x000fe20004800000 */
[----:B------:R-:W-:Y:S01]  /*eba0*/  FFMA.FTZ R21, -R22, R22, 1 ;  /* 0x3f80000016157423 */ /* 0x000fe20000010116 */
[----:B------:R-:W-:Y:S01]  /*ebb0*/  FMUL.FTZ R112, R235, R218 ;  /* 0x000000daeb707220 */ /* 0x000fe20000410000 */
[----:B------:R-:W-:Y:S01]  /*ebc0*/  FMUL.FTZ R221, R28, R221 ;  /* 0x000000dd1cdd7220 */ /* 0x000fe20000410000 */
[----:B------:R-:W-:Y:S01]  /*ebd0*/  FFMA.FTZ R209, -R233, R233, 1 ;  /* 0x3f800000e9d17423 */ /* 0x000fe200000101e9 */
[----:B---3--:R-:W-:Y:S01]  /*ebe0*/  FSEL R206, R133, -INF , !P4 ;  /* 0xff80000085ce7808 */ /* 0x008fe20006000000 */
[----:B------:R-:W-:Y:S01]  /*ebf0*/  FFMA.FTZ R211, -R234, R234, 1 ;  /* 0x3f800000ead37423 */ /* 0x000fe200000101ea */
[----:B------:R-:W-:Y:S01]  /*ec00*/  FMUL.FTZ R222, R29, R222 ;  /* 0x000000de1dde7220 */ /* 0x000fe20000410000 */
[----:B------:R-:W-:Y:S01]  /*ec10*/  FMUL.FTZ R22, R18, R227 ;  /* 0x000000e312167220 */ /* 0x000fe20000410000 */
[--C-:B------:R-:W-:Y:S01]  /*ec20*/  FADD.FTZ R40, R40, -R216.reuse ;  /* 0x800000d828287221 */ /* 0x100fe20000010000 */
[----:B------:R-:W-:Y:S01]  /*ec30*/  FADD.FTZ R42, R42, -R216 ;  /* 0x800000d82a2a7221 */ /* 0x000fe20000010000 */
[----:B------:R-:W3:Y:S01]  /*ec40*/  MUFU.EX2 R30, R30 ;  /* 0x0000001e001e7308 */ /* 0x000ee20000000800 */
[----:B------:R-:W-:Y:S01]  /*ec50*/  FFMA.FTZ R236, -R236, R236, 1 ;  /* 0x3f800000ecec7423 */ /* 0x000fe200000101ec */
[----:B------:R-:W4:Y:S01]  /*ec60*/  SHFL.IDX PT, R218, R17, R215, 0x1f ;  /* 0x00001fd711da7589 */ /* 0x000f2200000e0000 */
[C---:B------:R-:W-:Y:S01]  /*ec70*/  IADD3 R227, R10.reuse, 0x8, RZ ;  /* 0x000000080ae37810 */ /* 0x040fe20007ffe0ff */
[----:B------:R-:W-:-:S02]  /*ec80*/  VIADD R234, R10, 0xc ;  /* 0x0000000c0aea7836 */ /* 0x000fc40000000000 */
[----:B------:R3:W-:Y:S01]  /*ec90*/  LDS R216, [R13+0x400] ;  /* 0x000400000dd87984 */ /* 0x0007e20000000800 */
[----:B-1----:R-:W-:Y:S01]  /*eca0*/  FMUL.FTZ R226, R32, R220 ;  /* 0x000000dc20e27220 */ /* 0x002fe20000410000 */
[--C-:B------:R-:W-:Y:S01]  /*ecb0*/  FFMA.FTZ R206, R206, UR4, -R103.reuse ;  /* 0x00000004cece7c23 */ /* 0x100fe20008010867 */
[----:B------:R-:W-:Y:S01]  /*ecc0*/  FFMA.FTZ R207, R207, UR4, -R103 ;  /* 0x00000004cfcf7c23 */ /* 0x000fe20008010867 */
[----:B------:R-:W-:Y:S01]  /*ecd0*/  FMUL.FTZ R209, R209, R222 ;  /* 0x000000ded1d17220 */ /* 0x000fe20000410000 */
[----:B------:R-:W1:Y:S01]  /*ece0*/  SHFL.IDX PT, R220, R17, R229, 0x1f ;  /* 0x00001fe511dc7589 */ /* 0x000e6200000e0000 */
[----:B------:R-:W-:Y:S01]  /*ecf0*/  FMUL.FTZ R103, R236, R221 ;  /* 0x000000ddec677220 */ /* 0x000fe20000410000 */
[----:B--2---:R-:W-:Y:S02]  /*ed00*/  FMUL.FTZ R222, R31, R217 ;  /* 0x000000d91fde7220 */ /* 0x004fe40000410000 */
[----:B------:R-:W2:Y:S04]  /*ed10*/  SHFL.IDX PT, R221, R17, R227, 0x1f ;  /* 0x00001fe311dd7589 */ /* 0x000ea800000e0000 */
[----:B------:R-:W2:Y:S01]  /*ed20*/  SHFL.IDX PT, R217, R17, R234, 0x1f ;  /* 0x00001fea11d97589 */ /* 0x000ea200000e0000 */
[----:B------:R-:W1:Y:S01]  /*ed30*/  MUFU.EX2 R36, R36 ;  /* 0x0000002400247308 */ /* 0x000e620000000800 */
[----:B---3--:R-:W-:Y:S01]  /*ed40*/  FMUL.FTZ R223, R30, R223 ;  /* 0x000000df1edf7220 */ /* 0x008fe20000410000 */
[C---:B------:R-:W-:Y:S01]  /*ed50*/  IADD3 R233, R10.reuse, 0x10, RZ ;  /* 0x000000100ae97810 */ /* 0x040fe20007ffe0ff */
[----:B------:R-:W-:Y:S01]  /*ed60*/  FMUL.FTZ R224, R19, R224 ;  /* 0x000000e013e07220 */ /* 0x000fe20000410000 */
[----:B------:R-:W-:-:S02]  /*ed70*/  VIADD R235, R10, 0x14 ;  /* 0x000000140aeb7836 */ /* 0x000fc40000000000 */
[----:B------:R-:W-:Y:S01]  /*ed80*/  FMUL.FTZ R211, R211, R223 ;  /* 0x000000dfd3d37220 */ /* 0x000fe20000410000 */
[----:B------:R-:W-:Y:S01]  /*ed90*/  FFMA.FTZ R13, -R171, R171, 1 ;  /* 0x3f800000ab0d7423 */ /* 0x000fe200000101ab */
[----:B------:R-:W3:Y:S01]  /*eda0*/  SHFL.IDX PT, R223, R17, R233, 0x1f ;  /* 0x00001fe911df7589 */ /* 0x000ee200000e0000 */
[----:B------:R-:W-:Y:S01]  /*edb0*/  FMUL.FTZ R40, R35, R40 ;  /* 0x0000002823287220 */ /* 0x000fe20000410000 */
[--C-:B----4-:R-:W-:Y:S01]  /*edc0*/  FADD.FTZ R41, R41, -R218.reuse ;  /* 0x800000da29297221 */ /* 0x110fe20000010000 */
[----:B------:R-:W-:Y:S01]  /*edd0*/  FMUL.FTZ R21, R21, R224 ;  /* 0x000000e015157220 */ /* 0x000fe20000410000 */
[----:B------:R-:W-:Y:S01]  /*ede0*/  FMUL.FTZ R22, R212, R22 ;  /* 0x00000016d4167220 */ /* 0x000fe20000410000 */
[----:B------:R-:W-:Y:S01]  /*edf0*/  FFMA.FTZ R212, -R23, R23, 1 ;  /* 0x3f80000017d47423 */ /* 0x000fe20000010117 */
[----:B------:R-:W4:Y:S01]  /*ee00*/  SHFL.IDX PT, R224, R17, R235, 0x1f ;  /* 0x00001feb11e07589 */ /* 0x000f2200000e0000 */
[----:B------:R-:W-:Y:S01]  /*ee10*/  FADD.FTZ R43, R43, -R218 ;  /* 0x800000da2b2b7221 */ /* 0x000fe20000010000 */
[--C-:B-1----:R-:W-:Y:S01]  /*ee20*/  FADD.FTZ R53, R53, -R220.reuse ;  /* 0x800000dc35357221 */ /* 0x102fe20000010000 */
[----:B------:R-:W-:Y:S01]  /*ee30*/  FADD.FTZ R55, R55, -R220 ;  /* 0x800000dc37377221 */ /* 0x000fe20000010000 */
[----:B------:R-:W-:Y:S01]  /*ee40*/  FMUL.FTZ R13, R13, R40 ;  /* 0x000000280d0d7220 */ /* 0x000fe20000410000 */
[----:B------:R-:W-:Y:S01]  /*ee50*/  FFMA.FTZ R218, -R169, R169, 1 ;  /* 0x3f800000a9da7423 */ /* 0x000fe200000101a9 */
[----:B------:R-:W-:Y:S01]  /*ee60*/  FMUL.FTZ R42, R36, R42 ;  /* 0x0000002a242a7220 */ /* 0x000fe20000410000 */
[----:B------:R-:W-:Y:S01]  /*ee70*/  FFMA.FTZ R40, -R170, R170, 1 ;  /* 0x3f800000aa287423 */ /* 0x000fe200000101aa */
[----:B------:R-:W-:Y:S01]  /*ee80*/  FMUL.FTZ R220, R12, R41 ;  /* 0x000000290cdc7220 */ /* 0x000fe20000410000 */
[----:B--2---:R-:W-:Y:S01]  /*ee90*/  FADD.FTZ R44, R44, -R221 ;  /* 0x800000dd2c2c7221 */ /* 0x004fe20000010000 */
[--C-:B------:R-:W-:Y:S01]  /*eea0*/  FADD.FTZ R45, R45, -R217.reuse ;  /* 0x800000d92d2d7221 */ /* 0x100fe20000010000 */
[----:B------:R-:W-:Y:S01]  /*eeb0*/  FADD.FTZ R47, R47, -R217 ;  /* 0x800000d92f2f7221 */ /* 0x000fe20000010000 */
[----:B------:R-:W-:Y:S01]  /*eec0*/  FFMA.FTZ R215, -R201, R201, 1 ;  /* 0x3f800000c9d77423 */ /* 0x000fe200000101c9 */
[----:B------:R-:W-:Y:S01]  /*eed0*/  FMUL.FTZ R228, R20, R228 ;  /* 0x000000e414e47220 */ /* 0x000fe20000410000 */
[----:B------:R-:W-:Y:S01]  /*eee0*/  FMUL.FTZ R212, R212, R222 ;  /* 0x000000ded4d47220 */ /* 0x000fe20000410000 */
[----:B------:R-:W-:Y:S01]  /*eef0*/  FADD.FTZ R46, R46, -R221 ;  /* 0x800000dd2e2e7221 */ /* 0x000fe20000010000 */
[----:B------:R-:W-:Y:S01]  /*ef00*/  FFMA.FTZ R217, -R168, R168, 1 ;  /* 0x3f800000a8d97423 */ /* 0x000fe200000101a8 */
[----:B------:R-:W-:Y:S01]  /*ef10*/  FMUL.FTZ R43, R37, R43 ;  /* 0x0000002b252b7220 */ /* 0x000fe20000410000 */
[----:B------:R-:W1:Y:S01]  /*ef20*/  SHFL.IDX PT, R222, R17, R230, 0x1f ;  /* 0x00001fe611de7589 */ /* 0x000e6200000e0000 */
[----:B------:R-:W-:Y:S01]  /*ef30*/  FMUL.FTZ R41, R218, R42 ;  /* 0x0000002ada297220 */ /* 0x000fe20000410000 */
[----:B------:R-:W-:Y:S01]  /*ef40*/  FMUL.FTZ R42, R40, R220 ;  /* 0x000000dc282a7220 */ /* 0x000fe20000410000 */
[----:B------:R-:W-:Y:S01]  /*ef50*/  FFMA.FTZ R40, -R167, R167, 1 ;  /* 0x3f800000a7287423 */ /* 0x000fe200000101a7 */
[----:B------:R-:W-:Y:S01]  /*ef60*/  FMUL.FTZ R44, R38, R44 ;  /* 0x0000002c262c7220 */ /* 0x000fe20000410000 */
[----:B------:R-:W-:Y:S01]  /*ef70*/  FMUL.FTZ R23, R215, R228 ;  /* 0x000000e4d7177220 */ /* 0x000fe20000410000 */
[----:B------:R-:W-:Y:S01]  /*ef80*/  FMUL.FTZ R43, R217, R43 ;  /* 0x0000002bd92b7220 */ /* 0x000fe20000410000 */
[----:B------:R-:W-:Y:S01]  /*ef90*/  FFMA.FTZ R88, -R88, R88, 1 ;  /* 0x3f80000058587423 */ /* 0x000fe20000010158 */
[----:B------:R-:W-:Y:S01]  /*efa0*/  FFMA.FTZ R89, -R89, R89, 1 ;  /* 0x3f80000059597423 */ /* 0x000fe20000010159 */
[----:B------:R-:W-:Y:S01]  /*efb0*/  FMUL.FTZ R46, R39, R46 ;  /* 0x0000002e272e7220 */ /* 0x000fe20000410000 */
[----:B------:R-:W-:Y:S01]  /*efc0*/  FMUL.FTZ R217, R94, R45 ;  /* 0x0000002d5ed97220 */ /* 0x000fe20000410000 */
[----:B------:R-:W-:Y:S01]  /*efd0*/  IADD3 R228, R10, 0x4, RZ ;  /* 0x000000040ae47810 */ /* 0x000fe20007ffe0ff */
[----:B------:R-:W-:Y:S01]  /*efe0*/  FMUL.FTZ R45, R40, R44 ;  /* 0x0000002c282d7220 */ /* 0x000fe20000410000 */
[----:B------:R-:W-:Y:S01]  /*eff0*/  FMUL.FTZ R44, R89, R46 ;  /* 0x0000002e592c7220 */ /* 0x000fe20000410000 */
[----:B------:R-:W-:Y:S01]  /*f000*/  FMUL.FTZ R46, R88, R217 ;  /* 0x000000d9582e7220 */ /* 0x000fe20000410000 */
[----:B------:R-:W-:Y:S01]  /*f010*/  FFMA.FTZ R90, -R90, R90, 1 ;  /* 0x3f8000005a5a7423 */ /* 0x000fe2000001015a */
[----:B------:R-:W2:Y:S01]  /*f020*/  SHFL.IDX PT, R88, R216, R228, 0x1f ;  /* 0x00001fe4d8587589 */ /* 0x000ea200000e0000 */
[--C-:B---3--:R-:W-:Y:S01]  /*f030*/  FADD.FTZ R48, R48, -R223.reuse ;  /* 0x800000df30307221 */ /* 0x108fe20000010000 */
[----:B------:R-:W-:Y:S01]  /*f040*/  FADD.FTZ R50, R50, -R223 ;  /* 0x800000df32327221 */ /* 0x000fe20000010000 */
[--C-:B----4-:R-:W-:Y:S01]  /*f050*/  FADD.FTZ R49, R49, -R224.reuse ;  /* 0x800000e031317221 */ /* 0x110fe20000010000 */
[----:B------:R-:W-:Y:S01]  /*f060*/  FMUL.FTZ R47, R11, R47 ;  /* 0x0000002f0b2f7220 */ /* 0x000fe20000410000 */
[----:B------:R-:W-:Y:S01]  /*f070*/  FFMA.FTZ R91, -R91, R91, 1 ;  /* 0x3f8000005b5b7423 */ /* 0x000fe2000001015b */
[----:B------:R-:W-:Y:S01]  /*f080*/  FMUL.FTZ R48, R96, R48 ;  /* 0x0000003060307220 */ /* 0x000fe20000410000 */
[----:B------:R-:W-:Y:S01]  /*f090*/  FMUL.FTZ R40, R97, R50 ;  /* 0x0000003261287220 */ /* 0x000fe20000410000 */
[----:B------:R-:W-:Y:S01]  /*f0a0*/  FADD.FTZ R51, R51, -R224 ;  /* 0x800000e033337221 */ /* 0x000fe20000010000 */
[----:B------:R-:W-:Y:S01]  /*f0b0*/  FFMA.FTZ R93, -R93, R93, 1 ;  /* 0x3f8000005d5d7423 */ /* 0x000fe2000001015d */
[----:B------:R-:W-:Y:S01]  /*f0c0*/  FFMA.FTZ R92, -R92, R92, 1 ;  /* 0x3f8000005c5c7423 */ /* 0x000fe2000001015c */
[----:B------:R-:W-:Y:S01]  /*f0d0*/  FMUL.FTZ R49, R95, R49 ;  /* 0x000000315f317220 */ /* 0x000fe20000410000 */
[----:B------:R-:W-:Y:S01]  /*f0e0*/  FMUL.FTZ R50, R90, R47 ;  /* 0x0000002f5a327220 */ /* 0x000fe20000410000 */
[----:B-1----:R-:W-:Y:S01]  /*f0f0*/  FADD.FTZ R52, R52, -R222 ;  /* 0x800000de34347221 */ /* 0x002fe20000010000 */
[----:B------:R-:W-:Y:S01]  /*f100*/  FMUL.FTZ R48, R91, R48 ;  /* 0x000000305b307220 */ /* 0x000fe20000410000 */
[----:B------:R-:W-:Y:S01]  /*f110*/  FFMA.FTZ R90, -R166, R166, 1 ;  /* 0x3f800000a65a7423 */ /* 0x000fe200000101a6 */
[----:B------:R-:W-:Y:S01]  /*f120*/  FMUL.FTZ R47, R93, R40 ;  /* 0x000000285d2f7220 */ /* 0x000fe20000410000 */
[----:B------:R-:W-:Y:S01]  /*f130*/  FMUL.FTZ R91, R98, R51 ;  /* 0x00000033625b7220 */ /* 0x000fe20000410000 */
[----:B------:R-:W1:Y:S01]  /*f140*/  SHFL.IDX PT, R40, R216, R227, 0x1f ;  /* 0x00001fe3d8287589 */ /* 0x000e6200000e0000 */
[----:B------:R-:W-:Y:S01]  /*f150*/  FMUL.FTZ R49, R92, R49 ;  /* 0x000000315c317220 */ /* 0x000fe20000410000 */
[----:B------:R-:W-:-:S02]  /*f160*/  FMUL.FTZ R93, R99, R52 ;  /* 0x00000034635d7220 */ /* 0x000fc40000410000 */
[----:B------:R-:W3:Y:S01]  /*f170*/  SHFL.IDX PT, R89, R216, R10, 0x1f ;  /* 0x00001f0ad8597589 */ /* 0x000ee200000e0000 */
[----:B------:R-:W-:-:S03]  /*f180*/  FMUL.FTZ R52, R90, R91 ;  /* 0x0000005b5a347220 */ /* 0x000fc60000410000 */
[----:B------:R-:W4:Y:S01]  /*f190*/  SHFL.IDX PT, R92, R216, R234, 0x1f ;  /* 0x00001fead85c7589 */ /* 0x000f2200000e0000 */
[----:B------:R-:W-:-:S03]  /*f1a0*/  FFMA.FTZ R51, -R165, R165, 1 ;  /* 0x3f800000a5337423 */ /* 0x000fc600000101a5 */
[----:B------:R-:W4:Y:S01]  /*f1b0*/  SHFL.IDX PT, R90, R216, R230, 0x1f ;  /* 0x00001fe6d85a7589 */ /* 0x000f2200000e0000 */
[--C-:B--2---:R-:W-:Y:S01]  /*f1c0*/  FADD.FTZ R57, R57, -R88.reuse ;  /* 0x8000005839397221 */ /* 0x104fe20000010000 */
[----:B------:R-:W-:Y:S01]  /*f1d0*/  FADD.FTZ R59, R59, -R88 ;  /* 0x800000583b3b7221 */ /* 0x000fe20000010000 */
[----:B------:R-:W-:Y:S01]  /*f1e0*/  FMUL.FTZ R51, R51, R93 ;  /* 0x0000005d33337220 */ /* 0x000fe20000410000 */
[----:B------:R2:W-:Y:S01]  /*f1f0*/  LDS R88, [R15+0x400] ;  /* 0x000400000f587984 */ /* 0x0005e20000000800 */
[----:B------:R-:W2:Y:S03]  /*f200*/  MUFU.EX2 R117, R117 ;  /* 0x0000007500757308 */ /* 0x000ea60000000800 */
[----:B------:R-:W2:Y:S04]  /*f210*/  SHFL.IDX PT, R93, R216, R233, 0x1f ;  /* 0x00001fe9d85d7589 */ /* 0x000ea800000e0000 */
[----:B------:R-:W-:Y:S01]  /*f220*/  SHFL.IDX PT, R91, R216, R235, 0x1f ;  /* 0x00001febd85b7589 */ /* 0x000fe200000e0000 */
[----:B------:R-:W2:Y:S03]  /*f230*/  MUFU.EX2 R106, R106 ;  /* 0x0000006a006a7308 */ /* 0x000ea60000000800 */
[----:B------:R-:W2:Y:S05]  /*f240*/  SHFL.IDX PT, R216, R216, R229, 0x1f ;  /* 0x00001fe5d8d87589 */ /* 0x000eaa00000e0000 */
[----:B------:R-:W2:Y:S01]  /*f250*/  MUFU.EX2 R119, R119 ;  /* 0x0000007700777308 */ /* 0x000ea20000000800 */
[----:B-1----:R-:W-:-:S07]  /*f260*/  FADD.FTZ R60, R60, -R40 ;  /* 0x800000283c3c7221 */ /* 0x002fce0000010000 */
[----:B------:R-:W1:Y:S01]  /*f270*/  MUFU.EX2 R204, R204 ;  /* 0x000000cc00cc7308 */ /* 0x000e620000000800 */
[----:B---3--:R-:W-:Y:S01]  /*f280*/  FADD.FTZ R56, R56, -R89 ;  /* 0x8000005938387221 */ /* 0x008fe20000010000 */
[----:B------:R-:W-:-:S06]  /*f290*/  FADD.FTZ R40, R62, -R40 ;  /* 0x800000283e287221 */ /* 0x000fcc0000010000 */
[----:B------:R-:W3:Y:S01]  /*f2a0*/  MUFU.EX2 R120, R120 ;  /* 0x0000007800787308 */ /* 0x000ee20000000800 */
[--C-:B----4-:R-:W-:Y:S01]  /*f2b0*/  FADD.FTZ R62, R61, -R92.reuse ;  /* 0x8000005c3d3e7221 */ /* 0x110fe20000010000 */
[----:B------:R-:W-:Y:S01]  /*f2c0*/  FADD.FTZ R58, R58, -R89 ;  /* 0x800000593a3a7221 */ /* 0x000fe20000010000 */
[----:B------:R-:W4:Y:S05]  /*f2d0*/  LDL.LU R200, [R1+0x110] ;  /* 0x0001100001c87983 */ /* 0x000f2a0000300800 */
[----:B------:R-:W3:Y:S01]  /*f2e0*/  MUFU.EX2 R111, R111 ;  /* 0x0000006f006f7308 */ /* 0x000ee20000000800 */
[----:B------:R-:W-:-:S07]  /*f2f0*/  FADD.FTZ R92, R63, -R92 ;  /* 0x8000005c3f5c7221 */ /* 0x000fce0000010000 */
[----:B------:R-:W3:Y:S01]  /*f300*/  MUFU.EX2 R100, R100 ;  /* 0x0000006400647308 */ /* 0x000ee20000000800 */
[----:B------:R-:W-:Y:S01]  /*f310*/  FADD.FTZ R63, R68, -R90 ;  /* 0x8000005a443f7221 */ /* 0x000fe20000010000 */
[----:B------:R-:W-:Y:S01]  /*f320*/  FFMA.FTZ R68, -R161, R161, 1 ;  /* 0x3f800000a1447423 */ /* 0x000fe200000101a1 */
[----:B--2---:R-:W-:-:S05]  /*f330*/  FMUL.FTZ R56, R117, R56 ;  /* 0x0000003875387220 */ /* 0x004fca0000410000 */
[----:B------:R-:W2:Y:S01]  /*f340*/  MUFU.EX2 R102, R102 ;  /* 0x0000006600667308 */ /* 0x000ea20000000800 */
[----:B------:R-:W-:Y:S01]  /*f350*/  FFMA.FTZ R15, -R159, R159, 1 ;  /* 0x3f8000009f0f7423 */ /* 0x000fe2000001019f */
[----:B------:R-:W-:-:S06]  /*f360*/  FMUL.FTZ R58, R106, R58 ;  /* 0x0000003a6a3a7220 */ /* 0x000fcc0000410000 */
[----:B------:R-:W2:Y:S01]  /*f370*/  MUFU.EX2 R116, R116 ;  /* 0x0000007400747308 */ /* 0x000ea20000000800 */
[----:B------:R-:W-:-:S07]  /*f380*/  FMUL.FTZ R68, R68, R56 ;  /* 0x0000003844447220 */ /* 0x000fce0000410000 */
[----:B------:R-:W2:Y:S01]  /*f390*/  MUFU.EX2 R104, R104 ;  /* 0x0000006800687308 */ /* 0x000ea20000000800 */
[----:B------:R-:W-:Y:S01]  /*f3a0*/  FFMA.FTZ R61, -R160, R160, 1 ;  /* 0x3f800000a03d7423 */ /* 0x000fe200000101a0 */
[----:B------:R-:W-:-:S06]  /*f3b0*/  FMUL.FTZ R57, R119, R57 ;  /* 0x0000003977397220 */ /* 0x000fcc0000410000 */
[----:B------:R-:W2:Y:S01]  /*f3c0*/  MUFU.EX2 R107, R107 ;  /* 0x0000006b006b7308 */ /* 0x000ea20000000800 */
[----:B------:R-:W-:-:S07]  /*f3d0*/  FADD.FTZ R66, R66, -R93 ;  /* 0x8000005d42427221 */ /* 0x000fce0000010000 */
[----:B------:R-:W2:Y:S01]  /*f3e0*/  MUFU.EX2 R122, R122 ;  /* 0x0000007a007a7308 */ /* 0x000ea20000000800 */
[----:B-1----:R-:W-:-:S07]  /*f3f0*/  FMUL.FTZ R56, R204, R59 ;  /* 0x0000003bcc387220 */ /* 0x002fce0000410000 */
[----:B------:R-:W1:Y:S01]  /*f400*/  MUFU.EX2 R101, R101 ;  /* 0x0000006500657308 */ /* 0x000e620000000800 */
[----:B------:R-:W-:Y:S01]  /*f410*/  FMUL.FTZ R59, R15, R58 ;  /* 0x0000003a0f3b7220 */ /* 0x000fe20000410000 */
[----:B------:R-:W-:-:S06]  /*f420*/  FADD.FTZ R89, R69, -R216 ;  /* 0x800000d845597221 */ /* 0x000fcc0000010000 */
[----:B------:R-:W1:Y:S01]  /*f430*/  MUFU.EX2 R124, R124 ;  /* 0x0000007c007c7308 */ /* 0x000e620000000800 */
[----:B------:R-:W-:Y:S01]  /*f440*/  FFMA.FTZ R58, -R157, R157, 1 ;  /* 0x3f8000009d3a7423 */ /* 0x000fe2000001019d */
[----:B---3--:R-:W-:Y:S01]  /*f450*/  FMUL.FTZ R60, R120, R60 ;  /* 0x0000003c783c7220 */ /* 0x008fe20000410000 */
[----:B------:R-:W-:Y:S01]  /*f460*/  FADD.FTZ R65, R65, -R91 ;  /* 0x8000005b41417221 */ /* 0x000fe20000010000 */
[----:B------:R-:W-:Y:S01]  /*f470*/  FADD.FTZ R216, R71, -R216 ;  /* 0x800000d847d87221 */ /* 0x000fe20000010000 */
[----:B------:R-:W-:Y:S01]  /*f480*/  FMUL.FTZ R61, R61, R57 ;  /* 0x000000393d3d7220 */ /* 0x000fe20000410000 */
[----:B------:R-:W-:Y:S01]  /*f490*/  FFMA.FTZ R71, -R155, R155, 1 ;  /* 0x3f8000009b477423 */ /* 0x000fe2000001019b */
[----:B------:R-:W-:Y:S01]  /*f4a0*/  FMUL.FTZ R40, R111, R40 ;  /* 0x000000286f287220 */ /* 0x000fe20000410000 */
[----:B------:R-:W-:Y:S01]  /*f4b0*/  FFMA.FTZ R57, -R151, R151, 1 ;  /* 0x3f80000097397423 */ /* 0x000fe20000010197 */
[----:B------:R-:W-:Y:S01]  /*f4c0*/  FMUL.FTZ R66, R100, R66 ;  /* 0x0000004264427220 */ /* 0x000fe20000410000 */
[----:B------:R-:W-:Y:S01]  /*f4d0*/  FADD.FTZ R54, R54, -R222 ;  /* 0x800000de36367221 */ /* 0x000fe20000010000 */
[----:B------:R-:W-:Y:S01]  /*f4e0*/  FADD.FTZ R64, R64, -R93 ;  /* 0x8000005d40407221 */ /* 0x000fe20000010000 */
[----:B------:R-:W-:Y:S01]  /*f4f0*/  FMUL.FTZ R58, R58, R60 ;  /* 0x0000003c3a3a7220 */ /* 0x000fe20000410000 */
[----:B--2---:R-:W-:Y:S01]  /*f500*/  FMUL.FTZ R60, R102, R65 ;  /* 0x00000041663c7220 */ /* 0x004fe20000410000 */
[----:B------:R-:W-:Y:S01]  /*f510*/  FMUL.FTZ R71, R71, R40 ;  /* 0x0000002847477220 */ /* 0x000fe20000410000 */
        /* <DEDUP_REMOVED lines=9> */
[----:B------:R-:W-:Y:S01]  /*f5b0*/  FFMA.FTZ R15, -R154, R154, 1 ;  /* 0x3f8000009a0f7423 */ /* 0x000fe2000001019a */
[----:B-1----:R-:W-:Y:S01]  /*f5c0*/  FMUL.FTZ R64, R101, R64 ;  /* 0x0000004065407220 */ /* 0x002fe20000410000 */
[----:B------:R-:W4:Y:S01]  /*f5d0*/  LDL.LU R201, [R1+0x10c] ;  /* 0x00010c0001c97983 */ /* 0x000f220000300800 */
[----:B------:R-:W-:Y:S01]  /*f5e0*/  FFMA.FTZ R215, -R202, R202, 1 ;  /* 0x3f800000cad77423 */ /* 0x000fe200000101ca */
[----:B------:R-:W-:Y:S01]  /*f5f0*/  FFMA.FTZ R225, -R203, R203, 1 ;  /* 0x3f800000cbe17423 */ /* 0x000fe200000101cb */
[----:B------:R-:W1:Y:S01]  /*f600*/  MUFU.EX2 R115, R115 ;  /* 0x0000007300737308 */ /* 0x000e620000000800 */
[----:B------:R-:W4:Y:S01]  /*f610*/  LDL.LU R202, [R1+0x108] ;  /* 0x0001080001ca7983 */ /* 0x000f220000300800 */
[----:B------:R-:W-:Y:S01]  /*f620*/  FMUL.FTZ R222, R124, R55 ;  /* 0x000000377cde7220 */ /* 0x000fe20000410000 */
[----:B------:R-:W-:Y:S01]  /*f630*/  FMUL.FTZ R66, R66, R63 ;  /* 0x0000003f42427220 */ /* 0x000fe20000410000 */
[----:B------:R-:W-:Y:S01]  /*f640*/  FMUL.FTZ R53, R218, R220 ;  /* 0x000000dcda357220 */ /* 0x000fe20000410000 */
[----:B------:R-:W4:Y:S01]  /*f650*/  LDL.LU R203, [R1+0x104] ;  /* 0x0001040001cb7983 */ /* 0x000f220000300800 */
[----:B------:R-:W-:Y:S01]  /*f660*/  FMUL.FTZ R55, R217, R221 ;  /* 0x000000ddd9377220 */ /* 0x000fe20000410000 */
[----:B------:R-:W-:Y:S01]  /*f670*/  FADD.FTZ R67, R67, -R91 ;  /* 0x8000005b43437221 */ /* 0x000fe20000010000 */
[----:B------:R-:W2:Y:S01]  /*f680*/  MUFU.EX2 R105, R105 ;  /* 0x0000006900697308 */ /* 0x000ea20000000800 */
[----:B------:R3:W5:Y:S01]  /*f690*/  LDL.LU R171, [R1+0x100] ;  /* 0x0001000001ab7983 */ /* 0x0007620000300800 */
[----:B------:R-:W-:Y:S01]  /*f6a0*/  FMUL.FTZ R15, R15, R92 ;  /* 0x0000005c0f0f7220 */ /* 0x000fe20000410000 */
[----:B------:R-:W-:-:S02]  /*f6b0*/  FMUL.FTZ R64, R40, R64 ;  /* 0x0000004028407220 */ /* 0x000fc40000410000 */
[----:B------:R-:W3:Y:S04]  /*f6c0*/  SHFL.IDX PT, R63, R88, R235, 0x1f ;  /* 0x00001feb583f7589 */ /* 0x000ee800000e0000 */
[----:B------:R1:W5:Y:S01]  /*f6d0*/  LDL.LU R170, [R1+0xfc] ;  /* 0x0000fc0001aa7983 */ /* 0x0003620000300800 */
[----:B------:R-:W3:Y:S03]  /*f6e0*/  MUFU.EX2 R114, R114 ;  /* 0x0000007200727308 */ /* 0x000ee60000000800 */
[----:B------:R-:W-:Y:S04]  /*f6f0*/  SHFL.IDX PT, R91, R88, R10, 0x1f ;  /* 0x00001f0a585b7589 */ /* 0x000fe800000e0000 */
[----:B------:R-:W3:Y:S04]  /*f700*/  SHFL.IDX PT, R40, R88, R228, 0x1f ;  /* 0x00001fe458287589 */ /* 0x000ee800000e0000 */
[----:B------:R-:W-:Y:S04]  /*f710*/  SHFL.IDX PT, R93, R88, R227, 0x1f ;  /* 0x00001fe3585d7589 */ /* 0x000fe800000e0000 */
[----:B------:R-:W-:Y:S04]  /*f720*/  SHFL.IDX PT, R217, R88, R234, 0x1f ;  /* 0x00001fea58d97589 */ /* 0x000fe800000e0000 */
[----:B------:R-:W-:Y:S04]  /*f730*/  SHFL.IDX PT, R218, R88, R233, 0x1f ;  /* 0x00001fe958da7589 */ /* 0x000fe800000e0000 */
[----:B------:R-:W-:Y:S04]  /*f740*/  SHFL.IDX PT, R92, R88, R230, 0x1f ;  /* 0x00001fe6585c7589 */ /* 0x000fe800000e0000 */
[----:B------:R1:W5:Y:S04]  /*f750*/  LDL.LU R169, [R1+0xf8] ;  /* 0x0000f80001a97983 */ /* 0x0003680000300800 */
[----:B------:R-:W3:Y:S01]  /*f760*/  SHFL.IDX PT, R88, R88, R229, 0x1f ;  /* 0x00001fe558587589 */ /* 0x000ee200000e0000 */
[----:B------:R-:W3:Y:S03]  /*f770*/  MUFU.EX2 R110, R110 ;  /* 0x0000006e006e7308 */ /* 0x000ee60000000800 */
[----:B------:R1:W5:Y:S04]  /*f780*/  LDL.LU R168, [R1+0xf4] ;  /* 0x0000f40001a87983 */ /* 0x0003680000300800 */
[----:B------:R1:W5:Y:S01]  /*f790*/  LDL.LU R167, [R1+0xf0] ;  /* 0x0000f00001a77983 */ /* 0x0003620000300800 */
[----:B------:R-:W-:-:S03]  /*f7a0*/  FFMA.FTZ R54, -R162, R162, 1 ;  /* 0x3f800000a2367423 */ /* 0x000fc600000101a2 */
[----:B------:R1:W5:Y:S01]  /*f7b0*/  LDL.LU R166, [R1+0xec] ;  /* 0x0000ec0001a67983 */ /* 0x0003620000300800 */
[----:B------:R-:W3:Y:S03]  /*f7c0*/  MUFU.EX2 R118, R118 ;  /* 0x0000007600767308 */ /* 0x000ee60000000800 */
[----:B------:R1:W5:Y:S04]  /*f7d0*/  LDL.LU R165, [R1+0xe8] ;  /* 0x0000e80001a57983 */ /* 0x0003680000300800 */
[----:B------:R1:W5:Y:S04]  /*f7e0*/  LDL.LU R164, [R1+0xe4] ;  /* 0x0000e40001a47983 */ /* 0x0003680000300800 */
[----:B------:R1:W5:Y:S01]  /*f7f0*/  LDL.LU R163, [R1+0xe0] ;  /* 0x0000e00001a37983 */ /* 0x0003620000300800 */
[----:B------:R-:W-:-:S03]  /*f800*/  FFMA.FTZ R69, -R158, R158, 1 ;  /* 0x3f8000009e457423 */ /* 0x000fc6000001019e */
[----:B------:R1:W5:Y:S01]  /*f810*/  LDL.LU R162, [R1+0xdc] ;  /* 0x0000dc0001a27983 */ /* 0x0003620000300800 */
[----:B------:R-:W-:-:S03]  /*f820*/  FADD.FTZ R90, R70, -R90 ;  /* 0x8000005a465a7221 */ /* 0x000fc60000010000 */
[----:B------:R1:W5:Y:S01]  /*f830*/  LDL.LU R161, [R1+0xd8] ;  /* 0x0000d80001a17983 */ /* 0x0003620000300800 */
[----:B------:R-:W3:Y:S03]  /*f840*/  MUFU.EX2 R138, R138 ;  /* 0x0000008a008a7308 */ /* 0x000ee60000000800 */
[----:B------:R1:W5:Y:S01]  /*f850*/  LDL.LU R160, [R1+0xd4] ;  /* 0x0000d40001a07983 */ /* 0x0003620000300800 */
[----:B------:R-:W-:-:S03]  /*f860*/  FFMA.FTZ R70, -R156, R156, 1 ;  /* 0x3f8000009c467423 */ /* 0x000fc6000001019c */
[----:B------:R2:W5:Y:S01]  /*f870*/  LDL.LU R159, [R1+0xd0] ;  /* 0x0000d000019f7983 */ /* 0x0005620000300800 */
[----:B------:R-:W-:-:S03]  /*f880*/  FFMA.FTZ R57, -R149, R149, 1 ;  /* 0x3f80000095397423 */ /* 0x000fc60000010195 */
[----:B------:R3:W5:Y:S01]  /*f890*/  LDL.LU R158, [R1+0xcc] ;  /* 0x0000cc00019e7983 */ /* 0x0007620000300800 */
[----:B-1----:R-:W-:-:S03]  /*f8a0*/  FMUL.FTZ R67, R115, R67 ;  /* 0x0000004373437220 */ /* 0x002fc60000410000 */
[----:B------:R1:W5:Y:S01]  /*f8b0*/  LDL.LU R157, [R1+0xc8] ;  /* 0x0000c800019d7983 */ /* 0x0003620000300800 */
[----:B------:R-:W-:Y:S01]  /*f8c0*/  FMUL.FTZ R69, R69, R56 ;  /* 0x0000003845457220 */ /* 0x000fe20000410000 */
[----:B--2---:R-:W-:Y:S02]  /*f8d0*/  FMUL.FTZ R62, R105, R62 ;  /* 0x0000003e693e7220 */ /* 0x004fe40000410000 */
[----:B------:R1:W5:Y:S01]  /*f8e0*/  LDL.LU R156, [R1+0xc4] ;  /* 0x0000c400019c7983 */ /* 0x0003620000300800 */
[----:B------:R-:W-:-:S03]  /*f8f0*/  FFMA.FTZ R56, -R152, R152, 1 ;  /* 0x3f80000098387423 */ /* 0x000fc60000010198 */
[----:B------:R1:W5:Y:S01]  /*f900*/  LDL.LU R155, [R1+0xc0] ;  /* 0x0000c000019b7983 */ /* 0x0003620000300800 */
[----:B------:R-:W-:-:S03]  /*f910*/  FMUL.FTZ R57, R57, R67 ;  /* 0x0000004339397220 */ /* 0x000fc60000410000 */
[----:B------:R1:W5:Y:S01]  /*f920*/  LDL.LU R154, [R1+0xbc] ;  /* 0x0000bc00019a7983 */ /* 0x0003620000300800 */
[----:B------:R-:W-:-:S03]  /*f930*/  FMUL.FTZ R70, R70, R62 ;  /* 0x0000003e46467220 */ /* 0x000fc60000410000 */
[----:B------:R1:W5:Y:S01]  /*f940*/  LDL.LU R153, [R1+0xb8] ;  /* 0x0000b80001997983 */ /* 0x0003620000300800 */
[----:B------:R-:W-:Y:S01]  /*f950*/  FFMA.FTZ R67, -R147, R147, 1 ;  /* 0x3f80000093437423 */ /* 0x000fe20000010193 */
[----:B---3--:R-:W-:Y:S02]  /*f960*/  FMUL.FTZ R90, R114, R90 ;  /* 0x0000005a725a7220 */ /* 0x008fe40000410000 */
[----:B------:R1:W5:Y:S01]  /*f970*/  LDL.LU R152, [R1+0xb4] ;  /* 0x0000b40001987983 */ /* 0x0003620000300800 */
[----:B------:R-:W-:-:S03]  /*f980*/  FFMA.FTZ R62, -R148, R148, 1 ;  /* 0x3f800000943e7423 */ /* 0x000fc60000010194 */
[----:B------:R1:W5:Y:S01]  /*f990*/  LDL.LU R151, [R1+0xb0] ;  /* 0x0000b00001977983 */ /* 0x0003620000300800 */
[----:B------:R-:W-:Y:S01]  /*f9a0*/  FMUL.FTZ R56, R56, R60 ;  /* 0x0000003c38387220 */ /* 0x000fe20000410000 */
[----:B------:R-:W-:Y:S02]  /*f9b0*/  FMUL.FTZ R89, R110, R89 ;  /* 0x000000596e597220 */ /* 0x000fe40000410000 */
[----:B------:R1:W5:Y:S01]  /*f9c0*/  LDL.LU R150, [R1+0xac] ;  /* 0x0000ac0001967983 */ /* 0x0003620000300800 */
[----:B------:R-:W-:Y:S01]  /*f9d0*/  FFMA.FTZ R60, -R146, R146, 1 ;  /* 0x3f800000923c7423 */ /* 0x000fe20000010192 */
[--C-:B------:R-:W-:Y:S02]  /*f9e0*/  FADD.FTZ R81, R81, -R63.reuse ;  /* 0x8000003f51517221 */ /* 0x100fe40000010000 */
[----:B------:R1:W5:Y:S01]  /*f9f0*/  LDL.LU R149, [R1+0xa8] ;  /* 0x0000a80001957983 */ /* 0x0003620000300800 */
[----:B------:R-:W-:Y:S01]  /*fa00*/  FADD.FTZ R83, R83, -R63 ;  /* 0x8000003f53537221 */ /* 0x000fe20000010000 */
[----:B------:R-:W-:-:S02]  /*fa10*/  FMUL.FTZ R216, R118, R216 ;  /* 0x000000d876d87220 */ /* 0x000fc40000410000 */
[----:B------:R1:W5:Y:S01]  /*fa20*/  LDL.LU R148, [R1+0xa4] ;  /* 0x0000a40001947983 */ /* 0x0003620000300800 */
[----:B------:R-:W-:Y:S01]  /*fa30*/  FMUL.FTZ R67, R67, R90 ;  /* 0x0000005a43437220 */ /* 0x000fe20000410000 */
[--C-:B------:R-:W-:Y:S01]  /*fa40*/  FADD.FTZ R73, R73, -R40.reuse ;  /* 0x8000002849497221 */ /* 0x100fe20000010000 */
[----:B------:R-:W-:Y:S01]  /*fa50*/  FFMA.FTZ R63, -R145, R145, 1 ;  /* 0x3f800000913f7423 */ /* 0x000fe20000010191 */
[----:B------:R1:W5:Y:S01]  /*fa60*/  LDL.LU R147, [R1+0xa0] ;  /* 0x0000a00001937983 */ /* 0x0003620000300800 */
[----:B------:R-:W-:Y:S01]  /*fa70*/  FADD.FTZ R40, R75, -R40 ;  /* 0x800000284b287221 */ /* 0x000fe20000010000 */
[--C-:B------:R-:W-:Y:S01]  /*fa80*/  FADD.FTZ R85, R85, -R88.reuse ;  /* 0x8000005855557221 */ /* 0x100fe20000010000 */
[----:B------:R-:W-:Y:S01]  /*fa90*/  FADD.FTZ R87, R87, -R88 ;  /* 0x8000005857577221 */ /* 0x000fe20000010000 */
[----:B------:R1:W5:Y:S01]  /*faa0*/  LDL.LU R146, [R1+0x9c] ;  /* 0x00009c0001927983 */ /* 0x0003620000300800 */
[----:B------:R-:W-:Y:S01]  /*fab0*/  FFMA.FTZ R90, -R144, R144, 1 ;  /* 0x3f800000905a7423 */ /* 0x000fe20000010190 */
[----:B------:R-:W-:Y:S01]  /*fac0*/  FMUL.FTZ R62, R62, R89 ;  /* 0x000000593e3e7220 */ /* 0x000fe20000410000 */
        /* <DEDUP_REMOVED lines=11> */
[----:B------:R-:W-:Y:S01]  /*fb80*/  FMUL.FTZ R40, R138, R40 ;  /* 0x000000288a287220 */ /* 0x000fe20000410000 */
[----:B------:R1:W5:Y:S01]  /*fb90*/  LDL.LU R142, [R1+0x8c] ;  /* 0x00008c00018e7983 */ /* 0x0003620000300800 */
[----:B------:R-:W-:Y:S01]  /*fba0*/  FFMA.FTZ R216, -R140, R140, 1 ;  /* 0x3f8000008cd87423 */ /* 0x000fe2000001018c */
[--C-:B------:R-:W-:Y:S01]  /*fbb0*/  FADD.FTZ R84, R84, -R92.reuse ;  /* 0x8000005c54547221 */ /* 0x100fe20000010000 */
[----:B------:R-:W-:Y:S01]  /*fbc0*/  FADD.FTZ R86, R86, -R92 ;  /* 0x8000005c56567221 */ /* 0x000fe20000010000 */
[----:B------:R1:W5:Y:S01]  /*fbd0*/  LDL.LU R141, [R1+0x88] ;  /* 0x00008800018d7983 */ /* 0x0003620000300800 */
[----:B------:R-:W-:Y:S01]  /*fbe0*/  FFMA.FTZ R91, -R7, R7, 1 ;  /* 0x3f800000075b7423 */ /* 0x000fe20000010107 */
[----:B------:R-:W-:-:S02]  /*fbf0*/  FFMA.FTZ R92, -R6, R6, 1 ;  /* 0x3f800000065c7423 */ /* 0x000fc40000010106 */
[----:B------:R1:W5:Y:S01]  /*fc00*/  LDL.LU R140, [R1+0x84] ;  /* 0x00008400018c7983 */ /* 0x0003620000300800 */
[--C-:B------:R-:W-:Y:S01]  /*fc10*/  FADD.FTZ R80, R80, -R218.reuse ;  /* 0x800000da50507221 */ /* 0x100fe20000010000 */
[----:B------:R-:W-:Y:S01]  /*fc20*/  FADD.FTZ R82, R82, -R218 ;  /* 0x800000da52527221 */ /* 0x000fe20000010000 */
[----:B------:R-:W-:Y:S01]  /*fc30*/  FFMA.FTZ R220, -R5, R5, 1 ;  /* 0x3f80000005dc7423 */ /* 0x000fe20000010105 */
[----:B------:R1:W5:Y:S01]  /*fc40*/  LDL.LU R7, [R1+0x80] ;  /* 0x0000800001077983 */ /* 0x0003620000300800 */
[----:B------:R-:W-:Y:S01]  /*fc50*/  FMUL.FTZ R89, R89, R40 ;  /* 0x0000002859597220 */ /* 0x000fe20000410000 */
[----:B------:R-:W-:Y:S02]  /*fc60*/  FFMA.FTZ R218, -R4, R4, 1 ;  /* 0x3f80000004da7423 */ /* 0x000fe40000010104 */
[----:B------:R1:W5:Y:S01]  /*fc70*/  LDL.LU R6, [R1+0x7c] ;  /* 0x00007c0001067983 */ /* 0x0003620000300800 */
[----:B------:R-:W-:-:S03]  /*fc80*/  FFMA.FTZ R40, -R2, R2, 1 ;  /* 0x3f80000002287423 */ /* 0x000fc60000010102 */
[----:B------:R1:W5:Y:S04]  /*fc90*/  LDL.LU R5, [R1+0x78] ;  /* 0x0000780001057983 */ /* 0x0003680000300800 */
[----:B------:R1:W5:Y:S04]  /*fca0*/  LDL.LU R4, [R1+0x74] ;  /* 0x0000740001047983 */ /* 0x0003680000300800 */
[----:B------:R1:W5:Y:S04]  /*fcb0*/  LDL.LU R2, [R1+0x70] ;  /* 0x0000700001027983 */ /* 0x0003680000300800 */
[----:B------:R-:W2:Y:S01]  /*fcc0*/  LDL R221, [R1+0x54] ;  /* 0x0000540001dd7983 */ /* 0x000ea20000100800 */
[----:B------:R-:W3:Y:S08]  /*fcd0*/  MUFU.EX2 R131, R131 ;  /* 0x0000008300837308 */ /* 0x000ef00000000800 */
        /* <DEDUP_REMOVED lines=9> */
[----:B------:R-:W4:Y:S08]  /*fd70*/  MUFU.EX2 R123, R123 ;  /* 0x0000007b007b7308 */ /* 0x000f300000000800 */
[----:B------:R-:W4:Y:S08]  /*fd80*/  MUFU.EX2 R121, R121 ;  /* 0x0000007900797308 */ /* 0x000f300000000800 */
[----:B------:R-:W4:Y:S08]  /*fd90*/  MUFU.EX2 R129, R129 ;  /* 0x0000008100817308 */ /* 0x000f300000000800 */
[----:B------:R-:W4:Y:S08]  /*fda0*/  MUFU.EX2 R126, R126 ;  /* 0x0000007e007e7308 */ /* 0x000f300000000800 */
[----:B------:R-:W4:Y:S08]  /*fdb0*/  MUFU.EX2 R139, R139 ;  /* 0x0000008b008b7308 */ /* 0x000f300000000800 */
[----:B------:R-:W4:Y:S08]  /*fdc0*/  MUFU.EX2 R125, R125 ;  /* 0x0000007d007d7308 */ /* 0x000f300000000800 */
[----:B------:R-:W4:Y:S01]  /*fdd0*/  MUFU.EX2 R205, R205 ;  /* 0x000000cd00cd7308 */ /* 0x000f220000000800 */
[----:B---3--:R-:W-:Y:S01]  /*fde0*/  FMUL.FTZ R74, R131, R74 ;  /* 0x0000004a834a7220 */ /* 0x008fe20000410000 */
[----:B-1----:R-:W-:Y:S01]  /*fdf0*/  FMUL.FTZ R76, R127, R76 ;  /* 0x0000004c7f4c7220 */ /* 0x002fe20000410000 */
[----:B------:R-:W-:Y:S01]  /*fe00*/  FMUL.FTZ R82, R137, R82 ;  /* 0x0000005289527220 */ /* 0x000fe20000410000 */
[----:B------:R-:W-:Y:S01]  /*fe10*/  FFMA.FTZ R136, -R136, R136, 1 ;  /* 0x3f80000088887423 */ /* 0x000fe20000010188 */
[----:B------:R-:W-:Y:S01]  /*fe20*/  FMUL.FTZ R231, R33, R231 ;  /* 0x000000e721e77220 */ /* 0x000fe20000410000 */
[----:B------:R-:W-:Y:S01]  /*fe30*/  FMUL.FTZ R232, R34, R232 ;  /* 0x000000e822e87220 */ /* 0x000fe20000410000 */
[--C-:B------:R-:W-:Y:S01]  /*fe40*/  FADD.FTZ R77, R77, -R217.reuse ;  /* 0x800000d94d4d7221 */ /* 0x100fe20000010000 */
[----:B------:R-:W-:Y:S01]  /*fe50*/  FADD.FTZ R79, R79, -R217 ;  /* 0x800000d94f4f7221 */ /* 0x000fe20000010000 */
[----:B------:R-:W-:Y:S01]  /*fe60*/  FMUL.FTZ R73, R108, R73 ;  /* 0x000000496c497220 */ /* 0x000fe20000410000 */
[----:B------:R-:W-:Y:S01]  /*fe70*/  FMUL.FTZ R72, R113, R72 ;  /* 0x0000004871487220 */ /* 0x000fe20000410000 */
[----:B------:R-:W-:Y:S01]  /*fe80*/  FMUL.FTZ R88, R88, R74 ;  /* 0x0000004a58587220 */ /* 0x000fe20000410000 */
[----:B------:R-:W-:Y:S01]  /*fe90*/  FMUL.FTZ R93, R93, R76 ;  /* 0x0000004c5d5d7220 */ /* 0x000fe20000410000 */
[----:B------:R-:W-:Y:S01]  /*fea0*/  FFMA.FTZ R217, -R128, R128, 1 ;  /* 0x3f80000080d97423 */ /* 0x000fe20000010180 */
[----:B------:R-:W-:Y:S01]  /*feb0*/  FMUL.FTZ R128, R40, R82 ;  /* 0x0000005228807220 */ /* 0x000fe20000410000 */
[----:B------:R-:W-:Y:S01]  /*fec0*/  FFMA.FTZ R133, -R133, R133, 1 ;  /* 0x3f80000085857423 */ /* 0x000fe20000010185 */
        /* <DEDUP_REMOVED lines=69> */
[----:B--2---:R-:W-:-:S05]  /*10320*/  IMAD R13, R0, 0x4000, R221 ;  /* 0x00004000000d7824 */ /* 0x004fca00078e02dd */
[----:B------:R-:W-:-:S05]  /*10330*/  LEA R13, R13, R16, 0x1 ;  /* 0x000000100d0d7211 */ /* 0x000fca00078e08ff */
        /* <DEDUP_REMOVED lines=79> */
[----:B------:R-:W-:Y:S01]  /*10830*/  R2UR UR4, R16 ;  /* 0x00000000100472ca */ /* 0x000fe200000e0000 */
[----:B---3--:R-:W-:-:S05]  /*10840*/  IMAD R11, R0, 0x800, R14 ;  /* 0x00000800000b7824 */ /* 0x008fca00078e020e */
        /* <DEDUP_REMOVED lines=65> */
.L_x_1232:
        /* <DEDUP_REMOVED lines=70> */
.L_x_1233:
        /* <DEDUP_REMOVED lines=12> */
.L_x_1223:
        /* <DEDUP_REMOVED lines=34> */
.L_x_1191:
        /* <DEDUP_REMOVED lines=22> */
.L_x_1236:
[----:B------:R-:W-:-:S05]  /*11500*/  VIADD R16, R17, 0x4000 ;  /* 0x0000400011107836 */ /* 0x000fca0000000000 */
        /* <DEDUP_REMOVED lines=18> */
.L_x_1237:
        /* <DEDUP_REMOVED lines=18> */
.L_x_1238:
        /* <DEDUP_REMOVED lines=18> */
.L_x_1239:
        /* <DEDUP_REMOVED lines=22> */
[----:B------:R-:W-:Y:S02]  /*119d0*/  F2FP.BF16.F32.PACK_AB R148, R149, R148 ;  /* 0x000000949594723e */ /* 0x000fe400000010ff */
[CC--:B------:R-:W-:Y:S02]  /*119e0*/  LEA.HI R4, R2.reuse, R7.reuse, RZ, 0x4 ;  /* 0x0000000702047211 */ /* 0x0c0fe400078f20ff */
[----:B------:R-:W-:Y:S02]  /*119f0*/  LEA.HI R2, R2, R7, RZ, 0x5 ;  /* 0x0000000702027211 */ /* 0x000fe400078f28ff */
[----:B------:R-:W-:Y:S02]  /*11a00*/  LOP3.LUT R0, R4, 0xfffffff0, RZ, 0xc0, !PT ;  /* 0xfffffff004007812 */ /* 0x000fe400078ec0ff */
[----:B------:R-:W-:-:S02]  /*11a10*/  SHF.R.S32.HI R4, RZ, 0x4, R4 ;  /* 0x00000004ff047819 */ /* 0x000fc40000011404 */
[----:B------:R-:W-:Y:S02]  /*11a20*/  IADD3 R0, R7, -R0, RZ ;  /* 0x8000000007007210 */ /* 0x000fe40007ffe0ff */
[----:B------:R-:W-:Y:S01]  /*11a30*/  SHF.R.S32.HI R2, RZ, 0x5, R2 ;  /* 0x00000005ff027819 */ /* 0x000fe20000011402 */
[----:B------:R-:W-:Y:S01]  /*11a40*/  IMAD.SHL.U32 R7, R4, 0x8, RZ ;  /* 0x0000000804077824 */ /* 0x000fe200078e00ff */
[----:B------:R-:W-:Y:S02]  /*11a50*/  SHF.R.S32.HI R3, RZ, 0x1f, R0 ;  /* 0x0000001fff037819 */ /* 0x000fe40000011400 */
[----:B------:R-:W-:Y:S02]  /*11a60*/  F2FP.BF16.F32.PACK_AB R142, R145, R144 ;  /* 0x00000090918e723e */ /* 0x000fe400000010ff */
[----:B------:R-:W-:Y:S02]  /*11a70*/  LEA.HI R3, R3, R0, RZ, 0x3 ;  /* 0x0000000003037211 */ /* 0x000fe400078f18ff */
[----:B------:R-:W-:-:S02]  /*11a80*/  F2FP.BF16.F32.PACK_AB R143, R147, R146 ;  /* 0x00000092938f723e */ /* 0x000fc400000010ff */
[C---:B------:R-:W-:Y:S02]  /*11a90*/  LOP3.LUT R5, R3.reuse, 0xfffffff8, RZ, 0xc0, !PT ;  /* 0xfffffff803057812 */ /* 0x040fe400078ec0ff */
[----:B------:R-:W-:Y:S02]  /*11aa0*/  SHF.L.U32 R3, R3, 0x6, RZ ;  /* 0x0000000603037819 */ /* 0x000fe400000006ff */
[----:B------:R-:W-:Y:S01]  /*11ab0*/  F2FP.BF16.F32.PACK_AB R149, R151, R150 ;  /* 0x000000969795723e */ /* 0x000fe200000010ff */
[----:B------:R-:W-:Y:S01]  /*11ac0*/  IMAD.IADD R5, R0, 0x1, -R5 ;  /* 0x0000000100057824 */ /* 0x000fe200078e0a05 */
[----:B------:R-:W-:Y:S02]  /*11ad0*/  LOP3.LUT R3, R3, 0x7ffffe00, RZ, 0xc0, !PT ;  /* 0x7ffffe0003037812 */ /* 0x000fe400078ec0ff */
[----:B------:R-:W-:Y:S02]  /*11ae0*/  F2FP.BF16.F32.PACK_AB R156, R157, R156 ;  /* 0x0000009c9d9c723e */ /* 0x000fe400000010ff */
[C---:B------:R-:W-:Y:S01]  /*11af0*/  SHF.L.U32 R0, R5.reuse, 0x6, RZ ;  /* 0x0000000605007819 */ /* 0x040fe200000006ff */
[----:B------:R-:W-:Y:S01]  /*11b00*/  IMAD R3, R2, 0x400, R3 ;  /* 0x0000040002037824 */ /* 0x000fe200078e0203 */
[----:B------:R-:W-:Y:S01]  /*11b10*/  R2P PR, R5, 0x6 ;  /* 0x0000000605007804 */ /* 0x000fe20000000000 */
[----:B------:R-:W2:Y:S01]  /*11b20*/  SHFL.IDX PT, R2, R2, RZ, 0x1f ;  /* 0x00001fff02027589 */ /* 0x000ea200000e0000 */
[----:B------:R-:W-:-:S02]  /*11b30*/  LOP3.LUT R0, R0, 0x1c0, RZ, 0xc0, !PT ;  /* 0x000001c000007812 */ /* 0x000fc400078ec0ff */
[----:B------:R-:W-:Y:S02]  /*11b40*/  MOV R5, 0x40 ;  /* 0x0000004000057802 */ /* 0x000fe40000000f00 */
[----:B------:R-:W-:Y:S02]  /*11b50*/  LOP3.LUT R7, R0, 0x8, R7, 0xf8, !PT ;  /* 0x0000000800077812 */ /* 0x000fe400078ef807 */
[----:B------:R-:W-:Y:S02]  /*11b60*/  SHF.R.U32.HI R0, RZ, 0x3, R0 ;  /* 0x00000003ff007819 */ /* 0x000fe40000011600 */
[----:B------:R-:W-:Y:S02]  /*11b70*/  SEL R5, R5, 0xffffffc0, !P2 ;  /* 0xffffffc005057807 */ /* 0x000fe40005000000 */
[----:B------:R-:W-:Y:S02]  /*11b80*/  LOP3.LUT R0, R7, R0, RZ, 0x3c, !PT ;  /* 0x0000000007007212 */ /* 0x000fe400078e3cff */
[----:B------:R-:W-:-:S02]  /*11b90*/  F2FP.BF16.F32.PACK_AB R150, R153, R152 ;  /* 0x000000989996723e */ /* 0x000fc400000010ff */
[----:B------:R-:W-:Y:S01]  /*11ba0*/  IADD3 R0, R0, R3, RZ ;  /* 0x0000000300007210 */ /* 0x000fe20007ffe0ff */
[----:B------:R-:W-:Y:S01]  /*11bb0*/  IMAD.MOV.U32 R3, RZ, RZ, 0x20 ;  /* 0x00000020ff037424 */ /* 0x000fe200078e00ff */
[----:B------:R-:W-:Y:S02]  /*11bc0*/  F2FP.BF16.F32.PACK_AB R151, R155, R154 ;  /* 0x0000009a9b97723e */ /* 0x000fe400000010ff */
[----:B------:R-:W-:Y:S01]  /*11bd0*/  F2FP.BF16.F32.PACK_AB R157, R159, R158 ;  /* 0x0000009e9f9d723e */ /* 0x000fe200000010ff */
[----:B------:R-:W-:Y:S01]  /*11be0*/  IMAD R0, R0, 0x2, R17 ;  /* 0x0000000200007824 */ /* 0x000fe200078e0211 */
[----:B------:R-:W-:Y:S02]  /*11bf0*/  SEL R3, R3, 0xffffffe0, !P1 ;  /* 0xffffffe003037807 */ /* 0x000fe40004800000 */
[----:B------:R-:W-:Y:S02]  /*11c00*/  F2FP.BF16.F32.PACK_AB R164, R165, R164 ;  /* 0x000000a4a5a4723e */ /* 0x000fe400000010ff */
[--C-:B------:R-:W-:Y:S01]  /*11c10*/  IADD3 R6, R5, 0x4000, R0.reuse ;  /* 0x0000400005067810 */ /* 0x100fe20007ffe000 */
[----:B------:R3:W-:Y:S01]  /*11c20*/  STSM.16.M88.4 [R0+0x4000], R172 ;  /* 0x004000ac00007844 */ /* 0x0007e20000000200 */
[----:B------:R-:W-:-:S02]  /*11c30*/  IADD3 R4, R3, 0x4000, R0 ;  /* 0x0000400003047810 */ /* 0x000fc40007ffe000 */
[----:B------:R-:W-:Y:S02]  /*11c40*/  IADD3 R3, R3, R6, RZ ;  /* 0x0000000603037210 */ /* 0x000fe40007ffe0ff */
        /* <DEDUP_REMOVED lines=40> */
.L_x_1241:
[----:B------:R-:W-:Y:S05]  /*11ed0*/  BSYNC B0 ;  /* 0x0000000000007941 */ /* 0x000fea0003800000 */
.L_x_1240:
[----:B------:R-:W-:-:S04]  /*11ee0*/  DEPBAR.LE SB0, 0x0 ;  /* 0x000080000000791a */ /* 0x000fc80000000000 */
[----:B------:R-:W-:Y:S05]  /*11ef0*/  BRA `(.L_x_1189) ;  /* 0x0000004000dc7947 */ /* 0x000fea0003800000 */
.L_x_1235:
[----:B------:R-:W2:Y:S01]  /*11f00*/  S2R R0, SR_TID.X ;  /* 0x0000000000007919 */ /* 0x000ea20000002100 */
[----:B------:R-:W3:Y:S01]  /*11f10*/  LDC.64 R16, c[0x0][0x808] ;  /* 0x00020200ff107b82 */ /* 0x000ee20000000a00 */
[----:B------:R-:W-:Y:S01]  /*11f20*/  ULDC.64 UR4, c[0x0][0x820] ;  /* 0x0002080000047ab9 */ /* 0x000fe20000000a00 */
[----:B------:R-:W-:Y:S01]  /*11f30*/  BSSY B0, `(.L_x_1242) ;  /* 0x0000030000007945 */ /* 0x000fe20003800000 */
[----:B------:R-:W4:Y:S01]  /*11f40*/  S2R R23, SR_CTAID.Y ;  /* 0x0000000000177919 */ /* 0x000f220000002600 */
[----:B------:R-:W3:Y:S04]  /*11f50*/  S2R R15, SR_CTAID.X ;  /* 0x00000000000f7919 */ /* 0x000ee80000002500 */
[----:B------:R-:W1:Y:S01]  /*11f60*/  LDC R19, c[0x0][0x83c] ;  /* 0x00020f00ff137b82 */ /* 0x000e620000000800 */
[----:B------:R-:W5:Y:S01]  /*11f70*/  S2R R21, SR_CTAID.Z ;  /* 0x0000000000157919 */ /* 0x000f620000002700 */
[----:B--2---:R-:W-:Y:S01]  /*11f80*/  VIADD R3, R0, 0xffffff80 ;  /* 0xffffff8000037836 */ /* 0x004fe20000000000 */
[----:B----4-:R-:W-:-:S04]  /*11f90*/  SHF.R.S32.HI R13, RZ, 0x1f, R23 ;  /* 0x0000001fff0d7819 */ /* 0x010fc80000011417 */
[----:B------:R-:W-:-:S04]  /*11fa0*/  SHF.R.S32.HI R0, RZ, 0x1f, R3 ;  /* 0x0000001fff007819 */ /* 0x000fc80000011403 */
[----:B------:R-:W-:Y:S02]  /*11fb0*/  LEA.HI R2, R0, R3, RZ, 0x3 ;  /* 0x0000000300027211 */ /* 0x000fe400078f18ff */
[----:B-----5:R-:W-:Y:S02]  /*11fc0*/  SHF.R.S32.HI R12, RZ, 0x1f, R21 ;  /* 0x0000001fff0c7819 */ /* 0x020fe40000011415 */
[----:B------:R-:W-:Y:S02]  /*11fd0*/  LOP3.LUT R0, R2, 0x1ffffff8, RZ, 0xc0, !PT ;  /* 0x1ffffff802007812 */ /* 0x000fe400078ec0ff */
[----:B------:R-:W-:Y:S02]  /*11fe0*/  SHF.R.S32.HI R2, RZ, 0x3, R2 ;  /* 0x00000003ff027819 */ /* 0x000fe40000011402 */
[----:B------:R-:W-:Y:S01]  /*11ff0*/  IADD3 R0, R3, -R0, RZ ;  /* 0x8000000003007210 */ /* 0x000fe20007ffe0ff */
[----:B---3--:R-:W-:Y:S02]  /*12000*/  IMAD R3, R15, -0x80, R16 ;  /* 0xffffff800f037824 */ /* 0x008fe400078e0210 */
[----:B------:R-:W-:-:S02]  /*12010*/  VIADD R8, R2, 0x60 ;  /* 0x0000006002087836 */ /* 0x000fc40000000000 */
[----:B------:R-:W-:Y:S01]  /*12020*/  IMAD.SHL.U32 R6, R0, 0x8, RZ ;  /* 0x0000000800067824 */ /* 0x000fe200078e00ff */
[-C--:B------:R-:W-:Y:S01]  /*12030*/  ISETP.GE.AND P3, PT, R2, R3.reuse, PT ;  /* 0x000000030200720c */ /* 0x080fe20003f66270 */
[----:B------:R-:W-:Y:S01]  /*12040*/  IMAD R0, R13, UR4, RZ ;  /* 0x000000040d007c24 */ /* 0x000fe2000f8e02ff */
[----:B------:R-:W-:Y:S02]  /*12050*/  ISETP.GE.AND P0, PT, R8, R3, PT ;  /* 0x000000030800720c */ /* 0x000fe40003f06270 */
[----:B------:R-:W-:Y:S01]  /*12060*/  SHF.R.S32.HI R7, RZ, 0x1f, R6 ;  /* 0x0000001fff077819 */ /* 0x000fe20000011406 */
[C---:B------:R-:W-:Y:S01]  /*12070*/  IMAD R9, R23.reuse, UR5, R0 ;  /* 0x0000000517097c24 */ /* 0x040fe2000f8e0200 */
[----:B------:R-:W-:Y:S02]  /*12080*/  IADD3 R0, R2, 0x20, RZ ;  /* 0x0000002002007810 */ /* 0x000fe40007ffe0ff */
[----:B------:R-:W-:Y:S01]  /*12090*/  ISETP.GE.OR P6, PT, R6, R17, P3 ;  /* 0x000000110600720c */ /* 0x000fe20001fc6670 */
[----:B------:R-:W-:Y:S01]  /*120a0*/  IMAD.WIDE.U32 R4, R23, UR4, R6 ;  /* 0x0000000417047c25 */ /* 0x000fe2000f8e0006 */
[----:B------:R-:W-:Y:S01]  /*120b0*/  ISETP.GE.AND P2, PT, R0, R3, PT ;  /* 0x000000030000720c */ /* 0x000fe20003f46270 */
[----:B------:R-:W-:Y:S01]  /*120c0*/  ULDC.64 UR4, c[0x0][0x828] ;  /* 0x00020a0000047ab9 */ /* 0x000fe20000000a00 */
[----:B------:R-:W-:Y:S01]  /*120d0*/  IADD3 R0, R2, 0x40, RZ ;  /* 0x0000004002007810 */ /* 0x000fe20007ffe0ff */
[----:B------:R-:W-:Y:S01]  /*120e0*/  IMAD.IADD R5, R5, 0x1, R9 ;  /* 0x0000000105057824 */ /* 0x000fe200078e0209 */
[----:B------:R-:W-:-:S02]  /*120f0*/  ISETP.GE.OR P5, PT, R6, R17, P2 ;  /* 0x000000110600720c */ /* 0x000fc400017a6670 */
[----:B------:R-:W-:Y:S01]  /*12100*/  ISETP.GE.AND P1, PT, R0, R3, PT ;  /* 0x000000030000720c */ /* 0x000fe20003f26270 */
[----:B------:R-:W-:Y:S01]  /*12110*/  IMAD R0, R12, UR4, RZ ;  /* 0x000000040c007c24 */ /* 0x000fe2000f8e02ff */
[----:B------:R-:W-:Y:S01]  /*12120*/  SHF.R.S32.HI R3, RZ, 0x1f, R2 ;  /* 0x0000001fff037819 */ /* 0x000fe20000011402 */
[----:B------:R-:W-:Y:S01]  /*12130*/  IMAD.WIDE.U32 R4, R21, UR4, R4 ;  /* 0x0000000415047c25 */ /* 0x000fe2000f8e0004 */
[----:B------:R-:W-:-:S03]  /*12140*/  ISETP.GE.OR P4, PT, R6, R17, P1 ;  /* 0x000000110600720c */ /* 0x000fc60000f86670 */
[----:B------:R-:W-:Y:S02]  /*12150*/  IMAD R11, R21, UR5, R0 ;  /* 0x00000005150b7c24 */ /* 0x000fe4000f8e0200 */
[----:B------:R-:W-:-:S03]  /*12160*/  IMAD.WIDE R2, R15, 0x80, R2 ;  /* 0x000000800f027825 */ /* 0x000fc600078e0202 */
[----:B------:R-:W-:Y:S01]  /*12170*/  IADD3 R11, R5, R11, RZ ;  /* 0x0000000b050b7210 */ /* 0x000fe20007ffe0ff */
[----:B-1----:R-:W-:Y:S06]  /*12180*/  @P6 BRA `(.L_x_1243) ;  /* 0x0000000000286947 */ /* 0x002fec0003800000 */
        /* <DEDUP_REMOVED lines=10> */
.L_x_1243:
[----:B------:R-:W-:Y:S05]  /*12230*/  BSYNC B0 ;  /* 0x0000000000007941 */ /* 0x000fea0003800000 */
.L_x_1242:
[----:B------:R-:W-:Y:S01]  /*12240*/  BSSY B0, `(.L_x_1244) ;  /* 0x0000010000007945 */ /* 0x000fe20003800000 */
[----:B------:R-:W-:-:S03]  /*12250*/  ISETP.GE.OR P6, PT, R6, R17, P0 ;  /* 0x000000110600720c */ /* 0x000fc600007c6670 */
[----:B------:R-:W-:Y:S10]  /*12260*/  @P5 BRA `(.L_x_1245) ;  /* 0x0000000000345947 */ /* 0x000ff40003800000 */
        /* <DEDUP_REMOVED lines=13> */
.L_x_1245:
[----:B------:R-:W-:Y:S05]  /*12340*/  BSYNC B0 ;  /* 0x0000000000007941 */ /* 0x000fea0003800000 */
.L_x_1244:
[----:B------:R-:W-:Y:S04]  /*12350*/  BSSY B0, `(.L_x_1246) ;  /* 0x000000f000007945 */ /* 0x000fe80003800000 */
[----:B------:R-:W-:Y:S05]  /*12360*/  @P4 BRA `(.L_x_1247) ;  /* 0x0000000000344947 */ /* 0x000fea0003800000 */
[----:B-12---:R-:W-:Y:S01]  /*12370*/  IADD3 R15, P4, R2, 0x40, RZ ;  /* 0x00000040020f7810 */ /* 0x006fe20007f9e0ff */
        /* <DEDUP_REMOVED lines=12> */
.L_x_1247:
[----:B------:R-:W-:Y:S05]  /*12440*/  BSYNC B0 ;  /* 0x0000000000007941 */ /* 0x000fea0003800000 */
.L_x_1246:
[----:B------:R-:W-:Y:S04]  /*12450*/  BSSY B0, `(.L_x_1248) ;  /* 0x000000e000007945 */ /* 0x000fe80003800000 */
[----:B------:R-:W-:Y:S05]  /*12460*/  @P6 BRA `(.L_x_1249) ;  /* 0x0000000000306947 */ /* 0x000fea0003800000 */
[----:B------:R-:W-:Y:S01]  /*12470*/  IADD3 R9, P4, R2, 0x60, RZ ;  /* 0x0000006002097810 */ /* 0x000fe20007f9e0ff */
[----:B------:R-:W-:Y:S01]  /*12480*/  ULDC.64 UR4, c[0x0][0x818] ;  /* 0x0002060000047ab9 */ /* 0x000fe20000000a00 */
[----:B------:R-:W-:-:S03]  /*12490*/  MOV R5, R11 ;  /* 0x0000000b00057202 */ /* 0x000fc60000000f00 */
        /* <DEDUP_REMOVED lines=8> */
[----:B------:R4:W-:Y:S02]  /*12520*/  STG.E.128 desc[UR38][R8.64], RZ ;  /* 0x000000ff08007986 */ /* 0x0009e4000c101d26 */
.L_x_1249:
[----:B------:R-:W-:Y:S05]  /*12530*/  BSYNC B0 ;  /* 0x0000000000007941 */ /* 0x000fea0003800000 */
.L_x_1248:
        /* <DEDUP_REMOVED lines=11> */
[----:B------:R-:W-:Y:S02]  /*125f0*/  IADD3 R5, R5, R13, RZ ;  /* 0x0000000d05057210 */ /* 0x000fe40007ffe0ff */
[C---:B----4-:R-:W-:Y:S02]  /*12600*/  IMAD R9, R21.reuse, UR5, R12 ;  /* 0x0000000515097c24 */ /* 0x050fe4000f8e020c */
[----:B------:R-:W-:-:S04]  /*12610*/  IMAD.WIDE.U32 R4, R21, UR4, R4 ;  /* 0x0000000415047c25 */ /* 0x000fc8000f8e0004 */
[----:B------:R-:W-:Y:S01]  /*12620*/  IMAD.IADD R9, R5, 0x1, R9 ;  /* 0x0000000105097824 */ /* 0x000fe200078e0209 */
[----:B------:R-:W-:Y:S06]  /*12630*/  @P3 BRA `(.L_x_1251) ;  /* 0x0000000000283947 */ /* 0x000fec0003800000 */
        /* <DEDUP_REMOVED lines=9> */
[----:B------:R4:W-:Y:S02]  /*126d0*/  STG.E.128 desc[UR38][R10.64], RZ ;  /* 0x000000ff0a007986 */ /* 0x0009e4000c101d26 */
.L_x_1251:
[----:B------:R-:W-:Y:S05]  /*126e0*/  BSYNC B0 ;  /* 0x0000000000007941 */ /* 0x000fea0003800000 */
.L_x_1250:
[----:B------:R-:W-:Y:S04]  /*126f0*/  BSSY B0, `(.L_x_1252) ;  /* 0x000000f000007945 */ /* 0x000fe80003800000 */
[----:B------:R-:W-:Y:S05]  /*12700*/  @P2 BRA `(.L_x_1253) ;  /* 0x0000000000342947 */ /* 0x000fea0003800000 */
[----:B----4-:R-:W-:Y:S01]  /*12710*/  IADD3 R11, P2, R2, 0x20, RZ ;  /* 0x00000020020b7810 */ /* 0x010fe20007f5e0ff */
[----:B------:R-:W-:Y:S01]  /*12720*/  ULDC.64 UR4, c[0x0][0x848] ;  /* 0x0002120000047ab9 */ /* 0x000fe20000000a00 */
[----:B------:R-:W-:Y:S01]  /*12730*/  MOV R7, R9 ;  /* 0x0000000900077202 */ /* 0x000fe20000000f00 */
[----:B------:R-:W-:Y:S01]  /*12740*/  IMAD.MOV.U32 R6, RZ, RZ, R4 ;  /* 0x000000ffff067224 */ /* 0x000fe200078e0004 */
[----:B------:R-:W-:-:S03]  /*12750*/  IADD3.X R0, RZ, R3, RZ, P2, !PT ;  /* 0x00000003ff007210 */ /* 0x000fc600017fe4ff */
        /* <DEDUP_REMOVED lines=8> */
.L_x_1253:
[----:B------:R-:W-:Y:S05]  /*127e0*/  BSYNC B0 ;  /* 0x0000000000007941 */ /* 0x000fea0003800000 */
.L_x_1252:
        /* <DEDUP_REMOVED lines=15> */
.L_x_1255:
[----:B------:R-:W-:Y:S05]  /*128e0*/  BSYNC B0 ;  /* 0x0000000000007941 */ /* 0x000fea0003800000 */
.L_x_1254:
[----:B------:R-:W-:Y:S05]  /*128f0*/  @P0 BRA `(.L_x_1189) ;  /* 0x00000038005c0947 */ /* 0x000fea0003800000 */
[----:B------:R-:W-:Y:S01]  /*12900*/  IADD3 R5, P0, R2, 0x60, RZ ;  /* 0x0000006002057810 */ /* 0x000fe20007f1e0ff */
[----:B------:R-:W-:Y:S01]  /*12910*/  ULDC.64 UR4, c[0x0][0x848] ;  /* 0x0002120000047ab9 */ /* 0x000fe20000000a00 */
[----:B------:R-:W-:Y:S02]  /*12920*/  IMAD.MOV.U32 R2, RZ, RZ, R4 ;  /* 0x000000ffff027224 */ /* 0x000fe400078e0004 */
[----:B------:R-:W-:Y:S02]  /*12930*/  IADD3.X R0, RZ, R3, RZ, P0, !PT ;  /* 0x00000003ff007210 */ /* 0x000fe400007fe4ff */
[----:B------:R-:W-:-:S03]  /*12940*/  MOV R3, R9 ;  /* 0x0000000900037202 */ /* 0x000fc60000000f00 */
        /* <DEDUP_REMOVED lines=9> */
.L_x_1187:
        /* <DEDUP_REMOVED lines=13> */
[----:B------:R-:W-:Y:S02]  /*12ab0*/  ULDC UR6, c[0x0][0x280] ;  /* 0x0000a00000067ab9 */ /* 0x000fe40000000800 */
[----:B------:R-:W-:-:S04]  /*12ac0*/  UIADD3 UR4, UR6, 0x7f, URZ ;  /* 0x0000007f06047890 */ /* 0x000fc8000fffe03f */
[----:B------:R-:W-:Y:S01]  /*12ad0*/  USHF.R.S32.HI UR5, URZ, 0x1f, UR4 ;  /* 0x0000001f3f057899 */ /* 0x000fe20008011404 */
[----:B------:R-:W2:Y:S03]  /*12ae0*/  S2UR UR16, SR_CTAID.Y ;  /* 0x00000000001079c3 */ /* 0x000ea60000002600 */
[----:B------:R-:W-:-:S04]  /*12af0*/  ULEA.HI UR5, UR5, UR4, URZ, 0x7 ;  /* 0x0000000405057291 */ /* 0x000fc8000f8f383f */
[----:B------:R-:W-:Y:S01]  /*12b00*/  USHF.R.S32.HI UR5, URZ, 0x7, UR5 ;  /* 0x000000073f057899 */ /* 0x000fe20008011405 */
[----:B-1----:R-:W-:Y:S01]  /*12b10*/  ISETP.LE.AND P0, PT, RZ, UR22, PT ;  /* 0x00000016ff007c0c */ /* 0x002fe2000bf03270 */
[----:B--2---:R-:W-:-:S12]  /*12b20*/  USHF.R.S32.HI UR17, URZ, 0x1f, UR16 ;  /* 0x0000001f3f117899 */ /* 0x004fd80008011410 */
[----:B------:R-:W-:Y:S05]  /*12b30*/  @!P0 BRA `(.L_x_1257) ;  /* 0x0000000000308947 */ /* 0x000fea0003800000 */
        /* <DEDUP_REMOVED lines=9> */
[----:B------:R-:W-:-:S06]  /*12bd0*/  USEL UR4, UR5, UR7, UP0 ;  /* 0x0000000705047287 */ /* 0x000fcc0008000000 */
[----:B------:R-:W-:Y:S01]  /*12be0*/  IMAD.U32 R9, RZ, RZ, UR4 ;  /* 0x00000004ff097e24 */ /* 0x000fe2000f8e00ff */
[----:B------:R-:W-:Y:S06]  /*12bf0*/  BRA `(.L_x_1258) ;  /* 0x0000000000047947 */ /* 0x000fec0003800000 */
.L_x_1257:
[----:B------:R-:W-:-:S07]  /*12c00*/  MOV R9, UR5 ;  /* 0x0000000500097c02 */ /* 0x000fce0008000f00 */
.L_x_1258:
[----:B------:R-:W-:Y:S01]  /*12c10*/  ULEA UR6, UR22, UR6, 0x7 ;  /* 0x0000000616067291 */ /* 0x000fe2000f8e383f */
[----:B------:R-:W-:Y:S01]  /*12c20*/  ULDC UR4, c[0x0][0x290] ;  /* 0x0000a40000047ab9 */ /* 0x000fe20000000800 */
[----:B------:R-:W-:Y:S01]  /*12c30*/  ULDC UR7, c[0x0][0x74c] ;  /* 0x0001d30000077ab9 */ /* 0x000fe20000000800 */
[----:B------:R-:W-:Y:S01]  /*12c40*/  ULDC.64 UR8, c[0x0][0x2d8] ;  /* 0x0000b60000087ab9 */ /* 0x000fe20000000a00 */
[----:B------:R-:W-:Y:S02]  /*12c50*/  UIADD3 UR10, -UR7, UR6, -UR4 ;  /* 0x00000006070a7290 */ /* 0x000fe4000fffe904 */
[----:B------:R-:W-:Y:S02]  /*12c60*/  UIMAD UR4, UR17, UR8, URZ ;  /* 0x00000008110472a4 */ /* 0x000fe4000f8e023f */
[----:B------:R-:W-:Y:S02]  /*12c70*/  USHF.R.S32.HI UR11, URZ, 0x1f, UR10 ;  /* 0x0000001f3f0b7899 */ /* 0x000fe4000801140a */
[----:B------:R-:W-:-:S02]  /*12c80*/  UIMAD.WIDE.U32 UR6, UR16, UR8, URZ ;  /* 0x00000008100672a5 */ /* 0x000fc4000f8e003f */
[----:B------:R-:W-:Y:S02]  /*12c90*/  ULEA.HI UR11, UR11, UR10, URZ, 0x7 ;  /* 0x0000000a0b0b7291 */ /* 0x000fe4000f8f383f */
[----:B------:R-:W-:Y:S02]  /*12ca0*/  UIMAD UR4, UR16, UR9, UR4 ;  /* 0x00000009100472a4 */ /* 0x000fe4000f8e0204 */
[----:B------:R-:W-:Y:S02]  /*12cb0*/  USHF.R.S32.HI UR8, URZ, 0x1f, UR15 ;  /* 0x0000001f3f087899 */ /* 0x000fe4000801140f */
[----:B------:R-:W-:Y:S01]  /*12cc0*/  USHF.R.S32.HI UR9, URZ, 0x7, UR11 ;  /* 0x000000073f097899 */ /* 0x000fe2000801140b */
[----:B------:R-:W-:Y:S01]  /*12cd0*/  ULDC.64 UR12, c[0x0][0x2e0] ;  /* 0x0000b800000c7ab9 */ /* 0x000fe20000000a00 */
[----:B------:R-:W-:Y:S01]  /*12ce0*/  ULDC UR14, c[0x0][0x288] ;  /* 0x0000a200000e7ab9 */ /* 0x000fe20000000800 */
[----:B------:R-:W-:Y:S02]  /*12cf0*/  UIMAD UR8, UR8, UR12, URZ ;  /* 0x0000000c080872a4 */ /* 0x000fe4000f8e023f */
[----:B------:R-:W-:-:S02]  /*12d00*/  UISETP.LT.AND UP0, UPT, URZ, UR9, UPT ;  /* 0x000000093f00728c */ /* 0x000fc4000bf01270 */
[----:B------:R-:W-:Y:S02]  /*12d10*/  UIMAD UR11, UR15, UR13, UR8 ;  /* 0x0000000d0f0b72a4 */ /* 0x000fe4000f8e0208 */
[----:B------:R-:W-:Y:S02]  /*12d20*/  USEL UR8, URZ, UR9, !UP0 ;  /* 0x000000093f087287 */ /* 0x000fe4000c000000 */
[----:B------:R-:W-:Y:S02]  /*12d30*/  UIMAD UR10, UR15, UR14, URZ ;  /* 0x0000000e0f0a72a4 */ /* 0x000fe4000f8e023f */
[----:B------:R-:W-:Y:S02]  /*12d40*/  UIADD3 UR7, UR7, UR4, URZ ;  /* 0x0000000407077290 */ /* 0x000fe4000fffe03f */
[----:B------:R-:W-:Y:S01]  /*12d50*/  ISETP.GT.AND P1, PT, R9, UR8, PT ;  /* 0x0000000809007c0c */ /* 0x000fe2000bf24270 */
[----:B------:R-:W-:Y:S02]  /*12d60*/  UIADD3 UR9, UP0, UR10, UR16, URZ ;  /* 0x000000100a097290 */ /* 0x000fe4000ff1e03f */
[----:B------:R-:W-:Y:S01]  /*12d70*/  UIMAD.WIDE.U32 UR6, UR15, UR12, UR6 ;  /* 0x0000000c0f0672a5 */ /* 0x000fe2000f8e0006 */
[----:B------:R-:W-:Y:S01]  /*12d80*/  ELECT P0, URZ, PT ;  /* 0x00000000003f782f */ /* 0x000fe20003800000 */
[----:B------:R-:W-:-:S08]  /*12d90*/  ULEA.HI.X.SX32 UR10, UR10, UR17, 0x1, UP0 ;  /* 0x000000110a0a7291 */ /* 0x000fd000080f0e3f */
[----:B------:R-:W-:Y:S05]  /*12da0*/  @!P1 BRA `(.L_x_1259) ;  /* 0x0000001000409947 */ /* 0x000fea0003800000 */
[----:B------:R-:W1:Y:S01]  /*12db0*/  S2R R2, SR_TID.X ;  /* 0x0000000000027919 */ /* 0x000e620000002100 */
[----:B------:R-:W-:Y:S01]  /*12dc0*/  VIADD R0, R9, -UR8 ;  /* 0x8000000809007c36 */ /* 0x000fe20008000000 */
[----:B------:R-:W-:Y:S01]  /*12dd0*/  ULDC UR12, c[0x0][0x760] ;  /* 0x0001d800000c7ab9 */ /* 0x000fe20000000800 */
[----:B------:R-:W-:Y:S02]  /*12de0*/  UIADD3 UR11, UR7, UR11, URZ ;  /* 0x0000000b070b7290 */ /* 0x000fe4000fffe03f */
[----:B------:R-:W-:Y:S01]  /*12df0*/  UIMAD UR12, UR14, UR12, URZ ;  /* 0x0000000c0e0c72a4 */ /* 0x000fe2000f8e023f */
[----:B------:R-:W-:-:S04]  /*12e00*/  LOP3.LUT R0, R0, 0x1, RZ, 0xc0, !PT ;  /* 0x0000000100007812 */ /* 0x000fc800078ec0ff */
[----:B------:R-:W-:Y:S02]  /*12e10*/  ISETP.NE.U32.AND P1, PT, R0, 0x1, PT ;  /* 0x000000010000780c */ /* 0x000fe40003f25070 */
[----:B-1----:R-:W-:-:S11]  /*12e20*/  LOP3.LUT R10, R2, 0x1f, RZ, 0xc0, !PT ;  /* 0x0000001f020a7812 */ /* 0x002fd600078ec0ff */
[----:B------:R-:W-:Y:S05]  /*12e30*/  @P1 BRA `(.L_x_1260) ;  /* 0x00000004006c1947 */ /* 0x000fea0003800000 */
        /* <DEDUP_REMOVED lines=8> */
[----:B------:R-:W-:-:S04]  /*12ec0*/  MOV R2, UR14 ;  /* 0x0000000e00027c02 */ /* 0x000fc80008000f00 */
[----:B------:R-:W-:Y:S01]  /*12ed0*/  IMAD.U32 R3, RZ, RZ, UR4 ;  /* 0x00000004ff037e24 */ /* 0x000fe2000f8e00ff */
[----:B------:R-:W-:Y:S06]  /*12ee0*/  @P2 BRA `(.L_x_1262) ;  /* 0x0000000000142947 */ /* 0x000fec0003800000 */
.L_x_1263:
[----:B------:R-:W2:Y:S04]  /*12ef0*/  LDG.E.STRONG.GPU R0, desc[UR38][R2.64] ;  /* 0x0000002602007981 */ /* 0x000ea8000c1ef900 */
[----:B--2---:R-:W-:Y:S01]  /*12f00*/  CCTL.IVALL ;  /* 0x00000000ff00798f */ /* 0x004fe20002000000 */
[----:B------:R-:W-:Y:S05]  /*12f10*/  YIELD ;  /* 0x0000000000007946 */ /* 0x000fea0003800000 */
[----:B------:R-:W-:-:S13]  /*12f20*/  ISETP.NE.AND P1, PT, R0, UR22, PT ;  /* 0x0000001600007c0c */ /* 0x000fda000bf25270 */
[----:B------:R-:W-:Y:S05]  /*12f30*/  @P1 BRA `(.L_x_1263) ;  /* 0xfffffffc00ec1947 */ /* 0x000fea000383ffff */
.L_x_1262:
[----:B------:R-:W-:Y:S05]  /*12f40*/  BSYNC B0 ;  /* 0x0000000000007941 */ /* 0x000fea0003800000 */
.L_x_1261:
[----:B------:R-:W-:-:S03]  /*12f50*/  UMOV UR4, 0xffffffff ;  /* 0xffffffff00047882 */ /* 0x000fc60000000000 */
[----:B------:R-:W-:Y:S05]  /*12f60*/  BRA.DIV UR4, `(.L_x_1264) ;  /* 0x0000003604747947 */ /* 0x000fea000b800000 */
[----:B------:R-:W-:Y:S01]  /*12f70*/  NOP ;  /* 0x0000000000007918 */ /* 0x000fe20000000000 */
.L_x_1341:
[----:B------:R-:W-:Y:S01]  /*12f80*/  MOV R8, UR8 ;  /* 0x0000000800087c02 */ /* 0x000fe20008000f00 */
        /* <DEDUP_REMOVED lines=21> */
.L_x_1266:
[----:B------:R-:W-:Y:S05]  /*130e0*/  BSYNC B0 ;  /* 0x0000000000007941 */ /* 0x000fea0003800000 */
.L_x_1265:
        /* <DEDUP_REMOVED lines=20> */
.L_x_1268:
[----:B------:R-:W-:Y:S05]  /*13230*/  BSYNC B0 ;  /* 0x0000000000007941 */ /* 0x000fea0003800000 */
.L_x_1267:
[----:B------:R-:W-:Y:S06]  /*13240*/  BAR.ARV 0xa, 0xa0 ;  /* 0x0282800000007b1d */ /* 0x000fec0000002000 */
[----:B------:R-:W-:Y:S04]  /*13250*/  BSSY B0, `(.L_x_1269) ;  /* 0x0000003000007945 */ /* 0x000fe80003800000 */
[----:B------:R-:W-:Y:S05]  /*13260*/  @!P0 BRA `(.L_x_1270) ;  /* 0x0000000000048947 */ /* 0x000fea0003800000 */
[----:B------:R-:W-:-:S04]  /*13270*/  DEPBAR.LE SB0, 0x0 ;  /* 0x000080000000791a */ /* 0x000fc80000000000 */
.L_x_1270:
[----:B------:R-:W-:Y:S05]  /*13280*/  BSYNC B0 ;  /* 0x0000000000007941 */ /* 0x000fea0003800000 */
.L_x_1269:
        /* <DEDUP_REMOVED lines=19> */
.L_x_1272:
[----:B------:R-:W-:Y:S05]  /*133c0*/  BSYNC B0 ;  /* 0x0000000000007941 */ /* 0x000fea0003800000 */
.L_x_1271:
[----:B------:R-:W-:Y:S01]  /*133d0*/  UIADD3 UR13, UR8, 0x1, URZ ;  /* 0x00000001080d7890 */ /* 0x000fe2000fffe03f */
[----:B------:R-:W-:Y:S11]  /*133e0*/  BRA `(.L_x_1273) ;  /* 0x0000000000047947 */ /* 0x000ff60003800000 */
.L_x_1260:
[----:B------:R-:W-:-:S05]  /*133f0*/  UMOV UR13, UR8 ;  /* 0x00000008000d7c82 */ /* 0x000fca0008000000 */
.L_x_1273:
[----:B------:R-:W-:-:S03]  /*13400*/  UIADD3 UR4, UR8, 0x1, URZ ;  /* 0x0000000108047890 */ /* 0x000fc6000fffe03f */
[----:B------:R-:W-:-:S03]  /*13410*/  UMOV UR8, UR13 ;  /* 0x0000000d00087c82 */ /* 0x000fc60008000000 */
[----:B------:R-:W-:-:S13]  /*13420*/  ISETP.NE.AND P1, PT, R9, UR4, PT ;  /* 0x0000000409007c0c */ /* 0x000fda000bf25270 */
[----:B------:R-:W-:Y:S05]  /*13430*/  @!P1 BRA `(.L_x_1259) ;  /* 0x00000008009c9947 */ /* 0x000fea0003800000 */
[----:B------:R-:W-:Y:S01]  /*13440*/  ULDC.64 UR18, c[0x0][0x2c0] ;  /* 0x0000b00000127ab9 */ /* 0x000fe20000000a00 */
[----:B------:R-:W-:Y:S01]  /*13450*/  UMOV UR4, URZ ;  /* 0x0000003f00047c82 */ /* 0x000fe20008000000 */
[----:B------:R-:W-:Y:S01]  /*13460*/  ULEA UR18, UP0, UR6, UR18, 0x2 ;  /* 0x0000001206127291 */ /* 0x000fe2000f80103f */
[----:B------:R-:W-:-:S03]  /*13470*/  UMOV UR8, UR13 ;  /* 0x0000000d00087c82 */ /* 0x000fc60008000000 */
[----:B------:R-:W-:Y:S02]  /*13480*/  ULEA.HI.X UR19, UR6, UR19, UR11, 0x2, UP0 ;  /* 0x0000001306137291 */ /* 0x000fe400080f140b */
[----:B------:R-:W-:-:S04]  /*13490*/  UIADD3 UR18, UP0, UR18, 0x4000, URZ ;  /* 0x0000400012127890 */ /* 0x000fc8000ff1e03f */
[----:B------:R-:W-:-:S12]  /*134a0*/  UIADD3.X UR19, URZ, UR19, URZ, UP0, !UPT ;  /* 0x000000133f137290 */ /* 0x000fd800087fe43f */
.L_x_1298:
        /* <DEDUP_REMOVED lines=11> */
.L_x_1276:
[----:B------:R-:W2:Y:S04]  /*13560*/  LDG.E.STRONG.GPU R0, desc[UR38][R2.64] ;  /* 0x0000002602007981 */ /* 0x000ea8000c1ef900 */
[----:B--2---:R-:W-:Y:S01]  /*13570*/  CCTL.IVALL ;  /* 0x00000000ff00798f */ /* 0x004fe20002000000 */
[----:B------:R-:W-:Y:S05]  /*13580*/  YIELD ;  /* 0x0000000000007946 */ /* 0x000fea0003800000 */
[----:B------:R-:W-:-:S13]  /*13590*/  ISETP.NE.AND P1, PT, R0, UR22, PT ;  /* 0x0000001600007c0c */ /* 0x000fda000bf25270 */
[----:B------:R-:W-:Y:S05]  /*135a0*/  @P1 BRA `(.L_x_1276) ;  /* 0xfffffffc00ec1947 */ /* 0x000fea000383ffff */
.L_x_1275:
[----:B------:R-:W-:Y:S05]  /*135b0*/  BSYNC B0 ;  /* 0x0000000000007941 */ /* 0x000fea0003800000 */
.L_x_1274:
[----:B------:R-:W-:-:S03]  /*135c0*/  UMOV UR16, 0xffffffff ;  /* 0xffffffff00107882 */ /* 0x000fc60000000000 */
[----:B------:R-:W-:Y:S05]  /*135d0*/  BRA.DIV UR16, `(.L_x_1277) ;  /* 0x0000002e10f47947 */ /* 0x000fea000b800000 */
[----:B------:R-:W-:Y:S01]  /*135e0*/  NOP ;  /* 0x0000000000007918 */ /* 0x000fe20000000000 */
.L_x_1344:
        /* <DEDUP_REMOVED lines=19> */
.L_x_1279:
[----:B------:R-:W-:Y:S05]  /*13720*/  BSYNC B0 ;  /* 0x0000000000007941 */ /* 0x000fea0003800000 */
.L_x_1278:
[----:B------:R-:W-:Y:S01]  /*13730*/  ULEA UR16, UR13, UR4, 0xd ;  /* 0x000000040d107291 */ /* 0x000fe2000f8e683f */
[----:B------:R-:W-:Y:S03]  /*13740*/  BAR.SYNC.DEFER_BLOCKING 0xe, 0xa0 ;  /* 0x0382800000007b1d */ /* 0x000fe60000010000 */
[----:B------:R-:W-:-:S03]  /*13750*/  UIMAD.WIDE UR16, UR16, 0x4, UR18 ;  /* 0x00000004101078a5 */ /* 0x000fc6000f8e0212 */
        /* <DEDUP_REMOVED lines=12> */
.L_x_1281:
[----:B------:R-:W-:Y:S05]  /*13820*/  BSYNC B0 ;  /* 0x0000000000007941 */ /* 0x000fea0003800000 */
.L_x_1280:
[----:B------:R-:W-:Y:S06]  /*13830*/  BAR.ARV 0xa, 0xa0 ;  /* 0x0282800000007b1d */ /* 0x000fec0000002000 */
[----:B------:R-:W-:Y:S04]  /*13840*/  BSSY B0, `(.L_x_1282) ;  /* 0x0000003000007945 */ /* 0x000fe80003800000 */
[----:B------:R-:W-:Y:S05]  /*13850*/  @!P0 BRA `(.L_x_1283) ;  /* 0x0000000000048947 */ /* 0x000fea0003800000 */
[----:B------:R-:W-:-:S04]  /*13860*/  DEPBAR.LE SB0, 0x0 ;  /* 0x000080000000791a */ /* 0x000fc80000000000 */
.L_x_1283:
[----:B------:R-:W-:Y:S05]  /*13870*/  BSYNC B0 ;  /* 0x0000000000007941 */ /* 0x000fea0003800000 */
.L_x_1282:
        /* <DEDUP_REMOVED lines=19> */
.L_x_1285:
[----:B------:R-:W-:Y:S05]  /*139b0*/  BSYNC B0 ;  /* 0x0000000000007941 */ /* 0x000fea0003800000 */
.L_x_1284:
[----:B------:R-:W-:Y:S01]  /*139c0*/  UIADD3 UR20, UR12, UR20, URZ ;  /* 0x000000140c147290 */ /* 0x000fe2000fffe03f */
[----:B------:R-:W-:Y:S03]  /*139d0*/  BSSY B0, `(.L_x_1286) ;  /* 0x000000d000007945 */ /* 0x000fe60003800000 */
[----:B------:R-:W-:-:S04]  /*139e0*/  UIADD3 UR21, UP0, UR20, UR9, URZ ;  /* 0x0000000914157290 */ /* 0x000fc8000ff1e03f */
[----:B------:R-:W-:Y:S02]  /*139f0*/  ULEA.HI.X.SX32 UR20, UR20, UR10, 0x1, UP0 ;  /* 0x0000000a14147291 */ /* 0x000fe400080f0e3f */
[----:B------:R-:W-:-:S04]  /*13a00*/  ULEA UR14, UP0, UR21, UR14, 0x2 ;  /* 0x0000000e150e7291 */ /* 0x000fc8000f80103f */
[----:B------:R-:W-:Y:S02]  /*13a10*/  ULEA.HI.X UR20, UR21, UR15, UR20, 0x2, UP0 ;  /* 0x0000000f15147291 */ /* 0x000fe400080f1414 */
[----:B-1----:R-:W-:-:S04]  /*13a20*/  MOV R2, UR14 ;  /* 0x0000000e00027c02 */ /* 0x002fc80008000f00 */
[----:B------:R-:W-:Y:S01]  /*13a30*/  IMAD.U32 R3, RZ, RZ, UR20 ;  /* 0x00000014ff037e24 */ /* 0x000fe2000f8e00ff */
[----:B------:R-:W-:Y:S06]  /*13a40*/  @P2 BRA `(.L_x_1287) ;  /* 0x0000000000142947 */ /* 0x000fec0003800000 */
.L_x_1288:
[----:B------:R-:W2:Y:S04]  /*13a50*/  LDG.E.STRONG.GPU R0, desc[UR38][R2.64] ;  /* 0x0000002602007981 */ /* 0x000ea8000c1ef900 */
[----:B--2---:R-:W-:Y:S01]  /*13a60*/  CCTL.IVALL ;  /* 0x00000000ff00798f */ /* 0x004fe20002000000 */
[----:B------:R-:W-:Y:S05]  /*13a70*/  YIELD ;  /* 0x0000000000007946 */ /* 0x000fea0003800000 */
[----:B------:R-:W-:-:S13]  /*13a80*/  ISETP.NE.AND P1, PT, R0, UR22, PT ;  /* 0x0000001600007c0c */ /* 0x000fda000bf25270 */
[----:B------:R-:W-:Y:S05]  /*13a90*/  @P1 BRA `(.L_x_1288) ;  /* 0xfffffffc00ec1947 */ /* 0x000fea000383ffff */
.L_x_1287:
[----:B------:R-:W-:Y:S05]  /*13aa0*/  BSYNC B0 ;  /* 0x0000000000007941 */ /* 0x000fea0003800000 */
.L_x_1286:
[----:B------:R-:W-:-:S03]  /*13ab0*/  UMOV UR14, 0xffffffff ;  /* 0xffffffff000e7882 */ /* 0x000fc60000000000 */
[----:B------:R-:W-:Y:S05]  /*13ac0*/  BRA.DIV UR14, `(.L_x_1289) ;  /* 0x0000002a0ed47947 */ /* 0x000fea000b800000 */
[----:B------:R-:W-:Y:S01]  /*13ad0*/  NOP ;  /* 0x0000000000007918 */ /* 0x000fe20000000000 */
.L_x_1347:
[----:B------:R-:W-:Y:S05]  /*13ae0*/  WARPSYNC.ALL ;  /* 0x0000000000007948 */ /* 0x000fea0003800000 */
[----:B------:R-:W-:Y:S06]  /*13af0*/  BAR.SYNC.DEFER_BLOCKING 0xd, 0xa0 ;  /* 0x0342800000007b1d */ /* 0x000fec0000010000 */
[----:B------:R-:W-:Y:S04]  /*13b00*/  BSSY B0, `(.L_x_1290) ;  /* 0x000000d000007945 */ /* 0x000fe80003800000 */
[----:B------:R-:W-:Y:S05]  /*13b10*/  @!P0 BRA `(.L_x_1291) ;  /* 0x00000000002c8947 */ /* 0x000fea0003800000 */
[----:B------:R-:W1:Y:S01]  /*13b20*/  S2UR UR15, SR_CgaCtaId ;  /* 0x00000000000f79c3 */ /* 0x000e620000008800 */
[----:B------:R-:W-:Y:S01]  /*13b30*/  UMOV UR14, 0x400 ;  /* 0x00000400000e7882 */ /* 0x000fe20000000000 */
[----:B------:R-:W-:Y:S01]  /*13b40*/  UIADD3 UR20, UP0, UR16, 0x4000, URZ ;  /* 0x0000400010147890 */ /* 0x000fe2000ff1e03f */
[----:B------:R-:W-:Y:S01]  /*13b50*/  UMOV UR24, 0x0 ;  /* 0x0000000000187882 */ /* 0x000fe20000000000 */
[----:B------:R-:W-:Y:S02]  /*13b60*/  UMOV UR25, 0x14f00000 ;  /* 0x14f0000000197882 */ /* 0x000fe40000000000 */
[----:B------:R-:W-:Y:S02]  /*13b70*/  UIADD3.X UR21, URZ, UR17, URZ, UP0, !UPT ;  /* 0x000000113f157290 */ /* 0x000fe400087fe43f */
[----:B-1----:R-:W-:-:S03]  /*13b80*/  ULEA UR14, UR15, UR14, 0x18 ;  /* 0x0000000e0f0e7291 */ /* 0x002fc6000f8ec03f */
[----:B------:R-:W-:Y:S01]  /*13b90*/  UMOV UR15, 0x400 ;  /* 0x00000400000f7882 */ /* 0x000fe20000000000 */
[----:B------:R-:W-:-:S09]  /*13ba0*/  UIADD3 UR14, UR14, 0x8000, URZ ;  /* 0x000080000e0e7890 */ /* 0x000fd2000fffe03f */
[----:B------:R1:W-:Y:S02]  /*13bb0*/  UBLKRED.G.S.ADD.F32.RN [UR20], [UR14], UR15, desc[UR24] ;  /* 0x000018140e0073bb */ /* 0x0003e400080a140f */
[----:B-1----:R0:W-:Y:S02]  /*13bc0*/  UTMACMDFLUSH ;  /* 0x00000000000079b7 */ /* 0x0021e40000000000 */
.L_x_1291:
[----:B------:R-:W-:Y:S05]  /*13bd0*/  BSYNC B0 ;  /* 0x0000000000007941 */ /* 0x000fea0003800000 */
.L_x_1290:
        /* <DEDUP_REMOVED lines=12> */
[----:B------:R1:W-:Y:S01]  /*13ca0*/  UBLKRED.G.S.ADD.F32.RN [UR20], [UR14], UR15, desc[UR24] ;  /* 0x000018140e0073bb */ /* 0x0003e200080a140f */
[----:B------:R0:W-:Y:S01]  /*13cb0*/  UTMACMDFLUSH ;  /* 0x00000000000079b7 */ /* 0x0001e20000000000 */
[----:B-1----:R-:W-:-:S04]  /*13cc0*/  DEPBAR.LE SB0, 0x1 ;  /* 0x000080400000791a */ /* 0x002fc80000000000 */
.L_x_1293:
[----:B------:R-:W-:Y:S05]  /*13cd0*/  BSYNC B0 ;  /* 0x0000000000007941 */ /* 0x000fea0003800000 */
.L_x_1292:
[----:B------:R-:W-:Y:S06]  /*13ce0*/  BAR.ARV 0xa, 0xa0 ;  /* 0x0282800000007b1d */ /* 0x000fec0000002000 */
[----:B------:R-:W-:Y:S04]  /*13cf0*/  BSSY B0, `(.L_x_1294) ;  /* 0x0000003000007945 */ /* 0x000fe80003800000 */
[----:B------:R-:W-:Y:S05]  /*13d00*/  @!P0 BRA `(.L_x_1295) ;  /* 0x0000000000048947 */ /* 0x000fea0003800000 */
[----:B------:R-:W-:-:S04]  /*13d10*/  DEPBAR.LE SB0, 0x0 ;  /* 0x000080000000791a */ /* 0x000fc80000000000 */
.L_x_1295:
[----:B------:R-:W-:Y:S05]  /*13d20*/  BSYNC B0 ;  /* 0x0000000000007941 */ /* 0x000fea0003800000 */
.L_x_1294:
        /* <DEDUP_REMOVED lines=19> */
.L_x_1297:
[----:B------:R-:W-:Y:S05]  /*13e60*/  BSYNC B0 ;  /* 0x0000000000007941 */ /* 0x000fea0003800000 */
.L_x_1296:
[----:B------:R-:W-:Y:S02]  /*13e70*/  UIADD3 UR8, UR8, 0x2, URZ ;  /* 0x0000000208087890 */ /* 0x000fe4000fffe03f */
[----:B------:R-:W-:-:S04]  /*13e80*/  UIADD3 UR4, UR4, 0x4000, URZ ;  /* 0x0000400004047890 */ /* 0x000fc8000fffe03f */
[----:B------:R-:W-:-:S13]  /*13e90*/  ISETP.LE.AND P1, PT, R9, UR8, PT ;  /* 0x0000000809007c0c */ /* 0x000fda000bf23270 */
[----:B------:R-:W-:Y:S05]  /*13ea0*/  @!P1 BRA `(.L_x_1298) ;  /* 0xfffffff400809947 */ /* 0x000fea000383ffff */
.L_x_1259:
[----:B------:R-:W-:-:S06]  /*13eb0*/  UISETP.GT.AND UP0, UPT, UR5, UR8, UPT ;  /* 0x000000080500728c */ /* 0x000fcc000bf04270 */
[----:B------:R-:W-:-:S13]  /*13ec0*/  PLOP3.LUT P0, PT, PT, PT, UP0, 0x80, 0x0 ;  /* 0x000000000000781c */ /* 0x000fda0003f0f008 */
[----:B------:R-:W-:Y:S05]  /*13ed0*/  @!P0 BRA `(.L_x_1189) ;  /* 0x0000002000e48947 */ /* 0x000fea0003800000 */
[----:B------:R-:W2:Y:S01]  /*13ee0*/  S2R R0, SR_TID.X ;  /* 0x0000000000007919 */ /* 0x000ea20000002100 */
[----:B------:R-:W-:Y:S01]  /*13ef0*/  UIADD3 UR4, UR5, -UR8, URZ ;  /* 0x8000000805047290 */ /* 0x000fe2000fffe03f */
[----:B------:R-:W-:Y:S01]  /*13f00*/  ULDC UR16, c[0x0][0x288] ;  /* 0x0000a20000107ab9 */ /* 0x000fe20000000800 */
[----:B------:R-:W-:Y:S02]  /*13f10*/  ULDC UR17, c[0x0][0x760] ;  /* 0x0001d80000117ab9 */ /* 0x000fe40000000800 */
[----:B------:R-:W-:Y:S02]  /*13f20*/  ULOP3.LUT UR4, UR4, 0x1, URZ, 0xc0, !UPT ;  /* 0x0000000104047892 */ /* 0x000fe4000f8ec03f */
[----:B------:R-:W-:Y:S02]  /*13f30*/  UIMAD UR18, UR16, UR17, URZ ;  /* 0x00000011101272a4 */ /* 0x000fe4000f8e023f */
[----:B------:R-:W-:-:S06]  /*13f40*/  UISETP.NE.U32.AND UP0, UPT, UR4, 0x1, UPT ;  /* 0x000000010400788c */ /* 0x000fcc000bf05070 */
[----:B------:R-:W-:Y:S02]  /*13f50*/  PLOP3.LUT P0, PT, PT, PT, UP0, 0x80, 0x0 ;  /* 0x000000000000781c */ /* 0x000fe40003f0f008 */
[----:B--2---:R-:W-:-:S11]  /*13f60*/  LOP3.LUT R0, R0, 0x1f, RZ, 0xc0, !PT ;  /* 0x0000001f00007812 */ /* 0x004fd600078ec0ff */
[----:B------:R-:W-:Y:S05]  /*13f70*/  @P0 BRA `(.L_x_1299) ;  /* 0x0000000000780947 */ /* 0x000fea0003800000 */
[----:B------:R-:W-:Y:S01]  /*13f80*/  UIMAD UR4, UR18, UR8, URZ ;  /* 0x00000008120472a4 */ /* 0x000fe2000f8e023f */
[----:B------:R-:W-:Y:S01]  /*13f90*/  ISETP.NE.AND P0, PT, R0, RZ, PT ;  /* 0x000000ff0000720c */ /* 0x000fe20003f05270 */
[----:B------:R-:W-:Y:S01]  /*13fa0*/  ULDC.64 UR12, c[0x0][0x768] ;  /* 0x0001da00000c7ab9 */ /* 0x000fe20000000a00 */
[----:B------:R-:W-:Y:S01]  /*13fb0*/  BSSY B0, `(.L_x_1300) ;  /* 0x0000019000007945 */ /* 0x000fe20003800000 */
[----:B------:R-:W-:-:S04]  /*13fc0*/  UIADD3 UR6, UP0, UR4, UR9, URZ ;  /* 0x0000000904067290 */ /* 0x000fc8000ff1e03f */
[----:B------:R-:W-:Y:S02]  /*13fd0*/  ULEA.HI.X.SX32 UR7, UR4, UR10, 0x1, UP0 ;  /* 0x0000000a04077291 */ /* 0x000fe400080f0e3f */
[----:B------:R-:W-:Y:S02]  /*13fe0*/  ULEA UR11, UP0, UR6, UR12, 0x2 ;  /* 0x0000000c060b7291 */ /* 0x000fe4000f80103f */
[----:B------:R-:W-:Y:S02]  /*13ff0*/  UIADD3 UR4, UR8, 0x1, URZ ;  /* 0x0000000108047890 */ /* 0x000fe4000fffe03f */
[----:B------:R-:W-:Y:S01]  /*14000*/  ULEA.HI.X UR7, UR6, UR13, UR7, 0x2, UP0 ;  /* 0x0000000d06077291 */ /* 0x000fe200080f1407 */
[----:B------:R-:W-:Y:S01]  /*14010*/  NOP ;  /* 0x0000000000007918 */ /* 0x000fe20000000000 */
[----:B------:R-:W-:Y:S10]  /*14020*/  @P0 BRA `(.L_x_1301) ;  /* 0x0000000000440947 */ /* 0x000ff40003800000 */
        /* <DEDUP_REMOVED lines=9> */
[----:B-1----:R-:W1:Y:S01]  /*140c0*/  S2R R2, SR_LANEID ;  /* 0x0000000000027919 */ /* 0x002e620000000000 */
[----:B------:R-:W-:Y:S01]  /*140d0*/  VOTEU.ANY UR6, UPT, PT ;  /* 0x0000000000067886 */ /* 0x000fe200038e0100 */
[----:B------:R-:W-:Y:S01]  /*140e0*/  IMAD.U32 R3, RZ, RZ, UR7 ;  /* 0x00000007ff037e24 */ /* 0x000fe2000f8e00ff */
[----:B------:R-:W-:-:S02]  /*140f0*/  UFLO.U32 UR12, UR6 ;  /* 0x00000006000c72bd */ /* 0x000fc400080e0000 */
[----:B------:R-:W2:Y:S04]  /*14100*/  POPC R5, UR6 ;  /* 0x0000000600057d09 */ /* 0x000ea80008000000 */
[----:B-1----:R-:W-:Y:S02]  /*14110*/  ISETP.EQ.U32.AND P0, PT, R2, UR12, PT ;  /* 0x0000000c02007c0c */ /* 0x002fe4000bf02070 */
[----:B------:R-:W-:-:S11]  /*14120*/  MOV R2, UR11 ;  /* 0x0000000b00027c02 */ /* 0x000fd60008000f00 */
[----:B--2---:R2:W-:Y:S02]  /*14130*/  @P0 REDG.E.ADD.S32.STRONG.GPU desc[UR38][R2.64], R5 ;  /* 0x000000050200098e */ /* 0x0045e4000c10e3a6 */
.L_x_1301:
[----:B------:R-:W-:Y:S05]  /*14140*/  BSYNC B0 ;  /* 0x0000000000007941 */ /* 0x000fea0003800000 */
.L_x_1300:
[----:B------:R-:W-:Y:S05]  /*14150*/  BRA `(.L_x_1302) ;  /* 0x0000000000047947 */ /* 0x000fea0003800000 */
.L_x_1299:
[----:B------:R-:W-:-:S05]  /*14160*/  UMOV UR4, UR8 ;  /* 0x0000000800047c82 */ /* 0x000fca0008000000 */
.L_x_1302:
[----:B------:R-:W-:-:S04]  /*14170*/  UIADD3 UR6, UR8, 0x1, URZ ;  /* 0x0000000108067890 */ /* 0x000fc8000fffe03f */
[----:B------:R-:W-:-:S06]  /*14180*/  UISETP.NE.AND UP0, UPT, UR5, UR6, UPT ;  /* 0x000000060500728c */ /* 0x000fcc000bf05270 */
[----:B------:R-:W-:-:S13]  /*14190*/  PLOP3.LUT P0, PT, PT, PT, UP0, 0x80, 0x0 ;  /* 0x000000000000781c */ /* 0x000fda0003f0f008 */
[----:B------:R-:W-:Y:S05]  /*141a0*/  @!P0 BRA `(.L_x_1189) ;  /* 0x0000002000308947 */ /* 0x000fea0003800000 */
[----:B------:R-:W-:Y:S01]  /*141b0*/  UIADD3 UR6, UR4, 0x1, URZ ;  /* 0x0000000104067890 */ /* 0x000fe2000fffe03f */
[----:B------:R-:W-:Y:S01]  /*141c0*/  ISETP.NE.AND P1, PT, R0, RZ, PT ;  /* 0x000000ff0000720c */ /* 0x000fe20003f25270 */
[----:B------:R-:W-:Y:S02]  /*141d0*/  UIMAD UR7, UR4, UR16, URZ ;  /* 0x00000010040772a4 */ /* 0x000fe4000f8e023f */
[----:B------:R-:W-:Y:S02]  /*141e0*/  UIADD3 UR11, -UR5, UR4, URZ ;  /* 0x00000004050b7290 */ /* 0x000fe4000fffe13f */
[----:B------:R-:W-:Y:S02]  /*141f0*/  UIMAD UR6, UR18, UR6, URZ ;  /* 0x00000006120672a4 */ /* 0x000fe4000f8e023f */
[----:B------:R-:W-:Y:S01]  /*14200*/  UIMAD UR7, UR7, UR17, URZ ;  /* 0x00000011070772a4 */ /* 0x000fe2000f8e023f */
[----:B------:R-:W-:-:S11]  /*14210*/  ULDC.64 UR20, c[0x0][0x768] ;  /* 0x0001da0000147ab9 */ /* 0x000fd60000000a00 */
.L_x_1307:
[----:B------:R-:W-:Y:S01]  /*14220*/  UIADD3 UR12, UP0, UR7, UR9, URZ ;  /* 0x00000009070c7290 */ /* 0x000fe2000ff1e03f */
[----:B------:R-:W-:-:S03]  /*14230*/  NOP ;  /* 0x0000000000007918 */ /* 0x000fc60000000000 */
[----:B------:R-:W-:Y:S01]  /*14240*/  ULEA.HI.X.SX32 UR13, UR7, UR10, 0x1, UP0 ;  /* 0x0000000a070d7291 */ /* 0x000fe200080f0e3f */
[----:B------:R-:W-:Y:S01]  /*14250*/  BSSY B0, `(.L_x_1303) ;  /* 0x0000015000007945 */ /* 0x000fe20003800000 */
[----:B------:R-:W-:-:S04]  /*14260*/  ULEA UR15, UP0, UR12, UR20, 0x2 ;  /* 0x000000140c0f7291 */ /* 0x000fc8000f80103f */
[----:B------:R-:W-:Y:S01]  /*14270*/  ULEA.HI.X UR13, UR12, UR21, UR13, 0x2, UP0 ;  /* 0x000000150c0d7291 */ /* 0x000fe200080f140d */
[----:B---34-:R-:W-:Y:S11]  /*14280*/  @P1 BRA `(.L_x_1304) ;  /* 0x0000000000441947 */ /* 0x018ff60003800000 */
        /* <DEDUP_REMOVED lines=8> */
[----:B012345:R-:W-:Y:S01]  /*14310*/  CCTL.IVALL ;  /* 0x00000000ff00798f */ /* 0x03ffe20002000000 */
[----:B------:R-:W3:Y:S01]  /*14320*/  S2R R0, SR_LANEID ;  /* 0x0000000000007919 */ /* 0x000ee20000000000 */
[----:B------:R-:W-:Y:S01]  /*14330*/  VOTEU.ANY UR12, UPT, PT ;  /* 0x00000000000c7886 */ /* 0x000fe200038e0100 */
[----:B-12---:R-:W-:Y:S01]  /*14340*/  MOV R2, UR15 ;  /* 0x0000000f00027c02 */ /* 0x006fe20008000f00 */
[----:B------:R-:W-:-:S02]  /*14350*/  UFLO.U32 UR14, UR12 ;  /* 0x0000000c000e72bd */ /* 0x000fc400080e0000 */
[----:B------:R-:W1:Y:S01]  /*14360*/  POPC R5, UR12 ;  /* 0x0000000c00057d09 */ /* 0x000e620008000000 */
[----:B------:R-:W-:-:S03]  /*14370*/  IMAD.U32 R3, RZ, RZ, UR13 ;  /* 0x0000000dff037e24 */ /* 0x000fc6000f8e00ff */
[----:B---3--:R-:W-:-:S13]  /*14380*/  ISETP.EQ.U32.AND P0, PT, R0, UR14, PT ;  /* 0x0000000e00007c0c */ /* 0x008fda000bf02070 */
[----:B-1----:R3:W-:Y:S02]  /*14390*/  @P0 REDG.E.ADD.S32.STRONG.GPU desc[UR38][R2.64], R5 ;  /* 0x000000050200098e */ /* 0x0027e4000c10e3a6 */
.L_x_1304:
[----:B------:R-:W-:Y:S05]  /*143a0*/  BSYNC B0 ;  /* 0x0000000000007941 */ /* 0x000fea0003800000 */
.L_x_1303:
[----:B------:R-:W-:Y:S01]  /*143b0*/  UIADD3 UR12, UP0, UR6, UR9, URZ ;  /* 0x00000009060c7290 */ /* 0x000fe2000ff1e03f */
[----:B------:R-:W-:-:S03]  /*143c0*/  NOP ;  /* 0x0000000000007918 */ /* 0x000fc60000000000 */
[----:B------:R-:W-:Y:S01]  /*143d0*/  ULEA.HI.X.SX32 UR13, UR6, UR10, 0x1, UP0 ;  /* 0x0000000a060d7291 */ /* 0x000fe200080f0e3f */
[----:B------:R-:W-:Y:S01]  /*143e0*/  BSSY B0, `(.L_x_1305) ;  /* 0x0000015000007945 */ /* 0x000fe20003800000 */
[----:B------:R-:W-:-:S04]  /*143f0*/  ULEA UR15, UP0, UR12, UR20, 0x2 ;  /* 0x000000140c0f7291 */ /* 0x000fc8000f80103f */
[----:B------:R-:W-:Y:S01]  /*14400*/  ULEA.HI.X UR13, UR12, UR21, UR13, 0x2, UP0 ;  /* 0x000000150c0d7291 */ /* 0x000fe200080f140d */
[----:B------:R-:W-:Y:S11]  /*14410*/  @P1 BRA `(.L_x_1306) ;  /* 0x0000000000441947 */ /* 0x000ff60003800000 */
[----:B------:R-:W-:Y:S01]  /*14420*/  @!PT LDS RZ, [RZ] ;  /* 0x00000000fffff984 */ /* 0x000fe20000000800 */
[----:B------:R-:W-:Y:S01]  /*14430*/  @!PT LDS RZ, [RZ] ;  /* 0x00000000fffff984 */ /* 0x000fe20000000800 */
[----:B------:R-:W-:Y:S01]  /*14440*/  @!PT LDS RZ, [RZ] ;  /* 0x00000000fffff984 */ /* 0x000fe20000000800 */
[----:B------:R-:W-:Y:S01]  /*14450*/  @!PT LDS RZ, [RZ] ;  /* 0x00000000fffff984 */ /* 0x000fe20000000800 */
[----:B------:R4:W-:Y:S06]  /*14460*/  MEMBAR.ALL.CTA ;  /* 0x0000000000007992 */ /* 0x0009ec0000008000 */
[----:B----4-:R-:W-:Y:S06]  /*14470*/  MEMBAR.ALL.GPU ;  /* 0x0000000000007992 */ /* 0x010fec000000a000 */
[----:B------:R-:W-:-:S00]  /*14480*/  ERRBAR ;  /* 0x00000000000079ab */ /* 0x000fc00000000000 */
[----:B------:R-:W-:Y:S06]  /*14490*/  CGAERRBAR ;  /* 0x00000000000075ab */ /* 0x000fec0000000000 */
[----:B012345:R-:W-:Y:S01]  /*144a0*/  CCTL.IVALL ;  /* 0x00000000ff00798f */ /* 0x03ffe20002000000 */
[----:B------:R-:W4:Y:S01]  /*144b0*/  S2R R0, SR_LANEID ;  /* 0x0000000000007919 */ /* 0x000f220000000000 */
[----:B------:R-:W-:Y:S01]  /*144c0*/  VOTEU.ANY UR12, UPT, PT ;  /* 0x00000000000c7886 */ /* 0x000fe200038e0100 */
[----:B-123--:R-:W-:Y:S01]  /*144d0*/  MOV R2, UR15 ;  /* 0x0000000f00027c02 */ /* 0x00efe20008000f00 */
[----:B------:R-:W-:-:S02]  /*144e0*/  UFLO.U32 UR14, UR12 ;  /* 0x0000000c000e72bd */ /* 0x000fc400080e0000 */
[----:B------:R-:W1:Y:S01]  /*144f0*/  POPC R5, UR12 ;  /* 0x0000000c00057d09 */ /* 0x000e620008000000 */
[----:B------:R-:W-:-:S03]  /*14500*/  IMAD.U32 R3, RZ, RZ, UR13 ;  /* 0x0000000dff037e24 */ /* 0x000fc6000f8e00ff */
[----:B----4-:R-:W-:-:S13]  /*14510*/  ISETP.EQ.U32.AND P0, PT, R0, UR14, PT ;  /* 0x0000000e00007c0c */ /* 0x010fda000bf02070 */
[----:B-1----:R4:W-:Y:S02]  /*14520*/  @P0 REDG.E.ADD.S32.STRONG.GPU desc[UR38][R2.64], R5 ;  /* 0x000000050200098e */ /* 0x0029e4000c10e3a6 */
.L_x_1306:
[----:B------:R-:W-:Y:S05]  /*14530*/  BSYNC B0 ;  /* 0x0000000000007941 */ /* 0x000fea0003800000 */
.L_x_1305:
[----:B------:R-:W-:Y:S02]  /*14540*/  UIADD3 UR11, UR11, 0x2, URZ ;  /* 0x000000020b0b7890 */ /* 0x000fe4000fffe03f */
[----:B------:R-:W-:Y:S02]  /*14550*/  ULEA UR6, UR18, UR6, 0x1 ;  /* 0x0000000612067291 */ /* 0x000fe4000f8e083f */
[----:B------:R-:W-:Y:S02]  /*14560*/  ULEA UR7, UR18, UR7, 0x1 ;  /* 0x0000000712077291 */ /* 0x000fe4000f8e083f */
[----:B------:R-:W-:-:S13]  /*14570*/  ISETP.NE.AND P0, PT, RZ, UR11, PT ;  /* 0x0000000bff007c0c */ /* 0x000fda000bf05270 */
[----:B------:R-:W-:Y:S05]  /*14580*/  @!P0 BRA `(.L_x_1189) ;  /* 0x0000001c00388947 */ /* 0x000fea0003800000 */
[----:B------:R-:W-:Y:S05]  /*14590*/  BRA `(.L_x_1307) ;  /* 0xfffffffc00207947 */ /* 0x000fea000383ffff */
.L_x_1256:
[----:B------:R-:W1:Y:S01]  /*145a0*/  S2UR UR21, SR_CTAID.Z ;  /* 0x00000000001579c3 */ /* 0x000e620000002700 */
[----:B------:R-:W-:Y:S02]  /*145b0*/  MOV R11, 0x1 ;  /* 0x00000001000b7802 */ /* 0x000fe40000000f00 */
        /* <DEDUP_REMOVED lines=20> */
[----:B------:R-:W-:Y:S01]  /*14700*/  IMAD.U32 R0, RZ, RZ, UR4 ;  /* 0x00000004ff007e24 */ /* 0x000fe2000f8e00ff */
[----:B--2---:R-:W-:Y:S07]  /*14710*/  @!P0 BRA `(.L_x_1309) ;  /* 0x0000000000248947 */ /* 0x004fee0003800000 */
[----:B------:R-:W1:Y:S01]  /*14720*/  LDC R3, c[0x0][0x748] ;  /* 0x0001d200ff037b82 */ /* 0x000e620000000800 */
[----:B------:R-:W-:Y:S01]  /*14730*/  ULEA UR6, UR8, UR6, 0x7 ;  /* 0x0000000608067291 */ /* 0x000fe2000f8e383f */
[----:B------:R-:W-:-:S03]  /*14740*/  ULDC UR4, c[0x0][0x290] ;  /* 0x0000a40000047ab9 */ /* 0x000fc60000000800 */
[----:B------:R-:W-:-:S06]  /*14750*/  UIADD3 UR4, -UR4, 0xff, UR6 ;  /* 0x000000ff04047890 */ /* 0x000fcc000fffe106 */
[----:B-1----:R-:W-:-:S04]  /*14760*/  IADD3 R3, R3, UR4, RZ ;  /* 0x0000000403037c10 */ /* 0x002fc8000fffe0ff */
[----:B------:R-:W-:-:S04]  /*14770*/  SHF.R.S32.HI R4, RZ, 0x1f, R3 ;  /* 0x0000001fff047819 */ /* 0x000fc80000011403 */
[----:B------:R-:W-:-:S04]  /*14780*/  LEA.HI R4, R4, R3, RZ, 0x7 ;  /* 0x0000000304047211 */ /* 0x000fc800078f38ff */
[----:B------:R-:W-:-:S04]  /*14790*/  SHF.R.S32.HI R3, RZ, 0x7, R4 ;  /* 0x00000007ff037819 */ /* 0x000fc80000011404 */
[----:B------:R-:W-:-:S07]  /*147a0*/  VIMNMX R0, R3, R0, PT ;  /* 0x0000000003007248 */ /* 0x000fce0003fe0100 */
.L_x_1309:
[----:B------:R-:W-:-:S13]  /*147b0*/  ISETP.GT.AND P0, PT, R0, UR10, PT ;  /* 0x0000000a00007c0c */ /* 0x000fda000bf04270 */
[----:B------:R-:W-:Y:S05]  /*147c0*/  @!P0 BRA `(.L_x_1308) ;  /* 0x0000001800148947 */ /* 0x000fea0003800000 */
[----:B------:R-:W-:Y:S01]  /*147d0*/  USHF.R.S32.HI UR8, URZ, 0x1f, UR20 ;  /* 0x0000001f3f087899 */ /* 0x000fe20008011414 */
[----:B------:R-:W-:Y:S01]  /*147e0*/  IMAD.U32 R4, RZ, RZ, UR10 ;  /* 0x0000000aff047e24 */ /* 0x000fe2000f8e00ff */
[----:B------:R-:W-:Y:S01]  /*147f0*/  ULDC.64 UR6, c[0x0][0x718] ;  /* 0x0001c60000067ab9 */ /* 0x000fe20000000a00 */
[----:B------:R-:W-:Y:S01]  /*14800*/  ULDC.64 UR12, c[0x0][0x730] ;  /* 0x0001cc00000c7ab9 */ /* 0x000fe20000000a00 */
[----:B------:R-:W-:Y:S01]  /*14810*/  UIMAD.WIDE.U32 UR4, UR20, UR6, URZ ;  /* 0x00000006140472a5 */ /* 0x000fe2000f8e003f */
[----:B------:R-:W-:Y:S01]  /*14820*/  BSSY B0, `(.L_x_1308) ;  /* 0x000017f000007945 */ /* 0x000fe20003800000 */
[----:B------:R-:W-:Y:S01]  /*14830*/  UIMAD UR6, UR8, UR6, URZ ;  /* 0x00000006080672a4 */ /* 0x000fe2000f8e023f */
[----:B------:R-:W-:Y:S01]  /*14840*/  MOV R2, RZ ;  /* 0x000000ff00027202 */ /* 0x000fe20000000f00 */
        /* <DEDUP_REMOVED lines=27> */
[----:B-1----:R-:W-:Y:S01]  /*14a00*/  LEA R16, R3, R16, 0x18 ;  /* 0x0000001003107211 */ /* 0x002fe200078ec0ff */
[----:B------:R-:W-:-:S05]  /*14a10*/  IMAD.MOV.U32 R3, RZ, RZ, 0x1 ;  /* 0x00000001ff037424 */ /* 0x000fca00078e00ff */
[----:B------:R-:W-:-:S04]  /*14a20*/  SHF.L.U32 R3, R3, 0x1f, RZ ;  /* 0x0000001f03037819 */ /* 0x000fc800000006ff */
[----:B------:R-:W1:Y:S02]  /*14a30*/  SYNCS.PHASECHK.TRANS64.TRYWAIT P0, [R16+URZ+0x30c20], R3 ;  /* 0x030c2003100075a7 */ /* 0x000e64000800017f */
[----:B-1----:R-:W-:Y:S05]  /*14a40*/  @!P0 BRA `(.L_x_1311) ;  /* 0x0000001c00108947 */ /* 0x002fea0003800000 */
.L_x_1348:
[----:B------:R-:W2:Y:S01]  /*14a50*/  S2R R2, SR_TID.X ;  /* 0x0000000000027919 */ /* 0x000ea20000002100 */
[----:B------:R-:W-:Y:S01]  /*14a60*/  MOV R15, UR15 ;  /* 0x0000000f000f7c02 */ /* 0x000fe20008000f00 */
[----:B------:R-:W-:Y:S01]  /*14a70*/  IMAD.U32 R14, RZ, RZ, UR7 ;  /* 0x00000007ff0e7e24 */ /* 0x000fe2000f8e00ff */
[----:B------:R-:W-:Y:S02]  /*14a80*/  MOV R11, 0x1 ;  /* 0x00000001000b7802 */ /* 0x000fe40000000f00 */
[----:B------:R-:W-:Y:S01]  /*14a90*/  IADD3 R15, R15, UR5, RZ ;  /* 0x000000050f0f7c10 */ /* 0x000fe2000fffe0ff */
[----:B------:R-:W-:Y:S01]  /*14aa0*/  VIADD R14, R14, UR4 ;  /* 0x000000040e0e7c36 */ /* 0x000fe20008000000 */
[----:B--2---:R-:W-:-:S04]  /*14ab0*/  LOP3.LUT R2, R2, 0x7f, RZ, 0xc0, !PT ;  /* 0x0000007f02027812 */ /* 0x004fc800078ec0ff */
[----:B------:R-:W-:-:S13]  /*14ac0*/  ISETP.NE.AND P0, PT, R2, RZ, PT ;  /* 0x000000ff0200720c */ /* 0x000fda0003f05270 */
[----:B------:R-:W-:Y:S05]  /*14ad0*/  @P0 BRA `(.L_x_1312) ;  /* 0x0000000000180947 */ /* 0x000fea0003800000 */
[----:B------:R-:W2:Y:S01]  /*14ae0*/  S2R R2, SR_TID.X ;  /* 0x0000000000027919 */ /* 0x000ea20000002100 */
[----:B-1----:R-:W-:-:S04]  /*14af0*/  IMAD.MOV.U32 R3, RZ, RZ, 0x4200 ;  /* 0x00004200ff037424 */ /* 0x002fc800078e00ff */
[----:B------:R3:W-:Y:S01]  /*14b00*/  SYNCS.ARRIVE.TRANS64 RZ, [R16+URZ+0x30c10], R3 ;  /* 0x030c100310ff79a7 */ /* 0x0007e2000800003f */
[----:B--2---:R-:W-:-:S13]  /*14b10*/  LOP3.LUT P1, RZ, R2, 0x1f, RZ, 0xc0, !PT ;  /* 0x0000001f02ff7812 */ /* 0x004fda000782c0ff */
[----:B---3--:R-:W-:Y:S05]  /*14b20*/  @!P1 BRA `(.L_x_1312) ;  /* 0x0000000000049947 */ /* 0x008fea0003800000 */
[----:B------:R-:W-:Y:S01]  /*14b30*/  BPT.TRAP 0x1 ;  /* 0x000000040000795c */ /* 0x000fe20000300000 */
.L_x_1312:
[----:B------:R-:W-:Y:S01]  /*14b40*/  R2UR UR19, R4 ;  /* 0x00000000041372ca */ /* 0x000fe200000e0000 */
[----:B------:R-:W2:Y:S01]  /*14b50*/  LDC.64 R12, c[0x0][0x198] ;  /* 0x00006600ff0c7b82 */ /* 0x000ea20000000a00 */
[----:B------:R-:W-:Y:S01]  /*14b60*/  R2UR UR8, R15 ;  /* 0x000000000f0872ca */ /* 0x000fe200000e0000 */
[----:B------:R-:W-:Y:S01]  /*14b70*/  ULDC.64 UR16, c[0x0][0x700] ;  /* 0x0001c00000107ab9 */ /* 0x000fe20000000a00 */
[----:B------:R-:W-:Y:S01]  /*14b80*/  UMOV UR32, 0x0 ;  /* 0x0000000000207882 */ /* 0x000fe20000000000 */
[----:B------:R-:W-:Y:S01]  /*14b90*/  MOV R10, UR16 ;  /* 0x00000010000a7c02 */ /* 0x000fe20008000f00 */
[----:B------:R-:W-:Y:S01]  /*14ba0*/  UMOV UR33, 0x14f00000 ;  /* 0x14f0000000217882 */ /* 0x000fe20000000000 */
[----:B------:R-:W-:Y:S01]  /*14bb0*/  MOV R9, UR17 ;  /* 0x0000001100097c02 */ /* 0x000fe20008000f00 */
[----:B------:R-:W-:Y:S01]  /*14bc0*/  UMOV UR18, URZ ;  /* 0x0000003f00127c82 */ /* 0x000fe20008000000 */
[----:B------:R-:W-:Y:S01]  /*14bd0*/  UMOV UR25, 0x20 ;  /* 0x0000002000197882 */ /* 0x000fe20000000000 */
[----:B------:R-:W-:Y:S01]  /*14be0*/  UMOV UR34, 0x0 ;  /* 0x0000000000227882 */ /* 0x000fe20000000000 */
[----:B------:R-:W-:Y:S01]  /*14bf0*/  UMOV UR35, 0x10000000 ;  /* 0x1000000000237882 */ /* 0x000fe20000000000 */
[----:B------:R-:W-:Y:S01]  /*14c00*/  UMOV UR13, UR21 ;  /* 0x00000015000d7c82 */ /* 0x000fe20008000000 */
[----:B------:R-:W-:Y:S01]  /*14c10*/  USHF.L.U32 UR19, UR19, 0x7, URZ ;  /* 0x0000000713137899 */ /* 0x000fe2000800063f */
[----:B------:R-:W-:Y:S01]  /*14c20*/  MOV R19, RZ ;  /* 0x000000ff00137202 */ /* 0x000fe20000000f00 */
[----:B------:R-:W-:Y:S01]  /*14c30*/  UMOV UR10, UR18 ;  /* 0x00000012000a7c82 */ /* 0x000fe20008000000 */
[----:B------:R-:W-:Y:S01]  /*14c40*/  UMOV UR27, UR11 ;  /* 0x0000000b001b7c82 */ /* 0x000fe20008000000 */
[----:B------:R-:W-:Y:S01]  /*14c50*/  UIADD3 UR9, UP0, UR19, UR14, URZ ;  /* 0x0000000e13097290 */ /* 0x000fe2000ff1e03f */
[----:B------:R-:W-:Y:S01]  /*14c60*/  UMOV UR28, UR12 ;  /* 0x0000000c001c7c82 */ /* 0x000fe20008000000 */
[----:B------:R-:W-:-:S02]  /*14c70*/  UMOV UR29, UR21 ;  /* 0x00000015001d7c82 */ /* 0x000fc40008000000 */
[----:B------:R-:W-:Y:S02]  /*14c80*/  ULEA.HI.X.SX32 UR8, UR19, UR8, 0x1, UP0 ;  /* 0x0000000813087291 */ /* 0x000fe400080f0e3f */
[----:B-1----:R-:W-:Y:S01]  /*14c90*/  IMAD.U32 R3, RZ, RZ, UR9 ;  /* 0x00000009ff037e24 */ /* 0x002fe2000f8e00ff */
[----:B------:R-:W-:Y:S01]  /*14ca0*/  UMOV UR26, UR18 ;  /* 0x00000012001a7c82 */ /* 0x000fe20008000000 */
[----:B--2---:R-:W-:Y:S01]  /*14cb0*/  IMAD.MOV.U32 R8, RZ, RZ, R12 ;  /* 0x000000ffff087224 */ /* 0x004fe200078e000c */
[----:B------:R-:W-:Y:S01]  /*14cc0*/  MOV R7, R13 ;  /* 0x0000000d00077202 */ /* 0x000fe20000000f00 */
[----:B------:R-:W-:Y:S01]  /*14cd0*/  IMAD.U32 R6, RZ, RZ, UR9 ;  /* 0x00000009ff067e24 */ /* 0x000fe2000f8e00ff */
[----:B------:R-:W-:Y:S02]  /*14ce0*/  LEA R2, P1, R3, R10, 0x2 ;  /* 0x0000000a03027211 */ /* 0x000fe400078210ff */
[----:B------:R-:W-:Y:S02]  /*14cf0*/  MOV R3, UR8 ;  /* 0x0000000800037c02 */ /* 0x000fe40008000f00 */
[----:B------:R-:W-:-:S02]  /*14d00*/  R2UR UR22, R2 ;  /* 0x00000000021672ca */ /* 0x000fc400000e0000 */
[----:B------:R-:W-:Y:S02]  /*14d10*/  IADD3 R2, P2, R8, 0x2f0, RZ ;  /* 0x000002f008027810 */ /* 0x000fe40007f5e0ff */
[----:B------:R-:W-:Y:S01]  /*14d20*/  LEA.HI.X R3, R6, R9, R3, 0x2, P1 ;  /* 0x0000000906037211 */ /* 0x000fe200008f1403 */
[----:B------:R-:W-:Y:S01]  /*14d30*/  VIADD R6, R0, 0xffffffff ;  /* 0xffffffff00067836 */ /* 0x000fe20000000000 */
[----:B------:R-:W-:Y:S02]  /*14d40*/  R2UR UR42, R2 ;  /* 0x00000000022a72ca */ /* 0x000fe400000e0000 */
[----:B------:R-:W-:Y:S02]  /*14d50*/  IADD3 R2, P3, R8, 0x3f0, RZ ;  /* 0x000003f008027810 */ /* 0x000fe40007f7e0ff */
[----:B------:R-:W-:Y:S01]  /*14d60*/  R2UR UR8, R16 ;  /* 0x00000000100872ca */ /* 0x000fe200000e0000 */
[----:B------:R1:W-:Y:S01]  /*14d70*/  STL [R1], R6 ;  /* 0x0000000601007387 */ /* 0x0003e20000100800 */
[----:B------:R-:W-:-:S02]  /*14d80*/  R2UR UR44, R2 ;  /* 0x00000000022c72ca */ /* 0x000fc400000e0000 */
[----:B------:R-:W-:Y:S02]  /*14d90*/  IADD3 R2, P1, R8, 0xf0, RZ ;  /* 0x000000f008027810 */ /* 0x000fe40007f3e0ff */
[----:B------:R-:W-:Y:S02]  /*14da0*/  R2UR UR23, R3 ;  /* 0x00000000031772ca */ /* 0x000fe400000e0000 */
[----:B------:R-:W-:Y:S01]  /*14db0*/  IADD3.X R5, RZ, R7, RZ, P2, !PT ;  /* 0x00000007ff057210 */ /* 0x000fe200017fe4ff */
[--C-:B------:R-:W-:Y:S01]  /*14dc0*/  IMAD.X R3, RZ, RZ, R7.reuse, P1 ;  /* 0x000000ffff037224 */ /* 0x100fe200008e0607 */
[----:B------:R-:W-:Y:S02]  /*14dd0*/  R2UR UR30, R2 ;  /* 0x00000000021e72ca */ /* 0x000fe400000e0000 */
[----:B------:R-:W-:Y:S01]  /*14de0*/  R2UR UR43, R5 ;  /* 0x00000000052b72ca */ /* 0x000fe200000e0000 */
[----:B------:R-:W-:Y:S01]  /*14df0*/  IMAD.X R5, RZ, RZ, R7, P3 ;  /* 0x000000ffff057224 */ /* 0x000fe200018e0607 */
[----:B------:R-:W-:Y:S01]  /*14e00*/  R2UR UR31, R3 ;  /* 0x00000000031f72ca */ /* 0x000fe200000e0000 */
[----:B------:R-:W-:Y:S01]  /*14e10*/  UIADD3 UR16, UR8, 0x10000, URZ ;  /* 0x0001000008107890 */ /* 0x000fe2000fffe03f */
[----:B------:R-:W-:Y:S01]  /*14e20*/  ISETP.GE.AND P1, PT, R4, R6, PT ;  /* 0x000000060400720c */ /* 0x000fe20003f26270 */
[----:B------:R-:W-:Y:S01]  /*14e30*/  UIADD3 UR17, UR8, 0x30c10, URZ ;  /* 0x00030c1008117890 */ /* 0x000fe2000fffe03f */
[----:B------:R-:W-:Y:S01]  /*14e40*/  R2UR UR45, R5 ;  /* 0x00000000052d72ca */ /* 0x000fe200000e0000 */
[----:B------:R-:W-:Y:S01]  /*14e50*/  UIADD3 UR40, UR8, 0x20000, URZ ;  /* 0x0002000008287890 */ /* 0x000fe2000fffe03f */
[----:B------:R-:W-:Y:S01]  /*14e60*/  MOV R5, 0x8000 ;  /* 0x0000800000057802 */ /* 0x000fe20000000f00 */
[----:B------:R-:W-:-:S02]  /*14e70*/  UIADD3 UR9, UR8, 0x30c00, URZ ;  /* 0x00030c0008097890 */ /* 0x000fc4000fffe03f */
[----:B------:R-:W-:Y:S01]  /*14e80*/  UIADD3 UR24, UR8, 0x4000, URZ ;  /* 0x0000400008187890 */ /* 0x000fe2000fffe03f */
[----:B------:R-:W-:-:S03]  /*14e90*/  UMOV UR41, UR17 ;  /* 0x0000001100297c82 */ /* 0x000fc60008000000 */
        /* <DEDUP_REMOVED lines=9> */
[----:B------:R-:W-:-:S03]  /*14f30*/  IMAD.MOV.U32 R11, RZ, RZ, 0x1 ;  /* 0x00000001ff0b7424 */ /* 0x000fc600078e00ff */
[----:B------:R-:W-:Y:S01]  /*14f40*/  IMAD.IADD R20, R5, 0x1, R0 ;  /* 0x0000000105147824 */ /* 0x000fe200078e0200 */
[----:B------:R-:W-:Y:S02]  /*14f50*/  IADD3 R5, R0, -0x2, RZ ;  /* 0xfffffffe00057810 */ /* 0x000fe40007ffe0ff */
[-C--:B------:R-:W-:Y:S02]  /*14f60*/  MOV R0, R4.reuse ;  /* 0x0000000400007202 */ /* 0x080fe40000000f00 */
[----:B------:R-:W-:Y:S02]  /*14f70*/  ISETP.NE.AND P1, PT, R5, R4, PT ;  /* 0x000000040500720c */ /* 0x000fe40003f25270 */
[----:B------:R-:W-:-:S05]  /*14f80*/  LOP3.LUT R5, R20, 0x1, RZ, 0xc0, !PT ;  /* 0x0000000114057812 */ /* 0x000fca00078ec0ff */
[----:B------:R2:W-:Y:S01]  /*14f90*/  STL [R1+0x4], R5 ;  /* 0x0000040501007387 */ /* 0x0005e20000100800 */
[----:B-1----:R-:W-:-:S05]  /*14fa0*/  LOP3.LUT R6, R12, 0x1f, RZ, 0xc0, !PT ;  /* 0x0000001f0c067812 */ /* 0x002fca00078ec0ff */
[----:B--2---:R-:W-:Y:S05]  /*14fb0*/  @!P1 BRA `(.L_x_1314) ;  /* 0x0000000800389947 */ /* 0x004fea0003800000 */
[----:B------:R-:W-:Y:S01]  /*14fc0*/  IMAD.IADD R20, R20, 0x1, -R5 ;  /* 0x0000000114147824 */ /* 0x000fe200078e0a05 */
[----:B------:R-:W-:Y:S01]  /*14fd0*/  MOV R0, R4 ;  /* 0x0000000400007202 */ /* 0x000fe20000000f00 */
[----:B------:R-:W-:-:S07]  /*14fe0*/  IMAD.MOV.U32 R11, RZ, RZ, 0x1 ;  /* 0x00000001ff0b7424 */ /* 0x000fce00078e00ff */
.L_x_1323:
[----:B--234-:R-:W-:-:S04]  /*14ff0*/  SHF.L.U32 R21, R11, 0x1f, RZ ;  /* 0x0000001f0b157819 */ /* 0x01cfc800000006ff */
[----:B------:R-:W1:Y:S02]  /*15000*/  SYNCS.PHASECHK.TRANS64.TRYWAIT P1, [R16+URZ+0x30c40], R21 ;  /* 0x030c4015100075a7 */ /* 0x000e64000802017f */
[----:B-1----:R-:W-:Y:S05]  /*15010*/  @!P1 BRA `(.L_x_1315) ;  /* 0x0000001400b09947 */ /* 0x002fea0003800000 */
.L_x_1349:
[----:B------:R-:W-:Y:S05]  /*15020*/  @P0 BRA `(.L_x_1316) ;  /* 0x0000000000140947 */ /* 0x000fea0003800000 */
[----:B------:R-:W-:Y:S02]  /*15030*/  ISETP.NE.AND P1, PT, R6, RZ, PT ;  /* 0x000000ff0600720c */ /* 0x000fe40003f25270 */
[----:B------:R-:W-:-:S04]  /*15040*/  MOV R3, 0x4200 ;  /* 0x0000420000037802 */ /* 0x000fc80000000f00 */
[----:B------:R2:W-:Y:S07]  /*15050*/  SYNCS.ARRIVE.TRANS64 RZ, [R16+URZ+0x30c30], R3 ;  /* 0x030c300310ff79a7 */ /* 0x0005ee000800003f */
[----:B------:R-:W-:Y:S05]  /*15060*/  @!P1 BRA `(.L_x_1316) ;  /* 0x0000000000049947 */ /* 0x000fea0003800000 */
[----:B------:R-:W-:Y:S01]  /*15070*/  BPT.TRAP 0x1 ;  /* 0x000000040000795c */ /* 0x000fe20000300000 */
.L_x_1316:
[----:B------:R-:W2:Y:S01]  /*15080*/  LDC.64 R12, c[0x0][0x728] ;  /* 0x0001ca00ff0c7b82 */ /* 0x000ea20000000a00 */
[----:B------:R-:W-:Y:S01]  /*15090*/  IMAD.SHL.U32 R18, R0, 0x80, RZ ;  /* 0x0000008000127824 */ /* 0x000fe200078e00ff */
[----:B------:R-:W-:Y:S01]  /*150a0*/  R2UR UR8, R16 ;  /* 0x00000000100872ca */ /* 0x000fe200000e0000 */
[----:B------:R-:W-:Y:S01]  /*150b0*/  UMOV UR26, 0x0 ;  /* 0x00000000001a7882 */ /* 0x000fe20000000000 */
[----:B------:R-:W-:Y:S01]  /*150c0*/  UMOV UR27, 0x14f00000 ;  /* 0x14f00000001b7882 */ /* 0x000fe20000000000 */
[----:B------:R-:W-:Y:S01]  /*150d0*/  UMOV UR18, URZ ;  /* 0x0000003f00127c82 */ /* 0x000fe20008000000 */
[C---:B------:R-:W-:Y:S01]  /*150e0*/  IADD3 R2, P1, R18.reuse, UR6, RZ ;  /* 0x0000000612027c10 */ /* 0x040fe2000ff3e0ff */
[----:B------:R-:W-:Y:S01]  /*150f0*/  UMOV UR10, 0x20 ;  /* 0x00000020000a7882 */ /* 0x000fe20000000000 */
[----:B------:R-:W3:Y:S01]  /*15100*/  LDC.64 R4, c[0x0][0x198] ;  /* 0x00006600ff047b82 */ /* 0x000ee20000000a00 */
[----:B------:R-:W-:-:S06]  /*15110*/  R2UR UR19, R18 ;  /* 0x00000000121372ca */ /* 0x000fcc00000e0000 */
[----:B------:R-:W-:Y:S02]  /*15120*/  UIADD3 UR16, UR8, 0x18000, URZ ;  /* 0x0001800008107890 */ /* 0x000fe4000fffe03f */
[----:B------:R-:W-:Y:S02]  /*15130*/  UIADD3 UR17, UR8, 0x30c30, URZ ;  /* 0x00030c3008117890 */ /* 0x000fe4000fffe03f */
[----:B------:R-:W-:Y:S01]  /*15140*/  UIADD3 UR8, UR8, 0x20400, URZ ;  /* 0x0002040008087890 */ /* 0x000fe2000fffe03f */
[----:B--2---:R-:W-:-:S04]  /*15150*/  LEA R3, P2, R2, R12, 0x2 ;  /* 0x0000000c02037211 */ /* 0x004fc800078410ff */
[----:B------:R-:W-:Y:S01]  /*15160*/  UMOV UR9, UR17 ;  /* 0x0000001100097c82 */ /* 0x000fe20008000000 */
[----:B------:R-:W-:Y:S02]  /*15170*/  R2UR UR22, R3 ;  /* 0x00000000031672ca */ /* 0x000fe400000e0000 */
[----:B------:R-:W-:Y:S02]  /*15180*/  LEA.HI.X.SX32 R3, R18, R14, 0x1, P1 ;  /* 0x0000000e12037211 */ /* 0x000fe400008f0eff */
[----:B---3--:R-:W-:Y:S01]  /*15190*/  MOV R8, R4 ;  /* 0x0000000400087202 */ /* 0x008fe20000000f00 */
        /* <DEDUP_REMOVED lines=11> */
.L_x_1350:
[----:B------:R-:W-:Y:S05]  /*15250*/  @P0 BRA `(.L_x_1318) ;  /* 0x0000000000140947 */ /* 0x000fea0003800000 */
[----:B------:R-:W-:Y:S01]  /*15260*/  ISETP.NE.AND P1, PT, R6, RZ, PT ;  /* 0x000000ff0600720c */ /* 0x000fe20003f25270 */
[----:B------:R-:W-:-:S04]  /*15270*/  IMAD.MOV.U32 R2, RZ, RZ, 0x4200 ;  /* 0x00004200ff027424 */ /* 0x000fc800078e00ff */
[----:B------:R3:W-:Y:S08]  /*15280*/  SYNCS.ARRIVE.TRANS64 RZ, [R16+URZ+0x30c18], R2 ;  /* 0x030c180210ff79a7 */ /* 0x0007f0000800003f */
[----:B------:R-:W-:Y:S05]  /*15290*/  @!P1 BRA `(.L_x_1318) ;  /* 0x0000000000049947 */ /* 0x000fea0003800000 */
[----:B------:R-:W-:Y:S01]  /*152a0*/  BPT.TRAP 0x1 ;  /* 0x000000040000795c */ /* 0x000fe20000300000 */
.L_x_1318:
[----:B------:R-:W-:Y:S01]  /*152b0*/  IADD3 R18, R18, 0x80, RZ ;  /* 0x0000008012127810 */ /* 0x000fe20007ffe0ff */
[----:B------:R-:W-:Y:S01]  /*152c0*/  ULDC.64 UR8, c[0x0][0x700] ;  /* 0x0001c00000087ab9 */ /* 0x000fe20000000a00 */
[----:B------:R-:W-:Y:S01]  /*152d0*/  R2UR UR24, R16 ;  /* 0x00000000101872ca */ /* 0x000fe200000e0000 */
[----:B------:R-:W-:Y:S01]  /*152e0*/  IMAD.U32 R10, RZ, RZ, UR8 ;  /* 0x00000008ff0a7e24 */ /* 0x000fe2000f8e00ff */
[----:B---3--:R-:W-:Y:S01]  /*152f0*/  IADD3 R2, P1, R18, UR14, RZ ;  /* 0x0000000e12027c10 */ /* 0x008fe2000ff3e0ff */
[----:B------:R-:W-:Y:S01]  /*15300*/  UMOV UR22, 0x0 ;  /* 0x0000000000167882 */ /* 0x000fe20000000000 */
[----:B------:R-:W-:Y:S01]  /*15310*/  SHF.R.S32.HI R17, RZ, 0x1f, R18 ;  /* 0x0000001fff117819 */ /* 0x000fe20000011412 */
[----:B------:R-:W-:Y:S01]  /*15320*/  UMOV UR23, 0x14f00000 ;  /* 0x14f0000000177882 */ /* 0x000fe20000000000 */
[----:B------:R-:W-:Y:S01]  /*15330*/  LEA R3, P2, R2, R10, 0x2 ;  /* 0x0000000a02037211 */ /* 0x000fe200078410ff */
[----:B------:R-:W-:Y:S01]  /*15340*/  UMOV UR18, URZ ;  /* 0x0000003f00127c82 */ /* 0x000fe20008000000 */
[----:B------:R-:W-:Y:S01]  /*15350*/  MOV R9, UR9 ;  /* 0x0000000900097c02 */ /* 0x000fe20008000f00 */
[----:B------:R-:W-:Y:S01]  /*15360*/  UMOV UR10, 0x20 ;  /* 0x00000020000a7882 */ /* 0x000fe20000000000 */
[----:B------:R-:W-:Y:S01]  /*15370*/  R2UR UR26, R3 ;  /* 0x00000000031a72ca */ /* 0x000fe200000e0000 */
[----:B------:R-:W-:Y:S01]  /*15380*/  IMAD.X R3, R17, 0x1, R15, P1 ;  /* 0x0000000111037824 */ /* 0x000fe200008e060f */
[----:B------:R-:W-:Y:S01]  /*15390*/  R2UR UR19, R18 ;  /* 0x00000000121372ca */ /* 0x000fe200000e0000 */
[----:B------:R-:W-:-:S02]  /*153a0*/  UIADD3 UR16, UR24, 0x14000, URZ ;  /* 0x0001400018107890 */ /* 0x000fc4000fffe03f */
[----:B------:R-:W-:Y:S01]  /*153b0*/  UIADD3 UR17, UR24, 0x30c18, URZ ;  /* 0x00030c1818117890 */ /* 0x000fe2000fffe03f */
[----:B------:R-:W-:Y:S01]  /*153c0*/  LEA.HI.X R3, R2, R9, R3, 0x2, P2 ;  /* 0x0000000902037211 */ /* 0x000fe200010f1403 */
[----:B------:R-:W-:Y:S01]  /*153d0*/  UIADD3 UR24, UR24, 0x20200, URZ ;  /* 0x0002020018187890 */ /* 0x000fe2000fffe03f */
[----:B------:R-:W-:Y:S02]  /*153e0*/  IADD3 R2, P1, R8, 0xf0, RZ ;  /* 0x000000f008027810 */ /* 0x000fe40007f3e0ff */
[----:B------:R-:W-:Y:S02]  /*153f0*/  R2UR UR27, R3 ;  /* 0x00000000031b72ca */ /* 0x000fe400000e0000 */
[----:B------:R-:W-:Y:S01]  /*15400*/  IADD3.X R3, RZ, R7, RZ, P1, !PT ;  /* 0x00000007ff037210 */ /* 0x000fe20000ffe4ff */
[----:B------:R-:W-:Y:S01]  /*15410*/  UMOV UR25, UR17 ;  /* 0x0000001100197c82 */ /* 0x000fe20008000000 */
[----:B------:R-:W-:Y:S02]  /*15420*/  R2UR UR8, R2 ;  /* 0x00000000020872ca */ /* 0x000fe400000e0000 */
[----:B------:R-:W-:-:S13]  /*15430*/  R2UR UR9, R3 ;  /* 0x00000000030972ca */ /* 0x000fda00000e0000 */
[----:B------:R3:W-:Y:S01]  /*15440*/  UTMALDG.4D [UR16], [UR8], desc[UR22] ;  /* 0x00001610080075b4 */ /* 0x0007e20008019000 */
[----:B------:R3:W-:Y:S01]  /*15450*/  UBLKCP.S.G [UR24], [UR26], UR10 ;  /* 0x000000181a0073ba */ /* 0x0007e2000800020a */
[----:B------:R-:W4:Y:S02]  /*15460*/  SYNCS.PHASECHK.TRANS64.TRYWAIT P1, [R16+URZ+0x30c48], R21 ;  /* 0x030c4815100075a7 */ /* 0x000f24000802017f */
[----:B---34-:R-:W-:Y:S05]  /*15470*/  @!P1 BRA `(.L_x_1319) ;  /* 0x0000001000c09947 */ /* 0x018fea0003800000 */
.L_x_1351:
[----:B------:R-:W-:Y:S05]  /*15480*/  @P0 BRA `(.L_x_1320) ;  /* 0x0000000000140947 */ /* 0x000fea0003800000 */
[----:B------:R-:W-:Y:S01]  /*15490*/  ISETP.NE.AND P1, PT, R6, RZ, PT ;  /* 0x000000ff0600720c */ /* 0x000fe20003f25270 */
[----:B-123--:R-:W-:-:S04]  /*154a0*/  IMAD.MOV.U32 R21, RZ, RZ, 0x4200 ;  /* 0x00004200ff157424 */ /* 0x00efc800078e00ff */
[----:B------:R4:W-:Y:S08]  /*154b0*/  SYNCS.ARRIVE.TRANS64 RZ, [R16+URZ+0x30c38], R21 ;  /* 0x030c381510ff79a7 */ /* 0x0009f0000800003f */
[----:B------:R-:W-:Y:S05]  /*154c0*/  @!P1 BRA `(.L_x_1320) ;  /* 0x0000000000049947 */ /* 0x000fea0003800000 */
[----:B------:R-:W-:Y:S01]  /*154d0*/  BPT.TRAP 0x1 ;  /* 0x000000040000795c */ /* 0x000fe20000300000 */
.L_x_1320:
[C---:B------:R-:W-:Y:S01]  /*154e0*/  R2UR UR19, R18.reuse ;  /* 0x00000000121372ca */ /* 0x040fe200000e0000 */
[----:B------:R-:W-:Y:S01]  /*154f0*/  UMOV UR22, 0x0 ;  /* 0x0000000000167882 */ /* 0x000fe20000000000 */
[----:B------:R-:W-:Y:S01]  /*15500*/  IADD3 R18, P1, R18, UR6, RZ ;  /* 0x0000000612127c10 */ /* 0x000fe2000ff3e0ff */
        /* <DEDUP_REMOVED lines=19> */
[----:B------:R-:W5:Y:S02]  /*15640*/  SYNCS.PHASECHK.TRANS64.TRYWAIT P1, [R16+URZ+0x30c20], R5 ;  /* 0x030c2005100075a7 */ /* 0x000f64000802017f */
[----:B-1---5:R-:W-:Y:S05]  /*15650*/  @!P1 BRA `(.L_x_1321) ;  /* 0x00000010005c9947 */ /* 0x022fea0003800000 */
.L_x_1353:
[----:B------:R-:W-:Y:S05]  /*15660*/  @P0 BRA `(.L_x_1322) ;  /* 0x0000000000140947 */ /* 0x000fea0003800000 */
[----:B------:R-:W-:Y:S01]  /*15670*/  ISETP.NE.AND P1, PT, R6, RZ, PT ;  /* 0x000000ff0600720c */ /* 0x000fe20003f25270 */
[----:B------:R-:W-:-:S04]  /*15680*/  IMAD.MOV.U32 R5, RZ, RZ, 0x4200 ;  /* 0x00004200ff057424 */ /* 0x000fc800078e00ff */
[----:B------:R1:W-:Y:S08]  /*15690*/  SYNCS.ARRIVE.TRANS64 RZ, [R16+URZ+0x30c10], R5 ;  /* 0x030c100510ff79a7 */ /* 0x0003f0000800003f */
[----:B------:R-:W-:Y:S05]  /*156a0*/  @!P1 BRA `(.L_x_1322) ;  /* 0x0000000000049947 */ /* 0x000fea0003800000 */
[----:B------:R-:W-:Y:S01]  /*156b0*/  BPT.TRAP 0x1 ;  /* 0x000000040000795c */ /* 0x000fe20000300000 */
.L_x_1322:
[----:B------:R-:W-:Y:S01]  /*156c0*/  R2UR UR10, R0 ;  /* 0x00000000000a72ca */ /* 0x000fe200000e0000 */
[----:B------:R-:W-:Y:S01]  /*156d0*/  VIADD R20, R20, 0xfffffffe ;  /* 0xfffffffe14147836 */ /* 0x000fe20000000000 */
[----:B------:R-:W-:Y:S01]  /*156e0*/  R2UR UR8, R15 ;  /* 0x000000000f0872ca */ /* 0x000fe200000e0000 */
[----:B------:R-:W-:Y:S01]  /*156f0*/  UMOV UR22, 0x0 ;  /* 0x0000000000167882 */ /* 0x000fe20000000000 */
[----:B------:R-:W-:Y:S01]  /*15700*/  R2UR UR24, R16 ;  /* 0x00000000101872ca */ /* 0x000fe200000e0000 */
[----:B------:R-:W-:Y:S01]  /*15710*/  UMOV UR23, 0x14f00000 ;  /* 0x14f0000000177882 */ /* 0x000fe20000000000 */
[----:B------:R-:W-:Y:S01]  /*15720*/  UMOV UR18, URZ ;  /* 0x0000003f00127c82 */ /* 0x000fe20008000000 */
[----:B------:R-:W-:-:S06]  /*15730*/  UMOV UR13, 0x20 ;  /* 0x00000020000d7882 */ /* 0x000fcc0000000000 */
[----:B------:R-:W-:-:S04]  /*15740*/  UIADD3 UR10, UR10, 0x2, URZ ;  /* 0x000000020a0a7890 */ /* 0x000fc8000fffe03f */
[----:B------:R-:W-:Y:S02]  /*15750*/  USHF.L.U32 UR19, UR10, 0x7, URZ ;  /* 0x000000070a137899 */ /* 0x000fe4000800063f */
[----:B------:R-:W-:Y:S02]  /*15760*/  UIADD3 UR16, UR24, 0x10000, URZ ;  /* 0x0001000018107890 */ /* 0x000fe4000fffe03f */
[----:B------:R-:W-:Y:S02]  /*15770*/  UIADD3 UR9, UP0, UR19, UR14, URZ ;  /* 0x0000000e13097290 */ /* 0x000fe4000ff1e03f */
[----:B------:R-:W-:Y:S02]  /*15780*/  UIADD3 UR17, UR24, 0x30c10, URZ ;  /* 0x00030c1018117890 */ /* 0x000fe4000fffe03f */
[----:B------:R-:W-:Y:S02]  /*15790*/  ULEA.HI.X.SX32 UR8, UR19, UR8, 0x1, UP0 ;  /* 0x0000000813087291 */ /* 0x000fe400080f0e3f */
[----:B-1----:R-:W-:Y:S01]  /*157a0*/  MOV R5, UR9 ;  /* 0x0000000900057c02 */ /* 0x002fe20008000f00 */
[----:B------:R-:W-:-:S02]  /*157b0*/  UIADD3 UR24, UR24, 0x20000, URZ ;  /* 0x0002000018187890 */ /* 0x000fc4000fffe03f */
[----:B------:R-:W-:Y:S01]  /*157c0*/  UMOV UR25, UR17 ;  /* 0x0000001100197c82 */ /* 0x000fe20008000000 */
[----:B------:R-:W-:Y:S02]  /*157d0*/  LEA R0, P1, R5, R10, 0x2 ;  /* 0x0000000a05007211 */ /* 0x000fe400078210ff */
[----:B------:R-:W-:Y:S02]  /*157e0*/  MOV R4, UR8 ;  /* 0x0000000800047c02 */ /* 0x000fe40008000f00 */
[----:B------:R-:W-:Y:S01]  /*157f0*/  R2UR UR26, R0 ;  /* 0x00000000001a72ca */ /* 0x000fe200000e0000 */
[----:B------:R-:W-:Y:S01]  /*15800*/  IMAD.U32 R0, RZ, RZ, UR9 ;  /* 0x00000009ff007e24 */ /* 0x000fe2000f8e00ff */
[----:B------:R-:W-:Y:S02]  /*15810*/  R2UR UR8, R2 ;  /* 0x00000000020872ca */ /* 0x000fe400000e0000 */
[----:B------:R-:W-:Y:S02]  /*15820*/  R2UR UR9, R3 ;  /* 0x00000000030972ca */ /* 0x000fe400000e0000 */
[----:B------:R-:W-:-:S02]  /*15830*/  LEA.HI.X R0, R0, R9, R4, 0x2, P1 ;  /* 0x0000000900007211 */ /* 0x000fc400008f1404 */
[----:B------:R-:W-:Y:S02]  /*15840*/  ISETP.NE.AND P1, PT, R20, RZ, PT ;  /* 0x000000ff1400720c */ /* 0x000fe40003f25270 */
[----:B------:R-:W-:Y:S02]  /*15850*/  R2UR UR27, R0 ;  /* 0x00000000001b72ca */ /* 0x000fe400000e0000 */
[----:B------:R-:W-:-:S05]  /*15860*/  MOV R0, UR10 ;  /* 0x0000000a00007c02 */ /* 0x000fca0008000f00 */
[----:B------:R1:W-:Y:S06]  /*15870*/  UTMALDG.4D [UR16], [UR8], desc[UR22] ;  /* 0x00001610080075b4 */ /* 0x0003ec0008019000 */
[----:B------:R1:W-:Y:S02]  /*15880*/  UBLKCP.S.G [UR24], [UR26], UR13 ;  /* 0x000000181a0073ba */ /* 0x0003e4000800020d */
[----:B-1----:R-:W-:Y:S05]  /*15890*/  @P1 BRA `(.L_x_1323) ;  /* 0xfffffff400d41947 */ /* 0x002fea000383ffff */
.L_x_1314:
[----:B------:R-:W2:Y:S02]  /*158a0*/  LDL.LU R4, [R1+0x4] ;  /* 0x0000040001047983 */ /* 0x000ea40000300800 */
[----:B--2---:R-:W-:Y:S02]  /*158b0*/  ISETP.NE.AND P1, PT, R4, RZ, PT ;  /* 0x000000ff0400720c */ /* 0x004fe40003f25270 */
[----:B------:R2:W5:Y:S11]  /*158c0*/  LDL R4, [R1] ;  /* 0x0000000001047983 */ /* 0x0005760000100800 */
[----:B--2---:R-:W-:Y:S05]  /*158d0*/  @!P1 BRA `(.L_x_1313) ;  /* 0x0000000400109947 */ /* 0x004fea0003800000 */
[----:B------:R-:W-:-:S04]  /*158e0*/  SHF.L.U32 R13, R11, 0x1f, RZ ;  /* 0x0000001f0b0d7819 */ /* 0x000fc800000006ff */
[----:B------:R-:W1:Y:S02]  /*158f0*/  SYNCS.PHASECHK.TRANS64.TRYWAIT P1, [R16+URZ+0x30c40], R13 ;  /* 0x030c400d100075a7 */ /* 0x000e64000802017f */
[----:B-1----:R-:W-:Y:S05]  /*15900*/  @!P1 BRA `(.L_x_1324) ;  /* 0x0000000c00c89947 */ /* 0x002fea0003800000 */
.L_x_1354:
[----:B------:R-:W-:Y:S05]  /*15910*/  @P0 BRA `(.L_x_1325) ;  /* 0x0000000000140947 */ /* 0x000fea0003800000 */
[----:B------:R-:W-:Y:S01]  /*15920*/  ISETP.NE.AND P1, PT, R6, RZ, PT ;  /* 0x000000ff0600720c */ /* 0x000fe20003f25270 */
[----:B------:R-:W-:-:S04]  /*15930*/  IMAD.MOV.U32 R5, RZ, RZ, 0x4200 ;  /* 0x00004200ff057424 */ /* 0x000fc800078e00ff */
[----:B------:R2:W-:Y:S08]  /*15940*/  SYNCS.ARRIVE.TRANS64 RZ, [R16+URZ+0x30c30], R5 ;  /* 0x030c300510ff79a7 */ /* 0x0005f0000800003f */
[----:B------:R-:W-:Y:S05]  /*15950*/  @!P1 BRA `(.L_x_1325) ;  /* 0x0000000000049947 */ /* 0x000fea0003800000 */
[----:B------:R-:W-:Y:S01]  /*15960*/  BPT.TRAP 0x1 ;  /* 0x000000040000795c */ /* 0x000fe20000300000 */
.L_x_1325:
[----:B--2--5:R-:W2:Y:S01]  /*15970*/  LDC.64 R4, c[0x0][0x728] ;  /* 0x0001ca00ff047b82 */ /* 0x024ea20000000a00 */
[----:B------:R-:W-:Y:S01]  /*15980*/  SHF.L.U32 R17, R0, 0x7, RZ ;  /* 0x0000000700117819 */ /* 0x000fe200000006ff */
[----:B------:R-:W-:Y:S01]  /*15990*/  UMOV UR22, 0x0 ;  /* 0x0000000000167882 */ /* 0x000fe20000000000 */
[----:B------:R-:W-:Y:S01]  /*159a0*/  R2UR UR24, R16 ;  /* 0x00000000101872ca */ /* 0x000fe200000e0000 */
[----:B------:R-:W-:Y:S01]  /*159b0*/  UMOV UR23, 0x14f00000 ;  /* 0x14f0000000177882 */ /* 0x000fe20000000000 */
[C---:B------:R-:W-:Y:S01]  /*159c0*/  IADD3 R0, P1, R17.reuse, UR6, RZ ;  /* 0x0000000611007c10 */ /* 0x040fe2000ff3e0ff */
[----:B------:R-:W-:Y:S01]  /*159d0*/  UMOV UR18, URZ ;  /* 0x0000003f00127c82 */ /* 0x000fe20008000000 */
[----:B------:R-:W-:Y:S01]  /*159e0*/  R2UR UR19, R17 ;  /* 0x00000000111372ca */ /* 0x000fe200000e0000 */
[----:B------:R-:W-:-:S08]  /*159f0*/  UMOV UR10, 0x20 ;  /* 0x00000020000a7882 */ /* 0x000fd00000000000 */
        /* <DEDUP_REMOVED lines=15> */
[----:B------:R-:W1:Y:S02]  /*15af0*/  SYNCS.PHASECHK.TRANS64.TRYWAIT P1, [R16+URZ+0x30c28], R13 ;  /* 0x030c280d100075a7 */ /* 0x000e64000802017f */
[----:B-12---:R-:W-:Y:S05]  /*15b00*/  @!P1 BRA `(.L_x_1326) ;  /* 0x0000000c005c9947 */ /* 0x006fea0003800000 */
.L_x_1355:
[----:B------:R-:W-:Y:S05]  /*15b10*/  @P0 BRA `(.L_x_1327) ;  /* 0x0000000000140947 */ /* 0x000fea0003800000 */
[----:B------:R-:W-:Y:S02]  /*15b20*/  ISETP.NE.AND P0, PT, R6, RZ, PT ;  /* 0x000000ff0600720c */ /* 0x000fe40003f05270 */
[----:B------:R-:W-:-:S04]  /*15b30*/  MOV R5, 0x4200 ;  /* 0x0000420000057802 */ /* 0x000fc80000000f00 */
[----:B------:R2:W-:Y:S07]  /*15b40*/  SYNCS.ARRIVE.TRANS64 RZ, [R16+URZ+0x30c18], R5 ;  /* 0x030c180510ff79a7 */ /* 0x0005ee000800003f */
[----:B------:R-:W-:Y:S05]  /*15b50*/  @!P0 BRA `(.L_x_1327) ;  /* 0x0000000000048947 */ /* 0x000fea0003800000 */
[----:B------:R-:W-:Y:S01]  /*15b60*/  BPT.TRAP 0x1 ;  /* 0x000000040000795c */ /* 0x000fe20000300000 */
.L_x_1327:
        /* <DEDUP_REMOVED lines=11> */
[----:B--2---:R-:W-:Y:S01]  /*15c20*/  IMAD.U32 R5, RZ, RZ, UR9 ;  /* 0x00000009ff057e24 */ /* 0x004fe2000f8e00ff */
[----:B------:R-:W-:Y:S01]  /*15c30*/  MOV R0, UR9 ;  /* 0x0000000900007c02 */ /* 0x000fe20008000f00 */
[----:B------:R-:W-:Y:S01]  /*15c40*/  UIADD3 UR17, UR24, 0x30c18, URZ ;  /* 0x00030c1818117890 */ /* 0x000fe2000fffe03f */
[----:B------:R-:W-:Y:S01]  /*15c50*/  R2UR UR9, R3 ;  /* 0x00000000030972ca */ /* 0x000fe200000e0000 */
[----:B------:R-:W-:Y:S01]  /*15c60*/  IMAD.U32 R4, RZ, RZ, UR8 ;  /* 0x00000008ff047e24 */ /* 0x000fe2000f8e00ff */
[----:B------:R-:W-:Y:S01]  /*15c70*/  LEA R10, P0, R5, R10, 0x2 ;  /* 0x0000000a050a7211 */ /* 0x000fe200078010ff */
[----:B------:R-:W-:Y:S01]  /*15c80*/  UIADD3 UR24, UR24, 0x20200, URZ ;  /* 0x0002020018187890 */ /* 0x000fe2000fffe03f */
[----:B------:R-:W-:-:S02]  /*15c90*/  R2UR UR8, R2 ;  /* 0x00000000020872ca */ /* 0x000fc400000e0000 */
[----:B------:R-:W-:Y:S01]  /*15ca0*/  LEA.HI.X R9, R0, R9, R4, 0x2, P0 ;  /* 0x0000000900097211 */ /* 0x000fe200000f1404 */
[----:B------:R-:W-:Y:S01]  /*15cb0*/  UMOV UR25, UR17 ;  /* 0x0000001100197c82 */ /* 0x000fe20008000000 */
[----:B------:R2:W5:Y:S01]  /*15cc0*/  LDL.LU R4, [R1] ;  /* 0x0000000001047983 */ /* 0x0005620000300800 */
[----:B------:R-:W-:Y:S02]  /*15cd0*/  R2UR UR26, R10 ;  /* 0x000000000a1a72ca */ /* 0x000fe400000e0000 */
[----:B------:R-:W-:-:S06]  /*15ce0*/  R2UR UR27, R9 ;  /* 0x00000000091b72ca */ /* 0x000fcc00000e0000 */
[----:B------:R2:W-:Y:S07]  /*15cf0*/  UTMALDG.4D [UR16], [UR8], desc[UR22] ;  /* 0x00001610080075b4 */ /* 0x0005ee0008019000 */
[----:B------:R2:W-:Y:S02]  /*15d00*/  UBLKCP.S.G [UR24], [UR26], UR10 ;  /* 0x000000181a0073ba */ /* 0x0005e4000800020a */
[----:B--2---:R-:W-:-:S07]  /*15d10*/  MOV R19, 0x1 ;  /* 0x0000000100137802 */ /* 0x004fce0000000f00 */
.L_x_1313:
[----:B------:R-:W2:Y:S01]  /*15d20*/  S2R R0, SR_TID.X ;  /* 0x0000000000007919 */ /* 0x000ea20000002100 */
[----:B------:R-:W-:Y:S01]  /*15d30*/  IMAD R3, R19, 0x8, R16 ;  /* 0x0000000813037824 */ /* 0x000fe200078e0210 */
[----:B--2---:R-:W-:Y:S02]  /*15d40*/  LOP3.LUT R2, R0, 0x7f, RZ, 0xc0, !PT ;  /* 0x0000007f00027812 */ /* 0x004fe400078ec0ff */
[----:B------:R-:W-:Y:S02]  /*15d50*/  SHF.L.U32 R0, R11, 0x1f, RZ ;  /* 0x0000001f0b007819 */ /* 0x000fe400000006ff */
[----:B------:R-:W-:Y:S02]  /*15d60*/  ISETP.NE.AND P1, PT, R2, RZ, PT ;  /* 0x000000ff0200720c */ /* 0x000fe40003f25270 */
[----:B------:R-:W2:Y:S02]  /*15d70*/  SYNCS.PHASECHK.TRANS64.TRYWAIT P0, [R3+URZ+0x30c40], R0 ;  /* 0x030c4000030075a7 */ /* 0x000ea4000800017f */
[----:B--2---:R-:W-:Y:S09]  /*15d80*/  @!P0 BRA `(.L_x_1328) ;  /* 0x0000000800d08947 */ /* 0x004ff20003800000 */
.L_x_1356:
[----:B------:R-:W-:Y:S05]  /*15d90*/  @P1 BRA `(.L_x_1329) ;  /* 0x0000000000181947 */ /* 0x000fea0003800000 */
[----:B------:R-:W1:Y:S01]  /*15da0*/  S2R R2, SR_TID.X ;  /* 0x0000000000027919 */ /* 0x000e620000002100 */
[----:B--2---:R-:W-:-:S04]  /*15db0*/  MOV R0, 0x4200 ;  /* 0x0000420000007802 */ /* 0x004fc80000000f00 */
[----:B------:R2:W-:Y:S01]  /*15dc0*/  SYNCS.ARRIVE.TRANS64 RZ, [R3+URZ+0x30c30], R0 ;  /* 0x030c300003ff79a7 */ /* 0x0005e2000800003f */
[----:B-1----:R-:W-:-:S13]  /*15dd0*/  LOP3.LUT P0, RZ, R2, 0x1f, RZ, 0xc0, !PT ;  /* 0x0000001f02ff7812 */ /* 0x002fda000780c0ff */
[----:B--2---:R-:W-:Y:S05]  /*15de0*/  @!P0 BRA `(.L_x_1329) ;  /* 0x0000000000048947 */ /* 0x004fea0003800000 */
[----:B------:R-:W-:Y:S01]  /*15df0*/  BPT.TRAP 0x1 ;  /* 0x000000040000795c */ /* 0x000fe20000300000 */
.L_x_1329:
[----:B-----5:R-:W-:Y:S01]  /*15e00*/  R2UR UR19, R4 ;  /* 0x00000000041372ca */ /* 0x020fe200000e0000 */
[C---:B--2---:R-:W-:Y:S01]  /*15e10*/  IMAD R0, R19.reuse, 0x4000, R16 ;  /* 0x0000400013007824 */ /* 0x044fe200078e0210 */
[----:B-1----:R-:W-:Y:S01]  /*15e20*/  R2UR UR9, R14 ;  /* 0x000000000e0972ca */ /* 0x002fe200000e0000 */
[----:B------:R-:W-:Y:S01]  /*15e30*/  ULDC.64 UR24, c[0x0][0x728] ;  /* 0x0001ca0000187ab9 */ /* 0x000fe20000000a00 */
[----:B---34-:R-:W-:Y:S01]  /*15e40*/  LEA R16, R19, R16, 0x9 ;  /* 0x0000001013107211 */ /* 0x018fe200078e48ff */
[----:B------:R-:W-:Y:S01]  /*15e50*/  UMOV UR18, URZ ;  /* 0x0000003f00127c82 */ /* 0x000fe20008000000 */
[----:B------:R-:W-:Y:S02]  /*15e60*/  IADD3 R8, P0, R8, 0x1f0, RZ ;  /* 0x000001f008087810 */ /* 0x000fe40007f1e0ff */
[----:B------:R-:W-:Y:S02]  /*15e70*/  R2UR UR17, R3 ;  /* 0x00000000031172ca */ /* 0x000fe400000e0000 */
[----:B------:R-:W-:Y:S01]  /*15e80*/  R2UR UR16, R0 ;  /* 0x00000000001072ca */ /* 0x000fe200000e0000 */
[----:B------:R-:W-:Y:S01]  /*15e90*/  IMAD.X R7, RZ, RZ, R7, P0 ;  /* 0x000000ffff077224 */ /* 0x000fe200000e0607 */
[----:B------:R-:W-:Y:S01]  /*15ea0*/  R2UR UR10, R16 ;  /* 0x00000000100a72ca */ /* 0x000fe200000e0000 */
[----:B------:R-:W-:Y:S01]  /*15eb0*/  USHF.L.U32 UR19, UR19, 0x7, URZ ;  /* 0x0000000713137899 */ /* 0x000fe2000800063f */
[----:B------:R-:W-:-:S02]  /*15ec0*/  R2UR UR22, R8 ;  /* 0x00000000081672ca */ /* 0x000fc400000e0000 */
[----:B------:R-:W-:Y:S01]  /*15ed0*/  R2UR UR23, R7 ;  /* 0x00000000071772ca */ /* 0x000fe200000e0000 */
[----:B------:R-:W-:Y:S01]  /*15ee0*/  UIADD3 UR13, UP0, UR19, UR6, URZ ;  /* 0x00000006130d7290 */ /* 0x000fe2000ff1e03f */
[----:B------:R-:W-:-:S03]  /*15ef0*/  IADD3 R2, R19, 0x1, RZ ;  /* 0x0000000113027810 */ /* 0x000fc60007ffe0ff */
[----:B------:R-:W-:Y:S01]  /*15f00*/  ULEA UR8, UP1, UR13, UR24, 0x2 ;  /* 0x000000180d087291 */ /* 0x000fe2000f82103f */
[C---:B------:R-:W-:Y:S01]  /*15f10*/  ISETP.NE.AND P0, PT, R2.reuse, 0x2, PT ;  /* 0x000000020200780c */ /* 0x040fe20003f05270 */
[----:B------:R-:W-:Y:S02]  /*15f20*/  ULEA.HI.X.SX32 UR9, UR19, UR9, 0x1, UP0 ;  /* 0x0000000913097291 */ /* 0x000fe400080f0e3f */
[----:B------:R-:W-:Y:S01]  /*15f30*/  UIADD3 UR17, UR17, 0x30c30, URZ ;  /* 0x00030c3011117890 */ /* 0x000fe2000fffe03f */
        /* <DEDUP_REMOVED lines=13> */
.L_x_1310:
[----:B------:R-:W-:Y:S05]  /*16010*/  BSYNC B0 ;  /* 0x0000000000007941 */ /* 0x000fea0003800000 */
.L_x_1308:
[----:B------:R-:W-:-:S03]  /*16020*/  UMOV UR8, 0xffffffff ;  /* 0xffffffff00087882 */ /* 0x000fc60000000000 */
[----:B------:R-:W-:Y:S05]  /*16030*/  BRA.DIV UR8, `(.L_x_1330) ;  /* 0x0000000a08387947 */ /* 0x000fea000b800000 */
[----:B------:R-:W-:-:S13]  /*16040*/  ELECT P6, URZ, PT ;  /* 0x00000000003f782f */ /* 0x000fda00038c0000 */
.L_x_1359:
[----:B------:R-:W-:Y:S05]  /*16050*/  @!P6 BRA `(.L_x_1189) ;  /* 0x000000000084e947 */ /* 0x000fea0003800000 */
[----:B------:R-:W-:-:S06]  /*16060*/  ULOP3.LUT UR8, UR36, 0x2, URZ, 0xfc, !UPT ;  /* 0x0000000224087892 */ /* 0x000fcc000f8efc3f */
[----:B------:R-:W-:-:S05]  /*16070*/  IMAD.U32 R0, RZ, RZ, UR8 ;  /* 0x00000008ff007e24 */ /* 0x000fca000f8e00ff */
[----:B------:R-:W-:-:S13]  /*16080*/  ISETP.NE.AND P2, PT, R0, 0x3, PT ;  /* 0x000000030000780c */ /* 0x000fda0003f45270 */
[----:B------:R-:W-:Y:S05]  /*16090*/  @!P2 BRA `(.L_x_1331) ;  /* 0x000000000004a947 */ /* 0x000fea0003800000 */
[----:B------:R-:W-:Y:S01]  /*160a0*/  BPT.TRAP 0x1 ;  /* 0x000000040000795c */ /* 0x000fe20000300000 */
.L_x_1331:
        /* <DEDUP_REMOVED lines=15> */
.L_x_1360:
[----:B------:R-:W2:Y:S02]  /*161a0*/  SYNCS.PHASECHK.TRANS64.TRYWAIT P0, [R3+URZ], R0 ;  /* 0x00000000030075a7 */ /* 0x000ea4000800017f */
[----:B--2---:R-:W-:Y:S05]  /*161b0*/  @!P0 BRA `(.L_x_1333) ;  /* 0x00000008000c8947 */ /* 0x004fea0003800000 */
.L_x_1361:
[----:B------:R-:W-:Y:S05]  /*161c0*/  @!P2 BRA `(.L_x_1334) ;  /* 0x000000000004a947 */ /* 0x000fea0003800000 */
[----:B------:R-:W-:Y:S01]  /*161d0*/  BPT.TRAP 0x1 ;  /* 0x000000040000795c */ /* 0x000fe20000300000 */
.L_x_1334:
[----:B--2---:R-:W-:-:S05]  /*161e0*/  IADD3 R3, R7, 0x30c40, RZ ;  /* 0x00030c4007037810 */ /* 0x004fca0007ffe0ff */
[----:B------:R-:W-:-:S04]  /*161f0*/  IMAD R2, R2, 0x8, R3 ;  /* 0x0000000802027824 */ /* 0x000fc800078e0203 */
[----:B------:R-:W2:Y:S02]  /*16200*/  SYNCS.PHASECHK.TRANS64.TRYWAIT P0, [R2+URZ], R5 ;  /* 0x00000005020075a7 */ /* 0x000ea4000800017f */
[----:B--2---:R-:W-:Y:S05]  /*16210*/  @!P0 BRA `(.L_x_1335) ;  /* 0x0000000800088947 */ /* 0x004fea0003800000 */
.L_x_1362:
[----:B------:R-:W-:-:S07]  /*16220*/  LEA R3, R4, R3, 0x3 ;  /* 0x0000000304037211 */ /* 0x000fce00078e18ff */
.L_x_1336:
[----:B---3--:R3:W4:Y:S02]  /*16230*/  SYNCS.PHASECHK.TRANS64.TRYWAIT P0, [R3+URZ], R0 ;  /* 0x00000000030075a7 */ /* 0x008724000800017f */
[----:B----4-:R-:W-:Y:S05]  /*16240*/  @!P0 NANOSLEEP.SYNCS 0x989680 ;  /* 0x009896800000895d */ /* 0x010fea0003900000 */
[----:B------:R-:W4:Y:S02]  /*16250*/  @!P0 SYNCS.PHASECHK.TRANS64 P0, [R3+URZ], R0 ;  /* 0x00000000030085a7 */ /* 0x000f24000800007f */
[----:B----4-:R-:W-:Y:S05]  /*16260*/  @!P0 BRA `(.L_x_1336) ;  /* 0xfffffffc00f08947 */ /* 0x010fea000383ffff */
.L_x_1189:
[----:B------:R-:W-:Y:S05]  /*16270*/  BSYNC B6 ;  /* 0x0000000000067941 */ /* 0x000fea0003800000 */
.L_x_1186:
[----:B------:R-:W-:Y:S05]  /*16280*/  EXIT ;  /* 0x000000000000794d */ /* 0x000fea0003800000 */
.L_x_1196:
[----:B------:R-:W-:Y:S01]  /*16290*/  IMAD.MOV.U32 R13, RZ, RZ, R18 ;  /* 0x000000ffff0d7224 */ /* 0x000fe200078e0012 */
[----:B------:R-:W-:Y:S01]  /*162a0*/  MOV R12, RZ ;  /* 0x000000ff000c7202 */ /* 0x000fe20000000f00 */
[----:B------:R-:W-:Y:S01]  /*162b0*/  IMAD.MOV.U32 R11, RZ, RZ, 0x1f ;  /* 0x0000001fff0b7424 */ /* 0x000fe200078e00ff */
[----:B------:R-:W-:-:S07]  /*162c0*/  MOV R15, 0xffffffff ;  /* 0xffffffff000f7802 */ /* 0x000fce0000000f00 */
[----:B------:R-:W-:Y:S05]  /*162d0*/  WARPSYNC.COLLECTIVE R15, `(.L_x_1337) ;  /* 0x000000000f087348 */ /* 0x000fea0003c00000 */
[----:B------:R1:W2:Y:S02]  /*162e0*/  SHFL.IDX P6, R14, R13, R12, R11 ;  /* 0x0000000c0d0e7389 */ /* 0x0002a400000c000b */
[----:B-12---:R-:W-:Y:S01]  /*162f0*/  ENDCOLLECTIVE ;  /* 0x000000000000791b */ /* 0x006fe20003800000 */
.L_x_1337:
[----:B------:R-:W-:Y:S05]  /*16300*/  BRA `(.L_x_1338) ;  /* 0xfffffeac00307947 */ /* 0x000fea000383ffff */
.L_x_1198:
[----:B--2---:R2:W3:Y:S02]  /*16310*/  SYNCS.PHASECHK.TRANS64.TRYWAIT P0, [R16+URZ+0x30c00], R11 ;  /* 0x030c000b100075a7 */ /* 0x0044e4000800017f */
[----:B---3--:R-:W-:Y:S05]  /*16320*/  @!P0 NANOSLEEP.SYNCS 0x989680 ;  /* 0x009896800000895d */ /* 0x008fea0003900000 */
[----:B------:R-:W3:Y:S02]  /*16330*/  @!P0 SYNCS.PHASECHK.TRANS64 P0, [R16+URZ+0x30c00], R11 ;  /* 0x030c000b100085a7 */ /* 0x000ee4000800007f */
[----:B---3--:R-:W-:Y:S05]  /*16340*/  @!P0 BRA `(.L_x_1198) ;  /* 0xfffffffc00f08947 */ /* 0x008fea000383ffff */
[----:B------:R-:W-:Y:S05]  /*16350*/  BRA `(.L_x_1197) ;  /* 0xfffffeac007c7947 */ /* 0x000fea000383ffff */
.L_x_1203:
[----:B--2---:R2:W3:Y:S02]  /*16360*/  SYNCS.PHASECHK.TRANS64.TRYWAIT P0, [R6+URZ+0x30c10], R23 ;  /* 0x030c1017060075a7 */ /* 0x0044e4000800017f */
[----:B---3--:R-:W-:Y:S05]  /*16370*/  @!P0 NANOSLEEP.SYNCS 0x989680 ;  /* 0x009896800000895d */ /* 0x008fea0003900000 */
[----:B------:R-:W3:Y:S02]  /*16380*/  @!P0 SYNCS.PHASECHK.TRANS64 P0, [R6+URZ+0x30c10], R23 ;  /* 0x030c1017060085a7 */ /* 0x000ee4000800007f */
[----:B---3--:R-:W-:Y:S05]  /*16390*/  @!P0 BRA `(.L_x_1203) ;  /* 0xfffffffc00f08947 */ /* 0x008fea000383ffff */
[----:B------:R-:W-:Y:S05]  /*163a0*/  BRA `(.L_x_1202) ;  /* 0xfffffeb400c47947 */ /* 0x000fea000383ffff */
.L_x_1207:
[----:B------:R1:W1:Y:S02]  /*163b0*/  SYNCS.PHASECHK.TRANS64.TRYWAIT P0, [R6+URZ+0x30c30], R23 ;  /* 0x030c3017060075a7 */ /* 0x000264000800017f */
[----:B-1----:R-:W-:Y:S05]  /*163c0*/  @!P0 NANOSLEEP.SYNCS 0x989680 ;  /* 0x009896800000895d */ /* 0x002fea0003900000 */
[----:B------:R-:W1:Y:S02]  /*163d0*/  @!P0 SYNCS.PHASECHK.TRANS64 P0, [R6+URZ+0x30c30], R23 ;  /* 0x030c3017060085a7 */ /* 0x000e64000800007f */
[----:B-1----:R-:W-:Y:S05]  /*163e0*/  @!P0 BRA `(.L_x_1207) ;  /* 0xfffffffc00f08947 */ /* 0x002fea000383ffff */
[----:B------:R-:W-:Y:S05]  /*163f0*/  BRA `(.L_x_1206) ;  /* 0xfffffeb800cc7947 */ /* 0x000fea000383ffff */
.L_x_1215:
[----:B--2---:R2:W3:Y:S02]  /*16400*/  SYNCS.PHASECHK.TRANS64.TRYWAIT P1, [R6+URZ+0x30c10], R23 ;  /* 0x030c1017060075a7 */ /* 0x0044e4000802017f */
[----:B---3--:R-:W-:Y:S05]  /*16410*/  @!P1 NANOSLEEP.SYNCS 0x989680 ;  /* 0x009896800000995d */ /* 0x008fea0003900000 */
[----:B------:R-:W3:Y:S02]  /*16420*/  @!P1 SYNCS.PHASECHK.TRANS64 P1, [R6+URZ+0x30c10], R23 ;  /* 0x030c1017060095a7 */ /* 0x000ee4000802007f */
[----:B---3--:R-:W-:Y:S05]  /*16430*/  @!P1 BRA `(.L_x_1215) ;  /* 0xfffffffc00f09947 */ /* 0x008fea000383ffff */
[----:B------:R-:W-:Y:S05]  /*16440*/  BRA `(.L_x_1214) ;  /* 0xffffff0c00ec7947 */ /* 0x000fea000383ffff */
.L_x_1219:
[----:B------:R1:W1:Y:S02]  /*16450*/  SYNCS.PHASECHK.TRANS64.TRYWAIT P1, [R6+URZ+0x30c30], R23 ;  /* 0x030c3017060075a7 */ /* 0x000264000802017f */
[----:B-1----:R-:W-:Y:S05]  /*16460*/  @!P1 NANOSLEEP.SYNCS 0x989680 ;  /* 0x009896800000995d */ /* 0x002fea0003900000 */
[----:B------:R-:W1:Y:S02]  /*16470*/  @!P1 SYNCS.PHASECHK.TRANS64 P1, [R6+URZ+0x30c30], R23 ;  /* 0x030c3017060095a7 */ /* 0x000e64000802007f */
[----:B-1----:R-:W-:Y:S05]  /*16480*/  @!P1 BRA `(.L_x_1219) ;  /* 0xfffffffc00f09947 */ /* 0x002fea000383ffff */
[----:B------:R-:W-:Y:S05]  /*16490*/  BRA `(.L_x_1218) ;  /* 0xffffff1000ec7947 */ /* 0x000fea000383ffff */
.L_x_1227:
[----:B--2---:R2:W3:Y:S02]  /*164a0*/  SYNCS.PHASECHK.TRANS64.TRYWAIT P0, [R6+URZ+0x30c10], R19 ;  /* 0x030c1013060075a7 */ /* 0x0044e4000800017f */
[----:B---3--:R-:W-:Y:S05]  /*164b0*/  @!P0 NANOSLEEP.SYNCS 0x989680 ;  /* 0x009896800000895d */ /* 0x008fea0003900000 */
[----:B------:R-:W3:Y:S02]  /*164c0*/  @!P0 SYNCS.PHASECHK.TRANS64 P0, [R6+URZ+0x30c10], R19 ;  /* 0x030c1013060085a7 */ /* 0x000ee4000800007f */
[----:B---3--:R-:W-:Y:S05]  /*164d0*/  @!P0 BRA `(.L_x_1227) ;  /* 0xfffffffc00f08947 */ /* 0x008fea000383ffff */
[----:B------:R-:W-:Y:S05]  /*164e0*/  BRA `(.L_x_1226) ;  /* 0xffffff5c00247947 */ /* 0x000fea000383ffff */
.L_x_1231:
[----:B------:R1:W1:Y:S02]  /*164f0*/  SYNCS.PHASECHK.TRANS64.TRYWAIT P0, [R6+URZ+0x30c30], R19 ;  /* 0x030c3013060075a7 */ /* 0x000264000800017f */
[----:B-1----:R-:W-:Y:S05]  /*16500*/  @!P0 NANOSLEEP.SYNCS 0x989680 ;  /* 0x009896800000895d */ /* 0x002fea0003900000 */
[----:B------:R-:W1:Y:S02]  /*16510*/  @!P0 SYNCS.PHASECHK.TRANS64 P0, [R6+URZ+0x30c30], R19 ;  /* 0x030c3013060085a7 */ /* 0x000e64000800007f */
[----:B-1----:R-:W-:Y:S05]  /*16520*/  @!P0 BRA `(.L_x_1231) ;  /* 0xfffffffc00f08947 */ /* 0x002fea000383ffff */
[----:B------:R-:W-:Y:S05]  /*16530*/  BRA `(.L_x_1230) ;  /* 0xffffff60002c7947 */ /* 0x000fea000383ffff */
.L_x_1264:
[----:B------:R-:W-:Y:S01]  /*16540*/  BSSY B0, `(.L_x_1339) ;  /* 0x0000005000007945 */ /* 0x000fe20003800000 */
[----:B------:R-:W-:-:S07]  /*16550*/  IMAD.MOV.U32 R15, RZ, RZ, -0x1 ;  /* 0xffffffffff0f7424 */ /* 0x000fce00078e00ff */
[----:B------:R-:W-:Y:S05]  /*16560*/  WARPSYNC.COLLECTIVE R15, `(.L_x_1340) ;  /* 0x000000000f087348 */ /* 0x000fea0003c00000 */
[----:B------:R-:W-:Y:S01]  /*16570*/  NOP ;  /* 0x0000000000007918 */ /* 0x000fe20000000000 */
[----:B------:R-:W-:Y:S01]  /*16580*/  ENDCOLLECTIVE ;  /* 0x000000000000791b */ /* 0x000fe20003800000 */
.L_x_1340:
[----:B------:R-:W-:Y:S05]  /*16590*/  BSYNC B0 ;  /* 0x0000000000007941 */ /* 0x000fea0003800000 */
.L_x_1339:
[----:B------:R-:W-:Y:S05]  /*165a0*/  BRA `(.L_x_1341) ;  /* 0xffffffc800747947 */ /* 0x000fea000383ffff */
.L_x_1277:
[----:B------:R-:W-:Y:S01]  /*165b0*/  BSSY B0, `(.L_x_1342) ;  /* 0x0000005000007945 */ /* 0x000fe20003800000 */
[----:B------:R-:W-:-:S07]  /*165c0*/  MOV R15, 0xffffffff ;  /* 0xffffffff000f7802 */ /* 0x000fce0000000f00 */
[----:B------:R-:W-:Y:S05]  /*165d0*/  WARPSYNC.COLLECTIVE R15, `(.L_x_1343) ;  /* 0x000000000f087348 */ /* 0x000fea0003c00000 */
[----:B------:R-:W-:Y:S01]  /*165e0*/  NOP ;  /* 0x0000000000007918 */ /* 0x000fe20000000000 */
[----:B------:R-:W-:Y:S01]  /*165f0*/  ENDCOLLECTIVE ;  /* 0x000000000000791b */ /* 0x000fe20003800000 */
.L_x_1343:
[----:B------:R-:W-:Y:S05]  /*16600*/  BSYNC B0 ;  /* 0x0000000000007941 */ /* 0x000fea0003800000 */
.L_x_1342:
[----:B------:R-:W-:Y:S05]  /*16610*/  BRA `(.L_x_1344) ;  /* 0xffffffcc00f47947 */ /* 0x000fea000383ffff */
.L_x_1289:
[----:B------:R-:W-:Y:S01]  /*16620*/  BSSY B0, `(.L_x_1345) ;  /* 0x0000005000007945 */ /* 0x000fe20003800000 */
[----:B------:R-:W-:-:S07]  /*16630*/  IMAD.MOV.U32 R15, RZ, RZ, -0x1 ;  /* 0xffffffffff0f7424 */ /* 0x000fce00078e00ff */
[----:B------:R-:W-:Y:S05]  /*16640*/  WARPSYNC.COLLECTIVE R15, `(.L_x_1346) ;  /* 0x000000000f087348 */ /* 0x000fea0003c00000 */
[----:B------:R-:W-:Y:S01]  /*16650*/  NOP ;  /* 0x0000000000007918 */ /* 0x000fe20000000000 */
[----:B------:R-:W-:Y:S01]  /*16660*/  ENDCOLLECTIVE ;  /* 0x000000000000791b */ /* 0x000fe20003800000 */
.L_x_1346:
[----:B------:R-:W-:Y:S05]  /*16670*/  BSYNC B0 ;  /* 0x0000000000007941 */ /* 0x000fea0003800000 */
.L_x_1345:
[----:B------:R-:W-:Y:S05]  /*16680*/  BRA `(.L_x_1347) ;  /* 0xffffffd400147947 */ /* 0x000fea000383ffff */
.L_x_1311:
[----:B-1----:R1:W2:Y:S02]  /*16690*/  SYNCS.PHASECHK.TRANS64.TRYWAIT P0, [R16+URZ+0x30c20], R3 ;  /* 0x030c2003100075a7 */ /* 0x0022a4000800017f */
[----:B--2---:R-:W-:Y:S05]  /*166a0*/  @!P0 NANOSLEEP.SYNCS 0x989680 ;  /* 0x009896800000895d */ /* 0x004fea0003900000 */
[----:B------:R-:W2:Y:S02]  /*166b0*/  @!P0 SYNCS.PHASECHK.TRANS64 P0, [R16+URZ+0x30c20], R3 ;  /* 0x030c2003100085a7 */ /* 0x000ea4000800007f */
[----:B--2---:R-:W-:Y:S05]  /*166c0*/  @!P0 BRA `(.L_x_1311) ;  /* 0xfffffffc00f08947 */ /* 0x004fea000383ffff */
[----:B------:R-:W-:Y:S05]  /*166d0*/  BRA `(.L_x_1348) ;  /* 0xffffffe000dc7947 */ /* 0x000fea000383ffff */
.L_x_1315:
[----:B-1----:R1:W2:Y:S02]  /*166e0*/  SYNCS.PHASECHK.TRANS64.TRYWAIT P1, [R16+URZ+0x30c40], R21 ;  /* 0x030c4015100075a7 */ /* 0x0022a4000802017f */
[----:B--2---:R-:W-:Y:S05]  /*166f0*/  @!P1 NANOSLEEP.SYNCS 0x989680 ;  /* 0x009896800000995d */ /* 0x004fea0003900000 */
[----:B------:R-:W2:Y:S02]  /*16700*/  @!P1 SYNCS.PHASECHK.TRANS64 P1, [R16+URZ+0x30c40], R21 ;  /* 0x030c4015100095a7 */ /* 0x000ea4000802007f */
[----:B--2---:R-:W-:Y:S05]  /*16710*/  @!P1 BRA `(.L_x_1315) ;  /* 0xfffffffc00f09947 */ /* 0x004fea000383ffff */
[----:B------:R-:W-:Y:S05]  /*16720*/  BRA `(.L_x_1349) ;  /* 0xffffffe8003c7947 */ /* 0x000fea000383ffff */
.L_x_1317:
[----:B--2---:R2:W3:Y:S02]  /*16730*/  SYNCS.PHASECHK.TRANS64.TRYWAIT P1, [R16+URZ+0x30c28], R21 ;  /* 0x030c2815100075a7 */ /* 0x0044e4000802017f */
[----:B---3--:R-:W-:Y:S05]  /*16740*/  @!P1 NANOSLEEP.SYNCS 0x989680 ;  /* 0x009896800000995d */ /* 0x008fea0003900000 */
[----:B------:R-:W3:Y:S02]  /*16750*/  @!P1 SYNCS.PHASECHK.TRANS64 P1, [R16+URZ+0x30c28], R21 ;  /* 0x030c2815100095a7 */ /* 0x000ee4000802007f */
[----:B---3--:R-:W-:Y:S05]  /*16760*/  @!P1 BRA `(.L_x_1317) ;  /* 0xfffffffc00f09947 */ /* 0x008fea000383ffff */
[----:B------:R-:W-:Y:S05]  /*16770*/  BRA `(.L_x_1350) ;  /* 0xffffffe800b47947 */ /* 0x000fea000383ffff */
.L_x_1319:
[----:B---3--:R3:W4:Y:S02]  /*16780*/  SYNCS.PHASECHK.TRANS64.TRYWAIT P1, [R16+URZ+0x30c48], R21 ;  /* 0x030c4815100075a7 */ /* 0x008724000802017f */
[----:B----4-:R-:W-:Y:S05]  /*16790*/  @!P1 NANOSLEEP.SYNCS 0x989680 ;  /* 0x009896800000995d */ /* 0x010fea0003900000 */
[----:B------:R-:W4:Y:S02]  /*167a0*/  @!P1 SYNCS.PHASECHK.TRANS64 P1, [R16+URZ+0x30c48], R21 ;  /* 0x030c4815100095a7 */ /* 0x000f24000802007f */
[----:B----4-:R-:W-:Y:S05]  /*167b0*/  @!P1 BRA `(.L_x_1319) ;  /* 0xfffffffc00f09947 */ /* 0x010fea000383ffff */
[----:B------:R-:W-:Y:S05]  /*167c0*/  BRA `(.L_x_1351) ;  /* 0xffffffec002c7947 */ /* 0x000fea000383ffff */
.L_x_1321:
[----:B------:R-:W-:-:S07]  /*167d0*/  SHF.L.U32 R5, R11, 0x1f, RZ ;  /* 0x0000001f0b057819 */ /* 0x000fce00000006ff */
.L_x_1352:
[----:B------:R1:W1:Y:S02]  /*167e0*/  SYNCS.PHASECHK.TRANS64.TRYWAIT P1, [R16+URZ+0x30c20], R5 ;  /* 0x030c2005100075a7 */ /* 0x000264000802017f */
[----:B-1----:R-:W-:Y:S05]  /*167f0*/  @!P1 NANOSLEEP.SYNCS 0x989680 ;  /* 0x009896800000995d */ /* 0x002fea0003900000 */
[----:B------:R-:W1:Y:S02]  /*16800*/  @!P1 SYNCS.PHASECHK.TRANS64 P1, [R16+URZ+0x30c20], R5 ;  /* 0x030c2005100095a7 */ /* 0x000e64000802007f */
[----:B-1----:R-:W-:Y:S05]  /*16810*/  @!P1 BRA `(.L_x_1352) ;  /* 0xfffffffc00f09947 */ /* 0x002fea000383ffff */
[----:B------:R-:W-:Y:S05]  /*16820*/  BRA `(.L_x_1353) ;  /* 0xffffffec008c7947 */ /* 0x000fea000383ffff */
.L_x_1324:
[----:B-1----:R1:W2:Y:S02]  /*16830*/  SYNCS.PHASECHK.TRANS64.TRYWAIT P1, [R16+URZ+0x30c40], R13 ;  /* 0x030c400d100075a7 */ /* 0x0022a4000802017f */
[----:B--2---:R-:W-:Y:S05]  /*16840*/  @!P1 NANOSLEEP.SYNCS 0x989680 ;  /* 0x009896800000995d */ /* 0x004fea0003900000 */
[----:B------:R-:W2:Y:S02]  /*16850*/  @!P1 SYNCS.PHASECHK.TRANS64 P1, [R16+URZ+0x30c40], R13 ;  /* 0x030c400d100095a7 */ /* 0x000ea4000802007f */
[----:B--2---:R-:W-:Y:S05]  /*16860*/  @!P1 BRA `(.L_x_1324) ;  /* 0xfffffffc00f09947 */ /* 0x004fea000383ffff */
[----:B------:R-:W-:Y:S05]  /*16870*/  BRA `(.L_x_1354) ;  /* 0xfffffff000247947 */ /* 0x000fea000383ffff */
.L_x_1326:
[----:B-1----:R1:W2:Y:S02]  /*16880*/  SYNCS.PHASECHK.TRANS64.TRYWAIT P1, [R16+URZ+0x30c28], R13 ;  /* 0x030c280d100075a7 */ /* 0x0022a4000802017f */
[----:B--2---:R-:W-:Y:S05]  /*16890*/  @!P1 NANOSLEEP.SYNCS 0x989680 ;  /* 0x009896800000995d */ /* 0x004fea0003900000 */
[----:B------:R-:W2:Y:S02]  /*168a0*/  @!P1 SYNCS.PHASECHK.TRANS64 P1, [R16+URZ+0x30c28], R13 ;  /* 0x030c280d100095a7 */ /* 0x000ea4000802007f */
[----:B--2---:R-:W-:Y:S05]  /*168b0*/  @!P1 BRA `(.L_x_1326) ;  /* 0xfffffffc00f09947 */ /* 0x004fea000383ffff */
[----:B------:R-:W-:Y:S05]  /*168c0*/  BRA `(.L_x_1355) ;  /* 0xfffffff000907947 */ /* 0x000fea000383ffff */
.L_x_1328:
[----:B--2---:R2:W1:Y:S02]  /*168d0*/  SYNCS.PHASECHK.TRANS64.TRYWAIT P0, [R3+URZ+0x30c40], R0 ;  /* 0x030c4000030075a7 */ /* 0x004464000800017f */
[----:B-1----:R-:W-:Y:S05]  /*168e0*/  @!P0 NANOSLEEP.SYNCS 0x989680 ;  /* 0x009896800000895d */ /* 0x002fea0003900000 */
[----:B------:R-:W1:Y:S02]  /*168f0*/  @!P0 SYNCS.PHASECHK.TRANS64 P0, [R3+URZ+0x30c40], R0 ;  /* 0x030c4000030085a7 */ /* 0x000e64000800007f */
[----:B-1----:R-:W-:Y:S05]  /*16900*/  @!P0 BRA `(.L_x_1328) ;  /* 0xfffffffc00f08947 */ /* 0x002fea000383ffff */
[----:B------:R-:W-:Y:S05]  /*16910*/  BRA `(.L_x_1356) ;  /* 0xfffffff4001c7947 */ /* 0x000fea000383ffff */
.L_x_1330:
[----:B------:R-:W-:Y:S01]  /*16920*/  BSSY B0, `(.L_x_1357) ;  /* 0x0000006000007945 */ /* 0x000fe20003800000 */
[----:B------:R-:W-:-:S07]  /*16930*/  MOV R15, 0xffffffff ;  /* 0xffffffff000f7802 */ /* 0x000fce0000000f00 */
[----:B------:R-:W-:Y:S05]  /*16940*/  WARPSYNC.COLLECTIVE R15, `(.L_x_1358) ;  /* 0x000000000f0c7348 */ /* 0x000fea0003c00000 */
[----:B------:R-:W-:Y:S02]  /*16950*/  ELECT P6, UR62, PT ;  /* 0x00000000003e782f */ /* 0x000fe400038c0000 */
[----:B------:R-:W-:Y:S01]  /*16960*/  MOV R14, UR62 ;  /* 0x0000003e000e7c02 */ /* 0x000fe20008000f00 */
[----:B------:R-:W-:Y:S10]  /*16970*/  ENDCOLLECTIVE ;  /* 0x000000000000791b */ /* 0x000ff40003800000 */
.L_x_1358:
[----:B------:R-:W-:Y:S05]  /*16980*/  BSYNC B0 ;  /* 0x0000000000007941 */ /* 0x000fea0003800000 */
.L_x_1357:
[----:B------:R-:W-:Y:S05]  /*16990*/  BRA `(.L_x_1359) ;  /* 0xfffffff400ac7947 */ /* 0x000fea000383ffff */
.L_x_1332:
[----:B-1----:R1:W2:Y:S02]  /*169a0*/  SYNCS.PHASECHK.TRANS64.TRYWAIT P0, [R6+URZ], R5 ;  /* 0x00000005060075a7 */ /* 0x0022a4000800017f */
[----:B--2---:R-:W-:Y:S05]  /*169b0*/  @!P0 NANOSLEEP.SYNCS 0x989680 ;  /* 0x009896800000895d */ /* 0x004fea0003900000 */
[----:B------:R-:W2:Y:S02]  /*169c0*/  @!P0 SYNCS.PHASECHK.TRANS64 P0, [R6+URZ], R5 ;  /* 0x00000005060085a7 */ /* 0x000ea4000800007f */
[----:B--2---:R-:W-:Y:S05]  /*169d0*/  @!P0 BRA `(.L_x_1332) ;  /* 0xfffffffc00f08947 */ /* 0x004fea000383ffff */
[----:B------:R-:W-:Y:S05]  /*169e0*/  BRA `(.L_x_1360) ;  /* 0xfffffff400ec7947 */ /* 0x000fea000383ffff */
.L_x_1333:
[----:B--2---:R2:W3:Y:S02]  /*169f0*/  SYNCS.PHASECHK.TRANS64.TRYWAIT P0, [R3+URZ], R0 ;  /* 0x00000000030075a7 */ /* 0x0044e4000800017f */
[----:B---3--:R-:W-:Y:S05]  /*16a00*/  @!P0 NANOSLEEP.SYNCS 0x989680 ;  /* 0x009896800000895d */ /* 0x008fea0003900000 */
[----:B------:R-:W3:Y:S02]  /*16a10*/  @!P0 SYNCS.PHASECHK.TRANS64 P0, [R3+URZ], R0 ;  /* 0x00000000030085a7 */ /* 0x000ee4000800007f */
[----:B---3--:R-:W-:Y:S05]  /*16a20*/  @!P0 BRA `(.L_x_1333) ;  /* 0xfffffffc00f08947 */ /* 0x008fea000383ffff */
[----:B------:R-:W-:Y:S05]  /*16a30*/  BRA `(.L_x_1361) ;  /* 0xfffffff400e07947 */ /* 0x000fea000383ffff */
.L_x_1335:
[----:B--2---:R2:W3:Y:S02]  /*16a40*/  SYNCS.PHASECHK.TRANS64.TRYWAIT P0, [R2+URZ], R5 ;  /* 0x00000005020075a7 */ /* 0x0044e4000800017f */
[----:B---3--:R-:W-:Y:S05]  /*16a50*/  @!P0 NANOSLEEP.SYNCS 0x989680 ;  /* 0x009896800000895d */ /* 0x008fea0003900000 */
[----:B------:R-:W3:Y:S02]  /*16a60*/  @!P0 SYNCS.PHASECHK.TRANS64 P0, [R2+URZ], R5 ;  /* 0x00000005020085a7 */ /* 0x000ee4000800007f */
[----:B---3--:R-:W-:Y:S05]  /*16a70*/  @!P0 BRA `(.L_x_1335) ;  /* 0xfffffffc00f08947 */ /* 0x008fea000383ffff */
[----:B------:R-:W-:Y:S05]  /*16a80*/  BRA `(.L_x_1362) ;  /* 0xfffffff400e47947 */ /* 0x000fea000383ffff */
.L_x_1363:
        /* <DEDUP_REMOVED lines=15> */
.L_x_3727:


//--------------------- .text._ZN7cutlass13device_kernelIN5flash11enable_sm90INS1_16FlashAttnBwdSm90INS1_25CollectiveMainloopBwdSm90ILi2ELi2ELi2EN4cute5tupleIJNS5_1CILi1EEES8_S8_EEENS6_IJNS7_ILi128EEESA_NS7_ILi64EEEEEENS_10bfloat16_tEfNS_4arch4Sm90ELb0ELb1ELb1ELb0ELb0ELb1ELb0ELb0ELi2ELi1ELi2ELi2ELb0EEENS1_24CollectiveEpilogueBwdGQAISC_fSF_Li256ELb0ELb0EEENS1_19SingleTileSchedulerILb0ELb0ELb0ELi128EEEEEEEEEvNT_6ParamsE --------------------------
	.section	.text._ZN7cutlass13device_kernelIN5flash11enable_sm90INS1_16FlashAttnBwdSm90INS1_25CollectiveMainloopBwdSm90ILi2ELi2ELi2EN4cute5tupleIJNS5_1CILi1EEES8_S8_EEENS6_IJNS7_ILi128EEESA_NS7_ILi64EEEEEENS_10bfloat16_tEfNS_4arch4Sm90ELb0ELb1ELb1ELb0ELb0ELb1ELb0ELb0ELi2ELi1ELi2ELi2ELb0EEENS1_24CollectiveEpilogueBwdGQAISC_fSF_Li256ELb0ELb0EEENS1_19SingleTileSchedulerILb0ELb0ELb0ELi128EEEEEEEEEvNT_6ParamsE,"ax",@progbits
	.align	128
.text._ZN7cutlass13device_kernelIN5flash11enable_sm90INS1_16FlashAttnBwdSm90INS1_25CollectiveMainloopBwdSm90ILi2ELi2ELi2EN4cute5tupleIJNS5_1CILi1EEES8_S8_EEENS6_IJNS7_ILi128EEESA_NS7_ILi64EEEEEENS_10bfloat16_tEfNS_4arch4Sm90ELb0ELb1ELb1ELb0ELb0ELb1ELb0ELb0ELi2ELi1ELi2ELi2ELb0EEENS1_24CollectiveEpilogueBwdGQAISC_fSF_Li256ELb0ELb0EEENS1_19SingleTileSchedulerILb0ELb0ELb0ELi128EEEEEEEEEvNT_6ParamsE:
        .type           _ZN7cutlass13device_kernelIN5flash11enable_sm90INS1_16FlashAttnBwdSm90INS1_25CollectiveMainloopBwdSm90ILi2ELi2ELi2EN4cute5tupleIJNS5_1CILi1EEES8_S8_EEENS6_IJNS7_ILi128EEESA_NS7_ILi64EEEEEENS_10bfloat16_tEfNS_4arch4Sm90ELb0ELb1ELb1ELb0ELb0ELb1ELb0ELb0ELi2ELi1ELi2ELi2ELb0EEENS1_24CollectiveEpilogueBwdGQAISC_fSF_Li256ELb0ELb0EEENS1_19SingleTileSchedulerILb0ELb0ELb0ELi128EEEEEEEEEvNT_6ParamsE,@function
        .size           _ZN7cutlass13device_kernelIN5flash11enable_sm90INS1_16FlashAttnBwdSm90INS1_25CollectiveMainloopBwdSm90ILi2ELi2ELi2EN4cute5tupleIJNS5_1CILi1EEES8_S8_EEENS6_IJNS7_ILi128EEESA_NS7_ILi64EEEEEENS_10bfloat16_tEfNS_4arch4Sm90ELb0ELb1ELb1ELb0ELb0ELb1ELb0ELb0ELi2ELi1ELi2ELi2ELb0EEENS1_24CollectiveEpilogueBwdGQAISC_fSF_Li256ELb0ELb0EEENS1_19SingleTileSchedulerILb0ELb0ELb0ELi128EEEEEEEEEvNT_6ParamsE,(.L_x_3728 - _ZN7cutlass13device_kernelIN5flash11enable_sm90INS1_16FlashAttnBwdSm90INS1_25CollectiveMainloopBwdSm90ILi2ELi2ELi2EN4cute5tupleIJNS5_1CILi1EEES8_S8_EEENS6_IJNS7_ILi128EEESA_NS7_ILi64EEEEEENS_10bfloat16_tEfNS_4arch4Sm90ELb0ELb1ELb1ELb0ELb0ELb1ELb0ELb0ELi2ELi1ELi2ELi2ELb0EEENS1_24CollectiveEpilogueBwdGQAISC_fSF_Li256ELb0ELb0EEENS1_19SingleTileSchedulerILb0ELb0ELb0ELi128EEEEEEEEEvNT_6ParamsE)
        .other          _ZN7cutlass13device_kernelIN5flash11enable_sm90INS1_16FlashAttnBwdSm90INS1_25CollectiveMainloopBwdSm90ILi2ELi2ELi2EN4cute5tupleIJNS5_1CILi1EEES8_S8_EEENS6_IJNS7_ILi128EEESA_NS7_ILi64EEEEEENS_10bfloat16_tEfNS_4arch4Sm90ELb0ELb1ELb1ELb0ELb0ELb1ELb0ELb0ELi2ELi1ELi2ELi2ELb0EEENS1_24CollectiveEpilogueBwdGQAISC_fSF_Li256ELb0ELb0EEENS1_19SingleTileSchedulerILb0ELb0ELb0ELi128EEEEEEEEEvNT_6ParamsE,@"STO_CUDA_ENTRY STV_DEFAULT"
_ZN7cutlass13device_kernelIN5flash11enable_sm90INS1_16FlashAttnBwdSm90INS1_25CollectiveMainloopBwdSm90ILi2ELi2ELi2EN4cute5tupleIJNS5_1CILi1EEES8_S8_EEENS6_IJNS7_ILi128EEESA_NS7_ILi64EEEEEENS_10bfloat16_tEfNS_4arch4Sm90ELb0ELb1ELb1ELb0ELb0ELb1ELb0ELb0ELi2ELi1ELi2ELi2ELb0EEENS1_24CollectiveEpilogueBwdGQAISC_fSF_Li256ELb0ELb0EEENS1_19SingleTileSchedulerILb0ELb0ELb0ELi128EEEEEEEEEvNT_6ParamsE:
        /* <DEDUP_REMOVED lines=24> */
.L_x_1365:
[----:B------:R-:W-:Y:S05]  /*0180*/  BSYNC B0 ;  /* 0x0000000000007941 */ /* 0x000fea0003800000 */
.L_x_1364:
        /* <DEDUP_REMOVED lines=37> */
.L_x_1366:
        /* <DEDUP_REMOVED lines=22> */
.L_x_1367:
[----:B------:R-:W-:Y:S01]  /*0540*/  PLOP3.LUT P0, PT, PT, PT, UP0, 0x80, 0x0 ;  /* 0x000000000000781c */ /* 0x000fe20003f0f008 */
[----:B------:R-:W-:Y:S01]  /*0550*/  NOP ;  /* 0x0000000000007918 */ /* 0x000fe20000000000 */
[----:B------:R-:W-:Y:S01]  /*0560*/  BSSY B6, `(.L_x_1368) ;  /* 0x0001416000067945 */ /* 0x000fe20003800000 */
[----:B-12-4-:R-:W-:Y:S10]  /*0570*/  BAR.SYNC.DEFER_BLOCKING 0x0 ;  /* 0x0000000000007b1d */ /* 0x016ff40000010000 */
[----:B------:R-:W-:Y:S05]  /*0580*/  @!P0 BRA `(.L_x_1369) ;  /* 0x0000011400ec8947 */ /* 0x000fea0003800000 */
.L_x_1370:
        /* <DEDUP_REMOVED lines=13> */
[----:B----4-:R-:W-:Y:S05]  /*0660*/  @!P0 BRA `(.L_x_1371) ;  /* 0x0000014000148947 */ /* 0x010fea0003800000 */
        /* <DEDUP_REMOVED lines=57> */
.L_x_1372:
        /* <DEDUP_REMOVED lines=28> */
.L_x_1375:
        /* <DEDUP_REMOVED lines=15> */
.L_x_1374:
        /* <DEDUP_REMOVED lines=22> */
.L_x_1377:
        /* <DEDUP_REMOVED lines=15> */
.L_x_1376:
[----:B------:R-:W-:Y:S01]  /*0f00*/  SHF.R.S32.HI R6, RZ, 0x1f, R17 ;  /* 0x0000001fff067819 */ /* 0x000fe20000011411 */
[----:B------:R-:W-:-:S03]  /*0f10*/  UMOV UR4, 0xffffffff ;  /* 0xffffffff00047882 */ /* 0x000fc60000000000 */
[----:B------:R-:W-:-:S04]  /*0f20*/  LEA.HI R0, R6, R17, RZ, 0x7 ;  /* 0x0000001106007211 */ /* 0x000fc800078f38ff */
[----:B------:R-:W-:Y:S01]  /*0f30*/  SHF.R.S32.HI R18, RZ, 0x7, R0 ;  /* 0x00000007ff127819 */ /* 0x000fe20000011400 */
[----:B------:R-:W-:Y:S06]  /*0f40*/  BRA.DIV UR4, `(.L_x_1378) ;  /* 0x0000013604e47947 */ /* 0x000fec000b800000 */
[----:B------:R1:W2:Y:S02]  /*0f50*/  SHFL.IDX PT, R14, R18, RZ, 0x1f ;  /* 0x00001fff120e7589 */ /* 0x0002a400000e0000 */
.L_x_1474:
        /* <DEDUP_REMOVED lines=24> */
.L_x_1379:
        /* <DEDUP_REMOVED lines=64> */
[----:B------:R-:W-:Y:S01]  /*14e0*/  UIMAD UR4, UR39, -0x80, UR6 ;  /* 0xffffff80270478a4 */ /* 0x000fe2000f8e0206 */
[--C-:B------:R-:W-:Y:S02]  /*14f0*/  SHF.R.S32.HI R7, RZ, 0x2, R8.reuse ;  /* 0x00000002ff077819 */ /* 0x100fe40000011408 */
[----:B------:R-:W-:Y:S02]  /*1500*/  CS2R R170, SRZ ;  /* 0x0000000000aa7805 */ /* 0x000fe4000001ff00 */
[----:B------:R-:W-:Y:S01]  /*1510*/  SHF.R.S32.HI R4, RZ, 0x1f, R8 ;  /* 0x0000001fff047819 */ /* 0x000fe20000011408 */
[----:B------:R-:W-:Y:S01]  /*1520*/  IMAD.IADD R0, R17, 0x1, -R0 ;  /* 0x0000000111007824 */ /* 0x000fe200078e0a00 */
[----:B------:R-:W-:Y:S02]  /*1530*/  LEA.HI R6, R6, R17, RZ, 0x2 ;  /* 0x0000001106067211 */ /* 0x000fe400078f10ff */
[----:B------:R-:W-:-:S02]  /*1540*/  CS2R R168, SRZ ;  /* 0x0000000000a87805 */ /* 0x000fc4000001ff00 */
[----:B------:R-:W-:Y:S02]  /*1550*/  LEA.HI R4, R4, R7, RZ, 0x3 ;  /* 0x0000000704047211 */ /* 0x000fe400078f18ff */
[----:B------:R-:W-:Y:S02]  /*1560*/  CS2R R166, SRZ ;  /* 0x0000000000a67805 */ /* 0x000fe4000001ff00 */
[----:B------:R-:W-:Y:S02]  /*1570*/  LOP3.LUT R8, R6, 0xfffffffc, RZ, 0xc0, !PT ;  /* 0xfffffffc06087812 */ /* 0x000fe400078ec0ff */
[----:B------:R-:W-:Y:S02]  /*1580*/  CS2R R164, SRZ ;  /* 0x0000000000a47805 */ /* 0x000fe4000001ff00 */
[----:B------:R-:W-:Y:S02]  /*1590*/  SHF.R.S32.HI R5, RZ, 0x1f, R0 ;  /* 0x0000001fff057819 */ /* 0x000fe40000011400 */
[----:B------:R-:W-:-:S02]  /*15a0*/  CS2R R162, SRZ ;  /* 0x0000000000a27805 */ /* 0x000fc4000001ff00 */
[----:B------:R-:W-:Y:S02]  /*15b0*/  LOP3.LUT R6, R4, 0xfffffff8, RZ, 0xc0, !PT ;  /* 0xfffffff804067812 */ /* 0x000fe400078ec0ff */
[----:B------:R-:W-:Y:S02]  /*15c0*/  CS2R R160, SRZ ;  /* 0x0000000000a07805 */ /* 0x000fe4000001ff00 */
[----:B------:R-:W-:Y:S02]  /*15d0*/  IADD3 R9, R17, -R8, RZ ;  /* 0x8000000811097210 */ /* 0x000fe40007ffe0ff */
[----:B------:R-:W-:Y:S02]  /*15e0*/  CS2R R158, SRZ ;  /* 0x00000000009e7805 */ /* 0x000fe4000001ff00 */
[----:B------:R-:W-:Y:S01]  /*15f0*/  LEA.HI R4, R5, R0, RZ, 0x3 ;  /* 0x0000000005047211 */ /* 0x000fe200078f18ff */
[----:B------:R-:W-:Y:S01]  /*1600*/  IMAD.IADD R6, R7, 0x1, -R6 ;  /* 0x0000000107067824 */ /* 0x000fe200078e0a06 */
[----:B------:R-:W-:-:S02]  /*1610*/  LEA.HI R8, R11, R13, RZ, 0x5 ;  /* 0x0000000d0b087211 */ /* 0x000fc400078f28ff */
[----:B------:R-:W-:Y:S02]  /*1620*/  CS2R R156, SRZ ;  /* 0x00000000009c7805 */ /* 0x000fe4000001ff00 */
[----:B------:R-:W-:Y:S02]  /*1630*/  LEA.HI R5, R5, R0, RZ, 0x2 ;  /* 0x0000000005057211 */ /* 0x000fe400078f10ff */
[----:B------:R-:W-:Y:S02]  /*1640*/  CS2R R154, SRZ ;  /* 0x00000000009a7805 */ /* 0x000fe4000001ff00 */
[----:B------:R-:W-:Y:S02]  /*1650*/  LEA.HI R10, R12, R12, RZ, 0x1 ;  /* 0x0000000c0c0a7211 */ /* 0x000fe400078f08ff */
[----:B------:R-:W-:Y:S02]  /*1660*/  CS2R R152, SRZ ;  /* 0x0000000000987805 */ /* 0x000fe4000001ff00 */
[----:B------:R-:W-:-:S02]  /*1670*/  SHF.R.S32.HI R0, RZ, 0x3, R4 ;  /* 0x00000003ff007819 */ /* 0x000fc40000011404 */
[----:B------:R-:W-:Y:S02]  /*1680*/  CS2R R150, SRZ ;  /* 0x0000000000967805 */ /* 0x000fe4000001ff00 */
[----:B------:R-:W-:Y:S02]  /*1690*/  SHF.R.S32.HI R7, RZ, 0x1f, R4 ;  /* 0x0000001fff077819 */ /* 0x000fe40000011404 */
[----:B------:R-:W-:Y:S02]  /*16a0*/  CS2R R148, SRZ ;  /* 0x0000000000947805 */ /* 0x000fe4000001ff00 */
[----:B------:R-:W-:Y:S02]  /*16b0*/  SHF.R.S32.HI R11, RZ, 0x5, R8 ;  /* 0x00000005ff0b7819 */ /* 0x000fe40000011408 */
[----:B------:R-:W-:Y:S02]  /*16c0*/  CS2R R146, SRZ ;  /* 0x0000000000927805 */ /* 0x000fe4000001ff00 */
[----:B------:R-:W-:-:S02]  /*16d0*/  SHF.R.S32.HI R4, RZ, 0x2, R5 ;  /* 0x00000002ff047819 */ /* 0x000fc40000011405 */
[----:B------:R-:W-:Y:S02]  /*16e0*/  CS2R R144, SRZ ;  /* 0x0000000000907805 */ /* 0x000fe4000001ff00 */
[----:B------:R-:W-:Y:S01]  /*16f0*/  LOP3.LUT R10, R10, 0x3fffffe, RZ, 0xc0, !PT ;  /* 0x03fffffe0a0a7812 */ /* 0x000fe200078ec0ff */
[----:B------:R-:W-:Y:S01]  /*1700*/  IMAD R11, R11, 0x10, R6 ;  /* 0x000000100b0b7824 */ /* 0x000fe200078e0206 */
[----:B------:R-:W-:Y:S02]  /*1710*/  LEA.HI R5, R5, R4, RZ, 0x1 ;  /* 0x0000000405057211 */ /* 0x000fe400078f08ff */
[----:B------:R-:W-:Y:S02]  /*1720*/  CS2R R142, SRZ ;  /* 0x00000000008e7805 */ /* 0x000fe4000001ff00 */
[----:B------:R-:W-:Y:S01]  /*1730*/  IADD3 R6, R4, 0x8, RZ ;  /* 0x0000000804067810 */ /* 0x000fe20007ffe0ff */
[----:B------:R-:W-:Y:S01]  /*1740*/  IMAD.IADD R10, R12, 0x1, -R10 ;  /* 0x000000010c0a7824 */ /* 0x000fe200078e0a0a */
[----:B------:R-:W-:Y:S01]  /*1750*/  LOP3.LUT R5, R5, 0xfffffffe, RZ, 0xc0, !PT ;  /* 0xfffffffe05057812 */ /* 0x000fe200078ec0ff */
[----:B------:R-:W-:Y:S01]  /*1760*/  VIADD R12, R4, 0x18 ;  /* 0x00000018040c7836 */ /* 0x000fe20000000000 */
[----:B------:R-:W-:Y:S01]  /*1770*/  LEA.HI R8, R6, R6, RZ, 0x1 ;  /* 0x0000000606087211 */ /* 0x000fe200078f08ff */
[----:B-1----:R-:W-:Y:S01]  /*1780*/  IMAD R18, R10, 0x40, R11 ;  /* 0x000000400a127824 */ /* 0x002fe200078e020b */
[----:B------:R-:W-:Y:S01]  /*1790*/  LEA.HI R7, R7, R0, RZ, 0x4 ;  /* 0x0000000007077211 */ /* 0x000fe200078f20ff */
[C---:B------:R-:W-:Y:S01]  /*17a0*/  VIADD R10, R4.reuse, 0x10 ;  /* 0x00000010040a7836 */ /* 0x040fe20000000000 */
[----:B------:R-:W-:-:S02]  /*17b0*/  IADD3 R5, R4, -R5, RZ ;  /* 0x8000000504057210 */ /* 0x000fc40007ffe0ff */
[----:B------:R-:W-:Y:S02]  /*17c0*/  CS2R R140, SRZ ;  /* 0x00000000008c7805 */ /* 0x000fe4000001ff00 */
[--C-:B------:R-:W-:Y:S02]  /*17d0*/  SHF.R.S32.HI R4, RZ, 0x1, R8.reuse ;  /* 0x00000001ff047819 */ /* 0x100fe40000011408 */
[----:B------:R-:W-:Y:S02]  /*17e0*/  CS2R R202, SRZ ;  /* 0x0000000000ca7805 */ /* 0x000fe4000001ff00 */
[----:B------:R-:W-:Y:S02]  /*17f0*/  SHF.R.S32.HI R11, RZ, 0x1f, R8 ;  /* 0x0000001fff0b7819 */ /* 0x000fe40000011408 */
[----:B------:R-:W-:Y:S02]  /*1800*/  CS2R R200, SRZ ;  /* 0x0000000000c87805 */ /* 0x000fe4000001ff00 */
[----:B------:R-:W-:-:S02]  /*1810*/  LOP3.LUT R7, R7, 0x1ffffff0, RZ, 0xc0, !PT ;  /* 0x1ffffff007077812 */ /* 0x000fc400078ec0ff */
[----:B------:R-:W-:Y:S02]  /*1820*/  CS2R R198, SRZ ;  /* 0x0000000000c67805 */ /* 0x000fe4000001ff00 */
[----:B------:R-:W-:Y:S02]  /*1830*/  LEA.HI R11, R11, R4, RZ, 0x4 ;  /* 0x000000040b0b7211 */ /* 0x000fe400078f20ff */
[----:B------:R-:W-:Y:S02]  /*1840*/  CS2R R196, SRZ ;  /* 0x0000000000c47805 */ /* 0x000fe4000001ff00 */
[----:B------:R-:W-:Y:S02]  /*1850*/  IADD3 R0, R0, -R7, RZ ;  /* 0x8000000700007210 */ /* 0x000fe40007ffe0ff */
[----:B------:R-:W-:Y:S02]  /*1860*/  CS2R R194, SRZ ;  /* 0x0000000000c27805 */ /* 0x000fe4000001ff00 */
[----:B------:R-:W-:-:S02]  /*1870*/  LOP3.LUT R7, R8, 0xfffffffe, RZ, 0xc0, !PT ;  /* 0xfffffffe08077812 */ /* 0x000fc400078ec0ff */
[----:B------:R-:W-:Y:S02]  /*1880*/  CS2R R192, SRZ ;  /* 0x0000000000c07805 */ /* 0x000fe4000001ff00 */
[----:B------:R-:W-:Y:S01]  /*1890*/  LOP3.LUT R11, R11, 0x1ffffff0, RZ, 0xc0, !PT ;  /* 0x1ffffff00b0b7812 */ /* 0x000fe200078ec0ff */
[----:B------:R-:W-:Y:S01]  /*18a0*/  IMAD R0, R0, 0x8, R5 ;  /* 0x0000000800007824 */ /* 0x000fe200078e0205 */
[----:B------:R-:W-:Y:S01]  /*18b0*/  LEA.HI R14, R12, R12, RZ, 0x1 ;  /* 0x0000000c0c0e7211 */ /* 0x000fe200078f08ff */
[----:B------:R-:W-:Y:S01]  /*18c0*/  IMAD.IADD R7, R6, 0x1, -R7 ;  /* 0x0000000106077824 */ /* 0x000fe200078e0a07 */
[----:B------:R-:W-:Y:S01]  /*18d0*/  LEA.HI R6, R10, R10, RZ, 0x1 ;  /* 0x0000000a0a067211 */ /* 0x000fe200078f08ff */
[----:B------:R-:W-:Y:S01]  /*18e0*/  IMAD.IADD R4, R4, 0x1, -R11 ;  /* 0x0000000104047824 */ /* 0x000fe200078e0a0b */
[----:B------:R-:W-:Y:S01]  /*18f0*/  STL [R1+0x64], R0 ;  /* 0x0000640001007387 */ /* 0x000fe20000100800 */
[----:B------:R-:W-:Y:S02]  /*1900*/  SHF.R.S32.HI R17, RZ, 0x1f, R14 ;  /* 0x0000001fff117819 */ /* 0x000fe4000001140e */
[----:B------:R-:W-:Y:S01]  /*1910*/  CS2R R190, SRZ ;  /* 0x0000000000be7805 */ /* 0x000fe2000001ff00 */
[----:B------:R-:W-:Y:S01]  /*1920*/  IMAD R5, R4, 0x8, R7 ;  /* 0x0000000804057824 */ /* 0x000fe200078e0207 */
[----:B------:R-:W-:-:S02]  /*1930*/  LOP3.LUT R13, R6, 0xfffffffe, RZ, 0xc0, !PT ;  /* 0xfffffffe060d7812 */ /* 0x000fc400078ec0ff */
[----:B------:R-:W-:Y:S02]  /*1940*/  CS2R R188, SRZ ;  /* 0x0000000000bc7805 */ /* 0x000fe4000001ff00 */
[--C-:B------:R-:W-:Y:S02]  /*1950*/  SHF.R.S32.HI R8, RZ, 0x1, R6.reuse ;  /* 0x00000001ff087819 */ /* 0x100fe40000011406 */
[----:B------:R-:W-:Y:S01]  /*1960*/  CS2R R186, SRZ ;  /* 0x0000000000ba7805 */ /* 0x000fe2000001ff00 */
[----:B------:R1:W-:Y:S01]  /*1970*/  STL [R1+0x60], R5 ;  /* 0x0000600501007387 */ /* 0x0003e20000100800 */
[----:B------:R-:W-:Y:S01]  /*1980*/  SHF.R.S32.HI R15, RZ, 0x1f, R6 ;  /* 0x0000001fff0f7819 */ /* 0x000fe20000011406 */
[----:B------:R-:W-:Y:S01]  /*1990*/  IMAD.IADD R13, R10, 0x1, -R13 ;  /* 0x000000010a0d7824 */ /* 0x000fe200078e0a0d */
[----:B------:R-:W-:Y:S02]  /*19a0*/  SHF.R.S32.HI R6, RZ, 0x1, R14 ;  /* 0x00000001ff067819 */ /* 0x000fe4000001140e */
[----:B------:R-:W-:-:S02]  /*19b0*/  CS2R R184, SRZ ;  /* 0x0000000000b87805 */ /* 0x000fc4000001ff00 */
[----:B------:R-:W-:Y:S02]  /*19c0*/  LEA.HI R15, R15, R8, RZ, 0x4 ;  /* 0x000000080f0f7211 */ /* 0x000fe400078f20ff */
[----:B------:R-:W-:Y:S02]  /*19d0*/  CS2R R182, SRZ ;  /* 0x0000000000b67805 */ /* 0x000fe4000001ff00 */
[----:B------:R-:W-:Y:S02]  /*19e0*/  LEA.HI R10, R17, R6, RZ, 0x4 ;  /* 0x00000006110a7211 */ /* 0x000fe400078f20ff */
[----:B------:R-:W-:Y:S02]  /*19f0*/  CS2R R180, SRZ ;  /* 0x0000000000b47805 */ /* 0x000fe4000001ff00 */
[----:B------:R-:W-:Y:S01]  /*1a00*/  LOP3.LUT R15, R15, 0x1ffffff0, RZ, 0xc0, !PT ;  /* 0x1ffffff00f0f7812 */ /* 0x000fe200078ec0ff */
[----:B-1----:R-:W1:Y:S01]  /*1a10*/  S2R R5, SR_CTAID.X ;  /* 0x0000000000057919 */ /* 0x002e620000002500 */
[----:B------:R-:W-:-:S02]  /*1a20*/  LOP3.LUT R17, R14, 0xfffffffe, RZ, 0xc0, !PT ;  /* 0xfffffffe0e117812 */ /* 0x000fc400078ec0ff */
[----:B------:R-:W-:Y:S02]  /*1a30*/  CS2R R178, SRZ ;  /* 0x0000000000b27805 */ /* 0x000fe4000001ff00 */
[----:B------:R-:W-:Y:S01]  /*1a40*/  LOP3.LUT R19, R10, 0x1ffffff0, RZ, 0xc0, !PT ;  /* 0x1ffffff00a137812 */ /* 0x000fe200078ec0ff */
[----:B------:R-:W-:Y:S01]  /*1a50*/  IMAD.IADD R8, R8, 0x1, -R15 ;  /* 0x0000000108087824 */ /* 0x000fe200078e0a0f */
[----:B------:R-:W-:Y:S02]  /*1a60*/  IADD3 R17, R12, -R17, RZ ;  /* 0x800000110c117210 */ /* 0x000fe40007ffe0ff */
[----:B------:R-:W-:Y:S02]  /*1a70*/  CS2R R176, SRZ ;  /* 0x0000000000b07805 */ /* 0x000fe4000001ff00 */
[----:B------:R-:W-:Y:S02]  /*1a80*/  IADD3 R6, R6, -R19, RZ ;  /* 0x8000001306067210 */ /* 0x000fe40007ffe0ff */
[----:B------:R-:W-:-:S02]  /*1a90*/  CS2R R174, SRZ ;  /* 0x0000000000ae7805 */ /* 0x000fc4000001ff00 */
[----:B------:R-:W-:Y:S02]  /*1aa0*/  LEA R4, R8, R13, 0x3 ;  /* 0x0000000d08047211 */ /* 0x000fe400078e18ff */
[----:B------:R-:W-:Y:S02]  /*1ab0*/  CS2R R172, SRZ ;  /* 0x0000000000ac7805 */ /* 0x000fe4000001ff00 */
[----:B------:R-:W-:Y:S01]  /*1ac0*/  IADD3 R7, -R18, UR4, RZ ;  /* 0x0000000412077c10 */ /* 0x000fe2000fffe1ff */
[----:B------:R-:W-:Y:S01]  /*1ad0*/  IMAD R0, R6, 0x8, R17 ;  /* 0x0000000806007824 */ /* 0x000fe200078e0211 */
[----:B------:R2:W-:Y:S04]  /*1ae0*/  STL [R1+0x5c], R4 ;  /* 0x00005c0401007387 */ /* 0x0005e80000100800 */
[----:B------:R3:W-:Y:S01]  /*1af0*/  STL [R1+0x58], R0 ;  /* 0x0000580001007387 */ /* 0x0007e20000100800 */
[----:B--2---:R-:W-:Y:S01]  /*1b00*/  IMAD.MOV.U32 R4, RZ, RZ, RZ ;  /* 0x000000ffff047224 */ /* 0x004fe200078e00ff */
[----:B---3--:R-:W-:Y:S01]  /*1b10*/  MOV R0, RZ ;  /* 0x000000ff00007202 */ /* 0x008fe20000000f00 */
[----:B-1----:R-:W-:-:S07]  /*1b20*/  IMAD R8, R5, -0x80, -R18 ;  /* 0xffffff8005087824 */ /* 0x002fce00078e0a12 */
.L_x_1392:
[----:B------:R-:W-:-:S06]  /*1b30*/  ULOP3.LUT UR4, UR36, 0x1, URZ, 0xfc, !UPT ;  /* 0x0000000124047892 */ /* 0x000fcc000f8efc3f */
[----:B------:R-:W-:-:S05]  /*1b40*/  IMAD.U32 R5, RZ, RZ, UR4 ;  /* 0x00000004ff057e24 */ /* 0x000fca000f8e00ff */
[----:B------:R-:W-:-:S13]  /*1b50*/  ISETP.NE.AND P6, PT, R5, 0x3, PT ;  /* 0x000000030500780c */ /* 0x000fda0003fc5270 */
[----:B------:R-:W-:Y:S05]  /*1b60*/  @!P6 BRA `(.L_x_1382) ;  /* 0x000000000004e947 */ /* 0x000fea0003800000 */
[----:B------:R-:W-:Y:S01]  /*1b70*/  BPT.TRAP 0x1 ;  /* 0x000000040000795c */ /* 0x000fe20000300000 */
.L_x_1382:
[----:B------:R-:W-:Y:S01]  /*1b80*/  IMAD R6, R0, 0x8, R16 ;  /* 0x0000000800067824 */ /* 0x000fe200078e0210 */
[----:B------:R-:W-:-:S04]  /*1b90*/  SHF.L.U32 R23, R4, 0x1f, RZ ;  /* 0x0000001f04177819 */ /* 0x000fc800000006ff */
[----:B------:R1:W2:Y:S01]  /*1ba0*/  SYNCS.PHASECHK.TRANS64.TRYWAIT P0, [R6+URZ+0x30c10], R23 ;  /* 0x030c1017060075a7 */ /* 0x0002a2000800017f */
[----:B------:R-:W-:Y:S05]  /*1bb0*/  @!P6 BRA `(.L_x_1383) ;  /* 0x000000000004e947 */ /* 0x000fea0003800000 */
[----:B------:R-:W-:Y:S01]  /*1bc0*/  BPT.TRAP 0x1 ;  /* 0x000000040000795c */ /* 0x000fe20000300000 */
.L_x_1383:
[----:B------:R-:W-:-:S04]  /*1bd0*/  IADD3 R5, R16, 0x10000, RZ ;  /* 0x0001000010057810 */ /* 0x000fc80007ffe0ff */
[----:B------:R-:W-:-:S04]  /*1be0*/  SHF.R.U32.HI R5, RZ, 0x4, R5 ;  /* 0x00000004ff057819 */ /* 0x000fc80000011605 */
[----:B------:R-:W-:Y:S01]  /*1bf0*/  LOP3.LUT R5, R5, 0x3fff, RZ, 0xc0, !PT ;  /* 0x00003fff05057812 */ /* 0x000fe200078ec0ff */
[----:B--2---:R-:W-:Y:S06]  /*1c00*/  @P0 BRA `(.L_x_1384) ;  /* 0x0000000000080947 */ /* 0x004fec0003800000 */
[----:B------:R-:W2:Y:S02]  /*1c10*/  SYNCS.PHASECHK.TRANS64.TRYWAIT P0, [R6+URZ+0x30c10], R23 ;  /* 0x030c1017060075a7 */ /* 0x000ea4000800017f */
[----:B--2---:R-:W-:Y:S05]  /*1c20*/  @!P0 BRA `(.L_x_1385) ;  /* 0x0000012800e08947 */ /* 0x004fea0003800000 */
.L_x_1384:
[----:B------:R-:W-:Y:S05]  /*1c30*/  WARPSYNC.ALL ;  /* 0x0000000000007948 */ /* 0x000fea0003800000 */
[----:B------:R-:W-:Y:S01]  /*1c40*/  LOP3.LUT R11, R5, 0x10000, RZ, 0xfc, !PT ;  /* 0x00010000050b7812 */ /* 0x000fe200078efcff */
[----:B------:R-:W3:Y:S04]  /*1c50*/  LDL R10, [R1+0x50] ;  /* 0x00005000010a7983 */ /* 0x000ee80000100800 */
[----:B------:R-:W-:Y:S01]  /*1c60*/  IMAD R11, R0, 0x400, R11 ;  /* 0x00000400000b7824 */ /* 0x000fe200078e020b */
[----:B------:R-:W4:Y:S04]  /*1c70*/  LDL R14, [R1+0x5c] ;  /* 0x00005c00010e7983 */ /* 0x000f280000100800 */
[----:B------:R-:W-:Y:S01]  /*1c80*/  R2UR UR8, R11 ;  /* 0x000000000b0872ca */ /* 0x000fe200000e0000 */
[----:B------:R-:W-:Y:S01]  /*1c90*/  WARPGROUP.ARRIVE ;  /* 0x00000000000079c5 */ /* 0x000fe20000000000 */
[----:B------:R-:W-:Y:S01]  /*1ca0*/  UMOV UR7, 0x40000040 ;  /* 0x4000004000077882 */ /* 0x000fe20000000000 */
[----:B------:R-:W-:Y:S01]  /*1cb0*/  UMOV UR5, 0x40000040 ;  /* 0x4000004000057882 */ /* 0x000fe20000000000 */
[----:B------:R-:W5:Y:S04]  /*1cc0*/  LDL R15, [R1+0x64] ;  /* 0x00006400010f7983 */ /* 0x000f680000100800 */
[----:B------:R-:W2:Y:S04]  /*1cd0*/  LDL R12, [R1+0x60] ;  /* 0x00006000010c7983 */ /* 0x000ea80000100800 */
[----:B------:R-:W2:Y:S01]  /*1ce0*/  LDL R13, [R1+0x58] ;  /* 0x00005800010d7983 */ /* 0x000ea20000100800 */
        /* <DEDUP_REMOVED lines=27> */
[C---:B-----5:R-:W-:Y:S01]  /*1ea0*/  LEA R10, R0.reuse, R15, 0x7 ;  /* 0x0000000f000a7211 */ /* 0x060fe200078e38ff */
[C---:B--2---:R-:W-:Y:S01]  /*1eb0*/  IMAD R12, R0.reuse, 0x80, R12 ;  /* 0x00000080000c7824 */ /* 0x044fe200078e020c */
[----:B------:R-:W-:Y:S02]  /*1ec0*/  LEA R18, R0, R13, 0x7 ;  /* 0x0000000d00127211 */ /* 0x000fe400078e38ff */
        /* <DEDUP_REMOVED lines=23> */
.L_x_1386:
[----:B------:R1:W1:Y:S01]  /*2040*/  SYNCS.PHASECHK.TRANS64.TRYWAIT P0, [R6+URZ+0x30c30], R23 ;  /* 0x030c3017060075a7 */ /* 0x000262000800017f */
[----:B------:R-:W-:Y:S05]  /*2050*/  @!P6 BRA `(.L_x_1387) ;  /* 0x000000000004e947 */ /* 0x000fea0003800000 */
[----:B------:R-:W-:Y:S01]  /*2060*/  BPT.TRAP 0x1 ;  /* 0x000000040000795c */ /* 0x000fe20000300000 */
.L_x_1387:
[----:B-1----:R-:W-:Y:S05]  /*2070*/  @P0 BRA `(.L_x_1388) ;  /* 0x0000000000080947 */ /* 0x002fea0003800000 */
[----:B------:R-:W1:Y:S02]  /*2080*/  SYNCS.PHASECHK.TRANS64.TRYWAIT P0, [R6+URZ+0x30c30], R23 ;  /* 0x030c3017060075a7 */ /* 0x000e64000800017f */
[----:B-1----:R-:W-:Y:S05]  /*2090*/  @!P0 BRA `(.L_x_1389) ;  /* 0x0000012400d88947 */ /* 0x002fea0003800000 */
.L_x_1388:
        /* <DEDUP_REMOVED lines=37> */
[----:B------:R-:W-:Y:S01]  /*22f0*/  UMOV UR4, UR9 ;  /* 0x0000000900047c82 */ /* 0x000fe20008000000 */
[----:B------:R-:W-:Y:S01]  /*2300*/  UMOV UR5, 0x40000040 ;  /* 0x4000004000057882 */ /* 0x000fe20000000000 */
[----:B--2---:R-:W-:Y:S01]  /*2310*/  MUFU.TANH R195, R84 ;  /* 0x0000005400c37308 */ /* 0x004fe20000002400 */
[----:B------:R-:W-:Y:S01]  /*2320*/  STL [R1+0x134], R197 ;  /* 0x000134c501007387 */ /* 0x000fe20000100800 */
[----:B------:R-:W-:Y:S01]  /*2330*/  FMUL.FTZ R90, R90, UR13 ;  /* 0x0000000d5a5a7c20 */ /* 0x000fe20008410000 */
[----:B------:R-:W-:Y:S01]  /*2340*/  FMUL.FTZ R88, R88, UR13 ;  /* 0x0000000d58587c20 */ /* 0x000fe20008410000 */
[----:B------:R-:W-:Y:S01]  /*2350*/  FMUL.FTZ R89, R89, UR13 ;  /* 0x0000000d59597c20 */ /* 0x000fe20008410000 */
[----:B------:R-:W-:Y:S01]  /*2360*/  STL [R1+0x130], R198 ;  /* 0x000130c601007387 */ /* 0x000fe20000100800 */
[----:B------:R-:W-:Y:S01]  /*2370*/  FMUL.FTZ R115, R115, UR13 ;  /* 0x0000000d73737c20 */ /* 0x000fe20008410000 */
[----:B------:R-:W-:Y:S01]  /*2380*/  FMUL.FTZ R91, R91, UR13 ;  /* 0x0000000d5b5b7c20 */ /* 0x000fe20008410000 */
[----:B---3--:R1:W-:Y:S01]  /*2390*/  MUFU.TANH R196, R85 ;  /* 0x0000005500c47308 */ /* 0x0083e20000002400 */
[----:B------:R2:W-:Y:S01]  /*23a0*/  STL [R1+0x12c], R199 ;  /* 0x00012cc701007387 */ /* 0x0005e20000100800 */
[----:B------:R-:W-:Y:S01]  /*23b0*/  ISETP.GT.AND P2, PT, R8, RZ, PT ;  /* 0x000000ff0800720c */ /* 0x000fe20003f44270 */
[----:B------:R-:W-:Y:S01]  /*23c0*/  FMUL.FTZ R92, R92, UR13 ;  /* 0x0000000d5c5c7c20 */ /* 0x000fe20008410000 */
[----:B------:R-:W-:Y:S01]  /*23d0*/  ISETP.GT.AND P1, PT, R7, RZ, PT ;  /* 0x000000ff0700720c */ /* 0x000fe20003f24270 */
[----:B------:R-:W-:Y:S01]  /*23e0*/  STL [R1+0x128], R200 ;  /* 0x000128c801007387 */ /* 0x000fe20000100800 */
[----:B------:R-:W-:Y:S01]  /*23f0*/  ISETP.GT.AND P0, PT, R8, 0x8, PT ;  /* 0x000000080800780c */ /* 0x000fe20003f04270 */
[----:B------:R-:W-:Y:S01]  /*2400*/  FMUL.FTZ R93, R93, UR13 ;  /* 0x0000000d5d5d7c20 */ /* 0x000fe20008410000 */
        /* <DEDUP_REMOVED lines=14> */
[----:B------:R-:W-:Y:S01]  /*24f0*/  UIADD3 UR10, UR8, 0x6, URZ ;  /* 0x00000006080a7890 */ /* 0x000fe2000fffe03f */
[----:B------:R2:W-:Y:S01]  /*2500*/  STL [R1+0x118], R171 ;  /* 0x000118ab01007387 */ /* 0x0005e20000100800 */
[----:B------:R-:W-:Y:S01]  /*2510*/  UMOV UR11, 0x40000040 ;  /* 0x40000040000b7882 */ /* 0x000fe20000000000 */
[----:B-1----:R-:W-:Y:S01]  /*2520*/  MUFU.TANH R201, R90 ;  /* 0x0000005a00c97308 */ /* 0x002fe20000002400 */
[----:B------:R-:W-:Y:S01]  /*2530*/  FMUL.FTZ R105, R105, UR13 ;  /* 0x0000000d69697c20 */ /* 0x000fe20008410000 */
        /* <DEDUP_REMOVED lines=13> */
[----:B------:R-:W-:Y:S01]  /*2610*/  IMAD R132, R0, 0x400, R132 ;  /* 0x0000040000847824 */ /* 0x000fe200078e0284 */
[----:B------:R-:W3:Y:S01]  /*2620*/  MUFU.TANH R22, R22 ;  /* 0x0000001600167308 */ /* 0x000ee20000002400 */
[----:B-1----:R-:W1:Y:S01]  /*2630*/  LDC.64 R88, c[0x0][0x748] ;  /* 0x0001d200ff587b82 */ /* 0x002e620000000a00 */
[----:B------:R-:W-:Y:S01]  /*2640*/  STL [R1+0x104], R166 ;  /* 0x000104a601007387 */ /* 0x000fe20000100800 */
[----:B------:R-:W-:Y:S01]  /*2650*/  FMUL.FTZ R104, R104, UR13 ;  /* 0x0000000d68687c20 */ /* 0x000fe20008410000 */
[----:B------:R-:W-:Y:S01]  /*2660*/  FMUL.FTZ R108, R108, UR13 ;  /* 0x0000000d6c6c7c20 */ /* 0x000fe20008410000 */
[----:B------:R-:W-:Y:S01]  /*2670*/  FMUL.FTZ R109, R109, UR13 ;  /* 0x0000000d6d6d7c20 */ /* 0x000fe20008410000 */
[----:B------:R-:W-:Y:S01]  /*2680*/  STL [R1+0x100], R165 ;  /* 0x000100a501007387 */ /* 0x000fe20000100800 */
[----:B------:R-:W-:Y:S01]  /*2690*/  FMUL.FTZ R121, R121, UR13 ;  /* 0x0000000d79797c20 */ /* 0x000fe20008410000 */
[----:B------:R-:W3:Y:S01]  /*26a0*/  MUFU.TANH R230, R230 ;  /* 0x000000e600e67308 */ /* 0x000ee20000002400 */
[----:B------:R-:W-:Y:S01]  /*26b0*/  R2UR UR12, R132 ;  /* 0x00000000840c72ca */ /* 0x000fe200000e0000 */
        /* <DEDUP_REMOVED lines=22> */
[----:B--2---:R-:W-:Y:S01]  /*2820*/  MUFU.TANH R171, R91 ;  /* 0x0000005b00ab7308 */ /* 0x004fe20000002400 */
[----:B------:R-:W-:Y:S01]  /*2830*/  FMUL.FTZ R126, R126, UR13 ;  /* 0x0000000d7e7e7c20 */ /* 0x000fe20008410000 */
[----:B------:R-:W-:Y:S01]  /*2840*/  STL [R1+0xe4], R158 ;  /* 0x0000e49e01007387 */ /* 0x000fe20000100800 */
[----:B------:R-:W-:Y:S01]  /*2850*/  FMUL.FTZ R125, R125, UR13 ;  /* 0x0000000d7d7d7c20 */ /* 0x000fe20008410000 */
[----:B------:R-:W-:Y:S01]  /*2860*/  FMUL.FTZ R127, R127, UR13 ;  /* 0x0000000d7f7f7c20 */ /* 0x000fe20008410000 */
[----:B------:R-:W-:Y:S01]  /*2870*/  FMUL.FTZ R227, R129, UR13 ;  /* 0x0000000d81e37c20 */ /* 0x000fe20008410000 */
[----:B------:R-:W-:Y:S01]  /*2880*/  STL [R1+0xe0], R157 ;  /* 0x0000e09d01007387 */ /* 0x000fe20000100800 */
[----:B------:R-:W-:Y:S01]  /*2890*/  FMUL.FTZ R131, R131, UR13 ;  /* 0x0000000d83837c20 */ /* 0x000fe20008410000 */
        /* <DEDUP_REMOVED lines=18> */
[----:B------:R-:W3:Y:S02]  /*29c0*/  MUFU.TANH R167, R97 ;  /* 0x0000006100a77308 */ /* 0x000ee40000002400 */
[----:B------:R-:W-:Y:S04]  /*29d0*/  STL [R1+0xac], R144 ;  /* 0x0000ac9001007387 */ /* 0x000fe80000100800 */
[----:B------:R-:W-:Y:S02]  /*29e0*/  STL [R1+0xa8], R143 ;  /* 0x0000a88f01007387 */ /* 0x000fe40000100800 */
[----:B------:R4:W-:Y:S02]  /*29f0*/  MUFU.TANH R197, R133 ;  /* 0x0000008500c57308 */ /* 0x0009e40000002400 */
[----:B------:R-:W-:Y:S04]  /*2a00*/  STL [R1+0xa4], R142 ;  /* 0x0000a48e01007387 */ /* 0x000fe80000100800 */
[----:B------:R-:W-:Y:S02]  /*2a10*/  STL [R1+0xa0], R141 ;  /* 0x0000a08d01007387 */ /* 0x000fe40000100800 */
[----:B------:R-:W3:Y:S02]  /*2a20*/  MUFU.TANH R20, R20 ;  /* 0x0000001400147308 */ /* 0x000ee40000002400 */
[----:B------:R2:W-:Y:S01]  /*2a30*/  STL [R1+0x9c], R140 ;  /* 0x00009c8c01007387 */ /* 0x0005e20000100800 */
[----:B------:R-:W-:-:S02]  /*2a40*/  WARPGROUP.DEPBAR.LE gsb0, 0x0 ;  /* 0x00008000000079c5 */ /* 0x000fc40000010000 */
[----:B------:R-:W-:Y:S01]  /*2a50*/  WARPGROUP.ARRIVE ;  /* 0x00000000000079c5 */ /* 0x000fe20000000000 */
[----:B------:R-:W-:Y:S02]  /*2a60*/  STL [R1+0x98], R6 ;  /* 0x0000980601007387 */ /* 0x000fe40000100800 */
[----:B------:R-:W3:Y:S02]  /*2a70*/  MUFU.TANH R21, R21 ;  /* 0x0000001500157308 */ /* 0x000ee40000002400 */
[----:B------:R-:W-:Y:S01]  /*2a80*/  STL [R1+0x94], R5 ;  /* 0x0000940501007387 */ /* 0x000fe20000100800 */
[----:B------:R-:W-:Y:S01]  /*2a90*/  HGMMA.64x128x16.F32.BF16 R24, gdesc[UR4], R24, gsb0 ;  /* 0x01e00000041879f0 */ /* 0x000fe20008001818 */
[----:B------:R-:W-:Y:S01]  /*2aa0*/  ULDC UR4, c[0x0][0x280] ;  /* 0x0000a00000047ab9 */ /* 0x000fe20000000800 */
[----:B------:R-:W-:Y:S01]  /*2ab0*/  UIADD3 UR6, UR8, 0x4, URZ ;  /* 0x0000000408067890 */ /* 0x000fe2000fffe03f */
[----:B------:R-:W-:Y:S01]  /*2ac0*/  STL [R1+0x90], R4 ;  /* 0x0000900401007387 */ /* 0x000fe20000100800 */
[----:B------:R-:W-:Y:S01]  /*2ad0*/  ULEA UR4, UR38, -UR4, 0x7 ;  /* 0x8000000426047291 */ /* 0x000fe2000f8e383f */
[----:B------:R-:W3:Y:S01]  /*2ae0*/  MUFU.TANH R23, R23 ;  /* 0x0000001700177308 */ /* 0x000ee20000002400 */
[----:B------:R-:W-:Y:S01]  /*2af0*/  UMOV UR7, 0x40000040 ;  /* 0x4000004000077882 */ /* 0x000fe20000000000 */
[----:B------:R-:W-:Y:S01]  /*2b00*/  UMOV UR5, 0x40000040 ;  /* 0x4000004000057882 */ /* 0x000fe20000000000 */
[----:B------:R-:W-:Y:S01]  /*2b10*/  UIADD3 UR8, UR9, 0x6, URZ ;  /* 0x0000000609087890 */ /* 0x000fe2000fffe03f */
[----:B------:R-:W-:Y:S01]  /*2b20*/  STL [R1+0x8c], R2 ;  /* 0x00008c0201007387 */ /* 0x000fe20000100800 */
[----:B------:R-:W-:Y:S01]  /*2b30*/  LEA R90, R3, UR4, 0x1 ;  /* 0x00000004035a7c11 */ /* 0x000fe2000f8e08ff */
[----:B------:R-:W-:-:S02]  /*2b40*/  UIADD3 UR4, UR9, 0x4, URZ ;  /* 0x0000000409047890 */ /* 0x000fc4000fffe03f */
[----:B------:R-:W3:Y:S01]  /*2b50*/  MUFU.TANH R232, R232 ;  /* 0x000000e800e87308 */ /* 0x000ee20000002400 */
[----:B------:R-:W-:Y:S01]  /*2b60*/  UMOV UR9, 0x40000040 ;  /* 0x4000004000097882 */ /* 0x000fe20000000000 */
[----:B------:R-:W-:-:S05]  /*2b70*/  IMAD.IADD R90, R7, 0x1, R90 ;  /* 0x00000001075a7824 */ /* 0x000fca00078e025a */
[----:B-1----:R-:W-:Y:S01]  /*2b80*/  IADD3 R115, -R90, R88, RZ ;  /* 0x000000585a737210 */ /* 0x002fe20007ffe1ff */
[----:B------:R-:W1:Y:S01]  /*2b90*/  MUFU.TANH R228, R228 ;  /* 0x000000e400e47308 */ /* 0x000e620000002400 */
[--C-:B------:R-:W-:Y:S02]  /*2ba0*/  IADD3 R91, RZ, -R90, -R89.reuse ;  /* 0x8000005aff5b7210 */ /* 0x100fe40007ffe859 */
[----:B------:R-:W-:Y:S01]  /*2bb0*/  IADD3 R215, R88, 0x8, -R90 ;  /* 0x0000000858d77810 */ /* 0x000fe20007ffe85a */
[----:B------:R-:W-:Y:S01]  /*2bc0*/  FMUL.FTZ R88, R124, UR13 ;  /* 0x0000000d7c587c20 */ /* 0x000fe20008410000 */
[----:B------:R-:W-:Y:S02]  /*2bd0*/  SEL R115, R115, 0x80, !P2 ;  /* 0x0000008073737807 */ /* 0x000fe40005000000 */
[----:B------:R-:W-:Y:S01]  /*2be0*/  IADD3 R214, -R90, 0x8, -R89 ;  /* 0x000000085ad67810 */ /* 0x000fe20007ffe959 */
[----:B------:R-:W1:Y:S01]  /*2bf0*/  MUFU.TANH R237, R237 ;  /* 0x000000ed00ed7308 */ /* 0x000e620000002400 */
[----:B------:R-:W-:-:S02]  /*2c00*/  SEL R124, R91, 0x80, P1 ;  /* 0x000000805b7c7807 */ /* 0x000fc40000800000 */
[----:B------:R-:W-:Y:S02]  /*2c10*/  SEL R215, R215, 0x80, !P0 ;  /* 0x00000080d7d77807 */ /* 0x000fe40004000000 */
[C---:B------:R-:W-:Y:S02]  /*2c20*/  ISETP.GE.AND P4, PT, R115.reuse, RZ, PT ;  /* 0x000000ff7300720c */ /* 0x040fe40003f86270 */
[C---:B------:R-:W-:Y:S01]  /*2c30*/  ISETP.GE.AND P2, PT, R115.reuse, 0x8, PT ;  /* 0x000000087300780c */ /* 0x040fe20003f46270 */
[----:B------:R3:W-:Y:S01]  /*2c40*/  MUFU.TANH R198, R134 ;  /* 0x0000008600c67308 */ /* 0x0007e20000002400 */
[C---:B------:R-:W-:Y:S02]  /*2c50*/  ISETP.GE.AND P0, PT, R115.reuse, 0x9, PT ;  /* 0x000000097300780c */ /* 0x040fe40003f06270 */
[----:B------:R-:W-:Y:S02]  /*2c60*/  ISETP.GE.AND P1, PT, R115, 0x10, PT ;  /* 0x000000107300780c */ /* 0x000fe40003f26270 */
[----:B------:R-:W-:-:S02]  /*2c70*/  SEL R214, R214, 0x80, P3 ;  /* 0x00000080d6d67807 */ /* 0x000fc40001800000 */
[----:B------:R-:W-:Y:S01]  /*2c80*/  ISETP.GE.AND P3, PT, R115, 0x1, PT ;  /* 0x000000017300780c */ /* 0x000fe20003f66270 */
[----:B------:R-:W-:Y:S01]  /*2c90*/  MUFU.TANH R159, R105 ;  /* 0x00000069009f7308 */ /* 0x000fe20000002400 */
[C---:B------:R-:W-:Y:S02]  /*2ca0*/  ISETP.GT.OR P4, PT, R124.reuse, RZ, !P4 ;  /* 0x000000ff7c00720c */ /* 0x040fe40006784670 */
[C---:B------:R-:W-:Y:S02]  /*2cb0*/  ISETP.GT.OR P2, PT, R124.reuse, 0x8, !P2 ;  /* 0x000000087c00780c */ /* 0x040fe40005744670 */
[C---:B------:R-:W-:Y:S02]  /*2cc0*/  ISETP.GT.OR P0, PT, R124.reuse, 0x9, !P0 ;  /* 0x000000097c00780c */ /* 0x040fe40004704670 */
[C---:B------:R-:W-:Y:S01]  /*2cd0*/  ISETP.GT.OR P1, PT, R124.reuse, 0x10, !P1 ;  /* 0x000000107c00780c */ /* 0x040fe20004f24670 */
[----:B------:R1:W-:Y:S01]  /*2ce0*/  MUFU.TANH R153, R112 ;  /* 0x0000007000997308 */ /* 0x0003e20000002400 */
[----:B------:R-:W-:-:S02]  /*2cf0*/  ISETP.GT.OR P3, PT, R124, 0x1, !P3 ;  /* 0x000000017c00780c */ /* 0x000fc40005f64670 */
[----:B------:R-:W-:Y:S02]  /*2d00*/  FSEL R210, R18, -INF , !P4 ;  /* 0xff80000012d27808 */ /* 0x000fe40006000000 */
[----:B------:R-:W-:Y:S02]  /*2d10*/  FSEL R220, R22, -INF , !P2 ;  /* 0xff80000016dc7808 */ /* 0x000fe40005000000 */
[C---:B------:R-:W-:Y:S01]  /*2d20*/  FSEL R225, R230.reuse, -INF , !P0 ;  /* 0xff800000e6e17808 */ /* 0x040fe20004000000 */
[----:B------:R1:W-:Y:S01]  /*2d30*/  MUFU.TANH R151, R113 ;  /* 0x0000007100977308 */ /* 0x0003e20000002400 */
[----:B------:R-:W-:Y:S01]  /*2d40*/  FSEL R209, R231, -INF , !P1 ;  /* 0xff800000e7d17808 */ /* 0x000fe20004800000 */
[----:B------:R-:W-:Y:S01]  /*2d50*/  FFMA.FTZ R230, -R230, R230, 1 ;  /* 0x3f800000e6e67423 */ /* 0x000fe200000101e6 */
[C---:B------:R-:W-:Y:S02]  /*2d60*/  ISETP.GE.AND P4, PT, R115.reuse, 0x11, PT ;  /* 0x000000117300780c */ /* 0x040fe40003f86270 */
[----:B------:R-:W-:-:S02]  /*2d70*/  ISETP.GE.AND P2, PT, R115, 0x19, PT ;  /* 0x000000197300780c */ /* 0x000fc40003f46270 */
[C---:B------:R-:W-:Y:S01]  /*2d80*/  ISETP.GE.AND P0, PT, R115.reuse, 0x20, PT ;  /* 0x000000207300780c */ /* 0x040fe20003f06270 */
[----:B------:R-:W1:Y:S01]  /*2d90*/  MUFU.TANH R236, R236 ;  /* 0x000000ec00ec7308 */ /* 0x000e620000002400 */
[----:B------:R-:W-:Y:S02]  /*2da0*/  ISETP.GE.AND P1, PT, R115, 0x21, PT ;  /* 0x000000217300780c */ /* 0x000fe40003f26270 */
[----:B------:R-:W-:Y:S02]  /*2db0*/  FSEL R211, R19, -INF , !P3 ;  /* 0xff80000013d37808 */ /* 0x000fe40005800000 */
[----:B------:R-:W-:Y:S02]  /*2dc0*/  ISETP.GE.AND P3, PT, R115, 0x18, PT ;  /* 0x000000187300780c */ /* 0x000fe40003f66270 */
[C---:B------:R-:W-:Y:S01]  /*2dd0*/  ISETP.GT.OR P4, PT, R124.reuse, 0x11, !P4 ;  /* 0x000000117c00780c */ /* 0x040fe20006784670 */
[----:B------:R-:W1:Y:S01]  /*2de0*/  MUFU.TANH R234, R234 ;  /* 0x000000ea00ea7308 */ /* 0x000e620000002400 */
[----:B------:R-:W-:-:S02]  /*2df0*/  ISETP.GT.OR P2, PT, R124, 0x19, !P2 ;  /* 0x000000197c00780c */ /* 0x000fc40005744670 */
[C---:B------:R-:W-:Y:S02]  /*2e00*/  ISETP.GT.OR P0, PT, R124.reuse, 0x20, !P0 ;  /* 0x000000207c00780c */ /* 0x040fe40004704670 */
[C---:B------:R-:W-:Y:S02]  /*2e10*/  ISETP.GT.OR P1, PT, R124.reuse, 0x21, !P1 ;  /* 0x000000217c00780c */ /* 0x040fe40004f24670 */
[----:B------:R-:W-:Y:S01]  /*2e20*/  ISETP.GT.OR P3, PT, R124, 0x18, !P3 ;  /* 0x000000187c00780c */ /* 0x000fe20005f64670 */
[----:B--2---:R2:W-:Y:S01]  /*2e30*/  MUFU.TANH R140, R88 ;  /* 0x00000058008c7308 */ /* 0x0045e20000002400 */
[----:B------:R-:W-:Y:S02]  /*2e40*/  FSEL R207, R229, -INF , !P4 ;  /* 0xff800000e5cf7808 */ /* 0x000fe40006000000 */
[----:B------:R-:W-:Y:S02]  /*2e50*/  FSEL R138, R194, -INF , !P2 ;  /* 0xff800000c28a7808 */ /* 0x000fe40005000000 */
[----:B------:R-:W-:-:S02]  /*2e60*/  FSEL R136, R195, -INF , !P0 ;  /* 0xff800000c3887808 */ /* 0x000fc40004000000 */
[----:B----4-:R-:W-:Y:S01]  /*2e70*/  FSEL R133, R196, -INF , !P1 ;  /* 0xff800000c4857808 */ /* 0x010fe20004800000 */
[----:B------:R-:W4:Y:S01]  /*2e80*/  MUFU.TANH R170, R94 ;  /* 0x0000005e00aa7308 */ /* 0x000f220000002400 */
[C---:B------:R-:W-:Y:S02]  /*2e90*/  ISETP.GE.AND P4, PT, R115.reuse, 0x28, PT ;  /* 0x000000287300780c */ /* 0x040fe40003f86270 */
[C---:B------:R-:W-:Y:S02]  /*2ea0*/  ISETP.GE.AND P2, PT, R115.reuse, 0x30, PT ;  /* 0x000000307300780c */ /* 0x040fe40003f46270 */
[C---:B------:R-:W-:Y:S02]  /*2eb0*/  ISETP.GE.AND P0, PT, R115.reuse, 0x31, PT ;  /* 0x000000317300780c */ /* 0x040fe40003f06270 */
[----:B------:R-:W-:Y:S01]  /*2ec0*/  ISETP.GE.AND P1, PT, R115, 0x38, PT ;  /* 0x000000387300780c */ /* 0x000fe20003f26270 */
[----:B------:R-:W4:Y:S01]  /*2ed0*/  MUFU.TANH R169, R95 ;  /* 0x0000005f00a97308 */ /* 0x000f220000002400 */
[C---:B------:R-:W-:Y:S01]  /*2ee0*/  FSEL R205, R235.reuse, -INF , !P3 ;  /* 0xff800000ebcd7808 */ /* 0x040fe20005800000 */
[----:B------:R-:W-:Y:S01]  /*2ef0*/  FFMA.FTZ R235, -R235, R235, 1 ;  /* 0x3f800000ebeb7423 */ /* 0x000fe200000101eb */
[----:B------:R-:W-:-:S02]  /*2f00*/  ISETP.GE.AND P3, PT, R115, 0x29, PT ;  /* 0x000000297300780c */ /* 0x000fc40003f66270 */
[----:B------:R-:W-:Y:S02]  /*2f10*/  ISETP.GE.AND P5, PT, R115, 0x39, PT ;  /* 0x000000397300780c */ /* 0x000fe40003fa6270 */
[C---:B------:R-:W-:Y:S01]  /*2f20*/  ISETP.GT.OR P4, PT, R124.reuse, 0x28, !P4 ;  /* 0x000000287c00780c */ /* 0x040fe20006784670 */
[----:B------:R-:W4:Y:S01]  /*2f30*/  MUFU.TANH R166, R98 ;  /* 0x0000006200a67308 */ /* 0x000f220000002400 */
[C---:B------:R-:W-:Y:S02]  /*2f40*/  ISETP.GT.OR P2, PT, R124.reuse, 0x30, !P2 ;  /* 0x000000307c00780c */ /* 0x040fe40005744670 */
[C---:B------:R-:W-:Y:S02]  /*2f50*/  ISETP.GT.OR P0, PT, R124.reuse, 0x31, !P0 ;  /* 0x000000317c00780c */ /* 0x040fe40004704670 */
[C---:B------:R-:W-:Y:S02]  /*2f60*/  ISETP.GT.OR P1, PT, R124.reuse, 0x38, !P1 ;  /* 0x000000387c00780c */ /* 0x040fe40004f24670 */
[C---:B------:R-:W-:Y:S01]  /*2f70*/  ISETP.GT.OR P3, PT, R124.reuse, 0x29, !P3 ;  /* 0x000000297c00780c */ /* 0x040fe20005f64670 */
[----:B------:R-:W4:Y:S01]  /*2f80*/  MUFU.TANH R165, R99 ;  /* 0x0000006300a57308 */ /* 0x000f220000002400 */
[----:B------:R-:W-:-:S02]  /*2f90*/  ISETP.GT.OR P5, PT, R124, 0x39, !P5 ;  /* 0x000000397c00780c */ /* 0x000fc40006fa4670 */
[----:B---3--:R-:W-:Y:S02]  /*2fa0*/  FSEL R134, R199, -INF , !P4 ;  /* 0xff800000c7867808 */ /* 0x008fe40006000000 */
[----:B-1----:R-:W-:Y:S02]  /*2fb0*/  FSEL R112, R202, -INF , !P2 ;  /* 0xff800000ca707808 */ /* 0x002fe40005000000 */
[----:B------:R-:W-:Y:S01]  /*2fc0*/  FSEL R113, R203, -INF , !P0 ;  /* 0xff800000cb717808 */ /* 0x000fe20004000000 */
[----:B------:R-:W1:Y:S01]  /*2fd0*/  MUFU.TANH R164, R100 ;  /* 0x0000006400a47308 */ /* 0x000e620000002400 */
[----:B------:R-:W-:Y:S02]  /*2fe0*/  FSEL R105, R168, -INF , !P1 ;  /* 0xff800000a8697808 */ /* 0x000fe40004800000 */
[C---:B------:R-:W-:Y:S02]  /*2ff0*/  ISETP.GE.AND P4, PT, R215.reuse, RZ, PT ;  /* 0x000000ffd700720c */ /* 0x040fe40003f86270 */
[----:B------:R-:W-:-:S02]  /*3000*/  ISETP.GE.AND P2, PT, R215, 0x1, PT ;  /* 0x00000001d700780c */ /* 0x000fc40003f46270 */
[C---:B------:R-:W-:Y:S01]  /*3010*/  ISETP.GE.AND P0, PT, R215.reuse, 0x8, PT ;  /* 0x00000008d700780c */ /* 0x040fe20003f06270 */
[----:B------:R-:W3:Y:S01]  /*3020*/  MUFU.TANH R163, R101 ;  /* 0x0000006500a37308 */ /* 0x000ee20000002400 */
[----:B------:R-:W-:Y:S02]  /*3030*/  WARPGROUP.DEPBAR.LE gsb0, 0x0 ;  /* 0x00008000000079c5 */ /* 0x000fe40000010000 */
[----:B------:R-:W4:Y:S01]  /*3040*/  LDS R218, [R218+0x400] ;  /* 0x00040000dada7984 */ /* 0x000f220000000800 */
[----:B------:R-:W-:Y:S01]  /*3050*/  WARPGROUP.ARRIVE ;  /* 0x00000000000079c5 */ /* 0x000fe20000000000 */
[----:B------:R-:W-:Y:S02]  /*3060*/  ISETP.GE.AND P1, PT, R215, 0x9, PT ;  /* 0x00000009d700780c */ /* 0x000fe40003f26270 */
[----:B--2---:R-:W-:Y:S01]  /*3070*/  FSEL R88, R200, -INF , !P3 ;  /* 0xff800000c8587808 */ /* 0x004fe20005800000 */
[----:B------:R-:W2:Y:S01]  /*3080*/  MUFU.TANH R160, R104 ;  /* 0x0000006800a07308 */ /* 0x000ea20000002400 */
[----:B------:R-:W-:Y:S01]  /*3090*/  FSEL R91, R167, -INF , !P5 ;  /* 0xff800000a75b7808 */ /* 0x000fe20006800000 */
[----:B------:R-:W-:Y:S01]  /*30a0*/  HGMMA.64x128x16.F32.BF16 R24, gdesc[UR4], R24, gsb0 ;  /* 0x01e00000041879f0 */ /* 0x000fe20008001818 */
[C---:B------:R-:W-:Y:S01]  /*30b0*/  ISETP.GE.AND P3, PT, R215.reuse, 0x10, PT ;  /* 0x00000010d700780c */ /* 0x040fe20003f66270 */
[----:B------:R-:W-:Y:S01]  /*30c0*/  ULDC UR4, c[0x0][0x744] ;  /* 0x0001d10000047ab9 */ /* 0x000fe20000000800 */
[----:B------:R-:W-:-:S02]  /*30d0*/  ISETP.GE.AND P5, PT, R215, 0x11, PT ;  /* 0x00000011d700780c */ /* 0x000fc40003fa6270 */
[C---:B------:R-:W-:Y:S01]  /*30e0*/  ISETP.GT.OR P4, PT, R214.reuse, RZ, !P4 ;  /* 0x000000ffd600720c */ /* 0x040fe20006784670 */
[----:B------:R-:W2:Y:S01]  /*30f0*/  MUFU.TANH R156, R108 ;  /* 0x0000006c009c7308 */ /* 0x000ea20000002400 */
[C---:B------:R-:W-:Y:S02]  /*3100*/  ISETP.GT.OR P2, PT, R214.reuse, 0x1, !P2 ;  /* 0x00000001d600780c */ /* 0x040fe40005744670 */
[C---:B------:R-:W-:Y:S02]  /*3110*/  ISETP.GT.OR P0, PT, R214.reuse, 0x8, !P0 ;  /* 0x00000008d600780c */ /* 0x040fe40004704670 */
[C---:B------:R-:W-:Y:S02]  /*3120*/  ISETP.GT.OR P1, PT, R214.reuse, 0x9, !P1 ;  /* 0x00000009d600780c */ /* 0x040fe40004f24670 */
[C---:B------:R-:W-:Y:S01]  /*3130*/  ISETP.GT.OR P3, PT, R214.reuse, 0x10, !P3 ;  /* 0x00000010d600780c */ /* 0x040fe20005f64670 */
[----:B------:R-:W2:Y:S01]  /*3140*/  MUFU.TANH R155, R109 ;  /* 0x0000006d009b7308 */ /* 0x000ea20000002400 */
[----:B------:R-:W-:-:S02]  /*3150*/  ISETP.GT.OR P5, PT, R214, 0x11, !P5 ;  /* 0x00000011d600780c */ /* 0x000fc40006fa4670 */
[----:B------:R-:W-:Y:S02]  /*3160*/  FSEL R212, R20, -INF , !P4 ;  /* 0xff80000014d47808 */ /* 0x000fe40006000000 */
[C---:B------:R-:W-:Y:S01]  /*3170*/  FSEL R213, R21.reuse, -INF , !P2 ;  /* 0xff80000015d57808 */ /* 0x040fe20005000000 */
[----:B------:R-:W-:Y:S01]  /*3180*/  FFMA.FTZ R21, -R21, R21, 1 ;  /* 0x3f80000015157423 */ /* 0x000fe20000010115 */
[C---:B------:R-:W-:Y:S01]  /*3190*/  FSEL R219, R23.reuse, -INF , !P0 ;  /* 0xff80000017db7808 */ /* 0x040fe20004000000 */
[----:B------:R1:W-:Y:S01]  /*31a0*/  MUFU.TANH R143, R121 ;  /* 0x00000079008f7308 */ /* 0x0003e20000002400 */
[----:B------:R-:W-:Y:S01]  /*31b0*/  FSEL R224, R232, -INF , !P1 ;  /* 0xff800000e8e07808 */ /* 0x000fe20004800000 */
[----:B------:R-:W-:Y:S01]  /*31c0*/  FFMA.FTZ R23, -R23, R23, 1 ;  /* 0x3f80000017177423 */ /* 0x000fe20000010117 */
[C---:B------:R-:W-:Y:S02]  /*31d0*/  ISETP.GE.AND P4, PT, R215.reuse, 0x18, PT ;  /* 0x00000018d700780c */ /* 0x040fe40003f86270 */
[----:B------:R-:W-:-:S02]  /*31e0*/  ISETP.GE.AND P2, PT, R215, 0x19, PT ;  /* 0x00000019d700780c */ /* 0x000fc40003f46270 */
[C---:B------:R-:W-:Y:S01]  /*31f0*/  ISETP.GE.AND P0, PT, R215.reuse, 0x20, PT ;  /* 0x00000020d700780c */ /* 0x040fe20003f06270 */
[----:B------:R-:W2:Y:S01]  /*3200*/  MUFU.TANH R162, R102 ;  /* 0x0000006600a27308 */ /* 0x000ea20000002400 */
[----:B------:R-:W-:Y:S02]  /*3210*/  ISETP.GE.AND P1, PT, R215, 0x21, PT ;  /* 0x00000021d700780c */ /* 0x000fe40003f26270 */
[C---:B------:R-:W-:Y:S01]  /*3220*/  FSEL R208, R228.reuse, -INF , !P3 ;  /* 0xff800000e4d07808 */ /* 0x040fe20005800000 */
[----:B----4-:R-:W-:Y:S01]  /*3230*/  SHFL.IDX PT, R223, R218, R9, 0x1f ;  /* 0x00001f09dadf7589 */ /* 0x010fe200000e0000 */
[----:B------:R-:W-:Y:S01]  /*3240*/  FSEL R206, R237, -INF , !P5 ;  /* 0xff800000edce7808 */ /* 0x000fe20006800000 */
[----:B------:R-:W-:Y:S01]  /*3250*/  FFMA.FTZ R228, -R228, R228, 1 ;  /* 0x3f800000e4e47423 */ /* 0x000fe200000101e4 */
[C---:B------:R-:W-:Y:S01]  /*3260*/  ISETP.GE.AND P3, PT, R215.reuse, 0x28, PT ;  /* 0x00000028d700780c */ /* 0x040fe20003f66270 */
[----:B------:R4:W-:Y:S01]  /*3270*/  MUFU.TANH R150, R114 ;  /* 0x0000007200967308 */ /* 0x0009e20000002400 */
[----:B------:R-:W-:-:S02]  /*3280*/  ISETP.GE.AND P5, PT, R215, 0x29, PT ;  /* 0x00000029d700780c */ /* 0x000fc40003fa6270 */
[C---:B------:R-:W-:Y:S02]  /*3290*/  ISETP.GT.OR P4, PT, R214.reuse, 0x18, !P4 ;  /* 0x00000018d600780c */ /* 0x040fe40006784670 */
[C---:B------:R-:W-:Y:S02]  /*32a0*/  ISETP.GT.OR P2, PT, R214.reuse, 0x19, !P2 ;  /* 0x00000019d600780c */ /* 0x040fe40005744670 */
[C---:B------:R-:W-:Y:S01]  /*32b0*/  ISETP.GT.OR P0, PT, R214.reuse, 0x20, !P0 ;  /* 0x00000020d600780c */ /* 0x040fe20004704670 */
[----:B------:R-:W2:Y:S01]  /*32c0*/  MUFU.TANH R161, R103 ;  /* 0x0000006700a17308 */ /* 0x000ea20000002400 */
[C---:B------:R-:W-:Y:S02]  /*32d0*/  ISETP.GT.OR P1, PT, R214.reuse, 0x21, !P1 ;  /* 0x00000021d600780c */ /* 0x040fe40004f24670 */
[C---:B------:R-:W-:Y:S02]  /*32e0*/  ISETP.GT.OR P3, PT, R214.reuse, 0x28, !P3 ;  /* 0x00000028d600780c */ /* 0x040fe40005f64670 */
[----:B------:R-:W-:-:S02]  /*32f0*/  ISETP.GT.OR P5, PT, R214, 0x29, !P5 ;  /* 0x00000029d600780c */ /* 0x000fc40006fa4670 */
[----:B------:R-:W-:Y:S01]  /*3300*/  FSEL R204, R236, -INF , !P4 ;  /* 0xff800000eccc7808 */ /* 0x000fe20006000000 */
[----:B------:R-:W2:Y:S01]  /*3310*/  MUFU.TANH R158, R106 ;  /* 0x0000006a009e7308 */ /* 0x000ea20000002400 */
[----:B------:R-:W-:Y:S02]  /*3320*/  FSEL R139, R234, -INF , !P2 ;  /* 0xff800000ea8b7808 */ /* 0x000fe40005000000 */
[----:B------:R-:W-:Y:S02]  /*3330*/  FSEL R137, R197, -INF , !P0 ;  /* 0xff800000c5897808 */ /* 0x000fe40004000000 */
[----:B------:R-:W-:Y:S02]  /*3340*/  FSEL R135, R198, -INF , !P1 ;  /* 0xff800000c6877808 */ /* 0x000fe40004800000 */
[C---:B------:R-:W-:Y:S01]  /*3350*/  ISETP.GE.AND P4, PT, R215.reuse, 0x30, PT ;  /* 0x00000030d700780c */ /* 0x040fe20003f86270 */
[----:B------:R-:W2:Y:S01]  /*3360*/  MUFU.TANH R157, R107 ;  /* 0x0000006b009d7308 */ /* 0x000ea20000002400 */
[----:B------:R-:W-:-:S02]  /*3370*/  ISETP.GE.AND P2, PT, R215, 0x31, PT ;  /* 0x00000031d700780c */ /* 0x000fc40003f46270 */
[C---:B------:R-:W-:Y:S02]  /*3380*/  ISETP.GE.AND P0, PT, R215.reuse, 0x38, PT ;  /* 0x00000038d700780c */ /* 0x040fe40003f06270 */
[----:B------:R-:W-:Y:S02]  /*3390*/  ISETP.GE.AND P1, PT, R215, 0x39, PT ;  /* 0x00000039d700780c */ /* 0x000fe40003f26270 */
[----:B------:R-:W-:Y:S01]  /*33a0*/  FSEL R132, R201, -INF , !P3 ;  /* 0xff800000c9847808 */ /* 0x000fe20005800000 */
[----:B------:R3:W-:Y:S01]  /*33b0*/  MUFU.TANH R152, R111 ;  /* 0x0000006f00987308 */ /* 0x0007e20000002400 */
[----:B-1----:R-:W-:Y:S02]  /*33c0*/  FSEL R121, R171, -INF , !P5 ;  /* 0xff800000ab797808 */ /* 0x002fe40006800000 */
[C---:B------:R-:W-:Y:S02]  /*33d0*/  ISETP.GE.AND P3, PT, R115.reuse, 0x40, PT ;  /* 0x000000407300780c */ /* 0x040fe40003f66270 */
[----:B------:R-:W-:-:S02]  /*33e0*/  ISETP.GE.AND P5, PT, R115, 0x41, PT ;  /* 0x000000417300780c */ /* 0x000fc40003fa6270 */
[C---:B------:R-:W-:Y:S01]  /*33f0*/  ISETP.GT.OR P4, PT, R214.reuse, 0x30, !P4 ;  /* 0x00000030d600780c */ /* 0x040fe20006784670 */
[----:B------:R-:W1:Y:S01]  /*3400*/  MUFU.TANH R154, R110 ;  /* 0x0000006e009a7308 */ /* 0x000e620000002400 */
[C---:B------:R-:W-:Y:S02]  /*3410*/  ISETP.GT.OR P2, PT, R214.reuse, 0x31, !P2 ;  /* 0x00000031d600780c */ /* 0x040fe40005744670 */
[C---:B------:R-:W-:Y:S02]  /*3420*/  ISETP.GT.OR P0, PT, R214.reuse, 0x38, !P0 ;  /* 0x00000038d600780c */ /* 0x040fe40004704670 */
[----:B------:R-:W-:Y:S02]  /*3430*/  ISETP.GT.OR P1, PT, R214, 0x39, !P1 ;  /* 0x00000039d600780c */ /* 0x000fe40004f24670 */
[C---:B------:R-:W-:Y:S01]  /*3440*/  ISETP.GT.OR P3, PT, R124.reuse, 0x40, !P3 ;  /* 0x000000407c00780c */ /* 0x040fe20005f64670 */
[----:B------:R-:W1:Y:S01]  /*3450*/  MUFU.TANH R148, R116 ;  /* 0x0000007400947308 */ /* 0x000e620000002400 */
[----:B------:R-:W-:-:S02]  /*3460*/  ISETP.GT.OR P5, PT, R124, 0x41, !P5 ;  /* 0x000000417c00780c */ /* 0x000fc40006fa4670 */
[----:B----4-:R-:W-:Y:S02]  /*3470*/  FSEL R114, R170, -INF , !P4 ;  /* 0xff800000aa727808 */ /* 0x010fe40006000000 */
[----:B------:R-:W-:Y:S02]  /*3480*/  FSEL R89, R169, -INF , !P2 ;  /* 0xff800000a9597808 */ /* 0x000fe40005000000 */
[----:B------:R-:W-:Y:S01]  /*3490*/  FSEL R102, R166, -INF , !P0 ;  /* 0xff800000a6667808 */ /* 0x000fe20004000000 */
[----:B------:R-:W4:Y:S01]  /*34a0*/  MUFU.TANH R147, R117 ;  /* 0x0000007500937308 */ /* 0x000f220000002400 */
[----:B------:R-:W-:Y:S02]  /*34b0*/  FSEL R92, R165, -INF , !P1 ;  /* 0xff800000a55c7808 */ /* 0x000fe40004800000 */
[C---:B------:R-:W-:Y:S02]  /*34c0*/  ISETP.GE.AND P4, PT, R115.reuse, 0x48, PT ;  /* 0x000000487300780c */ /* 0x040fe40003f86270 */
[----:B------:R-:W-:-:S02]  /*34d0*/  ISETP.GE.AND P2, PT, R115, 0x49, PT ;  /* 0x000000497300780c */ /* 0x000fc40003f46270 */
[C---:B------:R-:W-:Y:S01]  /*34e0*/  ISETP.GE.AND P0, PT, R115.reuse, 0x50, PT ;  /* 0x000000507300780c */ /* 0x040fe20003f06270 */
[----:B------:R-:W4:Y:S01]  /*34f0*/  MUFU.TANH R144, R120 ;  /* 0x0000007800907308 */ /* 0x000f220000002400 */
[----:B------:R-:W-:Y:S02]  /*3500*/  ISETP.GE.AND P1, PT, R115, 0x51, PT ;  /* 0x000000517300780c */ /* 0x000fe40003f26270 */
[----:B------:R-:W-:Y:S02]  /*3510*/  FSEL R109, R164, -INF , !P3 ;  /* 0xff800000a46d7808 */ /* 0x000fe40005800000 */
[----:B---3--:R-:W-:Y:S02]  /*3520*/  FSEL R111, R163, -INF , !P5 ;  /* 0xff800000a36f7808 */ /* 0x008fe40006800000 */
[C---:B------:R-:W-:Y:S01]  /*3530*/  ISETP.GE.AND P3, PT, R115.reuse, 0x58, PT ;  /* 0x000000587300780c */ /* 0x040fe20003f66270 */
[----:B------:R-:W3:Y:S01]  /*3540*/  MUFU.TANH R146, R118 ;  /* 0x0000007600927308 */ /* 0x000ee20000002400 */
[----:B------:R-:W-:-:S02]  /*3550*/  ISETP.GE.AND P5, PT, R115, 0x59, PT ;  /* 0x000000597300780c */ /* 0x000fc40003fa6270 */
[C---:B------:R-:W-:Y:S02]  /*3560*/  ISETP.GT.OR P4, PT, R124.reuse, 0x48, !P4 ;  /* 0x000000487c00780c */ /* 0x040fe40006784670 */
[C---:B------:R-:W-:Y:S02]  /*3570*/  ISETP.GT.OR P2, PT, R124.reuse, 0x49, !P2 ;  /* 0x000000497c00780c */ /* 0x040fe40005744670 */
[C---:B------:R-:W-:Y:S01]  /*3580*/  ISETP.GT.OR P0, PT, R124.reuse, 0x50, !P0 ;  /* 0x000000507c00780c */ /* 0x040fe20004704670 */
[----:B------:R-:W3:Y:S01]  /*3590*/  MUFU.TANH R145, R119 ;  /* 0x0000007700917308 */ /* 0x000ee20000002400 */
[C---:B------:R-:W-:Y:S02]  /*35a0*/  ISETP.GT.OR P1, PT, R124.reuse, 0x51, !P1 ;  /* 0x000000517c00780c */ /* 0x040fe40004f24670 */
[C---:B------:R-:W-:Y:S02]  /*35b0*/  ISETP.GT.OR P3, PT, R124.reuse, 0x58, !P3 ;  /* 0x000000587c00780c */ /* 0x040fe40005f64670 */
[----:B------:R-:W-:-:S02]  /*35c0*/  ISETP.GT.OR P5, PT, R124, 0x59, !P5 ;  /* 0x000000597c00780c */ /* 0x000fc40006fa4670 */
[----:B--2---:R-:W-:Y:S01]  /*35d0*/  FSEL R95, R160, -INF , !P4 ;  /* 0xff800000a05f7808 */ /* 0x004fe20006000000 */
[----:B------:R-:W2:Y:S01]  /*35e0*/  MUFU.TANH R142, R122 ;  /* 0x0000007a008e7308 */ /* 0x000ea20000002400 */
[----:B------:R-:W-:Y:S02]  /*35f0*/  FSEL R100, R159, -INF , !P2 ;  /* 0xff8000009f647808 */ /* 0x000fe40005000000 */
[----:B------:R-:W-:Y:S02]  /*3600*/  FSEL R97, R156, -INF , !P0 ;  /* 0xff8000009c617808 */ /* 0x000fe40004000000 */
[----:B------:R-:W-:Y:S02]  /*3610*/  FSEL R98, R155, -INF , !P1 ;  /* 0xff8000009b627808 */ /* 0x000fe40004800000 */
[C---:B------:R-:W-:Y:S01]  /*3620*/  ISETP.GE.AND P4, PT, R215.reuse, 0x40, PT ;  /* 0x00000040d700780c */ /* 0x040fe20003f86270 */
[----:B------:R-:W-:Y:S02]  /*3630*/  WARPGROUP.DEPBAR.LE gsb0, 0x0 ;  /* 0x00008000000079c5 */ /* 0x000fe40000010000 */
[----:B------:R-:W-:Y:S01]  /*3640*/  WARPGROUP.ARRIVE ;  /* 0x00000000000079c5 */ /* 0x000fe20000000000 */
[C---:B------:R-:W-:Y:S01]  /*3650*/  ISETP.GE.AND P2, PT, R215.reuse, 0x41, PT ;  /* 0x00000041d700780c */ /* 0x040fe20003f46270 */
[----:B------:R-:W2:Y:S01]  /*3660*/  MUFU.TANH R141, R123 ;  /* 0x0000007b008d7308 */ /* 0x000ea20000002400 */
[----:B------:R-:W-:-:S02]  /*3670*/  ISETP.GE.AND P0, PT, R215, 0x48, PT ;  /* 0x00000048d700780c */ /* 0x000fc40003f06270 */
[----:B------:R-:W-:Y:S01]  /*3680*/  ISETP.GE.AND P1, PT, R215, 0x49, PT ;  /* 0x00000049d700780c */ /* 0x000fe20003f26270 */
[----:B------:R-:W-:Y:S01]  /*3690*/  HGMMA.64x128x16.F32.BF16 R24, gdesc[UR8], R24, gsb0 ;  /* 0x01e00000081879f0 */ /* 0x000fe20008001818 */
[----:B------:R-:W-:Y:S02]  /*36a0*/  FSEL R108, R153, -INF , !P3 ;  /* 0xff800000996c7808 */ /* 0x000fe40005800000 */
[----:B------:R-:W-:Y:S01]  /*36b0*/  FSEL R103, R151, -INF , !P5 ;  /* 0xff80000097677808 */ /* 0x000fe20006800000 */
[----:B------:R1:W2:Y:S01]  /*36c0*/  MUFU.TANH R5, R126 ;  /* 0x0000007e00057308 */ /* 0x0002a20000002400 */
[C---:B------:R-:W-:Y:S02]  /*36d0*/  ISETP.GE.AND P3, PT, R215.reuse, 0x50, PT ;  /* 0x00000050d700780c */ /* 0x040fe40003f66270 */
[----:B------:R-:W-:Y:S02]  /*36e0*/  ISETP.GE.AND P5, PT, R215, 0x51, PT ;  /* 0x00000051d700780c */ /* 0x000fe40003fa6270 */
[----:B------:R-:W-:-:S02]  /*36f0*/  ISETP.GT.OR P4, PT, R214, 0x40, !P4 ;  /* 0x00000040d600780c */ /* 0x000fc40006784670 */
[C---:B------:R-:W-:Y:S01]  /*3700*/  ISETP.GT.OR P2, PT, R214.reuse, 0x41, !P2 ;  /* 0x00000041d600780c */ /* 0x040fe20005744670 */
[----:B------:R4:W-:Y:S01]  /*3710*/  MUFU.TANH R6, R125 ;  /* 0x0000007d00067308 */ /* 0x0009e20000002400 */
[C---:B------:R-:W-:Y:S01]  /*3720*/  ISETP.GT.OR P0, PT, R214.reuse, 0x48, !P0 ;  /* 0x00000048d600780c */ /* 0x040fe20004704670 */
[----:B-1----:R-:W-:Y:S01]  /*3730*/  VIADD R126, R9, 0x8 ;  /* 0x00000008097e7836 */ /* 0x002fe20000000000 */
[C---:B------:R-:W-:Y:S02]  /*3740*/  ISETP.GT.OR P1, PT, R214.reuse, 0x49, !P1 ;  /* 0x00000049d600780c */ /* 0x040fe40004f24670 */
[C---:B------:R-:W-:Y:S02]  /*3750*/  ISETP.GT.OR P3, PT, R214.reuse, 0x50, !P3 ;  /* 0x00000050d600780c */ /* 0x040fe40005f64670 */
[----:B------:R-:W-:Y:S01]  /*3760*/  ISETP.GT.OR P5, PT, R214, 0x51, !P5 ;  /* 0x00000051d600780c */ /* 0x000fe20006fa4670 */
[----:B------:R-:W-:Y:S01]  /*3770*/  SHFL.IDX PT, R216, R218, R126, 0x1f ;  /* 0x00001f7edad87589 */ /* 0x000fe200000e0000 */
[----:B------:R-:W-:Y:S01]  /*3780*/  FSEL R101, R162, -INF , !P4 ;  /* 0xff800000a2657808 */ /* 0x000fe20006000000 */
[----:B----4-:R-:W-:Y:S01]  /*3790*/  FMUL.FTZ R125, R128, UR13 ;  /* 0x0000000d807d7c20 */ /* 0x010fe20008410000 */
[----:B------:R-:W-:Y:S01]  /*37a0*/  FSEL R90, R161, -INF , !P2 ;  /* 0xff800000a15a7808 */ /* 0x000fe20005000000 */
[----:B------:R1:W-:Y:S01]  /*37b0*/  MUFU.TANH R4, R127 ;  /* 0x0000007f00047308 */ /* 0x0003e20000002400 */
[----:B------:R-:W-:-:S02]  /*37c0*/  FSEL R104, R158, -INF , !P0 ;  /* 0xff8000009e687808 */ /* 0x000fc40004000000 */
[----:B------:R-:W-:Y:S02]  /*37d0*/  FSEL R99, R157, -INF , !P1 ;  /* 0xff8000009d637808 */ /* 0x000fe40004800000 */
[C---:B------:R-:W-:Y:S02]  /*37e0*/  ISETP.GE.AND P4, PT, R215.reuse, 0x58, PT ;  /* 0x00000058d700780c */ /* 0x040fe40003f86270 */
[----:B------:R-:W-:Y:S01]  /*37f0*/  ISETP.GE.AND P2, PT, R215, 0x59, PT ;  /* 0x00000059d700780c */ /* 0x000fe20003f46270 */
[----:B------:R4:W-:Y:S01]  /*3800*/  MUFU.TANH R2, R125 ;  /* 0x0000007d00027308 */ /* 0x0009e20000002400 */
[C---:B------:R-:W-:Y:S01]  /*3810*/  ISETP.GE.AND P0, PT, R115.reuse, 0x60, PT ;  /* 0x000000607300780c */ /* 0x040fe20003f06270 */
[----:B-1----:R-:W-:Y:S01]  /*3820*/  FMUL.FTZ R127, R130, UR13 ;  /* 0x0000000d827f7c20 */ /* 0x002fe20008410000 */
[----:B------:R-:W-:Y:S02]  /*3830*/  ISETP.GE.AND P1, PT, R115, 0x61, PT ;  /* 0x000000617300780c */ /* 0x000fe40003f26270 */
[----:B------:R-:W-:-:S02]  /*3840*/  FSEL R96, R154, -INF , !P3 ;  /* 0xff8000009a607808 */ /* 0x000fc40005800000 */
[----:B------:R-:W-:Y:S01]  /*3850*/  FSEL R107, R152, -INF , !P5 ;  /* 0xff800000986b7808 */ /* 0x000fe20006800000 */
[----:B------:R-:W-:Y:S01]  /*3860*/  MUFU.TANH R127, R127 ;  /* 0x0000007f007f7308 */ /* 0x000fe20000002400 */
[C---:B------:R-:W-:Y:S02]  /*3870*/  ISETP.GE.AND P3, PT, R115.reuse, 0x68, PT ;  /* 0x000000687300780c */ /* 0x040fe40003f66270 */
[----:B------:R-:W-:Y:S02]  /*3880*/  ISETP.GE.AND P5, PT, R115, 0x69, PT ;  /* 0x000000697300780c */ /* 0x000fe40003fa6270 */
[C---:B------:R-:W-:Y:S02]  /*3890*/  ISETP.GT.OR P4, PT, R214.reuse, 0x58, !P4 ;  /* 0x00000058d600780c */ /* 0x040fe40006784670 */
[----:B------:R-:W-:Y:S01]  /*38a0*/  ISETP.GT.OR P2, PT, R214, 0x59, !P2 ;  /* 0x00000059d600780c */ /* 0x000fe20005744670 */
[----:B------:R-:W-:Y:S01]  /*38b0*/  MUFU.TANH R227, R227 ;  /* 0x000000e300e37308 */ /* 0x000fe20000002400 */
[----:B------:R-:W-:-:S02]  /*38c0*/  ISETP.GT.OR P0, PT, R124, 0x60, !P0 ;  /* 0x000000607c00780c */ /* 0x000fc40004704670 */
[C---:B------:R-:W-:Y:S02]  /*38d0*/  ISETP.GT.OR P1, PT, R124.reuse, 0x61, !P1 ;  /* 0x000000617c00780c */ /* 0x040fe40004f24670 */
[C---:B------:R-:W-:Y:S02]  /*38e0*/  ISETP.GT.OR P3, PT, R124.reuse, 0x68, !P3 ;  /* 0x000000687c00780c */ /* 0x040fe40005f64670 */
[----:B------:R-:W-:Y:S01]  /*38f0*/  ISETP.GT.OR P5, PT, R124, 0x69, !P5 ;  /* 0x000000697c00780c */ /* 0x000fe20006fa4670 */
[----:B------:R-:W-:Y:S01]  /*3900*/  MUFU.TANH R131, R131 ;  /* 0x0000008300837308 */ /* 0x000fe20000002400 */
[----:B------:R-:W-:Y:S02]  /*3910*/  FSEL R93, R150, -INF , !P4 ;  /* 0xff800000965d7808 */ /* 0x000fe40006000000 */
[----:B------:R-:W-:Y:S02]  /*3920*/  FSEL R110, R149, -INF , !P2 ;  /* 0xff800000956e7808 */ /* 0x000fe40005000000 */
[----:B------:R-:W-:-:S02]  /*3930*/  FSEL R106, R148, -INF , !P0 ;  /* 0xff800000946a7808 */ /* 0x000fc40004000000 */
[----:B------:R-:W-:Y:S02]  /*3940*/  FSEL R94, R147, -INF , !P1 ;  /* 0xff800000935e7808 */ /* 0x000fe40004800000 */
[C---:B------:R-:W-:Y:S02]  /*3950*/  ISETP.GE.AND P4, PT, R115.reuse, 0x70, PT ;  /* 0x000000707300780c */ /* 0x040fe40003f86270 */
[C---:B------:R-:W-:Y:S02]  /*3960*/  ISETP.GE.AND P2, PT, R115.reuse, 0x71, PT ;  /* 0x000000717300780c */ /* 0x040fe40003f46270 */
[C---:B------:R-:W-:Y:S02]  /*3970*/  ISETP.GE.AND P0, PT, R115.reuse, 0x78, PT ;  /* 0x000000787300780c */ /* 0x040fe40003f06270 */
[----:B------:R-:W-:Y:S02]  /*3980*/  ISETP.GE.AND P1, PT, R115, 0x79, PT ;  /* 0x000000797300780c */ /* 0x000fe40003f26270 */
[----:B------:R-:W-:-:S02]  /*3990*/  FSEL R115, R144, -INF , !P3 ;  /* 0xff80000090737808 */ /* 0x000fc40005800000 */
[----:B------:R-:W-:Y:S02]  /*39a0*/  FSEL R116, R143, -INF , !P5 ;  /* 0xff8000008f747808 */ /* 0x000fe40006800000 */
[C---:B------:R-:W-:Y:S02]  /*39b0*/  ISETP.GE.AND P3, PT, R215.reuse, 0x60, PT ;  /* 0x00000060d700780c */ /* 0x040fe40003f66270 */
[----:B------:R-:W-:Y:S02]  /*39c0*/  ISETP.GE.AND P5, PT, R215, 0x61, PT ;  /* 0x00000061d700780c */ /* 0x000fe40003fa6270 */
[----:B------:R-:W-:Y:S02]  /*39d0*/  ISETP.GT.OR P4, PT, R124, 0x70, !P4 ;  /* 0x000000707c00780c */ /* 0x000fe40006784670 */
[C---:B------:R-:W-:Y:S02]  /*39e0*/  ISETP.GT.OR P3, PT, R214.reuse, 0x60, !P3 ;  /* 0x00000060d600780c */ /* 0x040fe40005f64670 */
[----:B------:R-:W-:-:S02]  /*39f0*/  ISETP.GT.OR P5, PT, R214, 0x61, !P5 ;  /* 0x00000061d600780c */ /* 0x000fc40006fa4670 */
[----:B------:R-:W-:Y:S02]  /*3a00*/  FSEL R118, R140, -INF , !P4 ;  /* 0xff8000008c767808 */ /* 0x000fe40006000000 */
[----:B---3--:R-:W-:Y:S02]  /*3a10*/  FSEL R119, R146, -INF , !P3 ;  /* 0xff80000092777808 */ /* 0x008fe40005800000 */
[----:B------:R-:W-:Y:S02]  /*3a20*/  FSEL R122, R145, -INF , !P5 ;  /* 0xff800000917a7808 */ /* 0x000fe40006800000 */
[C---:B------:R-:W-:Y:S02]  /*3a30*/  ISETP.GE.AND P4, PT, R215.reuse, 0x68, PT ;  /* 0x00000068d700780c */ /* 0x040fe40003f86270 */
[C---:B------:R-:W-:Y:S02]  /*3a40*/  ISETP.GE.AND P3, PT, R215.reuse, 0x69, PT ;  /* 0x00000069d700780c */ /* 0x040fe40003f66270 */
[----:B------:R-:W-:-:S02]  /*3a50*/  ISETP.GE.AND P5, PT, R215, 0x70, PT ;  /* 0x00000070d700780c */ /* 0x000fc40003fa6270 */
[C---:B------:R-:W-:Y:S02]  /*3a60*/  ISETP.GT.OR P2, PT, R124.reuse, 0x71, !P2 ;  /* 0x000000717c00780c */ /* 0x040fe40005744670 */
[C---:B------:R-:W-:Y:S02]  /*3a70*/  ISETP.GT.OR P0, PT, R124.reuse, 0x78, !P0 ;  /* 0x000000787c00780c */ /* 0x040fe40004704670 */
[----:B------:R-:W-:Y:S01]  /*3a80*/  ISETP.GT.OR P1, PT, R124, 0x79, !P1 ;  /* 0x000000797c00780c */ /* 0x000fe20004f24670 */
[----:B------:R-:W-:Y:S01]  /*3a90*/  VIADD R124, R9, 0x4 ;  /* 0x00000004097c7836 */ /* 0x000fe20000000000 */
[C---:B------:R-:W-:Y:S02]  /*3aa0*/  ISETP.GT.OR P4, PT, R214.reuse, 0x68, !P4 ;  /* 0x00000068d600780c */ /* 0x040fe40006784670 */
[C---:B------:R-:W-:Y:S02]  /*3ab0*/  ISETP.GT.OR P3, PT, R214.reuse, 0x69, !P3 ;  /* 0x00000069d600780c */ /* 0x040fe40005f64670 */
[----:B------:R-:W-:Y:S01]  /*3ac0*/  ISETP.GT.OR P5, PT, R214, 0x70, !P5 ;  /* 0x00000070d600780c */ /* 0x000fe20006fa4670 */
[----:B------:R-:W1:Y:S01]  /*3ad0*/  SHFL.IDX PT, R128, R218, R124, 0x1f ;  /* 0x00001f7cda807589 */ /* 0x000e6200000e0000 */
[----:B--2---:R-:W-:-:S02]  /*3ae0*/  FSEL R117, R142, -INF , !P4 ;  /* 0xff8000008e757808 */ /* 0x004fc40006000000 */
[----:B------:R-:W-:Y:S01]  /*3af0*/  FSEL R123, R141, -INF , !P3 ;  /* 0xff8000008d7b7808 */ /* 0x000fe20005800000 */
[----:B------:R-:W2:Y:S01]  /*3b00*/  SHFL.IDX PT, R217, R17, R124, 0x1f ;  /* 0x00001f7c11d97589 */ /* 0x000ea200000e0000 */
[----:B------:R-:W-:Y:S02]  /*3b10*/  FSEL R120, R5, -INF , !P5 ;  /* 0xff80000005787808 */ /* 0x000fe40006800000 */
[C---:B------:R-:W-:Y:S02]  /*3b20*/  ISETP.GE.AND P4, PT, R215.reuse, 0x71, PT ;  /* 0x00000071d700780c */ /* 0x040fe40003f86270 */
[C---:B------:R-:W-:Y:S02]  /*3b30*/  ISETP.GE.AND P3, PT, R215.reuse, 0x78, PT ;  /* 0x00000078d700780c */ /* 0x040fe40003f66270 */
[----:B------:R-:W-:Y:S02]  /*3b40*/  ISETP.GE.AND P5, PT, R215, 0x79, PT ;  /* 0x00000079d700780c */ /* 0x000fe40003fa6270 */
[----:B------:R-:W3:Y:S01]  /*3b50*/  SHFL.IDX PT, R215, R17, R9, 0x1f ;  /* 0x00001f0911d77589 */ /* 0x000ee200000e0000 */
[----:B----4-:R-:W-:-:S02]  /*3b60*/  IADD3 R125, R9, 0xc, RZ ;  /* 0x0000000c097d7810 */ /* 0x010fc40007ffe0ff */
[C---:B------:R-:W-:Y:S02]  /*3b70*/  ISETP.GT.OR P4, PT, R214.reuse, 0x71, !P4 ;  /* 0x00000071d600780c */ /* 0x040fe40006784670 */
[C---:B------:R-:W-:Y:S01]  /*3b80*/  ISETP.GT.OR P3, PT, R214.reuse, 0x78, !P3 ;  /* 0x00000078d600780c */ /* 0x040fe20005f64670 */
[----:B------:R-:W4:Y:S01]  /*3b90*/  SHFL.IDX PT, R233, R17, R125, 0x1f ;  /* 0x00001f7d11e97589 */ /* 0x000f2200000e0000 */
[----:B------:R-:W-:-:S03]  /*3ba0*/  ISETP.GT.OR P5, PT, R214, 0x79, !P5 ;  /* 0x00000079d600780c */ /* 0x000fc60006fa4670 */
[----:B------:R-:W4:Y:S01]  /*3bb0*/  SHFL.IDX PT, R214, R218, R125, 0x1f ;  /* 0x00001f7ddad67589 */ /* 0x000f2200000e0000 */
[----:B------:R-:W-:Y:S02]  /*3bc0*/  WARPGROUP.DEPBAR.LE gsb0, 0x0 ;  /* 0x00008000000079c5 */ /* 0x000fe40000010000 */
[----:B-1----:R-:W-:Y:S01]  /*3bd0*/  FADD.FTZ R221, R25, -R128 ;  /* 0x8000008019dd7221 */ /* 0x002fe20000010000 */
[--C-:B------:R-:W-:Y:S01]  /*3be0*/  FADD.FTZ R129, R28, -R216.reuse ;  /* 0x800000d81c817221 */ /* 0x100fe20000010000 */
[----:B------:R-:W-:Y:S01]  /*3bf0*/  FADD.FTZ R130, R30, -R216 ;  /* 0x800000d81e827221 */ /* 0x000fe20000010000 */
[--C-:B------:R-:W-:Y:S01]  /*3c00*/  FADD.FTZ R226, R24, -R223.reuse ;  /* 0x800000df18e27221 */ /* 0x100fe20000010000 */
[----:B------:R-:W-:Y:S01]  /*3c10*/  FADD.FTZ R223, R26, -R223 ;  /* 0x800000df1adf7221 */ /* 0x000fe20000010000 */
[--C-:B--2---:R-:W-:Y:S01]  /*3c20*/  FFMA.FTZ R211, R211, UR4, -R217.reuse ;  /* 0x00000004d3d37c23 */ /* 0x104fe200080108d9 */
[----:B------:R-:W-:Y:S01]  /*3c30*/  FFMA.FTZ R26, R213, UR4, -R217 ;  /* 0x00000004d51a7c23 */ /* 0x000fe200080108d9 */
[----:B------:R-:W-:Y:S01]  /*3c40*/  FADD.FTZ R128, R27, -R128 ;  /* 0x800000801b807221 */ /* 0x000fe20000010000 */
[C---:B------:R-:W-:Y:S01]  /*3c50*/  VIADD R217, R9.reuse, 0x14 ;  /* 0x0000001409d97836 */ /* 0x040fe20000000000 */
[----:B------:R-:W1:Y:S01]  /*3c60*/  SHFL.IDX PT, R28, R17, R126, 0x1f ;  /* 0x00001f7e111c7589 */ /* 0x000e6200000e0000 */
[----:B------:R-:W-:-:S02]  /*3c70*/  VIADD R213, R9, 0x1c ;  /* 0x0000001c09d57836 */ /* 0x000fc40000000000 */
[--C-:B---3--:R-:W-:Y:S01]  /*3c80*/  FFMA.FTZ R216, R210, UR4, -R215.reuse ;  /* 0x00000004d2d87c23 */ /* 0x108fe200080108d7 */
[----:B------:R-:W-:Y:S01]  /*3c90*/  FFMA.FTZ R25, R212, UR4, -R215 ;  /* 0x00000004d4197c23 */ /* 0x000fe200080108d7 */
[C---:B------:R-:W-:Y:S01]  /*3ca0*/  VIADD R215, R9.reuse, 0x10 ;  /* 0x0000001009d77836 */ /* 0x040fe20000000000 */
[----:B------:R-:W2:Y:S01]  /*3cb0*/  SHFL.IDX PT, R222, R218, R217, 0x1f ;  /* 0x00001fd9dade7589 */ /* 0x000ea200000e0000 */
[----:B------:R-:W-:Y:S01]  /*3cc0*/  IADD3 R212, R9, 0x18, RZ ;  /* 0x0000001809d47810 */ /* 0x000fe20007ffe0ff */
[----:B------:R-:W3:Y:S01]  /*3cd0*/  MUFU.EX2 R211, R211 ;  /* 0x000000d300d37308 */ /* 0x000ee20000000800 */
[----:B----4-:R-:W-:Y:S01]  /*3ce0*/  FFMA.FTZ R224, R224, UR4, -R233 ;  /* 0x00000004e0e07c23 */ /* 0x010fe200080108e9 */
[----:B------:R-:W4:Y:S01]  /*3cf0*/  SHFL.IDX PT, R27, R218, R215, 0x1f ;  /* 0x00001fd7da1b7589 */ /* 0x000f2200000e0000 */
[--C-:B------:R-:W-:Y:S01]  /*3d00*/  FADD.FTZ R210, R29, -R214.reuse ;  /* 0x800000d61dd27221 */ /* 0x100fe20000010000 */
[----:B------:R-:W-:Y:S02]  /*3d10*/  FADD.FTZ R214, R31, -R214 ;  /* 0x800000d61fd67221 */ /* 0x000fe40000010000 */
[----:B------:R-:W4:Y:S02]  /*3d20*/  SHFL.IDX PT, R29, R218, R213, 0x1f ;  /* 0x00001fd5da1d7589 */ /* 0x000f2400000e0000 */
[----:B------:R-:W4:Y:S02]  /*3d30*/  MUFU.EX2 R26, R26 ;  /* 0x0000001a001a7308 */ /* 0x000f240000000800 */
[----:B------:R4:W4:Y:S04]  /*3d40*/  SHFL.IDX PT, R30, R218, R212, 0x1f ;  /* 0x00001fd4da1e7589 */ /* 0x00092800000e0000 */
[----:B------:R-:W4:Y:S02]  /*3d50*/  SHFL.IDX PT, R31, R17, R215, 0x1f ;  /* 0x00001fd7111f7589 */ /* 0x000f2400000e0000 */
[----:B------:R-:W4:Y:S01]  /*3d60*/  MUFU.EX2 R25, R25 ;  /* 0x0000001900197308 */ /* 0x000f220000000800 */
[--C-:B-1----:R-:W-:Y:S01]  /*3d70*/  FFMA.FTZ R24, R220, UR4, -R28.reuse ;  /* 0x00000004dc187c23 */ /* 0x102fe2000801081c */
[----:B------:R-:W-:Y:S01]  /*3d80*/  FFMA.FTZ R28, R219, UR4, -R28 ;  /* 0x00000004db1c7c23 */ /* 0x000fe2000801081c */
[----:B---3--:R-:W-:Y:S01]  /*3d90*/  FMUL.FTZ R221, R211, R221 ;  /* 0x000000ddd3dd7220 */ /* 0x008fe20000410000 */
[--C-:B--2---:R-:W-:Y:S01]  /*3da0*/  FADD.FTZ R220, R33, -R222.reuse ;  /* 0x800000de21dc7221 */ /* 0x104fe20000010000 */
[----:B------:R-:W-:Y:S01]  /*3db0*/  FADD.FTZ R222, R35, -R222 ;  /* 0x800000de23de7221 */ /* 0x000fe20000010000 */
[----:B------:R-:W1:Y:S02]  /*3dc0*/  SHFL.IDX PT, R33, R17, R212, 0x1f ;  /* 0x00001fd411217589 */ /* 0x000e6400000e0000 */
[----:B------:R-:W2:Y:S01]  /*3dd0*/  MUFU.EX2 R24, R24 ;  /* 0x0000001800187308 */ /* 0x000ea20000000800 */
[--C-:B----4-:R-:W-:Y:S01]  /*3de0*/  FADD.FTZ R218, R32, -R27.reuse ;  /* 0x8000001b20da7221 */ /* 0x110fe20000010000 */
[----:B------:R-:W-:Y:S01]  /*3df0*/  FADD.FTZ R219, R34, -R27 ;  /* 0x8000001b22db7221 */ /* 0x000fe20000010000 */
[----:B------:R-:W3:Y:S01]  /*3e00*/  SHFL.IDX PT, R32, R17, R217, 0x1f ;  /* 0x00001fd911207589 */ /* 0x000ee200000e0000 */
[----:B------:R-:W-:Y:S01]  /*3e10*/  FMUL.FTZ R128, R26, R128 ;  /* 0x000000801a807220 */ /* 0x000fe20000410000 */
[----:B------:R-:W-:-:S02]  /*3e20*/  FADD.FTZ R37, R37, -R29 ;  /* 0x8000001d25257221 */ /* 0x000fc40000010000 */
[----:B------:R-:W4:Y:S01]  /*3e30*/  SHFL.IDX PT, R34, R17, R213, 0x1f ;  /* 0x00001fd511227589 */ /* 0x000f2200000e0000 */
[----:B------:R-:W-:Y:S01]  /*3e40*/  FADD.FTZ R39, R39, -R29 ;  /* 0x8000001d27277221 */ /* 0x000fe20000010000 */
[----:B------:R2:W-:Y:S01]  /*3e50*/  MUFU.EX2 R27, R28 ;  /* 0x0000001c001b7308 */ /* 0x0005e20000000800 */
[--C-:B------:R-:W-:Y:S01]  /*3e60*/  FADD.FTZ R36, R36, -R30.reuse ;  /* 0x8000001e24247221 */ /* 0x100fe20000010000 */
[----:B------:R-:W-:Y:S01]  /*3e70*/  SHFL.IDX PT, R35, R15, R9, 0x1f ;  /* 0x00001f090f237589 */ /* 0x000fe200000e0000 */
[----:B------:R-:W-:Y:S01]  /*3e80*/  FADD.FTZ R38, R38, -R30 ;  /* 0x8000001e26267221 */ /* 0x000fe20000010000 */
[----:B------:R-:W-:Y:S01]  /*3e90*/  FMUL.FTZ R223, R25, R223 ;  /* 0x000000df19df7220 */ /* 0x000fe20000410000 */
[--C-:B------:R-:W-:Y:S01]  /*3ea0*/  FFMA.FTZ R29, R209, UR4, -R31.reuse ;  /* 0x00000004d11d7c23 */ /* 0x100fe2000801081f */
[----:B------:R-:W-:Y:S01]  /*3eb0*/  FFMA.FTZ R31, R208, UR4, -R31 ;  /* 0x00000004d01f7c23 */ /* 0x000fe2000801081f */
[----:B------:R-:W-:Y:S01]  /*3ec0*/  FFMA.FTZ R208, -R18, R18, 1 ;  /* 0x3f80000012d07423 */ /* 0x000fe20000010112 */
[----:B------:R-:W4:Y:S01]  /*3ed0*/  SHFL.IDX PT, R209, R15, R126, 0x1f ;  /* 0x00001f7e0fd17589 */ /* 0x000f2200000e0000 */
[----:B------:R-:W4:Y:S01]  /*3ee0*/  MUFU.EX2 R30, R224 ;  /* 0x000000e0001e7308 */ /* 0x000f220000000800 */
[----:B--2---:R-:W-:Y:S01]  /*3ef0*/  FFMA.FTZ R28, R225, UR4, -R233 ;  /* 0x00000004e11c7c23 */ /* 0x004fe200080108e9 */
[----:B------:R-:W-:Y:S01]  /*3f00*/  FFMA.FTZ R234, -R234, R234, 1 ;  /* 0x3f800000eaea7423 */ /* 0x000fe200000101ea */
[----:B------:R-:W-:Y:S01]  /*3f10*/  FMUL.FTZ R129, R24, R129 ;  /* 0x0000008118817220 */ /* 0x000fe20000410000 */
[----:B-1----:R-:W-:-:S04]  /*3f20*/  FFMA.FTZ R204, R204, UR4, -R33 ;  /* 0x00000004cccc7c23 */ /* 0x002fc80008010821 */
[----:B------:R1:W-:Y:S01]  /*3f30*/  MUFU.EX2 R18, R31 ;  /* 0x0000001f00127308 */ /* 0x0003e20000000800 */
[--C-:B---3--:R-:W-:Y:S01]  /*3f40*/  FFMA.FTZ R207, R207, UR4, -R32.reuse ;  /* 0x00000004cfcf7c23 */ /* 0x108fe20008010820 */
[----:B------:R-:W-:Y:S01]  /*3f50*/  FFMA.FTZ R32, R206, UR4, -R32 ;  /* 0x00000004ce207c23 */ /* 0x000fe20008010820 */
[----:B------:R-:W-:-:S04]  /*3f60*/  FFMA.FTZ R206, -R20, R20, 1 ;  /* 0x3f80000014ce7423 */ /* 0x000fc80000010114 */
[----:B------:R-:W-:Y:S01]  /*3f70*/  FMUL.FTZ R206, R206, R223 ;  /* 0x000000dfcece7220 */ /* 0x000fe20000410000 */
[----:B------:R2:W3:Y:S01]  /*3f80*/  MUFU.EX2 R20, R32 ;  /* 0x0000002000147308 */ /* 0x0004e20000000800 */
[----:B-1----:R-:W-:Y:S01]  /*3f90*/  FFMA.FTZ R31, R205, UR4, -R33 ;  /* 0x00000004cd1f7c23 */ /* 0x002fe20008010821 */
[----:B----4-:R-:W-:Y:S01]  /*3fa0*/  FFMA.FTZ R33, R139, UR4, -R34 ;  /* 0x000000048b217c23 */ /* 0x010fe20008010822 */
[----:B------:R-:W-:Y:S01]  /*3fb0*/  FMUL.FTZ R214, R30, R214 ;  /* 0x000000d61ed67220 */ /* 0x000fe20000410000 */
[----:B------:R-:W1:Y:S01]  /*3fc0*/  SHFL.IDX PT, R139, R15, R124, 0x1f ;  /* 0x00001f7c0f8b7589 */ /* 0x000e6200000e0000 */
[----:B------:R-:W-:Y:S01]  /*3fd0*/  FFMA.FTZ R223, -R194, R194, 1 ;  /* 0x3f800000c2df7423 */ /* 0x000fe200000101c2 */
[--C-:B------:R-:W-:Y:S02]  /*3fe0*/  FFMA.FTZ R205, R134, UR4, -R209.reuse ;  /* 0x0000000486cd7c23 */ /* 0x100fe400080108d1 */
[----:B------:R4:W1:Y:S01]  /*3ff0*/  MUFU.EX2 R17, R207 ;  /* 0x000000cf00117308 */ /* 0x0008620000000800 */
[----:B--2---:R-:W-:Y:S01]  /*4000*/  FFMA.FTZ R32, -R19, R19, 1 ;  /* 0x3f80000013207423 */ /* 0x004fe20000010113 */
[----:B------:R-:W-:Y:S01]  /*4010*/  FFMA.FTZ R134, R132, UR4, -R209 ;  /* 0x0000000484867c23 */ /* 0x000fe200080108d1 */
[----:B------:R-:W2:Y:S04]  /*4020*/  LDL.LU R194, [R1+0x140] ;  /* 0x0001400001c27983 */ /* 0x000ea80000300800 */
[----:B------:R-:W1:Y:S01]  /*4030*/  SHFL.IDX PT, R209, R10, R126, 0x1f ;  /* 0x00001f7e0ad17589 */ /* 0x000e6200000e0000 */
[----:B------:R1:W-:Y:S01]  /*4040*/  MUFU.EX2 R19, R204 ;  /* 0x000000cc00137308 */ /* 0x0003e20000000800 */
[----:B---3--:R-:W-:-:S02]  /*4050*/  FMUL.FTZ R222, R20, R222 ;  /* 0x000000de14de7220 */ /* 0x008fc40000410000 */
[----:B----4-:R-:W3:Y:S05]  /*4060*/  SHFL.IDX PT, R207, R15, R125, 0x1f ;  /* 0x00001f7d0fcf7589 */ /* 0x010eea00000e0000 */
        /* <DEDUP_REMOVED lines=15> */
[--C-:B---3--:R-:W-:Y:S01]  /*4160*/  FFMA.FTZ R136, R88, UR4, -R207.reuse ;  /* 0x0000000458887c23 */ /* 0x108fe200080108cf */
[----:B------:R-:W-:Y:S02]  /*4170*/  FFMA.FTZ R132, R121, UR4, -R207 ;  /* 0x0000000479847c23 */ /* 0x000fe400080108cf */
[----:B------:R-:W3:Y:S03]  /*4180*/  SHFL.IDX PT, R207, R10, R9, 0x1f ;  /* 0x00001f090acf7589 */ /* 0x000ee600000e0000 */
[----:B------:R1:W-:Y:S01]  /*4190*/  MUFU.EX2 R88, R135 ;  /* 0x0000008700587308 */ /* 0x0003e20000000800 */
[----:B------:R-:W3:Y:S07]  /*41a0*/  SHFL.IDX PT, R121, R10, R124, 0x1f ;  /* 0x00001f7c0a797589 */ /* 0x000eee00000e0000 */
[----:B----4-:R4:W-:Y:S01]  /*41b0*/  MUFU.EX2 R15, R133 ;  /* 0x00000085000f7308 */ /* 0x0109e20000000800 */
[----:B-1----:R-:W-:Y:S01]  /*41c0*/  FFMA.FTZ R135, R114, UR4, -R137 ;  /* 0x0000000472877c23 */ /* 0x002fe20008010889 */
[----:B------:R-:W-:Y:S01]  /*41d0*/  FMUL.FTZ R37, R32, R37 ;  /* 0x0000002520257220 */ /* 0x000fe20000410000 */
[----:B------:R-:W-:-:S05]  /*41e0*/  FMUL.FTZ R210, R28, R210 ;  /* 0x000000d21cd27220 */ /* 0x000fca0000410000 */
[----:B------:R-:W1:Y:S01]  /*41f0*/  MUFU.EX2 R29, R29 ;  /* 0x0000001d001d7308 */ /* 0x000e620000000800 */
[----:B----4-:R-:W-:Y:S01]  /*4200*/  FFMA.FTZ R133, R112, UR4, -R137 ;  /* 0x0000000470857c23 */ /* 0x010fe20008010889 */
[--C-:B------:R-:W-:Y:S01]  /*4210*/  FFMA.FTZ R137, R113, UR4, -R138.reuse ;  /* 0x0000000471897c23 */ /* 0x100fe2000801088a */
[----:B------:R-:W-:Y:S01]  /*4220*/  FFMA.FTZ R138, R89, UR4, -R138 ;  /* 0x00000004598a7c23 */ /* 0x000fe2000801088a */
[----:B------:R-:W-:Y:S01]  /*4230*/  FFMA.FTZ R113, R91, UR4, -R139 ;  /* 0x000000045b717c23 */ /* 0x000fe2000801088b */
[--C-:B------:R-:W-:Y:S01]  /*4240*/  FFMA.FTZ R112, R105, UR4, -R221.reuse ;  /* 0x0000000469707c23 */ /* 0x100fe200080108dd */
[----:B------:R-:W-:Y:S01]  /*4250*/  FFMA.FTZ R105, R102, UR4, -R221 ;  /* 0x0000000466697c23 */ /* 0x000fe200080108dd */
[----:B---3--:R-:W-:Y:S01]  /*4260*/  FFMA.FTZ R114, R101, UR4, -R207 ;  /* 0x0000000465727c23 */ /* 0x008fe200080108cf */
[----:B------:R3:W-:Y:S01]  /*4270*/  MUFU.EX2 R89, R205 ;  /* 0x000000cd00597308 */ /* 0x0007e20000000800 */
[----:B------:R-:W-:Y:S01]  /*4280*/  LDS R221, [R13+0x400] ;  /* 0x000400000ddd7984 */ /* 0x000fe20000000800 */
[----:B------:R-:W-:Y:S01]  /*4290*/  FFMA.FTZ R101, R90, UR4, -R121 ;  /* 0x000000045a657c23 */ /* 0x000fe20008010879 */
[----:B------:R-:W-:Y:S01]  /*42a0*/  FFMA.FTZ R102, R92, UR4, -R139 ;  /* 0x000000045c667c23 */ /* 0x000fe2000801088b */
[----:B------:R-:W-:Y:S01]  /*42b0*/  FFMA.FTZ R109, R109, UR4, -R207 ;  /* 0x000000046d6d7c23 */ /* 0x000fe200080108cf */
[----:B------:R-:W4:Y:S01]  /*42c0*/  SHFL.IDX PT, R139, R10, R213, 0x1f ;  /* 0x00001fd50a8b7589 */ /* 0x000f2200000e0000 */
[----:B------:R-:W-:Y:S01]  /*42d0*/  FFMA.FTZ R111, R111, UR4, -R121 ;  /* 0x000000046f6f7c23 */ /* 0x000fe20008010879 */
[----:B------:R-:W-:Y:S01]  /*42e0*/  FFMA.FTZ R121, R95, UR4, -R209 ;  /* 0x000000045f797c23 */ /* 0x000fe200080108d1 */
[----:B------:R1:W-:Y:S01]  /*42f0*/  MUFU.EX2 R91, R134 ;  /* 0x00000086005b7308 */ /* 0x0003e20000000800 */
[----:B---3--:R-:W3:Y:S01]  /*4300*/  SHFL.IDX PT, R205, R10, R125, 0x1f ;  /* 0x00001f7d0acd7589 */ /* 0x008ee200000e0000 */
[----:B------:R-:W-:Y:S01]  /*4310*/  FFMA.FTZ R209, -R232, R232, 1 ;  /* 0x3f800000e8d17423 */ /* 0x000fe200000101e8 */
[----:B-1----:R-:W-:-:S02]  /*4320*/  FMUL.FTZ R218, R29, R218 ;  /* 0x000000da1dda7220 */ /* 0x002fc40000410000 */
[----:B------:R-:W1:Y:S01]  /*4330*/  SHFL.IDX PT, R207, R10, R217, 0x1f ;  /* 0x00001fd90acf7589 */ /* 0x000e6200000e0000 */
[----:B------:R-:W-:Y:S02]  /*4340*/  FMUL.FTZ R209, R209, R214 ;  /* 0x000000d6d1d17220 */ /* 0x000fe40000410000 */
[----:B------:R4:W-:Y:S01]  /*4350*/  MUFU.EX2 R90, R136 ;  /* 0x00000088005a7308 */ /* 0x0009e20000000800 */
[----:B------:R-:W1:Y:S07]  /*4360*/  SHFL.IDX PT, R134, R10, R215, 0x1f ;  /* 0x00001fd70a867589 */ /* 0x000e6e00000e0000 */
[----:B------:R1:W-:Y:S01]  /*4370*/  MUFU.EX2 R92, R133 ;  /* 0x00000085005c7308 */ /* 0x0003e20000000800 */
[----:B----4-:R4:W4:Y:S01]  /*4380*/  SHFL.IDX PT, R136, R10, R212, 0x1f ;  /* 0x00001fd40a887589 */ /* 0x01092200000e0000 */
[--C-:B------:R-:W-:Y:S01]  /*4390*/  FFMA.FTZ R103, R103, UR4, -R139.reuse ;  /* 0x0000000467677c23 */ /* 0x100fe2000801088b */
[----:B------:R-:W-:Y:S01]  /*43a0*/  FFMA.FTZ R110, R110, UR4, -R139 ;  /* 0x000000046e6e7c23 */ /* 0x000fe2000801088b */
[----:B------:R-:W-:-:S04]  /*43b0*/  FFMA.FTZ R139, -R231, R231, 1 ;  /* 0x3f800000e78b7423 */ /* 0x000fc800000101e7 */
[----:B------:R4:W-:Y:S01]  /*43c0*/  MUFU.EX2 R95, R135 ;  /* 0x00000087005f7308 */ /* 0x0009e20000000800 */
[----:B---3--:R-:W-:Y:S01]  /*43d0*/  FFMA.FTZ R100, R100, UR4, -R205 ;  /* 0x0000000464647c23 */ /* 0x008fe200080108cd */
[----:B------:R-:W-:Y:S01]  /*43e0*/  FMUL.FTZ R139, R139, R218 ;  /* 0x000000da8b8b7220 */ /* 0x000fe20000410000 */
[----:B-1----:R-:W-:-:S05]  /*43f0*/  FFMA.FTZ R107, R107, UR4, -R207 ;  /* 0x000000046b6b7c23 */ /* 0x002fca00080108cf */
[----:B----4-:R1:W-:Y:S01]  /*4400*/  MUFU.EX2 R10, R132 ;  /* 0x00000084000a7308 */ /* 0x0103e20000000800 */
[--C-:B------:R-:W-:Y:S01]  /*4410*/  FFMA.FTZ R133, R97, UR4, -R134.reuse ;  /* 0x0000000461857c23 */ /* 0x100fe20008010886 */
[----:B------:R-:W-:Y:S01]  /*4420*/  FFMA.FTZ R134, R96, UR4, -R134 ;  /* 0x0000000460867c23 */ /* 0x000fe20008010886 */
[----:B------:R-:W3:Y:S01]  /*4430*/  SHFL.IDX PT, R97, R12, R126, 0x1f ;  /* 0x00001f7e0c617589 */ /* 0x000ee200000e0000 */
[----:B------:R-:W-:Y:S01]  /*4440*/  FFMA.FTZ R135, R98, UR4, -R207 ;  /* 0x0000000462877c23 */ /* 0x000fe200080108cf */
[----:B------:R-:W-:Y:S02]  /*4450*/  FSEL R207, R227, -INF , !P1 ;  /* 0xff800000e3cf7808 */ /* 0x000fe40004800000 */
[----:B------:R-:W4:Y:S01]  /*4460*/  SHFL.IDX PT, R96, R12, R125, 0x1f ;  /* 0x00001f7d0c607589 */ /* 0x000f2200000e0000 */
[----:B------:R-:W3:Y:S01]  /*4470*/  MUFU.EX2 R31, R31 ;  /* 0x0000001f001f7308 */ /* 0x000ee20000000800 */
[----:B-1----:R-:W-:Y:S01]  /*4480*/  FFMA.FTZ R132, R99, UR4, -R205 ;  /* 0x0000000463847c23 */ /* 0x002fe200080108cd */
[--C-:B------:R-:W-:Y:S01]  /*4490*/  FFMA.FTZ R108, R108, UR4, -R136.reuse ;  /* 0x000000046c6c7c23 */ /* 0x100fe20008010888 */
[----:B------:R-:W1:Y:S01]  /*44a0*/  SHFL.IDX PT, R99, R12, R124, 0x1f ;  /* 0x00001f7c0c637589 */ /* 0x000e6200000e0000 */
[----:B------:R-:W-:-:S03]  /*44b0*/  FFMA.FTZ R136, R93, UR4, -R136 ;  /* 0x000000045d887c23 */ /* 0x000fc60008010888 */
[----:B------:R-:W1:Y:S01]  /*44c0*/  SHFL.IDX PT, R205, R12, R9, 0x1f ;  /* 0x00001f090ccd7589 */ /* 0x000e6200000e0000 */
[----:B------:R1:W-:Y:S03]  /*44d0*/  MUFU.EX2 R93, R137 ;  /* 0x00000089005d7308 */ /* 0x0003e60000000800 */
[----:B------:R-:W-:Y:S04]  /*44e0*/  SHFL.IDX PT, R214, R221, R124, 0x1f ;  /* 0x00001f7cddd67589 */ /* 0x000fe800000e0000 */
[----:B------:R-:W1:Y:S01]  /*44f0*/  SHFL.IDX PT, R98, R12, R215, 0x1f ;  /* 0x00001fd70c627589 */ /* 0x000e6200000e0000 */
[----:B------:R-:W-:Y:S01]  /*4500*/  MUFU.EX2 R13, R113 ;  /* 0x00000071000d7308 */ /* 0x000fe20000000800 */
[----:B---3--:R-:W-:Y:S01]  /*4510*/  FMUL.FTZ R36, R31, R36 ;  /* 0x000000241f247220 */ /* 0x008fe20000410000 */
[--C-:B------:R-:W-:Y:S01]  /*4520*/  FFMA.FTZ R115, R115, UR4, -R97.reuse ;  /* 0x0000000473737c23 */ /* 0x100fe20008010861 */
[----:B------:R-:W-:Y:S01]  /*4530*/  FFMA.FTZ R117, R117, UR4, -R97 ;  /* 0x0000000475757c23 */ /* 0x000fe20008010861 */
[----:B------:R-:W-:Y:S01]  /*4540*/  SHFL.IDX PT, R218, R221, R126, 0x1f ;  /* 0x00001f7eddda7589 */ /* 0x000fe200000e0000 */
[--C-:B----4-:R-:W-:Y:S01]  /*4550*/  FFMA.FTZ R116, R116, UR4, -R96.reuse ;  /* 0x0000000474747c23 */ /* 0x110fe20008010860 */
[----:B------:R-:W-:-:S02]  /*4560*/  FFMA.FTZ R123, R123, UR4, -R96 ;  /* 0x000000047b7b7c23 */ /* 0x000fc40008010860 */
[----:B------:R-:W3:Y:S01]  /*4570*/  SHFL.IDX PT, R97, R12, R212, 0x1f ;  /* 0x00001fd40c617589 */ /* 0x000ee200000e0000 */
[----:B------:R4:W-:Y:S01]  /*4580*/  MUFU.EX2 R96, R112 ;  /* 0x0000007000607308 */ /* 0x0009e20000000800 */
[--C-:B-1----:R-:W-:Y:S01]  /*4590*/  FFMA.FTZ R137, R94, UR4, -R99.reuse ;  /* 0x000000045e897c23 */ /* 0x102fe20008010863 */
[----:B------:R-:W-:Y:S02]  /*45a0*/  FFMA.FTZ R122, R122, UR4, -R99 ;  /* 0x000000047a7a7c23 */ /* 0x000fe40008010863 */
[----:B------:R-:W-:Y:S01]  /*45b0*/  SHFL.IDX PT, R99, R12, R217, 0x1f ;  /* 0x00001fd90c637589 */ /* 0x000fe200000e0000 */
[--C-:B------:R-:W-:Y:S01]  /*45c0*/  FFMA.FTZ R106, R106, UR4, -R205.reuse ;  /* 0x000000046a6a7c23 */ /* 0x100fe200080108cd */
[----:B------:R-:W-:Y:S02]  /*45d0*/  FFMA.FTZ R119, R119, UR4, -R205 ;  /* 0x0000000477777c23 */ /* 0x000fe400080108cd */
[----:B------:R1:W3:Y:S01]  /*45e0*/  SHFL.IDX PT, R205, R12, R213, 0x1f ;  /* 0x00001fd50ccd7589 */ /* 0x0002e200000e0000 */
[----:B----4-:R-:W-:Y:S01]  /*45f0*/  FFMA.FTZ R112, -R22, R22, 1 ;  /* 0x3f80000016707423 */ /* 0x010fe20000010116 */
[----:B------:R-:W-:Y:S01]  /*4600*/  FSEL R22, R2, -INF , !P0 ;  /* 0xff80000002167808 */ /* 0x000fe20004000000 */
[----:B------:R4:W-:Y:S01]  /*4610*/  MUFU.EX2 R94, R138 ;  /* 0x0000008a005e7308 */ /* 0x0009e20000000800 */
[--C-:B------:R-:W-:Y:S01]  /*4620*/  FFMA.FTZ R118, R118, UR4, -R98.reuse ;  /* 0x0000000476767c23 */ /* 0x100fe20008010862 */
[----:B------:R-:W-:Y:S01]  /*4630*/  FFMA.FTZ R120, R120, UR4, -R98 ;  /* 0x0000000478787c23 */ /* 0x000fe20008010862 */
[----:B------:R-:W-:Y:S01]  /*4640*/  FMUL.FTZ R112, R112, R129 ;  /* 0x0000008170707220 */ /* 0x000fe20000410000 */
[----:B------:R-:W-:Y:S01]  /*4650*/  FMUL.FTZ R98, R27, R130 ;  /* 0x000000821b627220 */ /* 0x000fe20000410000 */
[----:B------:R-:W-:-:S03]  /*4660*/  FSEL R129, R127, -INF , !P3 ;  /* 0xff8000007f817808 */ /* 0x000fc60005800000 */
[----:B-1----:R1:W-:Y:S01]  /*4670*/  MUFU.EX2 R12, R105 ;  /* 0x00000069000c7308 */ /* 0x0023e20000000800 */
[----:B----4-:R-:W-:Y:S01]  /*4680*/  FFMA.FTZ R138, -R229, R229, 1 ;  /* 0x3f800000e58a7423 */ /* 0x010fe200000101e5 */
[--C-:B---3--:R-:W-:Y:S01]  /*4690*/  FFMA.FTZ R130, R22, UR4, -R97.reuse ;  /* 0x0000000416827c23 */ /* 0x108fe20008010861 */
[----:B------:R-:W-:Y:S02]  /*46a0*/  FFMA.FTZ R129, R129, UR4, -R97 ;  /* 0x0000000481817c23 */ /* 0x000fe40008010861 */
[----:B------:R-:W-:-:S03]  /*46b0*/  FMUL.FTZ R138, R138, R220 ;  /* 0x000000dc8a8a7220 */ /* 0x000fc60000410000 */
[----:B------:R3:W-:Y:S01]  /*46c0*/  MUFU.EX2 R97, R111 ;  /* 0x0000006f00617308 */ /* 0x0007e20000000800 */
[----:B-1----:R-:W-:Y:S01]  /*46d0*/  FMUL.FTZ R105, R21, R128 ;  /* 0x0000008015697220 */ /* 0x002fe20000410000 */
[----:B------:R-:W-:Y:S01]  /*46e0*/  FSEL R21, R6, -INF , !P2 ;  /* 0xff80000006157808 */ /* 0x000fe20005000000 */
[----:B------:R-:W-:Y:S01]  /*46f0*/  SHFL.IDX PT, R220, R221, R215, 0x1f ;  /* 0x00001fd7dddc7589 */ /* 0x000fe200000e0000 */
[----:B------:R-:W-:Y:S01]  /*4700*/  FSEL R128, R4, -INF , !P4 ;  /* 0xff80000004807808 */ /* 0x000fe20006000000 */
[----:B------:R-:W-:Y:S02]  /*4710*/  FFMA.FTZ R207, R207, UR4, -R205 ;  /* 0x00000004cfcf7c23 */ /* 0x000fe400080108cd */
[--C-:B------:R-:W-:Y:S01]  /*4720*/  FFMA.FTZ R113, R21, UR4, -R99.reuse ;  /* 0x0000000415717c23 */ /* 0x100fe20008010863 */
[----:B------:R1:W-:Y:S01]  /*4730*/  MUFU.EX2 R22, R109 ;  /* 0x0000006d00167308 */ /* 0x0003e20000000800 */
[----:B------:R-:W-:Y:S01]  /*4740*/  FFMA.FTZ R128, R128, UR4, -R99 ;  /* 0x0000000480807c23 */ /* 0x000fe20008010863 */
[----:B---3--:R-:W-:-:S04]  /*4750*/  FFMA.FTZ R111, -R237, R237, 1 ;  /* 0x3f800000ed6f7423 */ /* 0x008fc800000101ed */
[----:B------:R-:W-:Y:S02]  /*4760*/  FMUL.FTZ R111, R111, R222 ;  /* 0x000000de6f6f7220 */ /* 0x000fe40000410000 */
[----:B------:R3:W-:Y:S01]  /*4770*/  MUFU.EX2 R99, R121 ;  /* 0x0000007900637308 */ /* 0x0007e20000000800 */
[----:B-1----:R-:W-:Y:S01]  /*4780*/  FMUL.FTZ R109, R230, R210 ;  /* 0x000000d2e66d7220 */ /* 0x002fe20000410000 */
[----:B------:R-:W-:Y:S04]  /*4790*/  SHFL.IDX PT, R222, R221, R217, 0x1f ;  /* 0x00001fd9ddde7589 */ /* 0x000fe800000e0000 */
[----:B------:R-:W1:Y:S02]  /*47a0*/  SHFL.IDX PT, R210, R221, R9, 0x1f ;  /* 0x00001f09ddd27589 */ /* 0x000e6400000e0000 */
[----:B------:R4:W-:Y:S01]  /*47b0*/  MUFU.EX2 R21, R102 ;  /* 0x0000006600157308 */ /* 0x0009e20000000800 */
[----:B---3--:R-:W-:Y:S01]  /*47c0*/  FMUL.FTZ R121, R33, R39 ;  /* 0x0000002721797220 */ /* 0x008fe20000410000 */
[----:B------:R-:W-:-:S03]  /*47d0*/  FMUL.FTZ R39, R223, R37 ;  /* 0x00000025df277220 */ /* 0x000fc60000410000 */
[----:B------:R-:W-:Y:S01]  /*47e0*/  FMUL.FTZ R37, R234, R121 ;  /* 0x00000079ea257220 */ /* 0x000fe20000410000 */
[----:B------:R-:W-:Y:S02]  /*47f0*/  FADD.FTZ R121, R41, -R214 ;  /* 0x800000d629797221 */ /* 0x000fe40000010000 */
[----:B------:R3:W-:Y:S01]  /*4800*/  LDS R41, [R11+0x400] ;  /* 0x000400000b297984 */ /* 0x0007e20000000800 */
[----:B----4-:R-:W-:Y:S01]  /*4810*/  FMUL.FTZ R102, R23, R98 ;  /* 0x0000006217667220 */ /* 0x010fe20000410000 */
[----:B------:R-:W-:Y:S01]  /*4820*/  FSEL R23, R131, -INF , !P5 ;  /* 0xff80000083177808 */ /* 0x000fe20006800000 */
[----:B------:R4:W-:Y:S04]  /*4830*/  MUFU.EX2 R98, R101 ;  /* 0x0000006500627308 */ /* 0x0009e80000000800 */
[----:B------:R-:W-:-:S04]  /*4840*/  FFMA.FTZ R205, R23, UR4, -R205 ;  /* 0x0000000417cd7c23 */ /* 0x000fc800080108cd */
[----:B------:R3:W-:Y:S01]  /*4850*/  MUFU.EX2 R23, R114 ;  /* 0x0000007200177308 */ /* 0x0007e20000000800 */
[----:B----4-:R-:W-:Y:S02]  /*4860*/  FMUL.FTZ R101, R235, R36 ;  /* 0x00000024eb657220 */ /* 0x010fe40000410000 */
[----:B------:R-:W-:Y:S05]  /*4870*/  SHFL.IDX PT, R36, R221, R212, 0x1f ;  /* 0x00001fd4dd247589 */ /* 0x000fea00000e0000 */
[----:B------:R-:W4:Y:S01]  /*4880*/  MUFU.EX2 R35, R35 ;  /* 0x0000002300237308 */ /* 0x000f220000000800 */
[----:B---3--:R-:W-:Y:S02]  /*4890*/  FMUL.FTZ R114, R18, R219 ;  /* 0x000000db12727220 */ /* 0x008fe40000410000 */
[----:B------:R-:W-:Y:S01]  /*48a0*/  SHFL.IDX PT, R219, R221, R125, 0x1f ;  /* 0x00001f7ddddb7589 */ /* 0x000fe200000e0000 */
[----:B-1----:R-:W-:Y:S01]  /*48b0*/  FADD.FTZ R42, R42, -R210 ;  /* 0x800000d22a2a7221 */ /* 0x002fe20000010000 */
[----:B------:R-:W-:-:S03]  /*48c0*/  FADD.FTZ R214, R43, -R214 ;  /* 0x800000d62bd67221 */ /* 0x000fc60000010000 */
[----:B------:R-:W1:Y:S01]  /*48d0*/  MUFU.EX2 R34, R34 ;  /* 0x0000002200227308 */ /* 0x000e620000000800 */
[----:B------:R-:W3:Y:S01]  /*48e0*/  SHFL.IDX PT, R221, R221, R213, 0x1f ;  /* 0x00001fd5dddd7589 */ /* 0x000ee200000e0000 */
[----:B------:R-:W-:Y:S01]  /*48f0*/  FADD.FTZ R40, R40, -R210 ;  /* 0x800000d228287221 */ /* 0x000fe20000010000 */
[----:B------:R-:W-:Y:S01]  /*4900*/  FADD.FTZ R48, R48, -R220 ;  /* 0x800000dc30307221 */ /* 0x000fe20000010000 */
[----:B------:R-:W-:Y:S01]  /*4910*/  FMUL.FTZ R121, R15, R121 ;  /* 0x000000790f797220 */ /* 0x000fe20000410000 */
[----:B------:R-:W-:Y:S01]  /*4920*/  FADD.FTZ R44, R44, -R218 ;  /* 0x800000da2c2c7221 */ /* 0x000fe20000010000 */
[----:B------:R-:W-:Y:S02]  /*4930*/  FFMA.FTZ R11, -R201, R201, 1 ;  /* 0x3f800000c90b7423 */ /* 0x000fe400000101c9 */
[----:B------:R-:W1:Y:S08]  /*4940*/  MUFU.EX2 R104, R104 ;  /* 0x0000006800687308 */ /* 0x000e700000000800 */
[----:B------:R-:W2:Y:S08]  /*4950*/  MUFU.EX2 R100, R100 ;  /* 0x0000006400647308 */ /* 0x000eb00000000800 */
[----:B------:R-:W-:Y:S01]  /*4960*/  MUFU.EX2 R133, R133 ;  /* 0x0000008500857308 */ /* 0x000fe20000000800 */
[--C-:B---3--:R-:W-:Y:S01]  /*4970*/  FADD.FTZ R53, R53, -R221.reuse ;  /* 0x800000dd35357221 */ /* 0x108fe20000010000 */
[----:B------:R-:W-:-:S06]  /*4980*/  FADD.FTZ R55, R55, -R221 ;  /* 0x800000dd37377221 */ /* 0x000fcc0000010000 */
[----:B------:R-:W-:Y:S01]  /*4990*/  MUFU.EX2 R135, R135 ;  /* 0x0000008700877308 */ /* 0x000fe20000000800 */
[----:B------:R-:W3:Y:S01]  /*49a0*/  SHFL.IDX PT, R221, R41, R125, 0x1f ;  /* 0x00001f7d29dd7589 */ /* 0x000ee200000e0000 */
[--C-:B------:R-:W-:Y:S01]  /*49b0*/  FADD.FTZ R43, R45, -R219.reuse ;  /* 0x800000db2d2b7221 */ /* 0x100fe20000010000 */
[----:B------:R-:W-:Y:S01]  /*49c0*/  FFMA.FTZ R45, -R197, R197, 1 ;  /* 0x3f800000c52d7423 */ /* 0x000fe200000101c5 */
[----:B----4-:R-:W-:Y:S01]  /*49d0*/  FMUL.FTZ R42, R35, R42 ;  /* 0x0000002a232a7220 */ /* 0x010fe20000410000 */
[----:B------:R-:W-:Y:S01]  /*49e0*/  FADD.FTZ R47, R47, -R219 ;  /* 0x800000db2f2f7221 */ /* 0x000fe20000010000 */
[----:B------:R-:W-:Y:S01]  /*49f0*/  FADD.FTZ R210, R49, -R222 ;  /* 0x800000de31d27221 */ /* 0x000fe20000010000 */
[----:B------:R-:W-:Y:S01]  /*4a00*/  FADD.FTZ R219, R52, -R36 ;  /* 0x8000002434db7221 */ /* 0x000fe20000010000 */
[----:B------:R-:W-:Y:S01]  /*4a10*/  FMUL.FTZ R45, R45, R42 ;  /* 0x0000002a2d2d7220 */ /* 0x000fe20000410000 */
[----:B------:R-:W-:Y:S01]  /*4a20*/  FFMA.FTZ R42, -R171, R171, 1 ;  /* 0x3f800000ab2a7423 */ /* 0x000fe200000101ab */
[----:B------:R-:W-:Y:S01]  /*4a30*/  FMUL.FTZ R47, R10, R47 ;  /* 0x0000002f0a2f7220 */ /* 0x000fe20000410000 */
[----:B------:R-:W-:Y:S01]  /*4a40*/  FADD.FTZ R222, R51, -R222 ;  /* 0x800000de33de7221 */ /* 0x000fe20000010000 */
[----:B------:R-:W-:Y:S01]  /*4a50*/  FADD.FTZ R36, R54, -R36 ;  /* 0x8000002436247221 */ /* 0x000fe20000010000 */
[----:B------:R-:W-:Y:S01]  /*4a60*/  FFMA.FTZ R51, -R196, R196, 1 ;  /* 0x3f800000c4337423 */ /* 0x000fe200000101c4 */
[----:B------:R-:W-:Y:S01]  /*4a70*/  FMUL.FTZ R54, R92, R48 ;  /* 0x000000305c367220 */ /* 0x000fe20000410000 */
[----:B------:R-:W-:Y:S01]  /*4a80*/  FMUL.FTZ R48, R42, R47 ;  /* 0x0000002f2a307220 */ /* 0x000fe20000410000 */
[----:B------:R-:W-:Y:S01]  /*4a90*/  FMUL.FTZ R219, R96, R219 ;  /* 0x000000db60db7220 */ /* 0x000fe20000410000 */
[----:B------:R-:W-:Y:S01]  /*4aa0*/  FFMA.FTZ R42, -R168, R168, 1 ;  /* 0x3f800000a82a7423 */ /* 0x000fe200000101a8 */
[----:B------:R-:W-:Y:S01]  /*4ab0*/  FMUL.FTZ R51, R51, R121 ;  /* 0x0000007933337220 */ /* 0x000fe20000410000 */
[----:B------:R-:W-:Y:S08]  /*4ac0*/  MUFU.EX2 R134, R134 ;  /* 0x0000008600867308 */ /* 0x000ff00000000800 */
[----:B------:R-:W-:Y:S01]  /*4ad0*/  MUFU.EX2 R107, R107 ;  /* 0x0000006b006b7308 */ /* 0x000fe20000000800 */
[--C-:B---3--:R-:W-:Y:S01]  /*4ae0*/  FADD.FTZ R61, R61, -R221.reuse ;  /* 0x800000dd3d3d7221 */ /* 0x108fe20000010000 */
[----:B------:R-:W-:-:S06]  /*4af0*/  FADD.FTZ R221, R63, -R221 ;  /* 0x800000dd3fdd7221 */ /* 0x000fcc0000010000 */
[----:B------:R-:W3:Y:S01]  /*4b00*/  MUFU.EX2 R103, R103 ;  /* 0x0000006700677308 */ /* 0x000ee20000000800 */
[----:B------:R-:W-:Y:S01]  /*4b10*/  LDS R63, [R14+0x400] ;  /* 0x000400000e3f7984 */ /* 0x000fe20000000800 */
[----:B------:R-:W-:-:S06]  /*4b20*/  FMUL.FTZ R42, R42, R219 ;  /* 0x000000db2a2a7220 */ /* 0x000fcc0000410000 */
[----:B------:R-:W-:Y:S01]  /*4b30*/  MUFU.EX2 R106, R106 ;  /* 0x0000006a006a7308 */ /* 0x000fe20000000800 */
[----:B------:R-:W4:Y:S01]  /*4b40*/  SHFL.IDX PT, R121, R41, R126, 0x1f ;  /* 0x00001f7e29797589 */ /* 0x000f2200000e0000 */
[----:B------:R-:W-:Y:S01]  /*4b50*/  FADD.FTZ R218, R46, -R218 ;  /* 0x800000da2eda7221 */ /* 0x000fe20000010000 */
[----:B------:R-:W-:-:S05]  /*4b60*/  FMUL.FTZ R214, R88, R214 ;  /* 0x000000d658d67220 */ /* 0x000fca0000410000 */
[----:B------:R-:W-:Y:S01]  /*4b70*/  MUFU.EX2 R136, R136 ;  /* 0x0000008800887308 */ /* 0x000fe20000000800 */
[----:B------:R-:W2:Y:S01]  /*4b80*/  SHFL.IDX PT, R219, R41, R213, 0x1f ;  /* 0x00001fd529db7589 */ /* 0x000ea200000e0000 */
[----:B------:R-:W-:Y:S01]  /*4b90*/  FFMA.FTZ R46, -R195, R195, 1 ;  /* 0x3f800000c32e7423 */ /* 0x000fe200000101c3 */
[----:B-1----:R-:W-:Y:S01]  /*4ba0*/  FMUL.FTZ R40, R34, R40 ;  /* 0x0000002822287220 */ /* 0x002fe20000410000 */
[----:B------:R-:W-:Y:S01]  /*4bb0*/  FFMA.FTZ R49, -R198, R198, 1 ;  /* 0x3f800000c6317423 */ /* 0x000fe200000101c6 */
[----:B------:R-:W-:Y:S01]  /*4bc0*/  FFMA.FTZ R52, -R199, R199, 1 ;  /* 0x3f800000c7347423 */ /* 0x000fe200000101c7 */
[----:B------:R-:W-:Y:S01]  /*4bd0*/  FMUL.FTZ R44, R89, R44 ;  /* 0x0000002c592c7220 */ /* 0x000fe20000410000 */
[----:B------:R-:W-:Y:S01]  /*4be0*/  FMUL.FTZ R218, R91, R218 ;  /* 0x000000da5bda7220 */ /* 0x000fe20000410000 */
[----:B------:R-:W-:Y:S01]  /*4bf0*/  FMUL.FTZ R46, R46, R40 ;  /* 0x000000282e2e7220 */ /* 0x000fe20000410000 */
[----:B------:R-:W-:Y:S01]  /*4c00*/  FMUL.FTZ R49, R49, R214 ;  /* 0x000000d631317220 */ /* 0x000fe20000410000 */
[----:B------:R-:W-:Y:S01]  /*4c10*/  FMUL.FTZ R210, R93, R210 ;  /* 0x000000d25dd27220 */ /* 0x000fe20000410000 */
[----:B------:R-:W-:Y:S01]  /*4c20*/  FFMA.FTZ R40, -R203, R203, 1 ;  /* 0x3f800000cb287423 */ /* 0x000fe200000101cb */
[----:B------:R-:W1:Y:S01]  /*4c30*/  SHFL.IDX PT, R214, R41, R9, 0x1f ;  /* 0x00001f0929d67589 */ /* 0x000e6200000e0000 */
[----:B------:R-:W-:Y:S01]  /*4c40*/  FMUL.FTZ R52, R52, R44 ;  /* 0x0000002c34347220 */ /* 0x000fe20000410000 */
[----:B------:R-:W-:Y:S01]  /*4c50*/  FMUL.FTZ R44, R11, R218 ;  /* 0x000000da0b2c7220 */ /* 0x000fe20000410000 */
[----:B------:R-:W-:Y:S01]  /*4c60*/  FADD.FTZ R220, R50, -R220 ;  /* 0x800000dc32dc7221 */ /* 0x000fe20000010000 */
[----:B------:R-:W3:Y:S01]  /*4c70*/  SHFL.IDX PT, R218, R41, R212, 0x1f ;  /* 0x00001fd429da7589 */ /* 0x000ee200000e0000 */
[----:B------:R-:W-:Y:S01]  /*4c80*/  FMUL.FTZ R40, R40, R210 ;  /* 0x000000d228287220 */ /* 0x000fe20000410000 */
[----:B------:R-:W-:Y:S01]  /*4c90*/  FMUL.FTZ R222, R94, R222 ;  /* 0x000000de5ede7220 */ /* 0x000fe20000410000 */
[----:B------:R-:W-:Y:S01]  /*4ca0*/  MUFU.EX2 R137, R137 ;  /* 0x0000008900897308 */ /* 0x000fe20000000800 */
[----:B------:R-:W3:Y:S01]  /*4cb0*/  SHFL.IDX PT, R210, R41, R124, 0x1f ;  /* 0x00001f7c29d27589 */ /* 0x000ee200000e0000 */
[----:B------:R-:W-:Y:S01]  /*4cc0*/  FMUL.FTZ R220, R95, R220 ;  /* 0x000000dc5fdc7220 */ /* 0x000fe20000410000 */
[----:B------:R-:W-:Y:S01]  /*4cd0*/  FFMA.FTZ R11, -R170, R170, 1 ;  /* 0x3f800000aa0b7423 */ /* 0x000fe200000101aa */
[----:B------:R-:W-:Y:S01]  /*4ce0*/  FFMA.FTZ R47, -R169, R169, 1 ;  /* 0x3f800000a92f7423 */ /* 0x000fe200000101a9 */
[----:B------:R-:W-:Y:S01]  /*4cf0*/  FFMA.FTZ R50, -R200, R200, 1 ;  /* 0x3f800000c8327423 */ /* 0x000fe200000101c8 */
[----:B------:R-:W-:Y:S01]  /*4d00*/  FMUL.FTZ R43, R90, R43 ;  /* 0x0000002b5a2b7220 */ /* 0x000fe20000410000 */
[----:B------:R-:W-:Y:S01]  /*4d10*/  FMUL.FTZ R11, R11, R220 ;  /* 0x000000dc0b0b7220 */ /* 0x000fe20000410000 */
[----:B------:R-:W-:Y:S01]  /*4d20*/  FMUL.FTZ R47, R47, R222 ;  /* 0x000000de2f2f7220 */ /* 0x000fe20000410000 */
[----:B------:R-:W-:Y:S01]  /*4d30*/  SHFL.IDX PT, R220, R41, R217, 0x1f ;  /* 0x00001fd929dc7589 */ /* 0x000fe200000e0000 */
[--C-:B----4-:R-:W-:Y:S01]  /*4d40*/  FADD.FTZ R62, R62, -R121.reuse ;  /* 0x800000793e3e7221 */ /* 0x110fe20000010000 */
[----:B------:R-:W-:Y:S01]  /*4d50*/  FMUL.FTZ R50, R50, R43 ;  /* 0x0000002b32327220 */ /* 0x000fe20000410000 */
[----:B------:R-:W4:Y:S01]  /*4d60*/  MUFU.EX2 R108, R108 ;  /* 0x0000006c006c7308 */ /* 0x000f220000000800 */
[----:B------:R4:W4:Y:S01]  /*4d70*/  SHFL.IDX PT, R222, R41, R215, 0x1f ;  /* 0x00001fd729de7589 */ /* 0x00092200000e0000 */
[----:B------:R-:W-:Y:S01]  /*4d80*/  FADD.FTZ R60, R60, -R121 ;  /* 0x800000793c3c7221 */ /* 0x000fe20000010000 */
[----:B------:R-:W-:Y:S01]  /*4d90*/  FFMA.FTZ R43, -R202, R202, 1 ;  /* 0x3f800000ca2b7423 */ /* 0x000fe200000101ca */
[--C-:B--2---:R-:W-:Y:S01]  /*4da0*/  FADD.FTZ R121, R69, -R219.reuse ;  /* 0x800000db45797221 */ /* 0x104fe20000010000 */
[----:B------:R-:W-:Y:S01]  /*4db0*/  FADD.FTZ R219, R71, -R219 ;  /* 0x800000db47db7221 */ /* 0x000fe20000010000 */
[----:B------:R-:W-:Y:S01]  /*4dc0*/  FMUL.FTZ R62, R104, R62 ;  /* 0x0000003e683e7220 */ /* 0x000fe20000410000 */
[----:B------:R-:W-:Y:S01]  /*4dd0*/  FFMA.FTZ R71, -R158, R158, 1 ;  /* 0x3f8000009e477423 */ /* 0x000fe2000001019e */
[----:B------:R-:W-:Y:S01]  /*4de0*/  FMUL.FTZ R43, R43, R54 ;  /* 0x000000362b2b7220 */ /* 0x000fe20000410000 */
[----:B------:R-:W-:Y:S01]  /*4df0*/  FFMA.FTZ R54, -R167, R167, 1 ;  /* 0x3f800000a7367423 */ /* 0x000fe200000101a7 */
[----:B------:R-:W-:Y:S01]  /*4e00*/  FMUL.FTZ R223, R12, R36 ;  /* 0x000000240cdf7220 */ /* 0x000fe20000410000 */
[----:B------:R-:W-:Y:S01]  /*4e10*/  FMUL.FTZ R53, R13, R53 ;  /* 0x000000350d357220 */ /* 0x000fe20000410000 */
[----:B------:R-:W2:Y:S01]  /*4e20*/  LDL.LU R195, [R1+0x13c] ;  /* 0x00013c0001c37983 */ /* 0x000ea20000300800 */
[----:B------:R-:W-:Y:S01]  /*4e30*/  FFMA.FTZ R36, -R165, R165, 1 ;  /* 0x3f800000a5247423 */ /* 0x000fe200000101a5 */
[----:B------:R-:W-:Y:S01]  /*4e40*/  FMUL.FTZ R55, R21, R55 ;  /* 0x0000003715377220 */ /* 0x000fe20000410000 */
[----:B------:R-:W-:Y:S01]  /*4e50*/  FMUL.FTZ R71, R71, R62 ;  /* 0x0000003e47477220 */ /* 0x000fe20000410000 */
[----:B------:R-:W2:Y:S01]  /*4e60*/  LDL.LU R196, [R1+0x138] ;  /* 0x0001380001c47983 */ /* 0x000ea20000300800 */
[----:B-1----:R-:W-:Y:S01]  /*4e70*/  FADD.FTZ R56, R56, -R214 ;  /* 0x800000d638387221 */ /* 0x002fe20000010000 */
[----:B------:R-:W-:Y:S01]  /*4e80*/  FMUL.FTZ R54, R54, R53 ;  /* 0x0000003536367220 */ /* 0x000fe20000410000 */
[----:B------:R-:W-:Y:S01]  /*4e90*/  MUFU.EX2 R115, R115 ;  /* 0x0000007300737308 */ /* 0x000fe20000000800 */
[----:B------:R-:W1:Y:S01]  /*4ea0*/  SHFL.IDX PT, R62, R63, R9, 0x1f ;  /* 0x00001f093f3e7589 */ /* 0x000e6200000e0000 */
[----:B------:R-:W-:-:S06]  /*4eb0*/  FMUL.FTZ R53, R36, R55 ;  /* 0x0000003724357220 */ /* 0x000fcc0000410000 */
[----:B------:R-:W-:Y:S01]  /*4ec0*/  MUFU.EX2 R122, R122 ;  /* 0x0000007a007a7308 */ /* 0x000fe20000000800 */
[----:B------:R-:W2:Y:S01]  /*4ed0*/  LDL.LU R197, [R1+0x134] ;  /* 0x0001340001c57983 */ /* 0x000ea20000300800 */
[----:B---3--:R-:W-:-:S06]  /*4ee0*/  FADD.FTZ R36, R68, -R218 ;  /* 0x800000da44247221 */ /* 0x008fcc0000010000 */
[----:B------:R-:W3:Y:S01]  /*4ef0*/  MUFU.EX2 R216, R216 ;  /* 0x000000d800d87308 */ /* 0x000ee20000000800 */
[----:B------:R-:W2:Y:S01]  /*4f00*/  LDL.LU R198, [R1+0x130] ;  /* 0x0001300001c67983 */ /* 0x000ea20000300800 */
[----:B------:R-:W-:Y:S01]  /*4f10*/  FADD.FTZ R58, R58, -R214 ;  /* 0x800000d63a3a7221 */ /* 0x000fe20000010000 */
[----:B------:R-:W-:-:S05]  /*4f20*/  FFMA.FTZ R68, -R164, R164, 1 ;  /* 0x3f800000a4447423 */ /* 0x000fca00000101a4 */
[----:B------:R-:W3:Y:S01]  /*4f30*/  MUFU.EX2 R110, R110 ;  /* 0x0000006e006e7308 */ /* 0x000ee20000000800 */
[----:B------:R-:W2:Y:S01]  /*4f40*/  LDL.LU R199, [R1+0x12c] ;  /* 0x00012c0001c77983 */ /* 0x000ea20000300800 */
[----:B------:R-:W-:Y:S01]  /*4f50*/  FMUL.FTZ R56, R22, R56 ;  /* 0x0000003816387220 */ /* 0x000fe20000410000 */
[----:B------:R-:W-:-:S05]  /*4f60*/  FADD.FTZ R57, R57, -R210 ;  /* 0x800000d239397221 */ /* 0x000fca0000010000 */
[----:B------:R-:W-:Y:S01]  /*4f70*/  MUFU.EX2 R132, R132 ;  /* 0x0000008400847308 */ /* 0x000fe20000000800 */
[----:B------:R-:W2:Y:S01]  /*4f80*/  LDL.LU R200, [R1+0x128] ;  /* 0x0001280001c87983 */ /* 0x000ea20000300800 */
[----:B------:R-:W-:-:S06]  /*4f90*/  FADD.FTZ R59, R59, -R210 ;  /* 0x800000d23b3b7221 */ /* 0x000fcc0000010000 */
        /* <DEDUP_REMOVED lines=20> */
[----:B------:R-:W-:Y:S01]  /*50e0*/  SHFL.IDX PT, R212, R63, R212, 0x1f ;  /* 0x00001fd43fd47589 */ /* 0x000fe200000e0000 */
[----:B------:R-:W-:Y:S01]  /*50f0*/  FFMA.FTZ R14, -R163, R163, 1 ;  /* 0x3f800000a30e7423 */ /* 0x000fe200000101a3 */
[----:B----4-:R-:W-:Y:S01]  /*5100*/  FFMA.FTZ R41, -R166, R166, 1 ;  /* 0x3f800000a6297423 */ /* 0x010fe200000101a6 */
[----:B------:R-:W-:Y:S01]  /*5110*/  FADD.FTZ R218, R70, -R218 ;  /* 0x800000da46da7221 */ /* 0x000fe20000010000 */
[----:B------:R-:W2:Y:S01]  /*5120*/  LDL.LU R203, [R1+0x11c] ;  /* 0x00011c0001cb7983 */ /* 0x000ea20000300800 */
[----:B------:R-:W-:Y:S01]  /*5130*/  FMUL.FTZ R56, R97, R57 ;  /* 0x0000003961387220 */ /* 0x000fe20000410000 */
[----:B------:R-:W-:Y:S01]  /*5140*/  FFMA.FTZ R69, -R161, R161, 1 ;  /* 0x3f800000a1457423 */ /* 0x000fe200000101a1 */
[----:B------:R-:W-:Y:S01]  /*5150*/  FMUL.FTZ R61, R100, R61 ;  /* 0x0000003d643d7220 */ /* 0x000fe20000410000 */
[----:B------:R-:W4:Y:S01]  /*5160*/  SHFL.IDX PT, R63, R63, R213, 0x1f ;  /* 0x00001fd53f3f7589 */ /* 0x000f2200000e0000 */
[----:B------:R-:W-:Y:S01]  /*5170*/  FADD.FTZ R64, R64, -R222 ;  /* 0x800000de40407221 */ /* 0x000fe20000010000 */
[----:B------:R-:W-:Y:S01]  /*5180*/  FADD.FTZ R65, R65, -R220 ;  /* 0x800000dc41417221 */ /* 0x000fe20000010000 */
[----:B------:R-:W-:Y:S01]  /*5190*/  FMUL.FTZ R60, R99, R60 ;  /* 0x0000003c633c7220 */ /* 0x000fe20000410000 */
[----:B------:R2:W5:Y:S01]  /*51a0*/  LDL.LU R171, [R1+0x118] ;  /* 0x0001180001ab7983 */ /* 0x0005620000300800 */
[----:B------:R-:W-:Y:S01]  /*51b0*/  FADD.FTZ R66, R66, -R222 ;  /* 0x800000de42427221 */ /* 0x000fe20000010000 */
[----:B------:R-:W-:Y:S01]  /*51c0*/  FADD.FTZ R67, R67, -R220 ;  /* 0x800000dc43437221 */ /* 0x000fe20000010000 */
[----:B------:R-:W-:Y:S01]  /*51d0*/  FMUL.FTZ R121, R103, R121 ;  /* 0x0000007967797220 */ /* 0x000fe20000410000 */
[----:B------:R2:W5:Y:S01]  /*51e0*/  LDL.LU R170, [R1+0x114] ;  /* 0x0001140001aa7983 */ /* 0x0005620000300800 */
[----:B------:R-:W-:Y:S01]  /*51f0*/  FMUL.FTZ R59, R98, R59 ;  /* 0x0000003b623b7220 */ /* 0x000fe20000410000 */
[--C-:B-1----:R-:W-:Y:S01]  /*5200*/  FADD.FTZ R72, R72, -R62.reuse ;  /* 0x8000003e48487221 */ /* 0x102fe20000010000 */
[----:B------:R-:W-:Y:S01]  /*5210*/  FADD.FTZ R74, R74, -R62 ;  /* 0x8000003e4a4a7221 */ /* 0x000fe20000010000 */
[----:B------:R1:W5:Y:S01]  /*5220*/  LDL.LU R169, [R1+0x110] ;  /* 0x0001100001a97983 */ /* 0x0003620000300800 */
[----:B------:R-:W-:Y:S01]  /*5230*/  FMUL.FTZ R57, R55, R58 ;  /* 0x0000003a37397220 */ /* 0x000fe20000410000 */
[----:B------:R-:W-:Y:S01]  /*5240*/  FFMA.FTZ R70, -R159, R159, 1 ;  /* 0x3f8000009f467423 */ /* 0x000fe2000001019f */
[----:B------:R-:W1:Y:S01]  /*5250*/  MUFU.EX2 R130, R130 ;  /* 0x0000008200827308 */ /* 0x000e620000000800 */
[----:B------:R1:W5:Y:S01]  /*5260*/  LDL.LU R168, [R1+0x10c] ;  /* 0x00010c0001a87983 */ /* 0x0003620000300800 */
[----:B------:R-:W-:-:S06]  /*5270*/  FMUL.FTZ R58, R14, R56 ;  /* 0x000000380e3a7220 */ /* 0x000fcc0000410000 */
[----:B------:R-:W1:Y:S01]  /*5280*/  MUFU.EX2 R113, R113 ;  /* 0x0000007100717308 */ /* 0x000e620000000800 */
[----:B------:R1:W5:Y:S01]  /*5290*/  LDL.LU R167, [R1+0x108] ;  /* 0x0001080001a77983 */ /* 0x0003620000300800 */
[----:B------:R-:W-:Y:S01]  /*52a0*/  FFMA.FTZ R56, -R160, R160, 1 ;  /* 0x3f800000a0387423 */ /* 0x000fe200000101a0 */
[----:B------:R-:W-:Y:S01]  /*52b0*/  FMUL.FTZ R36, R108, R36 ;  /* 0x000000246c247220 */ /* 0x000fe20000410000 */
[----:B---3--:R-:W-:Y:S01]  /*52c0*/  FMUL.FTZ R226, R216, R226 ;  /* 0x000000e2d8e27220 */ /* 0x008fe20000410000 */
[----:B------:R3:W5:Y:S01]  /*52d0*/  LDL.LU R166, [R1+0x104] ;  /* 0x0001040001a67983 */ /* 0x0007620000300800 */
[----:B------:R-:W-:Y:S01]  /*52e0*/  FMUL.FTZ R69, R69, R59 ;  /* 0x0000003b45457220 */ /* 0x000fe20000410000 */
[----:B------:R-:W-:Y:S01]  /*52f0*/  FMUL.FTZ R70, R70, R61 ;  /* 0x0000003d46467220 */ /* 0x000fe20000410000 */
[----:B------:R-:W-:Y:S01]  /*5300*/  FFMA.FTZ R55, -R155, R155, 1 ;  /* 0x3f8000009b377423 */ /* 0x000fe2000001019b */
[----:B------:R3:W5:Y:S01]  /*5310*/  LDL.LU R165, [R1+0x100] ;  /* 0x0001000001a57983 */ /* 0x0007620000300800 */
[----:B------:R-:W-:Y:S01]  /*5320*/  FFMA.FTZ R59, -R156, R156, 1 ;  /* 0x3f8000009c3b7423 */ /* 0x000fe2000001019c */
[----:B------:R-:W-:Y:S01]  /*5330*/  FMUL.FTZ R64, R133, R64 ;  /* 0x0000004085407220 */ /* 0x000fe20000410000 */
[----:B------:R-:W-:Y:S01]  /*5340*/  FMUL.FTZ R56, R56, R60 ;  /* 0x0000003c38387220 */ /* 0x000fe20000410000 */
[----:B------:R3:W5:Y:S01]  /*5350*/  LDL.LU R164, [R1+0xfc] ;  /* 0x0000fc0001a47983 */ /* 0x0007620000300800 */
[----:B------:R-:W-:Y:S01]  /*5360*/  FMUL.FTZ R61, R135, R65 ;  /* 0x00000041873d7220 */ /* 0x000fe20000410000 */
[----:B------:R-:W-:Y:S01]  /*5370*/  FMUL.FTZ R66, R134, R66 ;  /* 0x0000004286427220 */ /* 0x000fe20000410000 */
[----:B------:R-:W-:Y:S01]  /*5380*/  FFMA.FTZ R14, -R157, R157, 1 ;  /* 0x3f8000009d0e7423 */ /* 0x000fe2000001019d */
[----:B------:R3:W5:Y:S01]  /*5390*/  LDL.LU R163, [R1+0xf8] ;  /* 0x0000f80001a37983 */ /* 0x0007620000300800 */
[----:B------:R-:W-:Y:S01]  /*53a0*/  FFMA.FTZ R60, -R154, R154, 1 ;  /* 0x3f8000009a3c7423 */ /* 0x000fe2000001019a */
[----:B------:R-:W-:Y:S01]  /*53b0*/  FMUL.FTZ R67, R107, R67 ;  /* 0x000000436b437220 */ /* 0x000fe20000410000 */
[----:B------:R-:W-:Y:S01]  /*53c0*/  FFMA.FTZ R62, -R148, R148, 1 ;  /* 0x3f800000943e7423 */ /* 0x000fe20000010194 */
[----:B------:R3:W5:Y:S01]  /*53d0*/  LDL.LU R162, [R1+0xf4] ;  /* 0x0000f40001a27983 */ /* 0x0007620000300800 */
[--C-:B------:R-:W-:Y:S01]  /*53e0*/  FADD.FTZ R73, R73, -R124.reuse ;  /* 0x8000007c49497221 */ /* 0x100fe20000010000 */
[----:B------:R-:W-:Y:S01]  /*53f0*/  FADD.FTZ R75, R75, -R124 ;  /* 0x8000007c4b4b7221 */ /* 0x000fe20000010000 */
[--C-:B----4-:R-:W-:Y:S01]  /*5400*/  FADD.FTZ R85, R85, -R63.reuse ;  /* 0x8000003f55557221 */ /* 0x110fe20000010000 */
[----:B------:R3:W5:Y:S01]  /*5410*/  LDL.LU R161, [R1+0xf0] ;  /* 0x0000f00001a17983 */ /* 0x0007620000300800 */
[----:B------:R-:W-:Y:S01]  /*5420*/  FMUL.FTZ R64, R59, R64 ;  /* 0x000000403b407220 */ /* 0x000fe20000410000 */
[----:B------:R-:W-:Y:S01]  /*5430*/  FADD.FTZ R87, R87, -R63 ;  /* 0x8000003f57577221 */ /* 0x000fe20000010000 */
[--C-:B------:R-:W-:Y:S01]  /*5440*/  FADD.FTZ R84, R84, -R212.reuse ;  /* 0x800000d454547221 */ /* 0x100fe20000010000 */
[----:B------:R3:W5:Y:S01]  /*5450*/  LDL.LU R160, [R1+0xec] ;  /* 0x0000ec0001a07983 */ /* 0x0007620000300800 */
[----:B------:R-:W-:Y:S01]  /*5460*/  FMUL.FTZ R55, R55, R61 ;  /* 0x0000003d37377220 */ /* 0x000fe20000410000 */
[----:B------:R-:W-:Y:S01]  /*5470*/  FADD.FTZ R86, R86, -R212 ;  /* 0x800000d456567221 */ /* 0x000fe20000010000 */
[----:B------:R-:W-:Y:S01]  /*5480*/  FFMA.FTZ R210, -R144, R144, 1 ;  /* 0x3f80000090d27423 */ /* 0x000fe20000010190 */
[----:B------:R3:W5:Y:S01]  /*5490*/  LDL.LU R159, [R1+0xe8] ;  /* 0x0000e800019f7983 */ /* 0x0007620000300800 */
[----:B------:R-:W-:Y:S01]  /*54a0*/  FFMA.FTZ R59, -R152, R152, 1 ;  /* 0x3f800000983b7423 */ /* 0x000fe20000010198 */
[----:B------:R-:W-:Y:S01]  /*54b0*/  FFMA.FTZ R61, -R151, R151, 1 ;  /* 0x3f800000973d7423 */ /* 0x000fe20000010197 */
[--C-:B------:R-:W-:Y:S01]  /*54c0*/  FADD.FTZ R77, R77, -R125.reuse ;  /* 0x8000007d4d4d7221 */ /* 0x100fe20000010000 */
[----:B------:R3:W5:Y:S01]  /*54d0*/  LDL.LU R158, [R1+0xe4] ;  /* 0x0000e400019e7983 */ /* 0x0007620000300800 */
[----:B------:R-:W-:Y:S01]  /*54e0*/  FMUL.FTZ R65, R60, R66 ;  /* 0x000000423c417220 */ /* 0x000fe20000410000 */
[----:B------:R-:W-:Y:S01]  /*54f0*/  FADD.FTZ R79, R79, -R125 ;  /* 0x8000007d4f4f7221 */ /* 0x000fe20000010000 */
[--C-:B------:R-:W-:Y:S01]  /*5500*/  FADD.FTZ R76, R76, -R126.reuse ;  /* 0x8000007e4c4c7221 */ /* 0x100fe20000010000 */
[----:B------:R3:W5:Y:S01]  /*5510*/  LDL.LU R157, [R1+0xe0] ;  /* 0x0000e000019d7983 */ /* 0x0007620000300800 */
[----:B------:R-:W-:Y:S01]  /*5520*/  FFMA.FTZ R66, -R153, R153, 1 ;  /* 0x3f80000099427423 */ /* 0x000fe20000010199 */
[----:B------:R-:W-:Y:S01]  /*5530*/  FADD.FTZ R78, R78, -R126 ;  /* 0x8000007e4e4e7221 */ /* 0x000fe20000010000 */
[----:B------:R-:W-:Y:S01]  /*5540*/  FMUL.FTZ R218, R136, R218 ;  /* 0x000000da88da7220 */ /* 0x000fe20000410000 */
[----:B------:R3:W5:Y:S01]  /*5550*/  LDL.LU R156, [R1+0xdc] ;  /* 0x0000dc00019c7983 */ /* 0x0007620000300800 */
[----:B------:R-:W-:Y:S01]  /*5560*/  FMUL.FTZ R59, R59, R67 ;  /* 0x000000433b3b7220 */ /* 0x000fe20000410000 */
[--C-:B------:R-:W-:Y:S01]  /*5570*/  FADD.FTZ R80, R80, -R215.reuse ;  /* 0x800000d750507221 */ /* 0x100fe20000010000 */
[----:B------:R-:W-:Y:S01]  /*5580*/  FADD.FTZ R82, R82, -R215 ;  /* 0x800000d752527221 */ /* 0x000fe20000010000 */
[----:B------:R3:W5:Y:S01]  /*5590*/  LDL.LU R155, [R1+0xd8] ;  /* 0x0000d800019b7983 */ /* 0x0007620000300800 */
[----:B------:R-:W-:Y:S01]  /*55a0*/  FMUL.FTZ R61, R61, R121 ;  /* 0x000000793d3d7220 */ /* 0x000fe20000410000 */
[--C-:B------:R-:W-:Y:S01]  /*55b0*/  FADD.FTZ R81, R81, -R217.reuse ;  /* 0x800000d951517221 */ /* 0x100fe20000010000 */
[----:B------:R-:W-:Y:S01]  /*55c0*/  FADD.FTZ R83, R83, -R217 ;  /* 0x800000d953537221 */ /* 0x000fe20000010000 */
[----:B------:R3:W5:Y:S01]  /*55d0*/  LDL.LU R154, [R1+0xd4] ;  /* 0x0000d400019a7983 */ /* 0x0007620000300800 */
[----:B------:R-:W-:Y:S01]  /*55e0*/  FFMA.FTZ R67, -R150, R150, 1 ;  /* 0x3f80000096437423 */ /* 0x000fe20000010196 */
[----:B------:R-:W-:Y:S01]  /*55f0*/  FMUL.FTZ R121, R106, R72 ;  /* 0x000000486a797220 */ /* 0x000fe20000410000 */
[----:B------:R-:W-:Y:S01]  /*5600*/  FFMA.FTZ R213, -R5, R5, 1 ;  /* 0x3f80000005d57423 */ /* 0x000fe20000010105 */
[----:B------:R3:W5:Y:S01]  /*5610*/  LDL.LU R153, [R1+0xd0] ;  /* 0x0000d00001997983 */ /* 0x0007620000300800 */
[----:B------:R-:W-:Y:S01]  /*5620*/  FFMA.FTZ R60, -R149, R149, 1 ;  /* 0x3f800000953c7423 */ /* 0x000fe20000010195 */
[----:B------:R-:W-:Y:S01]  /*5630*/  FFMA.FTZ R214, -R4, R4, 1 ;  /* 0x3f80000004d67423 */ /* 0x000fe20000010104 */
[----:B------:R-:W4:Y:S01]  /*5640*/  MUFU.EX2 R129, R129 ;  /* 0x0000008100817308 */ /* 0x000f220000000800 */
[----:B------:R3:W5:Y:S01]  /*5650*/  LDL.LU R152, [R1+0xcc] ;  /* 0x0000cc0001987983 */ /* 0x0007620000300800 */
[----:B------:R-:W-:-:S06]  /*5660*/  FFMA.FTZ R124, -R147, R147, 1 ;  /* 0x3f800000937c7423 */ /* 0x000fcc0000010193 */
[----:B------:R-:W3:Y:S01]  /*5670*/  MUFU.EX2 R128, R128 ;  /* 0x0000008000807308 */ /* 0x000ee20000000800 */
[----:B------:R1:W5:Y:S01]  /*5680*/  LDL.LU R151, [R1+0xc8] ;  /* 0x0000c80001977983 */ /* 0x0003620000300800 */
[----:B------:R-:W-:-:S06]  /*5690*/  FMUL.FTZ R62, R62, R121 ;  /* 0x000000793e3e7220 */ /* 0x000fcc0000410000 */
[----:B------:R-:W3:Y:S01]  /*56a0*/  MUFU.EX2 R207, R207 ;  /* 0x000000cf00cf7308 */ /* 0x000ee20000000800 */
[----:B------:R1:W5:Y:S01]  /*56b0*/  LDL.LU R150, [R1+0xc4] ;  /* 0x0000c40001967983 */ /* 0x0003620000300800 */
[----:B------:R-:W-:-:S06]  /*56c0*/  FFMA.FTZ R63, -R146, R146, 1 ;  /* 0x3f800000923f7423 */ /* 0x000fcc0000010192 */
[----:B------:R-:W3:Y:S01]  /*56d0*/  MUFU.EX2 R205, R205 ;  /* 0x000000cd00cd7308 */ /* 0x000ee20000000800 */
[----:B------:R1:W5:Y:S01]  /*56e0*/  LDL.LU R149, [R1+0xc0] ;  /* 0x0000c00001957983 */ /* 0x0003620000300800 */
[----:B------:R-:W-:Y:S01]  /*56f0*/  FFMA.FTZ R121, -R145, R145, 1 ;  /* 0x3f80000091797423 */ /* 0x000fe20000010191 */
        /* <DEDUP_REMOVED lines=12> */
[----:B------:R1:W5:Y:S04]  /*57c0*/  LDL.LU R143, [R1+0xa8] ;  /* 0x0000a800018f7983 */ /* 0x0003680000300800 */
        /* <DEDUP_REMOVED lines=16> */
[----:B-1----:R-:W-:Y:S01]  /*58d0*/  FMUL.FTZ R73, R130, R84 ;  /* 0x0000005482497220 */ /* 0x002fe20000410000 */
[----:B------:R-:W-:Y:S01]  /*58e0*/  FMUL.FTZ R121, R121, R36 ;  /* 0x0000002479797220 */ /* 0x000fe20000410000 */
[----:B------:R-:W-:Y:S02]  /*58f0*/  FMUL.FTZ R36, R113, R81 ;  /* 0x0000005171247220 */ /* 0x000fe40000410000 */
[----:B------:R-:W-:Y:S01]  /*5900*/  FMUL.FTZ R218, R218, R73 ;  /* 0x00000049dada7220 */ /* 0x000fe20000410000 */
[----:B------:R-:W-:Y:S01]  /*5910*/  F2FP.BF16.F32.PACK_AB R73, R47, R11 ;  /* 0x0000000b2f49723e */ /* 0x000fe200000010ff */
[----:B------:R-:W-:Y:S01]  /*5920*/  FMUL.FTZ R221, R132, R221 ;  /* 0x000000dd84dd7220 */ /* 0x000fe20000410000 */
[----:B----4-:R-:W-:Y:S01]  /*5930*/  FMUL.FTZ R86, R129, R86 ;  /* 0x0000005681567220 */ /* 0x010fe20000410000 */
[----:B------:R-:W-:Y:S01]  /*5940*/  FMUL.FTZ R38, R236, R38 ;  /* 0x00000026ec267220 */ /* 0x000fe20000410000 */
[----:B------:R-:W-:Y:S01]  /*5950*/  FMUL.FTZ R74, R119, R74 ;  /* 0x0000004a774a7220 */ /* 0x000fe20000410000 */
[----:B------:R-:W-:Y:S01]  /*5960*/  FMUL.FTZ R80, R118, R80 ;  /* 0x0000005076507220 */ /* 0x000fe20000410000 */
        /* <DEDUP_REMOVED lines=66> */
[----:B--2---:R-:W-:-:S05]  /*5d90*/  IMAD R11, R0, 0x4000, R220 ;  /* 0x00004000000b7824 */ /* 0x004fca00078e02dc */
[----:B------:R-:W-:-:S05]  /*5da0*/  LEA R11, R11, R16, 0x1 ;  /* 0x000000100b0b7211 */ /* 0x000fca00078e08ff */
        /* <DEDUP_REMOVED lines=18> */
[----:B------:R-:W-:Y:S02]  /*5ed0*/  F2FP.BF16.F32.PACK_AB R92, R93, R92 ;  /* 0x0000005c5d5c723e */ /* 0x000fe400000010ff */
[----:B------:R-:W-:Y:S01]  /*5ee0*/  F2FP.BF16.F32.PACK_AB R93, R94, R95 ;  /* 0x0000005f5e5d723e */ /* 0x000fe200000010ff */
[----:B------:R-:W-:Y:S02]  /*5ef0*/  WARPGROUP.DEPBAR.LE gsb0, 0x0 ;  /* 0x00008000000079c5 */ /* 0x000fe40000010000 */
[----:B------:R-:W-:Y:S02]  /*5f00*/  F2FP.BF16.F32.PACK_AB R24, R15, R34 ;  /* 0x000000220f18723e */ /* 0x000fe400000010ff */
[----:B------:R-:W-:-:S02]  /*5f10*/  F2FP.BF16.F32.PACK_AB R25, R88, R35 ;  /* 0x000000235819723e */ /* 0x000fc400000010ff */
[----:B------:R-:W-:Y:S02]  /*5f20*/  F2FP.BF16.F32.PACK_AB R26, R90, R89 ;  /* 0x000000595a1a723e */ /* 0x000fe400000010ff */
[----:B------:R-:W-:-:S04]  /*5f30*/  F2FP.BF16.F32.PACK_AB R27, R10, R91 ;  /* 0x0000005b0a1b723e */ /* 0x000fc800000010ff */
        /* <DEDUP_REMOVED lines=50> */
[----:B------:R-:W-:-:S04]  /*6260*/  VIADD R40, R16, 0x20c00 ;  /* 0x00020c0010287836 */ /* 0x000fc80000000000 */
[----:B---3--:R-:W-:-:S05]  /*6270*/  IMAD R10, R14, 0x2000, R40 ;  /* 0x000020000e0a7824 */ /* 0x008fca00078e0228 */
[----:B------:R-:W-:Y:S02]  /*6280*/  SHF.R.U32.HI R10, RZ, 0x4, R10 ;  /* 0x00000004ff0a7819 */ /* 0x000fe4000001160a */
[----:B------:R-:W-:Y:S02]  /*6290*/  R2UR UR4, R16 ;  /* 0x00000000100472ca */ /* 0x000fe400000e0000 */
[----:B------:R-:W-:-:S04]  /*62a0*/  LOP3.LUT R10, R10, 0x3fff, RZ, 0xc0, !PT ;  /* 0x00003fff0a0a7812 */ /* 0x000fc800078ec0ff */
[----:B-1----:R-:W-:-:S04]  /*62b0*/  LOP3.LUT R11, R10, 0x10000, RZ, 0xfc, !PT ;  /* 0x000100000a0b7812 */ /* 0x002fc800078efcff */
[----:B------:R-:W-:-:S04]  /*62c0*/  LEA R11, R0, R11, 0xb ;  /* 0x0000000b000b7211 */ /* 0x000fc800078e58ff */
        /* <DEDUP_REMOVED lines=65> */
.L_x_1390:
        /* <DEDUP_REMOVED lines=68> */
.L_x_1391:
        /* <DEDUP_REMOVED lines=12> */
.L_x_1381:
[----:B------:R-:W2:Y:S01]  /*6be0*/  S2R R8, SR_CTAID.X ;  /* 0x0000000000087919 */ /* 0x000ea20000002500 */
[----:B------:R-:W3:Y:S01]  /*6bf0*/  LDC R5, c[0x0][0x280] ;  /* 0x0000a000ff057b82 */ /* 0x000ee20000000800 */
[----:B------:R-:W-:-:S07]  /*6c00*/  ULDC UR4, c[0x0][0x748] ;  /* 0x0001d20000047ab9 */ /* 0x000fce0000000800 */
[----:B------:R-:W3:Y:S02]  /*6c10*/  LDC R7, c[0x0][0x290] ;  /* 0x0000a400ff077b82 */ /* 0x000ee40000000800 */
[----:B---3--:R-:W-:-:S04]  /*6c20*/  IMAD.IADD R5, R5, 0x1, -R7 ;  /* 0x0000000105057824 */ /* 0x008fc800078e0a07 */
[----:B--2---:R-:W-:-:S05]  /*6c30*/  IMAD R5, R8, 0x80, R5 ;  /* 0x0000008008057824 */ /* 0x004fca00078e0205 */
[----:B------:R-:W-:-:S04]  /*6c40*/  IADD3 R5, R5, UR4, RZ ;  /* 0x0000000405057c10 */ /* 0x000fc8000fffe0ff */
        /* <DEDUP_REMOVED lines=16> */
[----:B-----5:R-:W-:Y:S01]  /*6d50*/  VIADD R9, R5, 0xffffff80 ;  /* 0xffffff8005097836 */ /* 0x020fe20000000000 */
[C---:B-1----:R-:W-:Y:S01]  /*6d60*/  IADD3 R17, R15.reuse, -0x80, RZ ;  /* 0xffffff800f117810 */ /* 0x042fe20007ffe0ff */
        /* <DEDUP_REMOVED lines=11> */
[----:B------:R-:W-:Y:S02]  /*6e20*/  SHF.R.S32.HI R13, RZ, 0x5, R6 ;  /* 0x00000005ff0d7819 */ /* 0x000fe40000011406 */
[----:B----4-:R-:W-:-:S02]  /*6e30*/  SHF.R.S32.HI R11, RZ, 0x2, R12 ;  /* 0x00000002ff0b7819 */ /* 0x010fc4000001140c */
[----:B------:R-:W-:Y:S02]  /*6e40*/  LOP3.LUT R6, R5, 0xffffffe0, RZ, 0xc0, !PT ;  /* 0xffffffe005067812 */ /* 0x000fe400078ec0ff */
[----:B------:R-:W-:Y:S02]  /*6e50*/  SHF.R.S32.HI R12, RZ, 0x1f, R12 ;  /* 0x0000001fff0c7819 */ /* 0x000fe4000001140c */
[----:B------:R-:W-:Y:S01]  /*6e60*/  LEA.HI R5, R15, R15, RZ, 0x1 ;  /* 0x0000000f0f057211 */ /* 0x000fe200078f08ff */
[----:B------:R-:W-:Y:S01]  /*6e70*/  IMAD.IADD R7, R9, 0x1, -R6 ;  /* 0x0000000109077824 */ /* 0x000fe200078e0a06 */
[----:B------:R-:W-:Y:S01]  /*6e80*/  LEA.HI R12, R12, R11, RZ, 0x3 ;  /* 0x0000000b0c0c7211 */ /* 0x000fe200078f18ff */
[----:B------:R-:W-:Y:S01]  /*6e90*/  IMAD R6, R13, -0x10, R8 ;  /* 0xfffffff00d067824 */ /* 0x000fe200078e0208 */
[----:B------:R-:W-:Y:S02]  /*6ea0*/  LOP3.LUT R5, R5, 0xfffffffe, RZ, 0xc0, !PT ;  /* 0xfffffffe05057812 */ /* 0x000fe400078ec0ff */
[----:B------:R-:W-:-:S02]  /*6eb0*/  LOP3.LUT R12, R12, 0xfffffff8, RZ, 0xc0, !PT ;  /* 0xfffffff80c0c7812 */ /* 0x000fc400078ec0ff */
[----:B------:R-:W-:Y:S02]  /*6ec0*/  SHF.R.S32.HI R8, RZ, 0x1f, R7 ;  /* 0x0000001fff087819 */ /* 0x000fe40000011407 */
[----:B------:R-:W-:Y:S02]  /*6ed0*/  IADD3 R6, R6, R12, -R11 ;  /* 0x0000000c06067210 */ /* 0x000fe40007ffe80b */
[CC--:B------:R-:W-:Y:S02]  /*6ee0*/  LEA.HI R11, R8.reuse, R7.reuse, RZ, 0x3 ;  /* 0x00000007080b7211 */ /* 0x0c0fe400078f18ff */
[----:B------:R-:W-:Y:S02]  /*6ef0*/  LEA.HI R7, R8, R7, RZ, 0x2 ;  /* 0x0000000708077211 */ /* 0x000fe400078f10ff */
[--C-:B------:R-:W-:Y:S02]  /*6f00*/  SHF.R.S32.HI R12, RZ, 0x3, R11.reuse ;  /* 0x00000003ff0c7819 */ /* 0x100fe4000001140b */
[----:B------:R-:W-:-:S02]  /*6f10*/  SHF.R.S32.HI R11, RZ, 0x1f, R11 ;  /* 0x0000001fff0b7819 */ /* 0x000fc4000001140b */
[----:B------:R-:W-:Y:S02]  /*6f20*/  SHF.R.S32.HI R14, RZ, 0x2, R7 ;  /* 0x00000002ff0e7819 */ /* 0x000fe40000011407 */
[----:B------:R-:W-:Y:S02]  /*6f30*/  IADD3 R5, R15, -R5, RZ ;  /* 0x800000050f057210 */ /* 0x000fe40007ffe0ff */
[----:B------:R-:W-:Y:S01]  /*6f40*/  LEA.HI R11, R11, R12, RZ, 0x4 ;  /* 0x0000000c0b0b7211 */ /* 0x000fe200078f20ff */
[C---:B------:R-:W-:Y:S01]  /*6f50*/  VIADD R15, R14.reuse, 0x18 ;  /* 0x000000180e0f7836 */ /* 0x040fe20000000000 */
[----:B------:R-:W-:Y:S01]  /*6f60*/  LEA.HI R7, R7, R14, RZ, 0x1 ;  /* 0x0000000e07077211 */ /* 0x000fe200078f08ff */
[----:B------:R-:W-:Y:S01]  /*6f70*/  IMAD R8, R5, -0x40, R6 ;  /* 0xffffffc005087824 */ /* 0x000fe200078e0206 */
[----:B------:R-:W-:Y:S01]  /*6f80*/  LOP3.LUT R11, R11, 0x1ffffff0, RZ, 0xc0, !PT ;  /* 0x1ffffff00b0b7812 */ /* 0x000fe200078ec0ff */
[----:B------:R-:W-:Y:S01]  /*6f90*/  VIADD R6, R14, 0x8 ;  /* 0x000000080e067836 */ /* 0x000fe20000000000 */
[----:B------:R-:W-:-:S02]  /*6fa0*/  LOP3.LUT R5, R7, 0xfffffffe, RZ, 0xc0, !PT ;  /* 0xfffffffe07057812 */ /* 0x000fc400078ec0ff */
[----:B------:R-:W-:Y:S01]  /*6fb0*/  IADD3 R7, R9, -R18, RZ ;  /* 0x8000001209077210 */ /* 0x000fe20007ffe0ff */
[----:B------:R-:W-:Y:S01]  /*6fc0*/  IMAD.IADD R12, R12, 0x1, -R11 ;  /* 0x000000010c0c7824 */ /* 0x000fe200078e0a0b */
[----:B------:R-:W-:Y:S01]  /*6fd0*/  LEA.HI R10, R6, R6, RZ, 0x1 ;  /* 0x00000006060a7211 */ /* 0x000fe200078f08ff */
[C---:B------:R-:W-:Y:S01]  /*6fe0*/  IMAD.IADD R5, R14.reuse, 0x1, -R5 ;  /* 0x000000010e057824 */ /* 0x040fe200078e0a05 */
[----:B------:R-:W-:Y:S02]  /*6ff0*/  IADD3 R11, R14, 0x10, RZ ;  /* 0x000000100e0b7810 */ /* 0x000fe40007ffe0ff */
[----:B------:R-:W-:Y:S01]  /*7000*/  LOP3.LUT R9, R10, 0xfffffffe, RZ, 0xc0, !PT ;  /* 0xfffffffe0a097812 */ /* 0x000fe200078ec0ff */
[----:B------:R-:W-:Y:S01]  /*7010*/  IMAD R5, R12, 0x8, R5 ;  /* 0x000000080c057824 */ /* 0x000fe200078e0205 */
[----:B------:R-:W-:Y:S02]  /*7020*/  LEA.HI R17, R15, R15, RZ, 0x1 ;  /* 0x0000000f0f117211 */ /* 0x000fe400078f08ff */
[----:B------:R-:W-:-:S02]  /*7030*/  IADD3 R9, R6, -R9, RZ ;  /* 0x8000000906097210 */ /* 0x000fc40007ffe0ff */
[----:B------:R-:W-:Y:S01]  /*7040*/  LEA.HI R6, R11, R11, RZ, 0x1 ;  /* 0x0000000b0b067211 */ /* 0x000fe200078f08ff */
[----:B------:R1:W-:Y:S01]  /*7050*/  STL [R1+0x54], R5 ;  /* 0x0000540501007387 */ /* 0x0003e20000100800 */
[----:B------:R-:W-:Y:S02]  /*7060*/  SHF.R.S32.HI R19, RZ, 0x1f, R17 ;  /* 0x0000001fff137819 */ /* 0x000fe40000011411 */
[--C-:B------:R-:W-:Y:S02]  /*7070*/  SHF.R.S32.HI R12, RZ, 0x1, R6.reuse ;  /* 0x00000001ff0c7819 */ /* 0x100fe40000011406 */
[----:B------:R-:W-:Y:S02]  /*7080*/  SHF.R.S32.HI R13, RZ, 0x1f, R6 ;  /* 0x0000001fff0d7819 */ /* 0x000fe40000011406 */
[----:B------:R-:W-:Y:S02]  /*7090*/  LOP3.LUT R14, R6, 0xfffffffe, RZ, 0xc0, !PT ;  /* 0xfffffffe060e7812 */ /* 0x000fe400078ec0ff */
[----:B------:R-:W-:-:S02]  /*70a0*/  LEA.HI R13, R13, R12, RZ, 0x4 ;  /* 0x0000000c0d0d7211 */ /* 0x000fc400078f20ff */
[----:B-1----:R-:W-:Y:S01]  /*70b0*/  SHF.R.S32.HI R5, RZ, 0x1, R10 ;  /* 0x00000001ff057819 */ /* 0x002fe2000001140a */
[----:B------:R-:W-:Y:S01]  /*70c0*/  IMAD.IADD R14, R11, 0x1, -R14 ;  /* 0x000000010b0e7824 */ /* 0x000fe200078e0a0e */
[----:B------:R-:W-:Y:S02]  /*70d0*/  SHF.R.S32.HI R10, RZ, 0x1f, R10 ;  /* 0x0000001fff0a7819 */ /* 0x000fe4000001140a */
[----:B------:R-:W-:Y:S02]  /*70e0*/  SHF.R.S32.HI R6, RZ, 0x1, R17 ;  /* 0x00000001ff067819 */ /* 0x000fe40000011411 */
[----:B------:R-:W-:Y:S02]  /*70f0*/  LEA.HI R10, R10, R5, RZ, 0x4 ;  /* 0x000000050a0a7211 */ /* 0x000fe400078f20ff */
[----:B------:R-:W-:Y:S02]  /*7100*/  LOP3.LUT R13, R13, 0x1ffffff0, RZ, 0xc0, !PT ;  /* 0x1ffffff00d0d7812 */ /* 0x000fe400078ec0ff */
[----:B------:R-:W-:-:S02]  /*7110*/  LOP3.LUT R10, R10, 0x1ffffff0, RZ, 0xc0, !PT ;  /* 0x1ffffff00a0a7812 */ /* 0x000fc400078ec0ff */
[----:B------:R-:W-:Y:S01]  /*7120*/  LEA.HI R19, R19, R6, RZ, 0x4 ;  /* 0x0000000613137211 */ /* 0x000fe200078f20ff */
[----:B------:R-:W-:Y:S01]  /*7130*/  IMAD.IADD R13, R12, 0x1, -R13 ;  /* 0x000000010c0d7824 */ /* 0x000fe200078e0a0d */
[----:B------:R-:W-:Y:S01]  /*7140*/  LOP3.LUT R18, R17, 0xfffffffe, RZ, 0xc0, !PT ;  /* 0xfffffffe11127812 */ /* 0x000fe200078ec0ff */
[----:B------:R-:W-:Y:S01]  /*7150*/  IMAD.IADD R10, R5, 0x1, -R10 ;  /* 0x00000001050a7824 */ /* 0x000fe200078e0a0a */
[----:B------:R-:W-:Y:S01]  /*7160*/  LOP3.LUT R19, R19, 0x1ffffff0, RZ, 0xc0, !PT ;  /* 0x1ffffff013137812 */ /* 0x000fe200078ec0ff */
[----:B------:R-:W-:Y:S01]  /*7170*/  IMAD R5, R13, 0x8, R14 ;  /* 0x000000080d057824 */ /* 0x000fe200078e020e */
[----:B------:R-:W-:Y:S01]  /*7180*/  IADD3 R18, R15, -R18, RZ ;  /* 0x800000120f127210 */ /* 0x000fe20007ffe0ff */
[----:B------:R-:W-:Y:S01]  /*7190*/  IMAD.MOV.U32 R13, RZ, RZ, 0x40000040 ;  /* 0x40000040ff0d7424 */ /* 0x000fe200078e00ff */
[----:B------:R-:W-:Y:S01]  /*71a0*/  LEA R9, R10, R9, 0x3 ;  /* 0x000000090a097211 */ /* 0x000fe200078e18ff */
[----:B------:R-:W-:Y:S01]  /*71b0*/  IMAD.IADD R19, R6, 0x1, -R19 ;  /* 0x0000000106137824 */ /* 0x000fe200078e0a13 */
[----:B------:R-:W-:Y:S01]  /*71c0*/  MOV R11, 0x40000040 ;  /* 0x40000040000b7802 */ /* 0x000fe20000000f00 */
[----:B------:R-:W-:Y:S01]  /*71d0*/  IMAD R6, R20, 0x2000, R16 ;  /* 0x0000200014067824 */ /* 0x000fe200078e0210 */
[----:B------:R-:W-:Y:S01]  /*71e0*/  MOV R15, 0x40000040 ;  /* 0x40000040000f7802 */ /* 0x000fe20000000f00 */
[----:B------:R1:W-:Y:S01]  /*71f0*/  STL [R1+0x4c], R9 ;  /* 0x00004c0901007387 */ /* 0x0003e20000100800 */
[----:B------:R-:W-:Y:S01]  /*7200*/  LEA R10, R19, R18, 0x3 ;  /* 0x00000012130a7211 */ /* 0x000fe200078e18ff */
[----:B------:R-:W-:-:S02]  /*7210*/  IMAD.MOV.U32 R19, RZ, RZ, 0x40000040 ;  /* 0x40000040ff137424 */ /* 0x000fc400078e00ff */
[----:B------:R2:W-:Y:S04]  /*7220*/  STL [R1+0x48], R5 ;  /* 0x0000480501007387 */ /* 0x0005e80000100800 */
[----:B------:R3:W-:Y:S01]  /*7230*/  STL [R1+0x44], R10 ;  /* 0x0000440a01007387 */ /* 0x0007e20000100800 */
[C---:B-1----:R-:W-:Y:S02]  /*7240*/  VIADD R9, R6.reuse, 0x4000 ;  /* 0x0000400006097836 */ /* 0x042fe40000000000 */
[----:B--2---:R-:W-:Y:S01]  /*7250*/  VIADD R5, R6, 0x20c00 ;  /* 0x00020c0006057836 */ /* 0x004fe20000000000 */
[----:B------:R-:W-:Y:S02]  /*7260*/  SHF.R.U32.HI R6, RZ, 0x4, R6 ;  /* 0x00000004ff067819 */ /* 0x000fe40000011606 */
[----:B------:R-:W-:-:S02]  /*7270*/  SHF.R.U32.HI R9, RZ, 0x4, R9 ;  /* 0x00000004ff097819 */ /* 0x000fc40000011609 */
[----:B------:R-:W-:Y:S02]  /*7280*/  SHF.R.U32.HI R5, RZ, 0x4, R5 ;  /* 0x00000004ff057819 */ /* 0x000fe40000011605 */
[----:B------:R-:W-:Y:S02]  /*7290*/  LOP3.LUT R6, R6, 0x3fff, RZ, 0xc0, !PT ;  /* 0x00003fff06067812 */ /* 0x000fe400078ec0ff */
[----:B------:R-:W-:Y:S02]  /*72a0*/  LOP3.LUT R9, R9, 0x3fff, RZ, 0xc0, !PT ;  /* 0x00003fff09097812 */ /* 0x000fe400078ec0ff */
[----:B------:R-:W-:Y:S02]  /*72b0*/  LOP3.LUT R5, R5, 0x3fff, RZ, 0xc0, !PT ;  /* 0x00003fff05057812 */ /* 0x000fe400078ec0ff */
[----:B------:R-:W-:Y:S02]  /*72c0*/  LOP3.LUT R12, R6, 0x10000, RZ, 0xfc, !PT ;  /* 0x00010000060c7812 */ /* 0x000fe400078efcff */
[----:B------:R-:W-:Y:S01]  /*72d0*/  LOP3.LUT R6, R9, 0x10000, RZ, 0xfc, !PT ;  /* 0x0001000009067812 */ /* 0x000fe200078efcff */
[----:B------:R-:W-:Y:S01]  /*72e0*/  VIADD R9, R7, 0x8 ;  /* 0x0000000807097836 */ /* 0x000fe20000000000 */
[----:B------:R-:W-:Y:S01]  /*72f0*/  LOP3.LUT R5, R5, 0x10000, RZ, 0xfc, !PT ;  /* 0x0001000005057812 */ /* 0x000fe200078efcff */
[C---:B------:R-:W-:Y:S01]  /*7300*/  VIADD R20, R12.reuse, 0x4 ;  /* 0x000000040c147836 */ /* 0x040fe20000000000 */
[C---:B------:R-:W-:Y:S01]  /*7310*/  IADD3 R22, R12.reuse, 0x2, RZ ;  /* 0x000000020c167810 */ /* 0x040fe20007ffe0ff */
[----:B------:R1:W-:Y:S01]  /*7320*/  STL [R1+0x3c], R12 ;  /* 0x00003c0c01007387 */ /* 0x0003e20000100800 */
[----:B------:R-:W-:Y:S01]  /*7330*/  IADD3 R18, R12, 0x6, RZ ;  /* 0x000000060c127810 */ /* 0x000fe20007ffe0ff */
[C---:B---3--:R-:W-:Y:S01]  /*7340*/  VIADD R10, R6.reuse, 0x6 ;  /* 0x00000006060a7836 */ /* 0x048fe20000000000 */
[----:B------:R-:W-:Y:S01]  /*7350*/  IADD3 R9, R7, 0x14, RZ ;  /* 0x0000001407097810 */ /* 0x000fe20007ffe0ff */
[----:B------:R2:W-:Y:S01]  /*7360*/  STL [R1+0x58], R5 ;  /* 0x0000580501007387 */ /* 0x0005e20000100800 */
[----:B------:R-:W-:-:S03]  /*7370*/  VIADD R14, R6, 0x2 ;  /* 0x00000002060e7836 */ /* 0x000fc60000000000 */
[----:B------:R3:W-:Y:S01]  /*7380*/  STL [R1+0x38], R6 ;  /* 0x0000380601007387 */ /* 0x0007e20000100800 */
[----:B-1----:R-:W-:-:S03]  /*7390*/  IADD3 R12, R6, 0x4, RZ ;  /* 0x00000004060c7810 */ /* 0x002fc60007ffe0ff */
[----:B------:R1:W-:Y:S01]  /*73a0*/  STL.64 [R1+0x30], R22 ;  /* 0x0000301601007387 */ /* 0x0003e20000100a00 */
[C---:B--2---:R-:W-:Y:S01]  /*73b0*/  IADD3 R5, R7.reuse, 0x4, RZ ;  /* 0x0000000407057810 */ /* 0x044fe20007ffe0ff */
[C---:B------:R-:W-:Y:S02]  /*73c0*/  VIADD R5, R7.reuse, 0x10 ;  /* 0x0000001007057836 */ /* 0x040fe40000000000 */
[----:B------:R1:W-:Y:S01]  /*73d0*/  STL.64 [R1+0x28], R20 ;  /* 0x0000281401007387 */ /* 0x0003e20000100a00 */
[C---:B------:R-:W-:Y:S02]  /*73e0*/  IADD3 R5, R7.reuse, 0x1c, RZ ;  /* 0x0000001c07057810 */ /* 0x040fe40007ffe0ff */
[C---:B---3--:R-:W-:Y:S01]  /*73f0*/  IADD3 R6, R7.reuse, 0xc, RZ ;  /* 0x0000000c07067810 */ /* 0x048fe20007ffe0ff */
[----:B------:R1:W-:Y:S01]  /*7400*/  STL.64 [R1+0x20], R18 ;  /* 0x0000201201007387 */ /* 0x0003e20000100a00 */
[----:B------:R-:W-:-:S03]  /*7410*/  VIADD R6, R7, 0x18 ;  /* 0x0000001807067836 */ /* 0x000fc60000000000 */
[----:B------:R1:W-:Y:S04]  /*7420*/  STL.64 [R1+0x8], R10 ;  /* 0x0000080a01007387 */ /* 0x0003e80000100a00 */
[----:B------:R1:W-:Y:S04]  /*7430*/  STL.64 [R1+0x18], R14 ;  /* 0x0000180e01007387 */ /* 0x0003e80000100a00 */
[----:B------:R1:W-:Y:S02]  /*7440*/  STL.64 [R1+0x10], R12 ;  /* 0x0000100c01007387 */ /* 0x0003e40000100a00 */
.L_x_1404:
[----:B------:R-:W-:-:S05]  /*7450*/  IMAD.U32 R5, RZ, RZ, UR36 ;  /* 0x00000024ff057e24 */ /* 0x000fca000f8e00ff */
[----:B------:R-:W-:-:S04]  /*7460*/  LOP3.LUT R5, R5, 0x1, RZ, 0xfc, !PT ;  /* 0x0000000105057812 */ /* 0x000fc800078efcff */
[----:B------:R-:W-:-:S13]  /*7470*/  ISETP.NE.AND P0, PT, R5, 0x3, PT ;  /* 0x000000030500780c */ /* 0x000fda0003f05270 */
[----:B------:R-:W-:Y:S05]  /*7480*/  @!P0 BRA `(.L_x_1394) ;  /* 0x0000000000048947 */ /* 0x000fea0003800000 */
[----:B------:R-:W-:Y:S01]  /*7490*/  BPT.TRAP 0x1 ;  /* 0x000000040000795c */ /* 0x000fe20000300000 */
.L_x_1394:
[----:B------:R-:W-:Y:S02]  /*74a0*/  LEA R6, R0, R16, 0x3 ;  /* 0x0000001000067211 */ /* 0x000fe400078e18ff */
[----:B-1----:R-:W-:-:S04]  /*74b0*/  SHF.L.U32 R23, R4, 0x1f, RZ ;  /* 0x0000001f04177819 */ /* 0x002fc800000006ff */
[----:B------:R1:W2:Y:S01]  /*74c0*/  SYNCS.PHASECHK.TRANS64.TRYWAIT P1, [R6+URZ+0x30c10], R23 ;  /* 0x030c1017060075a7 */ /* 0x0002a2000802017f */
[----:B------:R-:W-:Y:S05]  /*74d0*/  @!P0 BRA `(.L_x_1395) ;  /* 0x0000000000048947 */ /* 0x000fea0003800000 */
[----:B------:R-:W-:Y:S01]  /*74e0*/  BPT.TRAP 0x1 ;  /* 0x000000040000795c */ /* 0x000fe20000300000 */
.L_x_1395:
[----:B------:R-:W-:-:S05]  /*74f0*/  VIADD R5, R16, 0x10000 ;  /* 0x0001000010057836 */ /* 0x000fca0000000000 */
[----:B------:R-:W-:-:S04]  /*7500*/  SHF.R.U32.HI R5, RZ, 0x4, R5 ;  /* 0x00000004ff057819 */ /* 0x000fc80000011605 */
[----:B------:R-:W-:-:S04]  /*7510*/  LOP3.LUT R5, R5, 0x3fff, RZ, 0xc0, !PT ;  /* 0x00003fff05057812 */ /* 0x000fc800078ec0ff */
[----:B------:R-:W-:Y:S01]  /*7520*/  LOP3.LUT R9, R5, 0x10000, RZ, 0xfc, !PT ;  /* 0x0001000005097812 */ /* 0x000fe200078efcff */
[----:B--2---:R-:W-:Y:S06]  /*7530*/  @P1 BRA `(.L_x_1396) ;  /* 0x0000000000081947 */ /* 0x004fec0003800000 */
[----:B------:R-:W2:Y:S02]  /*7540*/  SYNCS.PHASECHK.TRANS64.TRYWAIT P1, [R6+URZ+0x30c10], R23 ;  /* 0x030c1017060075a7 */ /* 0x000ea4000802017f */
[----:B--2---:R-:W-:Y:S05]  /*7550*/  @!P1 BRA `(.L_x_1397) ;  /* 0x000000d000bc9947 */ /* 0x004fea0003800000 */
.L_x_1396:
[----:B------:R-:W3:Y:S04]  /*7560*/  LDL R17, [R1+0x3c] ;  /* 0x00003c0001117983 */ /* 0x000ee80000100800 */
[----:B------:R-:W4:Y:S04]  /*7570*/  LDL.64 R20, [R1+0x30] ;  /* 0x0000300001147983 */ /* 0x000f280000100a00 */
[----:B------:R-:W5:Y:S01]  /*7580*/  LDL.64 R18, [R1+0x28] ;  /* 0x0000280001127983 */ /* 0x000f620000100a00 */
[----:B------:R-:W-:Y:S01]  /*7590*/  LEA R9, R0, R9, 0xa ;  /* 0x0000000900097211 */ /* 0x000fe200078e50ff */
        /* <DEDUP_REMOVED lines=20> */
[C---:B-----5:R-:W-:Y:S01]  /*76e0*/  IMAD R10, R0.reuse, 0x80, R10 ;  /* 0x00000080000a7824 */ /* 0x060fe200078e020a */
[----:B------:R-:W-:Y:S01]  /*76f0*/  UIADD3 UR6, UR6, 0x6, URZ ;  /* 0x0000000606067890 */ /* 0x000fe2000fffe03f */
[----:B------:R-:W-:-:S04]  /*7700*/  LEA R12, R0, R12, 0x7 ;  /* 0x0000000c000c7211 */ /* 0x000fc800078e38ff */
[----:B------:R-:W-:-:S04]  /*7710*/  LEA R15, R3, R12, 0x1 ;  /* 0x0000000c030f7211 */ /* 0x000fc800078e08ff */
[----:B------:R-:W-:Y:S01]  /*7720*/  LEA R9, R15, R16, 0x2 ;  /* 0x000000100f097211 */ /* 0x000fe200078e10ff */
        /* <DEDUP_REMOVED lines=8> */
[C---:B------:R-:W-:Y:S01]  /*77b0*/  IMAD R14, R0.reuse, 0x80, R13 ;  /* 0x00000080000e7824 */ /* 0x040fe200078e020d */
[----:B------:R-:W-:Y:S01]  /*77c0*/  LEA R18, R0, R11, 0x7 ;  /* 0x0000000b00127211 */ /* 0x000fe200078e38ff */
[C---:B------:R-:W-:Y:S02]  /*77d0*/  IMAD R13, R3.reuse, 0x2, R10 ;  /* 0x00000002030d7824 */ /* 0x040fe400078e020a */
[C---:B------:R-:W-:Y:S01]  /*77e0*/  IMAD R19, R3.reuse, 0x2, R14 ;  /* 0x0000000203137824 */ /* 0x040fe200078e020e */
[----:B------:R-:W-:Y:S01]  /*77f0*/  LEA R21, R3, R18, 0x1 ;  /* 0x0000001203157211 */ /* 0x000fe200078e08ff */
[----:B------:R-:W-:-:S02]  /*7800*/  IMAD R17, R13, 0x4, R16 ;  /* 0x000000040d117824 */ /* 0x000fc400078e0210 */
[----:B------:R-:W-:Y:S01]  /*7810*/  IMAD R10, R19, 0x4, R16 ;  /* 0x00000004130a7824 */ /* 0x000fe200078e0210 */
[----:B------:R-:W-:Y:S01]  /*7820*/  LEA R11, R21, R16, 0x2 ;  /* 0x00000010150b7211 */ /* 0x000fe200078e10ff */
[----:B------:R-:W-:-:S04]  /*7830*/  VIADD R14, R16, 0x20000 ;  /* 0x00020000100e7836 */ /* 0x000fc80000000000 */
[--C-:B------:R-:W-:Y:S01]  /*7840*/  IMAD R15, R15, 0x4, R14.reuse ;  /* 0x000000040f0f7824 */ /* 0x100fe200078e020e */
[-C--:B------:R-:W-:Y:S02]  /*7850*/  LEA R12, R13, R14.reuse, 0x2 ;  /* 0x0000000e0d0c7211 */ /* 0x080fe400078e10ff */
        /* <DEDUP_REMOVED lines=15> */
.L_x_1398:
[----:B------:R1:W1:Y:S01]  /*7950*/  SYNCS.PHASECHK.TRANS64.TRYWAIT P1, [R6+URZ+0x30c30], R23 ;  /* 0x030c3017060075a7 */ /* 0x000262000802017f */
[----:B------:R-:W-:Y:S05]  /*7960*/  @!P0 BRA `(.L_x_1399) ;  /* 0x0000000000048947 */ /* 0x000fea0003800000 */
[----:B------:R-:W-:Y:S01]  /*7970*/  BPT.TRAP 0x1 ;  /* 0x000000040000795c */ /* 0x000fe20000300000 */
.L_x_1399:
[----:B-1----:R-:W-:Y:S05]  /*7980*/  @P1 BRA `(.L_x_1400) ;  /* 0x0000000000081947 */ /* 0x002fea0003800000 */
[----:B------:R-:W1:Y:S02]  /*7990*/  SYNCS.PHASECHK.TRANS64.TRYWAIT P1, [R6+URZ+0x30c30], R23 ;  /* 0x030c3017060075a7 */ /* 0x000e64000802017f */
[----:B-1----:R-:W-:Y:S05]  /*79a0*/  @!P1 BRA `(.L_x_1401) ;  /* 0x000000cc00bc9947 */ /* 0x002fea0003800000 */
.L_x_1400:
[----:B------:R-:W2:Y:S01]  /*79b0*/  LDL R26, [R1+0x38] ;  /* 0x00003800011a7983 */ /* 0x000ea20000100800 */
[----:B------:R-:W-:Y:S01]  /*79c0*/  IADD3 R24, R16, 0x18000, RZ ;  /* 0x0001800010187810 */ /* 0x000fe20007ffe0ff */
[----:B------:R-:W-:Y:S02]  /*79d0*/  ULDC UR8, c[0x0][0x75c] ;  /* 0x0001d70000087ab9 */ /* 0x000fe40000000800 */
[----:B------:R-:W-:Y:S01]  /*79e0*/  STL [R1+0xf8], R162 ;  /* 0x0000f8a201007387 */ /* 0x000fe20000100800 */
[----:B------:R-:W-:Y:S01]  /*79f0*/  SHF.R.U32.HI R24, RZ, 0x4, R24 ;  /* 0x00000004ff187819 */ /* 0x000fe20000011618 */
[----:B------:R-:W-:Y:S01]  /*7a00*/  FMUL.FTZ R18, R76, UR8 ;  /* 0x000000084c127c20 */ /* 0x000fe20008410000 */
[----:B------:R-:W-:Y:S01]  /*7a10*/  FMUL.FTZ R19, R77, UR8 ;  /* 0x000000084d137c20 */ /* 0x000fe20008410000 */
[----:B------:R-:W-:Y:S01]  /*7a20*/  STL [R1+0xf4], R161 ;  /* 0x0000f4a101007387 */ /* 0x000fe20000100800 */
[----:B------:R-:W-:Y:S01]  /*7a30*/  LOP3.LUT R210, R24, 0x3fff, RZ, 0xc0, !PT ;  /* 0x00003fff18d27812 */ /* 0x000fe200078ec0ff */
[----:B------:R-:W-:Y:S01]  /*7a40*/  FMUL.FTZ R20, R78, UR8 ;  /* 0x000000084e147c20 */ /* 0x000fe20008410000 */
[----:B------:R-:W-:Y:S01]  /*7a50*/  FMUL.FTZ R21, R79, UR8 ;  /* 0x000000084f157c20 */ /* 0x000fe20008410000 */
[----:B------:R-:W-:Y:S01]  /*7a60*/  STL [R1+0xf0], R160 ;  /* 0x0000f0a001007387 */ /* 0x000fe20000100800 */
[----:B------:R-:W-:Y:S01]  /*7a70*/  LOP3.LUT R25, R210, 0x10000, RZ, 0xfc, !PT ;  /* 0x00010000d2197812 */ /* 0x000fe200078efcff */
[----:B------:R-:W-:Y:S01]  /*7a80*/  FMUL.FTZ R22, R80, UR8 ;  /* 0x0000000850167c20 */ /* 0x000fe20008410000 */
[----:B------:R-:W-:Y:S01]  /*7a90*/  FMUL.FTZ R23, R81, UR8 ;  /* 0x0000000851177c20 */ /* 0x000fe20008410000 */
[----:B------:R-:W-:Y:S01]  /*7aa0*/  STL [R1+0xec], R159 ;  /* 0x0000ec9f01007387 */ /* 0x000fe20000100800 */
[----:B------:R-:W-:Y:S01]  /*7ab0*/  FMUL.FTZ R204, R82, UR8 ;  /* 0x0000000852cc7c20 */ /* 0x000fe20008410000 */
[----:B------:R-:W-:-:S02]  /*7ac0*/  IMAD R25, R0, 0x400, R25 ;  /* 0x0000040000197824 */ /* 0x000fc400078e0219 */
        /* <DEDUP_REMOVED lines=71> */
[C---:B------:R-:W-:Y:S01]  /*7f40*/  IADD3 R230, R7.reuse, 0x4, RZ ;  /* 0x0000000407e67810 */ /* 0x040fe20007ffe0ff */
        /* <DEDUP_REMOVED lines=34> */
[C---:B------:R-:W-:Y:S01]  /*8170*/  VIADD R220, R7.reuse, 0x10 ;  /* 0x0000001007dc7836 */ /* 0x040fe20000000000 */
[----:B------:R-:W-:-:S03]  /*8180*/  IADD3 R224, R7, 0x14, RZ ;  /* 0x0000001407e07810 */ /* 0x000fc60007ffe0ff */
        /* <DEDUP_REMOVED lines=53> */
[----:B----4-:R-:W-:Y:S01]  /*84e0*/  VIADD R128, R7, 0x18 ;  /* 0x0000001807807836 */ /* 0x010fe20000000000 */
        /* <DEDUP_REMOVED lines=10> */
[----:B------:R-:W-:Y:S01]  /*8590*/  IADD3 R221, R7, 0x1c, RZ ;  /* 0x0000001c07dd7810 */ /* 0x000fe20007ffe0ff */
[----:B------:R-:W-:-:S06]  /*85a0*/  FFMA.FTZ R95, R98, UR5, -R95 ;  /* 0x00000005625f7c23 */ /* 0x000fcc000801085f */
        /* <DEDUP_REMOVED lines=140> */
[----:B----4-:R-:W-:-:S02]  /*8e70*/  FSEL R128, R234, -INF , P2 ;  /* 0xff800000ea807808 */ /* 0x010fc40001000000 */
[----:B------:R-:W4:Y:S01]  /*8e80*/  SHFL.IDX PT, R212, R217, R212, 0x1f ;  /* 0x00001fd4d9d47589 */ /* 0x000f2200000e0000 */
[----:B---3--:R-:W-:Y:S01]  /*8e90*/  FFMA.FTZ R132, R26, UR5, -R215 ;  /* 0x000000051a847c23 */ /* 0x008fe200080108d7 */
[C---:B------:R-:W-:Y:S01]  /*8ea0*/  IADD3 R215, R7.reuse, 0x18, RZ ;  /* 0x0000001807d77810 */ /* 0x040fe20007ffe0ff */
[----:B------:R3:W-:Y:S01]  /*8eb0*/  MUFU.EX2 R12, R122 ;  /* 0x0000007a000c7308 */ /* 0x0007e20000000800 */
[----:B------:R-:W-:Y:S01]  /*8ec0*/  FFMA.FTZ R128, R128, UR5, -R127 ;  /* 0x0000000580807c23 */ /* 0x000fe2000801087f */
[----:B------:R-:W4:Y:S06]  /*8ed0*/  SHFL.IDX PT, R230, R11, R230, 0x1f ;  /* 0x00001fe60be67589 */ /* 0x000f2c00000e0000 */
[----:B------:R-:W4:Y:S01]  /*8ee0*/  MUFU.TANH R114, R114 ;  /* 0x0000007200727308 */ /* 0x000f220000002400 */
[----:B---3--:R-:W-:Y:S01]  /*8ef0*/  FSEL R122, R112, -INF , P1 ;  /* 0xff800000707a7808 */ /* 0x008fe20000800000 */
[----:B------:R-:W3:Y:S01]  /*8f00*/  SHFL.IDX PT, R215, R217, R215, 0x1f ;  /* 0x00001fd7d9d77589 */ /* 0x000ee200000e0000 */
[----:B------:R-:W-:-:S03]  /*8f10*/  VIADD R26, R7, 0x8 ;  /* 0x00000008071a7836 */ /* 0x000fc60000000000 */
[----:B------:R-:W-:Y:S01]  /*8f20*/  FFMA.FTZ R127, R122, UR5, -R127 ;  /* 0x000000057a7f7c23 */ /* 0x000fe2000801087f */
[----:B------:R4:W3:Y:S01]  /*8f30*/  SHFL.IDX PT, R217, R217, R221, 0x1f ;  /* 0x00001fddd9d97589 */ /* 0x0008e200000e0000 */
[----:B------:R-:W-:Y:S01]  /*8f40*/  FSEL R122, R149, -INF , P2 ;  /* 0xff800000957a7808 */ /* 0x000fe20001000000 */
[--C-:B------:R-:W-:Y:S01]  /*8f50*/  FADD.FTZ R32, R32, -R229.reuse ;  /* 0x800000e520207221 */ /* 0x100fe20000010000 */
[----:B------:R-:W-:Y:S01]  /*8f60*/  FADD.FTZ R34, R34, -R229 ;  /* 0x800000e522227221 */ /* 0x000fe20000010000 */
[----:B------:R-:W-:Y:S01]  /*8f70*/  FFMA.FTZ R22, -R22, R22, 1 ;  /* 0x3f80000016167423 */ /* 0x000fe20000010116 */
[----:B------:R3:W3:Y:S01]  /*8f80*/  SHFL.IDX PT, R229, R11, R26, 0x1f ;  /* 0x00001f1a0be57589 */ /* 0x0006e200000e0000 */
[--C-:B------:R-:W-:Y:S01]  /*8f90*/  FFMA.FTZ R122, R122, UR5, -R125.reuse ;  /* 0x000000057a7a7c23 */ /* 0x100fe2000801087d */
[----:B------:R-:W-:Y:S01]  /*8fa0*/  FFMA.FTZ R125, R219, UR5, -R125 ;  /* 0x00000005db7d7c23 */ /* 0x000fe2000801087d */
[--C-:B------:R-:W-:Y:S01]  /*8fb0*/  FADD.FTZ R219, R25, -R222.reuse ;  /* 0x800000de19db7221 */ /* 0x100fe20000010000 */
[----:B------:R-:W-:Y:S01]  /*8fc0*/  FADD.FTZ R222, R27, -R222 ;  /* 0x800000de1bde7221 */ /* 0x000fe20000010000 */
[----:B------:R-:W-:Y:S01]  /*8fd0*/  IADD3 R27, R7, 0xc, RZ ;  /* 0x0000000c071b7810 */ /* 0x000fe20007ffe0ff */
[--C-:B--2---:R-:W-:Y:S01]  /*8fe0*/  FADD.FTZ R33, R33, -R224.reuse ;  /* 0x800000e021217221 */ /* 0x104fe20000010000 */
[----:B------:R-:W-:Y:S01]  /*8ff0*/  FADD.FTZ R35, R35, -R224 ;  /* 0x800000e023237221 */ /* 0x000fe20000010000 */
[----:B------:R1:W-:Y:S08]  /*9000*/  MUFU.EX2 R25, R211 ;  /* 0x000000d300197308 */ /* 0x0003f00000000800 */
[----:B------:R-:W2:Y:S01]  /*9010*/  MUFU.TANH R113, R113 ;  /* 0x0000007100717308 */ /* 0x000ea20000002400 */
[----:B------:R2:W2:Y:S01]  /*9020*/  SHFL.IDX PT, R224, R11, R27, 0x1f ;  /* 0x00001f1b0be07589 */ /* 0x0004a200000e0000 */
[--C-:B-1----:R-:W-:Y:S01]  /*9030*/  FADD.FTZ R211, R29, -R213.reuse ;  /* 0x800000d51dd37221 */ /* 0x102fe20000010000 */
[----:B----4-:R-:W-:Y:S01]  /*9040*/  FADD.FTZ R221, R28, -R212 ;  /* 0x800000d41cdd7221 */ /* 0x010fe20000010000 */
[----:B------:R-:W-:Y:S01]  /*9050*/  FADD.FTZ R213, R31, -R213 ;  /* 0x800000d51fd57221 */ /* 0x000fe20000010000 */
[----:B------:R-:W-:-:S03]  /*9060*/  FSEL R28, R141, -INF , P2 ;  /* 0xff8000008d1c7808 */ /* 0x000fc60001000000 */
[----:B------:R-:W1:Y:S01]  /*9070*/  MUFU.EX2 R95, R95 ;  /* 0x0000005f005f7308 */ /* 0x000e620000000800 */
[----:B------:R-:W-:Y:S01]  /*9080*/  FSEL R31, R140, -INF , P1 ;  /* 0xff8000008c1f7808 */ /* 0x000fe20000800000 */
[----:B------:R-:W-:-:S06]  /*9090*/  FFMA.FTZ R28, R28, UR5, -R230 ;  /* 0x000000051c1c7c23 */ /* 0x000fcc00080108e6 */
[----:B------:R-:W4:Y:S01]  /*90a0*/  MUFU.TANH R118, R118 ;  /* 0x0000007600767308 */ /* 0x000f220000002400 */
[----:B------:R-:W-:-:S07]  /*90b0*/  FFMA.FTZ R31, R31, UR5, -R230 ;  /* 0x000000051f1f7c23 */ /* 0x000fce00080108e6 */
[----:B------:R-:W-:Y:S08]  /*90c0*/  MUFU.EX2 R98, R98 ;  /* 0x0000006200627308 */ /* 0x000ff00000000800 */
[----:B------:R-:W4:Y:S08]  /*90d0*/  MUFU.TANH R116, R116 ;  /* 0x0000007400747308 */ /* 0x000f300000002400 */
[----:B------:R-:W-:Y:S08]  /*90e0*/  MUFU.TANH R121, R121 ;  /* 0x0000007900797308 */ /* 0x000ff00000002400 */
[----:B------:R-:W4:Y:S08]  /*90f0*/  MUFU.EX2 R104, R104 ;  /* 0x0000006800687308 */ /* 0x000f300000000800 */
[----:B------:R-:W4:Y:S08]  /*9100*/  MUFU.TANH R115, R115 ;  /* 0x0000007300737308 */ /* 0x000f300000002400 */
[----:B------:R-:W-:Y:S01]  /*9110*/  MUFU.TANH R117, R117 ;  /* 0x0000007500757308 */ /* 0x000fe20000002400 */
[----:B------:R-:W-:-:S07]  /*9120*/  FFMA.FTZ R23, -R23, R23, 1 ;  /* 0x3f80000017177423 */ /* 0x000fce0000010117 */
[----:B------:R-:W-:Y:S08]  /*9130*/  MUFU.EX2 R103, R103 ;  /* 0x0000006700677308 */ /* 0x000ff00000000800 */
[----:B------:R-:W-:Y:S01]  /*9140*/  MUFU.EX2 R96, R96 ;  /* 0x0000006000607308 */ /* 0x000fe20000000800 */
[----:B------:R-:W-:Y:S01]  /*9150*/  FFMA.FTZ R209, -R209, R209, 1 ;  /* 0x3f800000d1d17423 */ /* 0x000fe200000101d1 */
[----:B------:R-:W-:Y:S01]  /*9160*/  FFMA.FTZ R205, -R205, R205, 1 ;  /* 0x3f800000cdcd7423 */ /* 0x000fe200000101cd */
[----:B------:R-:W-:Y:S05]  /*9170*/  LDS R13, [R13+0x400] ;  /* 0x000400000d0d7984 */ /* 0x000fea0000000800 */
[----:B---3--:R3:W-:Y:S01]  /*9180*/  MUFU.EX2 R26, R231 ;  /* 0x000000e7001a7308 */ /* 0x0087e20000000800 */
[----:B------:R-:W-:Y:S01]  /*9190*/  FADD.FTZ R36, R36, -R215 ;  /* 0x800000d724247221 */ /* 0x000fe20000010000 */
[----:B---3--:R-:W-:-:S06]  /*91a0*/  VIADD R231, R7, 0x10 ;  /* 0x0000001007e77836 */ /* 0x008fcc0000000000 */
[----:B--2---:R2:W-:Y:S01]  /*91b0*/  MUFU.EX2 R27, R214 ;  /* 0x000000d6001b7308 */ /* 0x0045e20000000800 */
[----:B------:R3:W1:Y:S01]  /*91c0*/  SHFL.IDX PT, R230, R11, R231, 0x1f ;  /* 0x00001fe70be67589 */ /* 0x00066200000e0000 */
[----:B------:R-:W-:Y:S01]  /*91d0*/  FADD.FTZ R215, R38, -R215 ;  /* 0x800000d726d77221 */ /* 0x000fe20000010000 */
[----:B--2---:R-:W-:Y:S01]  /*91e0*/  FADD.FTZ R214, R37, -R217 ;  /* 0x800000d925d67221 */ /* 0x004fe20000010000 */
[----:B------:R-:W-:Y:S01]  /*91f0*/  FFMA.FTZ R37, -R20, R20, 1 ;  /* 0x3f80000014257423 */ /* 0x000fe20000010114 */
[----:B------:R-:W-:Y:S01]  /*9200*/  FSEL R20, R6, -INF , P2 ;  /* 0xff80000006147808 */ /* 0x000fe20001000000 */
[----:B------:R-:W-:Y:S01]  /*9210*/  FFMA.FTZ R38, -R18, R18, 1 ;  /* 0x3f80000012267423 */ /* 0x000fe20000010112 */
[----:B------:R-:W-:Y:S01]  /*9220*/  FMUL.FTZ R223, R99, R223 ;  /* 0x000000df63df7220 */ /* 0x000fe20000410000 */
[----:B------:R2:W-:Y:S03]  /*9230*/  MUFU.EX2 R18, R216 ;  /* 0x000000d800127308 */ /* 0x0005e60000000800 */
[----:B------:R-:W-:Y:S01]  /*9240*/  FMUL.FTZ R37, R37, R223 ;  /* 0x000000df25257220 */ /* 0x000fe20000410000 */
[----:B------:R-:W-:Y:S01]  /*9250*/  FMUL.FTZ R223, R119, R219 ;  /* 0x000000db77df7220 */ /* 0x000fe20000410000 */
[----:B--2---:R-:W-:Y:S01]  /*9260*/  FFMA.FTZ R216, R20, UR5, -R229 ;  /* 0x0000000514d87c23 */ /* 0x004fe200080108e5 */
[----:B------:R-:W-:-:S02]  /*9270*/  FFMA.FTZ R20, -R19, R19, 1 ;  /* 0x3f80000013147423 */ /* 0x000fc40000010113 */
[----:B------:R2:W-:Y:S01]  /*9280*/  MUFU.EX2 R19, R218 ;  /* 0x000000da00137308 */ /* 0x0005e20000000800 */
[----:B------:R-:W-:Y:S01]  /*9290*/  FMUL.FTZ R222, R100, R222 ;  /* 0x000000de64de7220 */ /* 0x000fe20000410000 */
[----:B------:R-:W-:Y:S01]  /*92a0*/  FADD.FTZ R212, R30, -R212 ;  /* 0x800000d41ed47221 */ /* 0x000fe20000010000 */
[----:B--2---:R-:W-:Y:S02]  /*92b0*/  FSEL R218, R3, -INF , P1 ;  /* 0xff80000003da7808 */ /* 0x004fe40000800000 */
[----:B---3--:R-:W-:-:S03]  /*92c0*/  IADD3 R231, R7, 0x14, RZ ;  /* 0x0000001407e77810 */ /* 0x008fc60007ffe0ff */
[----:B------:R-:W-:Y:S01]  /*92d0*/  FFMA.FTZ R219, R218, UR5, -R224 ;  /* 0x00000005dadb7c23 */ /* 0x000fe200080108e0 */
[----:B------:R-:W-:Y:S01]  /*92e0*/  FMUL.FTZ R218, R20, R223 ;  /* 0x000000df14da7220 */ /* 0x000fe20000410000 */
[----:B------:R-:W-:Y:S01]  /*92f0*/  FSEL R29, R143, -INF , P2 ;  /* 0xff8000008f1d7808 */ /* 0x000fe20001000000 */
[----:B------:R2:W-:Y:S01]  /*9300*/  MUFU.EX2 R20, R210 ;  /* 0x000000d200147308 */ /* 0x0005e20000000800 */
[----:B------:R-:W-:Y:S01]  /*9310*/  FSEL R30, R142, -INF , P1 ;  /* 0xff8000008e1e7808 */ /* 0x000fe20000800000 */
[----:B------:R-:W-:Y:S01]  /*9320*/  FMUL.FTZ R223, R97, R221 ;  /* 0x000000dd61df7220 */ /* 0x000fe20000410000 */
[----:B------:R-:W-:Y:S01]  /*9330*/  FADD.FTZ R217, R39, -R217 ;  /* 0x800000d927d97221 */ /* 0x000fe20000010000 */
[--C-:B------:R-:W-:Y:S01]  /*9340*/  FFMA.FTZ R29, R29, UR5, -R233.reuse ;  /* 0x000000051d1d7c23 */ /* 0x100fe200080108e9 */
[----:B--2---:R-:W-:Y:S01]  /*9350*/  FMUL.FTZ R210, R21, R222 ;  /* 0x000000de15d27220 */ /* 0x004fe20000410000 */
[----:B------:R-:W-:Y:S01]  /*9360*/  FSEL R21, R2, -INF , P2 ;  /* 0xff80000002157808 */ /* 0x000fe20001000000 */
[----:B------:R-:W-:Y:S01]  /*9370*/  FFMA.FTZ R30, R30, UR5, -R233 ;  /* 0x000000051e1e7c23 */ /* 0x000fe200080108e9 */
[----:B------:R-:W-:Y:S01]  /*9380*/  FSEL R39, R5, -INF , P1 ;  /* 0xff80000005277808 */ /* 0x000fe20000800000 */
[----:B------:R-:W2:Y:S01]  /*9390*/  SHFL.IDX PT, R231, R11, R231, 0x1f ;  /* 0x00001fe70be77589 */ /* 0x000ea200000e0000 */
[----:B------:R-:W-:-:S02]  /*93a0*/  VIADD R233, R7, 0x18 ;  /* 0x0000001807e97836 */ /* 0x000fc40000000000 */
[----:B-1----:R-:W-:Y:S02]  /*93b0*/  FFMA.FTZ R221, R21, UR5, -R230 ;  /* 0x0000000515dd7c23 */ /* 0x002fe400080108e6 */
[----:B------:R1:W-:Y:S01]  /*93c0*/  MUFU.EX2 R21, R139 ;  /* 0x0000008b00157308 */ /* 0x0003e20000000800 */
[----:B------:R-:W-:Y:S01]  /*93d0*/  FFMA.FTZ R39, R39, UR5, -R229 ;  /* 0x0000000527277c23 */ /* 0x000fe200080108e5 */
[----:B------:R-:W-:Y:S01]  /*93e0*/  FSEL R222, R114, -INF , P1 ;  /* 0xff80000072de7808 */ /* 0x000fe20000800000 */
[----:B------:R3:W4:Y:S01]  /*93f0*/  SHFL.IDX PT, R229, R11, R233, 0x1f ;  /* 0x00001fe90be57589 */ /* 0x00072200000e0000 */
[----:B-1----:R-:W-:-:S03]  /*9400*/  FMUL.FTZ R139, R22, R223 ;  /* 0x000000df168b7220 */ /* 0x002fc60000410000 */
[----:B------:R1:W-:Y:S01]  /*9410*/  LDS R223, [R15+0x400] ;  /* 0x000400000fdf7984 */ /* 0x0003e20000000800 */
[----:B---3--:R-:W-:Y:S01]  /*9420*/  IADD3 R233, R7, 0x1c, RZ ;  /* 0x0000001c07e97810 */ /* 0x008fe20007ffe0ff */
[----:B------:R-:W-:-:S04]  /*9430*/  FFMA.FTZ R222, R222, UR5, -R230 ;  /* 0x00000005dede7c23 */ /* 0x000fc800080108e6 */
[----:B------:R3:W4:Y:S01]  /*9440*/  SHFL.IDX PT, R230, R11, R233, 0x1f ;  /* 0x00001fe90be67589 */ /* 0x00072200000e0000 */
[----:B------:R-:W4:Y:S01]  /*9450*/  MUFU.EX2 R102, R102 ;  /* 0x0000006600667308 */ /* 0x000f220000000800 */
[----:B------:R-:W-:Y:S01]  /*9460*/  FMUL.FTZ R220, R120, R220 ;  /* 0x000000dc78dc7220 */ /* 0x000fe20000410000 */
[----:B-1----:R-:W-:Y:S01]  /*9470*/  FFMA.FTZ R15, -R204, R204, 1 ;  /* 0x3f800000cc0f7423 */ /* 0x002fe200000101cc */
[----:B------:R-:W-:Y:S02]  /*9480*/  FSEL R22, R113, -INF , P2 ;  /* 0xff80000071167808 */ /* 0x000fe40001000000 */
[----:B------:R-:W-:-:S03]  /*9490*/  FMUL.FTZ R38, R38, R220 ;  /* 0x000000dc26267220 */ /* 0x000fc60000410000 */
[----:B---3--:R1:W-:Y:S01]  /*94a0*/  MUFU.EX2 R11, R138 ;  /* 0x0000008a000b7308 */ /* 0x0083e20000000800 */
[----:B------:R-:W-:Y:S01]  /*94b0*/  FSEL R220, R4, -INF , P2 ;  /* 0xff80000004dc7808 */ /* 0x000fe20001000000 */
[----:B-1----:R-:W-:Y:S01]  /*94c0*/  FMUL.FTZ R138, R95, R212 ;  /* 0x000000d45f8a7220 */ /* 0x002fe20000410000 */
[----:B--2---:R-:W-:Y:S01]  /*94d0*/  FFMA.FTZ R212, R22, UR5, -R231 ;  /* 0x0000000516d47c23 */ /* 0x004fe200080108e7 */
[----:B----4-:R-:W-:Y:S02]  /*94e0*/  FSEL R22, R118, -INF , P1 ;  /* 0xff80000076167808 */ /* 0x010fe40000800000 */
[----:B------:R-:W-:Y:S02]  /*94f0*/  FMUL.FTZ R138, R15, R138 ;  /* 0x0000008a0f8a7220 */ /* 0x000fe40000410000 */
[----:B------:R1:W-:Y:S01]  /*9500*/  MUFU.EX2 R15, R137 ;  /* 0x00000089000f7308 */ /* 0x0003e20000000800 */
[----:B------:R-:W-:Y:S01]  /*9510*/  FFMA.FTZ R220, R220, UR5, -R224 ;  /* 0x00000005dcdc7c23 */ /* 0x000fe200080108e0 */
[----:B------:R-:W-:Y:S01]  /*9520*/  FSEL R224, R116, -INF , P2 ;  /* 0xff80000074e07808 */ /* 0x000fe20001000000 */
[----:B------:R-:W-:-:S05]  /*9530*/  FMUL.FTZ R32, R104, R32 ;  /* 0x0000002068207220 */ /* 0x000fca0000410000 */
[----:B------:R-:W2:Y:S01]  /*9540*/  MUFU.EX2 R17, R17 ;  /* 0x0000001100117308 */ /* 0x000ea20000000800 */
[----:B-1----:R-:W-:Y:S01]  /*9550*/  FMUL.FTZ R137, R98, R211 ;  /* 0x000000d362897220 */ /* 0x002fe20000410000 */
[----:B------:R-:W-:-:S03]  /*9560*/  FFMA.FTZ R211, R22, UR5, -R229 ;  /* 0x0000000516d37c23 */ /* 0x000fc600080108e5 */
[----:B------:R-:W-:Y:S01]  /*9570*/  FMUL.FTZ R137, R23, R137 ;  /* 0x0000008917897220 */ /* 0x000fe20000410000 */
[----:B------:R-:W-:Y:S02]  /*9580*/  FSEL R23, R121, -INF , P1 ;  /* 0xff80000079177808 */ /* 0x000fe40000800000 */
[----:B------:R1:W-:Y:S01]  /*9590*/  MUFU.EX2 R22, R136 ;  /* 0x0000008800167308 */ /* 0x0003e20000000800 */
[----:B------:R-:W-:Y:S01]  /*95a0*/  FSEL R204, R115, -INF , P1 ;  /* 0xff80000073cc7808 */ /* 0x000fe20000800000 */
[----:B------:R-:W-:Y:S01]  /*95b0*/  FFMA.FTZ R224, R224, UR5, -R229 ;  /* 0x00000005e0e07c23 */ /* 0x000fe200080108e5 */
[----:B------:R-:W-:Y:S01]  /*95c0*/  FMUL.FTZ R35, R102, R35 ;  /* 0x0000002366237220 */ /* 0x000fe20000410000 */
[----:B------:R-:W-:Y:S01]  /*95d0*/  FSEL R229, R117, -INF , P2 ;  /* 0xff80000075e57808 */ /* 0x000fe20001000000 */
[----:B-1----:R-:W-:Y:S01]  /*95e0*/  FFMA.FTZ R136, -R206, R206, 1 ;  /* 0x3f800000ce887423 */ /* 0x002fe200000101ce */
[--C-:B------:R-:W-:Y:S01]  /*95f0*/  FFMA.FTZ R206, R23, UR5, -R230.reuse ;  /* 0x0000000517ce7c23 */ /* 0x100fe200080108e6 */
[----:B------:R-:W-:Y:S01]  /*9600*/  FFMA.FTZ R204, R204, UR5, -R231 ;  /* 0x00000005cccc7c23 */ /* 0x000fe200080108e7 */
[----:B------:R1:W-:Y:S01]  /*9610*/  MUFU.EX2 R23, R135 ;  /* 0x0000008700177308 */ /* 0x0003e20000000800 */
[----:B------:R-:W-:Y:S01]  /*9620*/  FMUL.FTZ R136, R136, R32 ;  /* 0x0000002088887220 */ /* 0x000fe20000410000 */
[----:B------:R-:W-:Y:S01]  /*9630*/  FMUL.FTZ R34, R103, R34 ;  /* 0x0000002267227220 */ /* 0x000fe20000410000 */
[----:B------:R-:W-:Y:S01]  /*9640*/  FMUL.FTZ R231, R96, R213 ;  /* 0x000000d560e77220 */ /* 0x000fe20000410000 */
[----:B------:R-:W-:-:S04]  /*9650*/  FFMA.FTZ R213, R229, UR5, -R230 ;  /* 0x00000005e5d57c23 */ /* 0x000fc800080108e6 */
[----:B------:R3:W-:Y:S01]  /*9660*/  MUFU.EX2 R32, R134 ;  /* 0x0000008600207308 */ /* 0x0007e20000000800 */
[----:B-1----:R-:W-:Y:S01]  /*9670*/  FFMA.FTZ R135, -R208, R208, 1 ;  /* 0x3f800000d0877423 */ /* 0x002fe200000101d0 */
[----:B------:R-:W-:Y:S01]  /*9680*/  IADD3 R230, R7, 0x8, RZ ;  /* 0x0000000807e67810 */ /* 0x000fe20007ffe0ff */
[----:B------:R-:W-:Y:S02]  /*9690*/  FMUL.FTZ R205, R205, R231 ;  /* 0x000000e7cdcd7220 */ /* 0x000fe40000410000 */
[----:B------:R-:W-:Y:S01]  /*96a0*/  FMUL.FTZ R135, R135, R34 ;  /* 0x0000002287877220 */ /* 0x000fe20000410000 */
[----:B---3--:R-:W-:Y:S01]  /*96b0*/  FMUL.FTZ R134, R209, R35 ;  /* 0x00000023d1867220 */ /* 0x008fe20000410000 */
[----:B------:R-:W-:Y:S01]  /*96c0*/  IADD3 R35, R7, 0x10, RZ ;  /* 0x0000001007237810 */ /* 0x000fe20007ffe0ff */
[----:B------:R-:W-:Y:S01]  /*96d0*/  FFMA.FTZ R34, -R225, R225, 1 ;  /* 0x3f800000e1227423 */ /* 0x000fe200000101e1 */
[----:B------:R-:W-:Y:S02]  /*96e0*/  VIADD R231, R7, 0xc ;  /* 0x0000000c07e77836 */ /* 0x000fe40000000000 */
[----:B--2---:R-:W-:Y:S01]  /*96f0*/  FMUL.FTZ R215, R17, R215 ;  /* 0x000000d711d77220 */ /* 0x004fe20000410000 */
[----:B------:R-:W-:Y:S01]  /*9700*/  FFMA.FTZ R88, -R88, R88, 1 ;  /* 0x3f80000058587423 */ /* 0x000fe20000010158 */
[----:B------:R1:W-:Y:S01]  /*9710*/  SHFL.IDX PT, R225, R223, R35, 0x1f ;  /* 0x00001f23dfe17589 */ /* 0x0003e200000e0000 */
[C---:B------:R-:W-:Y:S01]  /*9720*/  VIADD R229, R7.reuse, 0x4 ;  /* 0x0000000407e57836 */ /* 0x040fe20000000000 */
[----:B------:R-:W2:Y:S02]  /*9730*/  MUFU.EX2 R105, R105 ;  /* 0x0000006900697308 */ /* 0x000ea40000000800 */
[----:B------:R-:W3:Y:S01]  /*9740*/  SHFL.IDX PT, R230, R223, R230, 0x1f ;  /* 0x00001fe6dfe67589 */ /* 0x000ee200000e0000 */
[----:B------:R-:W-:Y:S01]  /*9750*/  FMUL.FTZ R88, R88, R215 ;  /* 0x000000d758587220 */ /* 0x000fe20000410000 */
[----:B-1----:R-:W-:-:S04]  /*9760*/  IADD3 R35, R7, 0x18, RZ ;  /* 0x0000001807237810 */ /* 0x002fc80007ffe0ff */
[----:B------:R-:W1:Y:S01]  /*9770*/  MUFU.EX2 R101, R101 ;  /* 0x0000006500657308 */ /* 0x000e620000000800 */
[----:B------:R-:W4:Y:S04]  /*9780*/  SHFL.IDX PT, R209, R223, R7, 0x1f ;  /* 0x00001f07dfd17589 */ /* 0x000f2800000e0000 */
[----:B------:R2:W-:Y:S04]  /*9790*/  SHFL.IDX PT, R208, R223, R231, 0x1f ;  /* 0x00001fe7dfd07589 */ /* 0x0005e800000e0000 */
[----:B------:R-:W4:Y:S04]  /*97a0*/  SHFL.IDX PT, R215, R223, R35, 0x1f ;  /* 0x00001f23dfd77589 */ /* 0x000f2800000e0000 */
[----:B------:R-:W4:Y:S01]  /*97b0*/  SHFL.IDX PT, R229, R223, R229, 0x1f ;  /* 0x00001fe5dfe57589 */ /* 0x000f2200000e0000 */
[----:B------:R-:W4:Y:S01]  /*97c0*/  MUFU.EX2 R111, R111 ;  /* 0x0000006f006f7308 */ /* 0x000f220000000800 */
[----:B--2---:R-:W-:-:S02]  /*97d0*/  VIADD R231, R7, 0x14 ;  /* 0x0000001407e77836 */ /* 0x004fc40000000000 */
[----:B------:R-:W-:Y:S01]  /*97e0*/  FMUL.FTZ R33, R105, R33 ;  /* 0x0000002169217220 */ /* 0x000fe20000410000 */
[----:B------:R-:W-:-:S04]  /*97f0*/  FFMA.FTZ R207, -R207, R207, 1 ;  /* 0x3f800000cfcf7423 */ /* 0x000fc800000101cf */
[----:B------:R-:W2:Y:S01]  /*9800*/  MUFU.EX2 R110, R110 ;  /* 0x0000006e006e7308 */ /* 0x000ea20000000800 */
[----:B-1----:R-:W-:Y:S01]  /*9810*/  FMUL.FTZ R36, R101, R36 ;  /* 0x0000002465247220 */ /* 0x002fe20000410000 */
[----:B------:R-:W-:Y:S01]  /*9820*/  FMUL.FTZ R207, R207, R33 ;  /* 0x00000021cfcf7220 */ /* 0x000fe20000410000 */
[----:B------:R-:W1:Y:S01]  /*9830*/  SHFL.IDX PT, R231, R223, R231, 0x1f ;  /* 0x00001fe7dfe77589 */ /* 0x000e6200000e0000 */
[--C-:B---3--:R-:W-:Y:S01]  /*9840*/  FADD.FTZ R44, R44, -R230.reuse ;  /* 0x800000e62c2c7221 */ /* 0x108fe20000010000 */
[----:B------:R-:W-:-:S03]  /*9850*/  FADD.FTZ R46, R46, -R230 ;  /* 0x800000e62e2e7221 */ /* 0x000fc60000010000 */
[----:B------:R3:W-:Y:S01]  /*9860*/  MUFU.EX2 R33, R133 ;  /* 0x0000008500217308 */ /* 0x0007e20000000800 */
[--C-:B----4-:R-:W-:Y:S01]  /*9870*/  FADD.FTZ R40, R40, -R209.reuse ;  /* 0x800000d128287221 */ /* 0x110fe20000010000 */
[----:B------:R-:W-:Y:S01]  /*9880*/  FADD.FTZ R42, R42, -R209 ;  /* 0x800000d12a2a7221 */ /* 0x000fe20000010000 */
[----:B------:R-:W-:Y:S01]  /*9890*/  FADD.FTZ R209, R52, -R215 ;  /* 0x800000d734d17221 */ /* 0x000fe20000010000 */
[----:B------:R-:W-:Y:S01]  /*98a0*/  FFMA.FTZ R52, -R236, R236, 1 ;  /* 0x3f800000ec347423 */ /* 0x000fe200000101ec */
[----:B------:R-:W-:Y:S01]  /*98b0*/  FMUL.FTZ R44, R111, R44 ;  /* 0x0000002c6f2c7220 */ /* 0x000fe20000410000 */
[----:B---3--:R-:W-:Y:S02]  /*98c0*/  FMUL.FTZ R133, R34, R36 ;  /* 0x0000002422857220 */ /* 0x008fe40000410000 */
[----:B------:R3:W-:Y:S01]  /*98d0*/  MUFU.EX2 R36, R124 ;  /* 0x0000007c00247308 */ /* 0x0007e20000000800 */
[--C-:B------:R-:W-:Y:S01]  /*98e0*/  FADD.FTZ R41, R41, -R229.reuse ;  /* 0x800000e529297221 */ /* 0x100fe20000010000 */
[----:B------:R-:W-:Y:S01]  /*98f0*/  FADD.FTZ R43, R43, -R229 ;  /* 0x800000e52b2b7221 */ /* 0x000fe20000010000 */
[----:B------:R-:W-:Y:S01]  /*9900*/  FFMA.FTZ R92, -R92, R92, 1 ;  /* 0x3f8000005c5c7423 */ /* 0x000fe2000001015c */
[----:B------:R-:W-:Y:S01]  /*9910*/  FFMA.FTZ R91, -R91, R91, 1 ;  /* 0x3f8000005b5b7423 */ /* 0x000fe2000001015b */
[----:B------:R-:W-:Y:S01]  /*9920*/  FMUL.FTZ R46, R10, R46 ;  /* 0x0000002e0a2e7220 */ /* 0x000fe20000410000 */
[----:B---3--:R-:W-:-:S02]  /*9930*/  FADD.FTZ R124, R45, -R208 ;  /* 0x800000d02d7c7221 */ /* 0x008fc40000010000 */
[----:B------:R-:W3:Y:S01]  /*9940*/  MUFU.EX2 R108, R108 ;  /* 0x0000006c006c7308 */ /* 0x000ee20000000800 */
[----:B------:R-:W-:Y:S01]  /*9950*/  IADD3 R229, R7, 0x8, RZ ;  /* 0x0000000807e57810 */ /* 0x000fe20007ffe0ff */
[----:B--2---:R-:W-:Y:S01]  /*9960*/  FMUL.FTZ R124, R110, R124 ;  /* 0x0000007c6e7c7220 */ /* 0x004fe20000410000 */
[----:B------:R-:W2:Y:S01]  /*9970*/  SHFL.IDX PT, R223, R223, R233, 0x1f ;  /* 0x00001fe9dfdf7589 */ /* 0x000ea200000e0000 */
[----:B------:R-:W-:Y:S01]  /*9980*/  FMUL.FTZ R52, R52, R44 ;  /* 0x0000002c34347220 */ /* 0x000fe20000410000 */
[----:B------:R-:W-:Y:S01]  /*9990*/  FMUL.FTZ R44, R92, R46 ;  /* 0x0000002e5c2c7220 */ /* 0x000fe20000410000 */
[----:B------:R-:W-:Y:S02]  /*99a0*/  FMUL.FTZ R46, R91, R124 ;  /* 0x0000007c5b2e7220 */ /* 0x000fe40000410000 */
[----:B------:R-:W4:Y:S01]  /*99b0*/  MUFU.EX2 R107, R107 ;  /* 0x0000006b006b7308 */ /* 0x000f220000000800 */
[----:B------:R-:W2:Y:S07]  /*99c0*/  SHFL.IDX PT, R91, R13, R229, 0x1f ;  /* 0x00001fe50d5b7589 */ /* 0x000eae00000e0000 */
[----:B------:R-:W2:Y:S01]  /*99d0*/  MUFU.EX2 R109, R109 ;  /* 0x0000006d006d7308 */ /* 0x000ea20000000800 */
[----:B------:R-:W-:Y:S01]  /*99e0*/  FADD.FTZ R47, R47, -R208 ;  /* 0x800000d02f2f7221 */ /* 0x000fe20000010000 */
[----:B-1----:R-:W-:Y:S01]  /*99f0*/  FADD.FTZ R208, R49, -R231 ;  /* 0x800000e731d07221 */ /* 0x002fe20000010000 */
[----:B------:R-:W-:Y:S01]  /*9a00*/  FFMA.FTZ R45, -R227, R227, 1 ;  /* 0x3f800000e32d7423 */ /* 0x000fe200000101e3 */
[----:B---3--:R-:W-:Y:S01]  /*9a10*/  FMUL.FTZ R49, R108, R40 ;  /* 0x000000286c317220 */ /* 0x008fe20000410000 */
[----:B------:R-:W-:Y:S01]  /*9a20*/  FFMA.FTZ R226, -R226, R226, 1 ;  /* 0x3f800000e2e27423 */ /* 0x000fe200000101e2 */
[----:B------:R-:W-:-:S02]  /*9a30*/  FADD.FTZ R48, R48, -R225 ;  /* 0x800000e130307221 */ /* 0x000fc40000010000 */
[----:B------:R-:W-:Y:S01]  /*9a40*/  FMUL.FTZ R45, R45, R49 ;  /* 0x000000312d2d7220 */ /* 0x000fe20000410000 */
[----:B------:R-:W-:Y:S01]  /*9a50*/  FFMA.FTZ R49, -R228, R228, 1 ;  /* 0x3f800000e4317423 */ /* 0x000fe200000101e4 */
[----:B----4-:R-:W-:Y:S01]  /*9a60*/  FMUL.FTZ R41, R107, R41 ;  /* 0x000000296b297220 */ /* 0x010fe20000410000 */
[----:B------:R-:W-:Y:S01]  /*9a70*/  FADD.FTZ R50, R50, -R225 ;  /* 0x800000e132327221 */ /* 0x000fe20000010000 */
[----:B------:R1:W-:Y:S01]  /*9a80*/  MUFU.EX2 R34, R131 ;  /* 0x0000008300227308 */ /* 0x0003e20000000800 */
[----:B------:R-:W-:Y:S01]  /*9a90*/  FMUL.FTZ R214, R9, R214 ;  /* 0x000000d609d67220 */ /* 0x000fe20000410000 */
[----:B--2---:R-:W-:Y:S01]  /*9aa0*/  FADD.FTZ R40, R53, -R223 ;  /* 0x800000df35287221 */ /* 0x004fe20000010000 */
[----:B------:R-:W-:Y:S01]  /*9ab0*/  FMUL.FTZ R217, R109, R217 ;  /* 0x000000d96dd97220 */ /* 0x000fe20000410000 */
[----:B------:R-:W-:Y:S01]  /*9ac0*/  FMUL.FTZ R49, R49, R41 ;  /* 0x0000002931317220 */ /* 0x000fe20000410000 */
[----:B------:R-:W-:-:S03]  /*9ad0*/  FFMA.FTZ R90, -R90, R90, 1 ;  /* 0x3f8000005a5a7423 */ /* 0x000fc6000001015a */
[----:B------:R2:W-:Y:S01]  /*9ae0*/  MUFU.EX2 R35, R129 ;  /* 0x0000008100237308 */ /* 0x0005e20000000800 */
[----:B-1----:R-:W-:Y:S01]  /*9af0*/  FFMA.FTZ R131, -R232, R232, 1 ;  /* 0x3f800000e8837423 */ /* 0x002fe200000101e8 */
[----:B------:R-:W-:Y:S01]  /*9b00*/  FFMA.FTZ R53, -R237, R237, 1 ;  /* 0x3f800000ed357423 */ /* 0x000fe200000101ed */
[----:B------:R-:W-:Y:S01]  /*9b10*/  FFMA.FTZ R235, -R235, R235, 1 ;  /* 0x3f800000ebeb7423 */ /* 0x000fe200000101eb */
[----:B------:R-:W-:Y:S01]  /*9b20*/  FFMA.FTZ R93, -R93, R93, 1 ;  /* 0x3f8000005d5d7423 */ /* 0x000fe2000001015d */
[----:B------:R-:W-:Y:S01]  /*9b30*/  FMUL.FTZ R47, R24, R47 ;  /* 0x0000002f182f7220 */ /* 0x000fe20000410000 */
[----:B------:R-:W-:Y:S01]  /*9b40*/  FMUL.FTZ R48, R25, R48 ;  /* 0x0000003019307220 */ /* 0x000fe20000410000 */
[----:B------:R-:W-:Y:S01]  /*9b50*/  FMUL.FTZ R41, R26, R50 ;  /* 0x000000321a297220 */ /* 0x000fe20000410000 */
[----:B------:R-:W-:Y:S01]  /*9b60*/  FMUL.FTZ R43, R12, R43 ;  /* 0x0000002b0c2b7220 */ /* 0x000fe20000410000 */
[----:B--2---:R-:W-:Y:S01]  /*9b70*/  FMUL.FTZ R129, R226, R217 ;  /* 0x000000d9e2817220 */ /* 0x004fe20000410000 */
[----:B------:R-:W-:Y:S01]  /*9b80*/  FFMA.FTZ R94, -R94, R94, 1 ;  /* 0x3f8000005e5e7423 */ /* 0x000fe2000001015e */
[----:B------:R-:W-:Y:S01]  /*9b90*/  FMUL.FTZ R208, R27, R208 ;  /* 0x000000d01bd07220 */ /* 0x000fe20000410000 */
[C---:B------:R-:W-:Y:S01]  /*9ba0*/  VIADD R230, R7.reuse, 0x4 ;  /* 0x0000000407e67836 */ /* 0x040fe20000000000 */
[----:B------:R-:W-:Y:S01]  /*9bb0*/  IADD3 R217, R7, 0x10, RZ ;  /* 0x0000001007d97810 */ /* 0x000fe20007ffe0ff */
[----:B------:R-:W-:Y:S01]  /*9bc0*/  FMUL.FTZ R131, R131, R214 ;  /* 0x000000d683837220 */ /* 0x000fe20000410000 */
[--C-:B------:R-:W-:Y:S01]  /*9bd0*/  FADD.FTZ R60, R60, -R91.reuse ;  /* 0x8000005b3c3c7221 */ /* 0x100fe20000010000 */
        /* <DEDUP_REMOVED lines=8> */
[----:B------:R-:W-:Y:S01]  /*9c60*/  FMUL.FTZ R48, R93, R208 ;  /* 0x000000d05d307220 */ /* 0x000fe20000410000 */
[----:B------:R-:W-:Y:S01]  /*9c70*/  VIADD R226, R7, 0xc ;  /* 0x0000000c07e27836 */ /* 0x000fe20000000000 */
        /* <DEDUP_REMOVED lines=176> */
[----:B------:R-:W-:Y:S01]  /*a780*/  FMUL.FTZ R75, R14, R75 ;  /* 0x0000004b0e4b7220 */ /* 0x000fe20000410000 */
[----:B------:R-:W-:Y:S01]  /*a790*/  FFMA.FTZ R65, -R113, R113, 1 ;  /* 0x3f80000071417423 */ /* 0x000fe20000010171 */
[----:B------:R-:W-:Y:S01]  /*a7a0*/  FFMA.FTZ R72, -R115, R115, 1 ;  /* 0x3f80000073487423 */ /* 0x000fe20000010173 */
[----:B--2---:R-:W-:Y:S01]  /*a7b0*/  FMUL.FTZ R81, R212, R81 ;  /* 0x00000051d4517220 */ /* 0x004fe20000410000 */
        /* <DEDUP_REMOVED lines=75> */
[----:B---3--:R-:W-:-:S05]  /*ac70*/  IMAD R29, R0, 0x4000, R209 ;  /* 0x00004000001d7824 */ /* 0x008fca00078e02d1 */
        /* <DEDUP_REMOVED lines=141> */
.L_x_1402:
        /* <DEDUP_REMOVED lines=70> */
.L_x_1403:
        /* <DEDUP_REMOVED lines=12> */
.L_x_1393:
        /* <DEDUP_REMOVED lines=9> */
[----:B-----5:R-:W-:-:S04]  /*bb00*/  IADD3 R5, R5, -0x80, RZ ;  /* 0xffffff8005057810 */ /* 0x020fc80007ffe0ff */
[----:B------:R-:W-:Y:S02]  /*bb10*/  SHF.R.S32.HI R6, RZ, 0x1f, R5 ;  /* 0x0000001fff067819 */ /* 0x000fe40000011405 */
[C---:B-1----:R-:W-:Y:S01]  /*bb20*/  IADD3 R15, R14.reuse, -0x80, RZ ;  /* 0xffffff800e0f7810 */ /* 0x042fe20007ffe0ff */
[----:B------:R-:W-:Y:S01]  /*bb30*/  VIADD R14, R14, 0xffffff80 ;  /* 0xffffff800e0e7836 */ /* 0x000fe20000000000 */
[----:B------:R-:W-:-:S04]  /*bb40*/  LEA.HI R7, R6, R5, RZ, 0x5 ;  /* 0x0000000506077211 */ /* 0x000fc800078f28ff */
[----:B------:R-:W-:Y:S02]  /*bb50*/  LOP3.LUT R8, R7, 0xffffffe0, RZ, 0xc0, !PT ;  /* 0xffffffe007087812 */ /* 0x000fe400078ec0ff */
[----:B------:R-:W-:-:S03]  /*bb60*/  SHF.R.S32.HI R14, RZ, 0x1f, R14 ;  /* 0x0000001fff0e7819 */ /* 0x000fc6000001140e */
[----:B------:R-:W-:Y:S01]  /*bb70*/  IMAD.IADD R8, R5, 0x1, -R8 ;  /* 0x0000000105087824 */ /* 0x000fe200078e0a08 */
[----:B------:R-:W-:-:S04]  /*bb80*/  LEA.HI R14, R14, R15, RZ, 0x7 ;  /* 0x0000000f0e0e7211 */ /* 0x000fc800078f38ff */
[----:B------:R-:W-:Y:S01]  /*bb90*/  SHF.R.S32.HI R14, RZ, 0x7, R14 ;  /* 0x00000007ff0e7819 */ /* 0x000fe2000001140e */
[----:B------:R-:W-:Y:S01]  /*bba0*/  IMAD.MOV.U32 R23, RZ, RZ, 0x40000040 ;  /* 0x40000040ff177424 */ /* 0x000fe200078e00ff */
[CC--:B--2---:R-:W-:Y:S02]  /*bbb0*/  LEA.HI R9, R12.reuse, R13.reuse, RZ, 0x2 ;  /* 0x0000000d0c097211 */ /* 0x0c4fe400078f10ff */
[----:B------:R-:W-:Y:S02]  /*bbc0*/  LEA.HI R12, R12, R13, RZ, 0x5 ;  /* 0x0000000d0c0c7211 */ /* 0x000fe400078f28ff */
[--C-:B------:R-:W-:Y:S02]  /*bbd0*/  SHF.R.S32.HI R10, RZ, 0x2, R9.reuse ;  /* 0x00000002ff0a7819 */ /* 0x100fe40000011409 */
[----:B------:R-:W-:Y:S02]  /*bbe0*/  SHF.R.S32.HI R7, RZ, 0x1f, R9 ;  /* 0x0000001fff077819 */ /* 0x000fe40000011409 */
[----:B------:R-:W-:-:S02]  /*bbf0*/  LEA.HI R13, R14, R14, RZ, 0x1 ;  /* 0x0000000e0e0d7211 */ /* 0x000fc400078f08ff */
[----:B------:R-:W-:Y:S02]  /*bc00*/  LEA.HI R9, R7, R10, RZ, 0x3 ;  /* 0x0000000a07097211 */ /* 0x000fe400078f18ff */
[----:B------:R-:W-:Y:S02]  /*bc10*/  SHF.R.S32.HI R7, RZ, 0x1f, R8 ;  /* 0x0000001fff077819 */ /* 0x000fe40000011408 */
[----:B------:R-:W-:Y:S02]  /*bc20*/  LOP3.LUT R11, R9, 0xfffffff8, RZ, 0xc0, !PT ;  /* 0xfffffff8090b7812 */ /* 0x000fe400078ec0ff */
[CC--:B------:R-:W-:Y:S02]  /*bc30*/  LEA.HI R9, R7.reuse, R8.reuse, RZ, 0x3 ;  /* 0x0000000807097211 */ /* 0x0c0fe400078f18ff */
[----:B------:R-:W-:Y:S02]  /*bc40*/  LEA.HI R7, R7, R8, RZ, 0x2 ;  /* 0x0000000807077211 */ /* 0x000fe400078f10ff */
[----:B------:R-:W-:-:S02]  /*bc50*/  SHF.R.S32.HI R8, RZ, 0x5, R12 ;  /* 0x00000005ff087819 */ /* 0x000fc4000001140c */
[----:B------:R-:W-:Y:S02]  /*bc60*/  IADD3 R11, R10, -R11, RZ ;  /* 0x8000000b0a0b7210 */ /* 0x000fe40007ffe0ff */
[----:B------:R-:W-:Y:S02]  /*bc70*/  SHF.R.S32.HI R12, RZ, 0x2, R7 ;  /* 0x00000002ff0c7819 */ /* 0x000fe40000011407 */
[--C-:B------:R-:W-:Y:S02]  /*bc80*/  SHF.R.S32.HI R10, RZ, 0x3, R9.reuse ;  /* 0x00000003ff0a7819 */ /* 0x100fe40000011409 */
[----:B------:R-:W-:Y:S02]  /*bc90*/  SHF.R.S32.HI R9, RZ, 0x1f, R9 ;  /* 0x0000001fff097819 */ /* 0x000fe40000011409 */
[----:B------:R-:W-:Y:S02]  /*bca0*/  LOP3.LUT R13, R13, 0x3fffffe, RZ, 0xc0, !PT ;  /* 0x03fffffe0d0d7812 */ /* 0x000fe400078ec0ff */
[----:B------:R-:W-:-:S02]  /*bcb0*/  LEA.HI R7, R7, R12, RZ, 0x1 ;  /* 0x0000000c07077211 */ /* 0x000fc400078f08ff */
[----:B------:R-:W-:Y:S01]  /*bcc0*/  LEA.HI R9, R9, R10, RZ, 0x4 ;  /* 0x0000000a09097211 */ /* 0x000fe200078f20ff */
[----:B------:R-:W-:Y:S01]  /*bcd0*/  IMAD.IADD R14, R14, 0x1, -R13 ;  /* 0x000000010e0e7824 */ /* 0x000fe200078e0a0d */
[----:B------:R-:W-:Y:S02]  /*bce0*/  LOP3.LUT R7, R7, 0xfffffffe, RZ, 0xc0, !PT ;  /* 0xfffffffe07077812 */ /* 0x000fe400078ec0ff */
[----:B------:R-:W-:Y:S02]  /*bcf0*/  LEA R13, R8, R11, 0x4 ;  /* 0x0000000b080d7211 */ /* 0x000fe400078e20ff */
[----:B------:R-:W-:Y:S01]  /*bd00*/  LOP3.LUT R9, R9, 0x1ffffff0, RZ, 0xc0, !PT ;  /* 0x1ffffff009097812 */ /* 0x000fe200078ec0ff */
[----:B------:R-:W-:Y:S01]  /*bd10*/  IMAD.IADD R7, R12, 0x1, -R7 ;  /* 0x000000010c077824 */ /* 0x000fe200078e0a07 */
[----:B------:R-:W-:Y:S01]  /*bd20*/  LEA.HI R8, R6, R5, RZ, 0x2 ;  /* 0x0000000506087211 */ /* 0x000fe200078f10ff */
[----:B------:R-:W-:Y:S01]  /*bd30*/  VIADD R6, R12, 0x8 ;  /* 0x000000080c067836 */ /* 0x000fe20000000000 */
[----:B------:R-:W-:Y:S01]  /*bd40*/  IADD3 R10, R10, -R9, RZ ;  /* 0x800000090a0a7210 */ /* 0x000fe20007ffe0ff */
[----:B------:R-:W-:Y:S01]  /*bd50*/  IMAD R19, R14, 0x40, R13 ;  /* 0x000000400e137824 */ /* 0x000fe200078e020d */
[----:B------:R-:W-:-:S02]  /*bd60*/  LOP3.LUT R18, R8, 0xfffffffc, RZ, 0xc0, !PT ;  /* 0xfffffffc08127812 */ /* 0x000fc400078ec0ff */
[----:B------:R-:W-:Y:S01]  /*bd70*/  LEA.HI R11, R6, R6, RZ, 0x1 ;  /* 0x00000006060b7211 */ /* 0x000fe200078f08ff */
[----:B------:R-:W3:Y:S01]  /*bd80*/  S2R R8, SR_CTAID.X ;  /* 0x0000000000087919 */ /* 0x000ee20000002500 */
[----:B------:R-:W-:Y:S01]  /*bd90*/  LEA R10, R10, R7, 0x3 ;  /* 0x000000070a0a7211 */ /* 0x000fe200078e18ff */
[C---:B------:R-:W-:Y:S01]  /*bda0*/  VIADD R7, R12.reuse, 0x10 ;  /* 0x000000100c077836 */ /* 0x040fe20000000000 */
[----:B------:R-:W-:Y:S02]  /*bdb0*/  IADD3 R9, R5, -R18, RZ ;  /* 0x8000001205097210 */ /* 0x000fe40007ffe0ff */
[----:B------:R-:W-:Y:S01]  /*bdc0*/  LOP3.LUT R5, R11, 0xfffffffe, RZ, 0xc0, !PT ;  /* 0xfffffffe0b057812 */ /* 0x000fe200078ec0ff */
[----:B------:R-:W-:Y:S01]  /*bdd0*/  VIADD R13, R12, 0x18 ;  /* 0x000000180c0d7836 */ /* 0x000fe20000000000 */
[----:B------:R1:W-:Y:S01]  /*bde0*/  STL [R1+0x84], R10 ;  /* 0x0000840a01007387 */ /* 0x0003e20000100800 */
[----:B------:R-:W-:Y:S02]  /*bdf0*/  LEA.HI R12, R7, R7, RZ, 0x1 ;  /* 0x00000007070c7211 */ /* 0x000fe400078f08ff */
[----:B------:R-:W-:-:S02]  /*be00*/  IADD3 R6, R6, -R5, RZ ;  /* 0x8000000506067210 */ /* 0x000fc40007ffe0ff */
[--C-:B------:R-:W-:Y:S02]  /*be10*/  SHF.R.S32.HI R5, RZ, 0x1, R11.reuse ;  /* 0x00000001ff057819 */ /* 0x100fe4000001140b */
[----:B------:R-:W-:Y:S02]  /*be20*/  LEA.HI R15, R13, R13, RZ, 0x1 ;  /* 0x0000000d0d0f7211 */ /* 0x000fe400078f08ff */
[----:B-1----:R-:W-:Y:S02]  /*be30*/  SHF.R.S32.HI R10, RZ, 0x1f, R11 ;  /* 0x0000001fff0a7819 */ /* 0x002fe4000001140b */
[----:B------:R-:W-:Y:S02]  /*be40*/  LOP3.LUT R14, R12, 0xfffffffe, RZ, 0xc0, !PT ;  /* 0xfffffffe0c0e7812 */ /* 0x000fe400078ec0ff */
[----:B------:R-:W-:Y:S02]  /*be50*/  SHF.R.S32.HI R11, RZ, 0x1, R12 ;  /* 0x00000001ff0b7819 */ /* 0x000fe4000001140c */
[----:B------:R-:W-:-:S02]  /*be60*/  LEA.HI R10, R10, R5, RZ, 0x4 ;  /* 0x000000050a0a7211 */ /* 0x000fc400078f20ff */
[----:B------:R-:W-:Y:S02]  /*be70*/  SHF.R.S32.HI R12, RZ, 0x1f, R12 ;  /* 0x0000001fff0c7819 */ /* 0x000fe4000001140c */
[--C-:B------:R-:W-:Y:S02]  /*be80*/  SHF.R.S32.HI R17, RZ, 0x1, R15.reuse ;  /* 0x00000001ff117819 */ /* 0x100fe4000001140f */
[----:B------:R-:W-:Y:S02]  /*be90*/  SHF.R.S32.HI R18, RZ, 0x1f, R15 ;  /* 0x0000001fff127819 */ /* 0x000fe4000001140f */
[----:B------:R-:W-:Y:S02]  /*bea0*/  LOP3.LUT R10, R10, 0x1ffffff0, RZ, 0xc0, !PT ;  /* 0x1ffffff00a0a7812 */ /* 0x000fe400078ec0ff */
[----:B------:R-:W-:Y:S02]  /*beb0*/  LEA.HI R12, R12, R11, RZ, 0x4 ;  /* 0x0000000b0c0c7211 */ /* 0x000fe400078f20ff */
[----:B------:R-:W-:Y:S01]  /*bec0*/  LEA.HI R18, R18, R17, RZ, 0x4 ;  /* 0x0000001112127211 */ /* 0x000fe200078f20ff */
[----:B------:R-:W-:Y:S01]  /*bed0*/  IMAD.IADD R5, R5, 0x1, -R10 ;  /* 0x0000000105057824 */ /* 0x000fe200078e0a0a */
[----:B------:R-:W-:-:S02]  /*bee0*/  LOP3.LUT R12, R12, 0x1ffffff0, RZ, 0xc0, !PT ;  /* 0x1ffffff00c0c7812 */ /* 0x000fc400078ec0ff */
[----:B------:R-:W-:Y:S02]  /*bef0*/  LOP3.LUT R10, R15, 0xfffffffe, RZ, 0xc0, !PT ;  /* 0xfffffffe0f0a7812 */ /* 0x000fe400078ec0ff */
[----:B------:R-:W-:Y:S01]  /*bf00*/  LOP3.LUT R18, R18, 0x1ffffff0, RZ, 0xc0, !PT ;  /* 0x1ffffff012127812 */ /* 0x000fe200078ec0ff */
[----:B------:R-:W-:Y:S01]  /*bf10*/  IMAD.IADD R11, R11, 0x1, -R12 ;  /* 0x000000010b0b7824 */ /* 0x000fe200078e0a0c */
[----:B------:R-:W-:Y:S01]  /*bf20*/  IADD3 R14, R7, -R14, RZ ;  /* 0x8000000e070e7210 */ /* 0x000fe20007ffe0ff */
[----:B------:R-:W-:Y:S01]  /*bf30*/  IMAD R5, R5, 0x8, R6 ;  /* 0x0000000805057824 */ /* 0x000fe200078e0206 */
[----:B------:R-:W-:Y:S02]  /*bf40*/  IADD3 R10, R13, -R10, RZ ;  /* 0x8000000a0d0a7210 */ /* 0x000fe40007ffe0ff */
[----:B------:R-:W-:Y:S02]  /*bf50*/  IADD3 R17, R17, -R18, RZ ;  /* 0x8000001211117210 */ /* 0x000fe40007ffe0ff */
[----:B------:R-:W-:Y:S01]  /*bf60*/  LEA R12, R11, R14, 0x3 ;  /* 0x0000000e0b0c7211 */ /* 0x000fe200078e18ff */
[----:B------:R4:W-:Y:S02]  /*bf70*/  STL [R1+0x80], R5 ;  /* 0x0000800501007387 */ /* 0x0009e40000100800 */
[----:B------:R-:W-:-:S02]  /*bf80*/  IMAD R7, R17, 0x8, R10 ;  /* 0x0000000811077824 */ /* 0x000fc400078e020a */
[----:B---3--:R-:W-:Y:S01]  /*bf90*/  IMAD R6, R8, -0x80, R21 ;  /* 0xffffff8008067824 */ /* 0x008fe200078e0215 */
[----:B------:R-:W-:Y:S01]  /*bfa0*/  STL [R1+0x7c], R12 ;  /* 0x00007c0c01007387 */ /* 0x000fe20000100800 */
[----:B----4-:R-:W-:-:S03]  /*bfb0*/  LEA R5, R20, R16, 0xd ;  /* 0x0000001014057211 */ /* 0x010fc600078e68ff */
[----:B------:R1:W-:Y:S02]  /*bfc0*/  STL [R1+0x78], R7 ;  /* 0x0000780701007387 */ /* 0x0003e40000100800 */
        /* <DEDUP_REMOVED lines=12> */
[----:B------:R-:W-:Y:S01]  /*c090*/  IMAD R8, R8, -0x80, -R19 ;  /* 0xffffff8008087824 */ /* 0x000fe200078e0a13 */
[C---:B------:R-:W-:Y:S01]  /*c0a0*/  IADD3 R22, R12.reuse, 0x2, RZ ;  /* 0x000000020c167810 */ /* 0x040fe20007ffe0ff */
[C---:B------:R-:W-:Y:S01]  /*c0b0*/  VIADD R20, R12.reuse, 0x4 ;  /* 0x000000040c147836 */ /* 0x040fe20000000000 */
[----:B------:R-:W-:Y:S01]  /*c0c0*/  MOV R21, 0x40000040 ;  /* 0x4000004000157802 */ /* 0x000fe20000000f00 */
[----:B------:R1:W-:Y:S01]  /*c0d0*/  STL [R1+0x6c], R12 ;  /* 0x00006c0c01007387 */ /* 0x0003e20000100800 */
[----:B------:R-:W-:Y:S01]  /*c0e0*/  IADD3 R18, R12, 0x6, RZ ;  /* 0x000000060c127810 */ /* 0x000fe20007ffe0ff */
[----:B------:R-:W-:Y:S01]  /*c0f0*/  IMAD.MOV.U32 R19, RZ, RZ, 0x40000040 ;  /* 0x40000040ff137424 */ /* 0x000fe200078e00ff */
[----:B------:R-:W-:Y:S01]  /*c100*/  MOV R11, 0x40000040 ;  /* 0x40000040000b7802 */ /* 0x000fe20000000f00 */
[----:B------:R-:W-:Y:S01]  /*c110*/  STL [R1+0x74], R6 ;  /* 0x0000740601007387 */ /* 0x000fe20000100800 */
[C---:B------:R-:W-:Y:S01]  /*c120*/  VIADD R10, R5.reuse, 0x6 ;  /* 0x00000006050a7836 */ /* 0x040fe20000000000 */
[----:B------:R-:W-:Y:S01]  /*c130*/  MOV R15, 0x40000040 ;  /* 0x40000040000f7802 */ /* 0x000fe20000000f00 */
[C---:B------:R-:W-:Y:S01]  /*c140*/  VIADD R14, R5.reuse, 0x2 ;  /* 0x00000002050e7836 */ /* 0x040fe20000000000 */
[----:B------:R2:W-:Y:S01]  /*c150*/  STL [R1+0x68], R5 ;  /* 0x0000680501007387 */ /* 0x0005e20000100800 */
[----:B------:R-:W-:Y:S01]  /*c160*/  IMAD.MOV.U32 R13, RZ, RZ, 0x40000040 ;  /* 0x40000040ff0d7424 */ /* 0x000fe200078e00ff */
[----:B-1----:R-:W-:-:S02]  /*c170*/  IADD3 R12, R5, 0x4, RZ ;  /* 0x00000004050c7810 */ /* 0x002fc40007ffe0ff */
[----:B------:R1:W-:Y:S04]  /*c180*/  STL.64 [R1+0x60], R22 ;  /* 0x0000601601007387 */ /* 0x0003e80000100a00 */
[----:B------:R1:W-:Y:S04]  /*c190*/  STL.64 [R1+0x58], R20 ;  /* 0x0000581401007387 */ /* 0x0003e80000100a00 */
[----:B------:R1:W-:Y:S04]  /*c1a0*/  STL.64 [R1+0x50], R18 ;  /* 0x0000501201007387 */ /* 0x0003e80000100a00 */
[----:B------:R1:W-:Y:S04]  /*c1b0*/  STL.64 [R1+0x38], R10 ;  /* 0x0000380a01007387 */ /* 0x0003e80000100a00 */
[----:B------:R1:W-:Y:S04]  /*c1c0*/  STL.64 [R1+0x48], R14 ;  /* 0x0000480e01007387 */ /* 0x0003e80000100a00 */
[----:B------:R1:W-:Y:S01]  /*c1d0*/  STL.64 [R1+0x40], R12 ;  /* 0x0000400c01007387 */ /* 0x0003e20000100a00 */
[C---:B--2---:R-:W-:Y:S01]  /*c1e0*/  IADD3 R5, R9.reuse, 0x4, RZ ;  /* 0x0000000409057810 */ /* 0x044fe20007ffe0ff */
[C---:B------:R-:W-:Y:S01]  /*c1f0*/  VIADD R17, R9.reuse, 0x8 ;  /* 0x0000000809117836 */ /* 0x040fe20000000000 */
[C---:B------:R-:W-:Y:S01]  /*c200*/  IADD3 R6, R9.reuse, 0xc, RZ ;  /* 0x0000000c09067810 */ /* 0x040fe20007ffe0ff */
[C---:B------:R-:W-:Y:S01]  /*c210*/  VIADD R5, R9.reuse, 0x10 ;  /* 0x0000001009057836 */ /* 0x040fe20000000000 */
[C---:B------:R-:W-:Y:S01]  /*c220*/  IADD3 R17, R9.reuse, 0x14, RZ ;  /* 0x0000001409117810 */ /* 0x040fe20007ffe0ff */
[C---:B------:R-:W-:Y:S01]  /*c230*/  VIADD R6, R9.reuse, 0x18 ;  /* 0x0000001809067836 */ /* 0x040fe20000000000 */
[----:B------:R-:W-:-:S07]  /*c240*/  IADD3 R5, R9, 0x1c, RZ ;  /* 0x0000001c09057810 */ /* 0x000fce0007ffe0ff */
.L_x_1416:
[----:B------:R-:W-:-:S05]  /*c250*/  IMAD.U32 R5, RZ, RZ, UR36 ;  /* 0x00000024ff057e24 */ /* 0x000fca000f8e00ff */
[----:B------:R-:W-:-:S04]  /*c260*/  LOP3.LUT R5, R5, 0x1, RZ, 0xfc, !PT ;  /* 0x0000000105057812 */ /* 0x000fc800078efcff */
[----:B------:R-:W-:-:S13]  /*c270*/  ISETP.NE.AND P6, PT, R5, 0x3, PT ;  /* 0x000000030500780c */ /* 0x000fda0003fc5270 */
[----:B------:R-:W-:Y:S05]  /*c280*/  @!P6 BRA `(.L_x_1406) ;  /* 0x000000000004e947 */ /* 0x000fea0003800000 */
[----:B------:R-:W-:Y:S01]  /*c290*/  BPT.TRAP 0x1 ;  /* 0x000000040000795c */ /* 0x000fe20000300000 */
.L_x_1406:
[----:B------:R-:W-:Y:S02]  /*c2a0*/  LEA R6, R0, R16, 0x3 ;  /* 0x0000001000067211 */ /* 0x000fe400078e18ff */
[----:B-1----:R-:W-:-:S04]  /*c2b0*/  SHF.L.U32 R21, R4, 0x1f, RZ ;  /* 0x0000001f04157819 */ /* 0x002fc800000006ff */
[----:B------:R1:W2:Y:S01]  /*c2c0*/  SYNCS.PHASECHK.TRANS64.TRYWAIT P0, [R6+URZ+0x30c10], R21 ;  /* 0x030c1015060075a7 */ /* 0x0002a2000800017f */
[----:B------:R-:W-:Y:S05]  /*c2d0*/  @!P6 BRA `(.L_x_1407) ;  /* 0x000000000004e947 */ /* 0x000fea0003800000 */
[----:B------:R-:W-:Y:S01]  /*c2e0*/  BPT.TRAP 0x1 ;  /* 0x000000040000795c */ /* 0x000fe20000300000 */
.L_x_1407:
[----:B------:R-:W-:-:S05]  /*c2f0*/  VIADD R5, R16, 0x10000 ;  /* 0x0001000010057836 */ /* 0x000fca0000000000 */
[----:B------:R-:W-:-:S04]  /*c300*/  SHF.R.U32.HI R5, RZ, 0x4, R5 ;  /* 0x00000004ff057819 */ /* 0x000fc80000011605 */
[----:B------:R-:W-:-:S04]  /*c310*/  LOP3.LUT R5, R5, 0x3fff, RZ, 0xc0, !PT ;  /* 0x00003fff05057812 */ /* 0x000fc800078ec0ff */
[----:B------:R-:W-:Y:S01]  /*c320*/  LOP3.LUT R11, R5, 0x10000, RZ, 0xfc, !PT ;  /* 0x00010000050b7812 */ /* 0x000fe200078efcff */
[----:B--2---:R-:W-:Y:S06]  /*c330*/  @P0 BRA `(.L_x_1408) ;  /* 0x0000000000080947 */ /* 0x004fec0003800000 */
[----:B------:R-:W2:Y:S02]  /*c340*/  SYNCS.PHASECHK.TRANS64.TRYWAIT P0, [R6+URZ+0x30c10], R21 ;  /* 0x030c1015060075a7 */ /* 0x000ea4000800017f */
[----:B--2---:R-:W-:Y:S05]  /*c350*/  @!P0 BRA `(.L_x_1409) ;  /* 0x0000008400648947 */ /* 0x004fea0003800000 */
.L_x_1408:
        /* <DEDUP_REMOVED lines=26> */
[C---:B------:R-:W-:Y:S02]  /*c500*/  LEA R12, R0.reuse, R12, 0x7 ;  /* 0x0000000c000c7211 */ /* 0x040fe400078e38ff */
[C---:B------:R-:W-:Y:S02]  /*c510*/  IMAD R227, R3.reuse, 0x2, R10 ;  /* 0x0000000203e37824 */ /* 0x040fe400078e020a */
[----:B------:R-:W-:Y:S01]  /*c520*/  IMAD R14, R0, 0x80, R14 ;  /* 0x00000080000e7824 */ /* 0x000fe200078e020e */
[----:B------:R-:W-:Y:S01]  /*c530*/  LEA R11, R3, R12, 0x1 ;  /* 0x0000000c030b7211 */ /* 0x000fe200078e08ff */
[----:B------:R-:W-:-:S03]  /*c540*/  IMAD R17, R227, 0x4, R16 ;  /* 0x00000004e3117824 */ /* 0x000fc600078e0210 */
        /* <DEDUP_REMOVED lines=8> */
[----:B------:R-:W-:Y:S02]  /*c5d0*/  R2UR UR4, R18 ;  /* 0x00000000120472ca */ /* 0x000fe400000e0000 */
[----:B------:R-:W-:Y:S01]  /*c5e0*/  LEA R18, R0, R13, 0x7 ;  /* 0x0000000d00127211 */ /* 0x000fe200078e38ff */
[----:B------:R-:W-:-:S03]  /*c5f0*/  IMAD R13, R3, 0x2, R14 ;  /* 0x00000002030d7824 */ /* 0x000fc600078e020e */
[----:B------:R-:W-:Y:S01]  /*c600*/  LEA R19, R3, R18, 0x1 ;  /* 0x0000001203137211 */ /* 0x000fe200078e08ff */
[----:B------:R-:W-:Y:S02]  /*c610*/  IMAD R10, R13, 0x4, R16 ;  /* 0x000000040d0a7824 */ /* 0x000fe400078e0210 */
[----:B------:R-:W-:Y:S01]  /*c620*/  VIADD R18, R16, 0x20000 ;  /* 0x0002000010127836 */ /* 0x000fe20000000000 */
[----:B------:R-:W-:-:S03]  /*c630*/  LEA R12, R19, R16, 0x2 ;  /* 0x00000010130c7211 */ /* 0x000fc600078e10ff */
[--C-:B------:R-:W-:Y:S01]  /*c640*/  IMAD R14, R11, 0x4, R18.reuse ;  /* 0x000000040b0e7824 */ /* 0x100fe200078e0212 */
[-C--:B------:R-:W-:Y:S01]  /*c650*/  LEA R11, R13, R18.reuse, 0x2 ;  /* 0x000000120d0b7211 */ /* 0x080fe200078e10ff */
[----:B------:R-:W-:Y:S01]  /*c660*/  IMAD R13, R19, 0x4, R18 ;  /* 0x00000004130d7824 */ /* 0x000fe200078e0212 */
[----:B------:R-:W-:Y:S01]  /*c670*/  LEA R227, R227, R18, 0x2 ;  /* 0x00000012e3e37211 */ /* 0x000fe200078e10ff */
        /* <DEDUP_REMOVED lines=13> */
.L_x_1410:
[----:B------:R1:W1:Y:S01]  /*c750*/  SYNCS.PHASECHK.TRANS64.TRYWAIT P0, [R6+URZ+0x30c30], R21 ;  /* 0x030c3015060075a7 */ /* 0x000262000800017f */
[----:B------:R-:W-:Y:S05]  /*c760*/  @!P6 BRA `(.L_x_1411) ;  /* 0x000000000004e947 */ /* 0x000fea0003800000 */
[----:B------:R-:W-:Y:S01]  /*c770*/  BPT.TRAP 0x1 ;  /* 0x000000040000795c */ /* 0x000fe20000300000 */
.L_x_1411:
[----:B-1----:R-:W-:Y:S05]  /*c780*/  @P0 BRA `(.L_x_1412) ;  /* 0x0000000000080947 */ /* 0x002fea0003800000 */
[----:B------:R-:W1:Y:S02]  /*c790*/  SYNCS.PHASECHK.TRANS64.TRYWAIT P0, [R6+URZ+0x30c30], R21 ;  /* 0x030c3015060075a7 */ /* 0x000e64000800017f */
[----:B-1----:R-:W-:Y:S05]  /*c7a0*/  @!P0 BRA `(.L_x_1413) ;  /* 0x0000008000648947 */ /* 0x002fea0003800000 */
.L_x_1412:
[----:B------:R-:W2:Y:S01]  /*c7b0*/  LDL R24, [R1+0x68] ;  /* 0x0000680001187983 */ /* 0x000ea20000100800 */
[----:B------:R-:W-:Y:S01]  /*c7c0*/  IADD3 R23, R16, 0x18000, RZ ;  /* 0x0001800010177810 */ /* 0x000fe20007ffe0ff */
[----:B------:R-:W-:Y:S02]  /*c7d0*/  ULDC UR9, c[0x0][0x75c] ;  /* 0x0001d70000097ab9 */ /* 0x000fe40000000800 */
[----:B------:R1:W-:Y:S01]  /*c7e0*/  STL [R1+0x128], R200 ;  /* 0x000128c801007387 */ /* 0x0003e20000100800 */
[----:B------:R-:W-:Y:S01]  /*c7f0*/  SHF.R.U32.HI R23, RZ, 0x4, R23 ;  /* 0x00000004ff177819 */ /* 0x000fe20000011617 */
[----:B------:R-:W-:Y:S01]  /*c800*/  FMUL.FTZ R83, R83, UR9 ;  /* 0x0000000953537c20 */ /* 0x000fe20008410000 */
[----:B------:R-:W-:Y:S01]  /*c810*/  FMUL.FTZ R84, R84, UR9 ;  /* 0x0000000954547c20 */ /* 0x000fe20008410000 */
[----:B------:R3:W-:Y:S01]  /*c820*/  STL [R1+0x124], R201 ;  /* 0x000124c901007387 */ /* 0x0007e20000100800 */
[----:B------:R-:W-:Y:S01]  /*c830*/  LOP3.LUT R136, R23, 0x3fff, RZ, 0xc0, !PT ;  /* 0x00003fff17887812 */ /* 0x000fe200078ec0ff */
[----:B------:R-:W-:Y:S01]  /*c840*/  FMUL.FTZ R85, R85, UR9 ;  /* 0x0000000955557c20 */ /* 0x000fe20008410000 */
[----:B------:R-:W-:Y:S01]  /*c850*/  FMUL.FTZ R18, R72, UR9 ;  /* 0x0000000948127c20 */ /* 0x000fe20008410000 */
[----:B------:R4:W-:Y:S01]  /*c860*/  STL [R1+0x120], R202 ;  /* 0x000120ca01007387 */ /* 0x0009e20000100800 */
[----:B------:R-:W-:Y:S01]  /*c870*/  LOP3.LUT R25, R136, 0x10000, RZ, 0xfc, !PT ;  /* 0x0001000088197812 */ /* 0x000fe200078efcff */
[----:B------:R-:W-:Y:S01]  /*c880*/  FMUL.FTZ R230, R73, UR9 ;  /* 0x0000000949e67c20 */ /* 0x000fe20008410000 */
[----:B------:R-:W-:Y:S01]  /*c890*/  FMUL.FTZ R19, R74, UR9 ;  /* 0x000000094a137c20 */ /* 0x000fe20008410000 */
[----:B------:R2:W-:Y:S01]  /*c8a0*/  STL [R1+0x11c], R203 ;  /* 0x00011ccb01007387 */ /* 0x0005e20000100800 */
        /* <DEDUP_REMOVED lines=126> */
[----:B--2---:R-:W-:Y:S01]  /*d090*/  IADD3 R2, -R2, 0x8, RZ ;  /* 0x0000000802027810 */ /* 0x004fe20007ffe1ff */
[----:B------:R-:W1:Y:S01]  /*d0a0*/  LDC.64 R94, c[0x0][0x748] ;  /* 0x0001d200ff5e7b82 */ /* 0x000e620000000a00 */
[----:B------:R1:W-:Y:S01]  /*d0b0*/  MUFU.TANH R6, R126 ;  /* 0x0000007e00067308 */ /* 0x0003e20000002400 */
[----:B------:R-:W-:-:S03]  /*d0c0*/  FMUL.FTZ R91, R97, UR9 ;  /* 0x00000009615b7c20 */ /* 0x000fc60008410000 */
[----:B------:R-:W-:Y:S01]  /*d0d0*/  HGMMA.64x128x16.F32.BF16 R24, gdesc[UR12], R24, gsb0 ;  /* 0x01e000000c1879f0 */ /* 0x000fe20008001818 */
[----:B------:R-:W-:Y:S01]  /*d0e0*/  LEA R96, R3, UR4, 0x1 ;  /* 0x0000000403607c11 */ /* 0x000fe2000f8e08ff */
[----:B------:R-:W-:Y:S01]  /*d0f0*/  UIADD3 UR4, UR6, 0x4, URZ ;  /* 0x0000000406047890 */ /* 0x000fe2000fffe03f */
[----:B------:R-:W-:Y:S01]  /*d100*/  UMOV UR15, 0x40000040 ;  /* 0x40000040000f7882 */ /* 0x000fe20000000000 */
[----:B---3--:R-:W-:Y:S01]  /*d110*/  R2UR UR5, R99 ;  /* 0x00000000630572ca */ /* 0x008fe200000e0000 */
[----:B------:R-:W-:Y:S01]  /*d120*/  UMOV UR7, 0x40000040 ;  /* 0x4000004000077882 */ /* 0x000fe20000000000 */
[----:B------:R-:W2:Y:S03]  /*d130*/  MUFU.TANH R23, R23 ;  /* 0x0000001700177308 */ /* 0x000ea60000002400 */
[----:B------:R-:W-:Y:S01]  /*d140*/  UMOV UR14, UR4 ;  /* 0x00000004000e7c82 */ /* 0x000fe20008000000 */
[----:B------:R-:W-:-:S04]  /*d150*/  IMAD.IADD R96, R7, 0x1, R96 ;  /* 0x0000000107607824 */ /* 0x000fc800078e0260 */
[----:B------:R-:W-:Y:S01]  /*d160*/  IMAD.IADD R221, R2, 0x1, -R96 ;  /* 0x0000000102dd7824 */ /* 0x000fe200078e0a60 */
[----:B------:R-:W3:Y:S01]  /*d170*/  MUFU.TANH R90, R90 ;  /* 0x0000005a005a7308 */ /* 0x000ee20000002400 */
[----:B-1----:R-:W-:Y:S02]  /*d180*/  IADD3 R126, -R96, R94, RZ ;  /* 0x0000005e607e7210 */ /* 0x002fe40007ffe1ff */
[----:B------:R-:W-:Y:S02]  /*d190*/  IADD3 R95, RZ, -R96, -R95 ;  /* 0x80000060ff5f7210 */ /* 0x000fe40007ffe85f */
[----:B------:R-:W-:-:S03]  /*d1a0*/  SEL R126, R126, 0x80, !P2 ;  /* 0x000000807e7e7807 */ /* 0x000fc60005000000 */
[----:B------:R-:W1:Y:S01]  /*d1b0*/  MUFU.TANH R91, R91 ;  /* 0x0000005b005b7308 */ /* 0x000e620000002400 */
[----:B------:R-:W-:Y:S02]  /*d1c0*/  IADD3 R94, R94, 0x8, -R96 ;  /* 0x000000085e5e7810 */ /* 0x000fe40007ffe860 */
[----:B------:R-:W-:-:S05]  /*d1d0*/  SEL R221, R221, 0x80, P3 ;  /* 0x00000080dddd7807 */ /* 0x000fca0001800000 */
        /* <DEDUP_REMOVED lines=114> */
[C---:B------:R-:W-:Y:S01]  /*d900*/  ISETP.GE.AND P5, PT, R128.reuse, 0x20, PT ;  /* 0x000000208000780c */ /* 0x040fe20003fa6270 */
[----:B------:R-:W-:Y:S01]  /*d910*/  FMUL.FTZ R138, R129, UR9 ;  /* 0x00000009818a7c20 */ /* 0x000fe20008410000 */
[----:B------:R-:W-:-:S02]  /*d920*/  ISETP.GE.AND P4, PT, R128, 0x21, PT ;  /* 0x000000218000780c */ /* 0x000fc40003f86270 */
[C---:B------:R-:W-:Y:S01]  /*d930*/  IADD3 R223, R9.reuse, 0x4, RZ ;  /* 0x0000000409df7810 */ /* 0x040fe20007ffe0ff */
[----:B------:R-:W-:Y:S01]  /*d940*/  VIADD R231, R9, 0x8 ;  /* 0x0000000809e77836 */ /* 0x000fe20000000000 */
[----:B---3--:R-:W-:Y:S01]  /*d950*/  FSEL R103, R90, -INF , !P0 ;  /* 0xff8000005a677808 */ /* 0x008fe20004000000 */
[----:B------:R3:W-:Y:S01]  /*d960*/  MUFU.TANH R146, R119 ;  /* 0x0000007700927308 */ /* 0x0007e20000002400 */
[----:B-1----:R-:W-:Y:S01]  /*d970*/  FSEL R109, R91, -INF , !P1 ;  /* 0xff8000005b6d7808 */ /* 0x002fe20004800000 */
[----:B------:R-:W-:Y:S01]  /*d980*/  ULDC UR4, c[0x0][0x744] ;  /* 0x0001d10000047ab9 */ /* 0x000fe20000000800 */
[C---:B------:R-:W-:Y:S02]  /*d990*/  ISETP.GE.AND P0, PT, R128.reuse, 0x28, PT ;  /* 0x000000288000780c */ /* 0x040fe40003f06270 */
[----:B------:R-:W-:Y:S02]  /*d9a0*/  ISETP.GE.AND P1, PT, R128, 0x29, PT ;  /* 0x000000298000780c */ /* 0x000fe40003f26270 */
[----:B------:R-:W-:-:S02]  /*d9b0*/  ISETP.GT.OR P2, PT, R218, 0x38, !P2 ;  /* 0x00000038da00780c */ /* 0x000fc40005744670 */
[----:B------:R-:W-:Y:S02]  /*d9c0*/  ISETP.GT.OR P3, PT, R218, 0x39, !P3 ;  /* 0x00000039da00780c */ /* 0x000fe40005f64670 */
[C---:B------:R-:W-:Y:S02]  /*d9d0*/  ISETP.GT.OR P5, PT, R221.reuse, 0x20, !P5 ;  /* 0x00000020dd00780c */ /* 0x040fe40006fa4670 */
[C---:B------:R-:W-:Y:S02]  /*d9e0*/  ISETP.GT.OR P4, PT, R221.reuse, 0x21, !P4 ;  /* 0x00000021dd00780c */ /* 0x040fe40006784670 */
[C---:B------:R-:W-:Y:S02]  /*d9f0*/  ISETP.GT.OR P0, PT, R221.reuse, 0x28, !P0 ;  /* 0x00000028dd00780c */ /* 0x040fe40004704670 */
[----:B------:R-:W-:Y:S02]  /*da00*/  ISETP.GT.OR P1, PT, R221, 0x29, !P1 ;  /* 0x00000029dd00780c */ /* 0x000fe40004f24670 */
[----:B------:R-:W-:-:S02]  /*da10*/  FSEL R112, R164, -INF , !P2 ;  /* 0xff800000a4707808 */ /* 0x000fc40005000000 */
[----:B------:R-:W-:Y:S02]  /*da20*/  FSEL R95, R163, -INF , !P3 ;  /* 0xff800000a35f7808 */ /* 0x000fe40005800000 */
[----:B------:R-:W-:Y:S02]  /*da30*/  FSEL R205, R168, -INF , !P5 ;  /* 0xff800000a8cd7808 */ /* 0x000fe40006800000 */
[----:B------:R-:W-:Y:S02]  /*da40*/  FSEL R124, R167, -INF , !P4 ;  /* 0xff800000a77c7808 */ /* 0x000fe40006000000 */
[C---:B------:R-:W-:Y:S02]  /*da50*/  ISETP.GE.AND P2, PT, R128.reuse, 0x30, PT ;  /* 0x000000308000780c */ /* 0x040fe40003f46270 */
[C---:B------:R-:W-:Y:S02]  /*da60*/  ISETP.GE.AND P3, PT, R128.reuse, 0x31, PT ;  /* 0x000000318000780c */ /* 0x040fe40003f66270 */
[----:B------:R-:W-:-:S02]  /*da70*/  ISETP.GE.AND P5, PT, R128, 0x38, PT ;  /* 0x000000388000780c */ /* 0x000fc40003fa6270 */
[----:B------:R-:W-:Y:S02]  /*da80*/  ISETP.GE.AND P4, PT, R128, 0x39, PT ;  /* 0x000000398000780c */ /* 0x000fe40003f86270 */
[----:B------:R-:W-:Y:S02]  /*da90*/  FSEL R125, R88, -INF , !P0 ;  /* 0xff800000587d7808 */ /* 0x000fe40004000000 */
[----:B------:R-:W-:Y:S02]  /*daa0*/  FSEL R121, R89, -INF , !P1 ;  /* 0xff80000059797808 */ /* 0x000fe40004800000 */
[C---:B------:R-:W-:Y:S02]  /*dab0*/  ISETP.GE.AND P0, PT, R126.reuse, 0x40, PT ;  /* 0x000000407e00780c */ /* 0x040fe40003f06270 */
[----:B------:R-:W-:Y:S02]  /*dac0*/  ISETP.GE.AND P1, PT, R126, 0x41, PT ;  /* 0x000000417e00780c */ /* 0x000fe40003f26270 */
[----:B------:R-:W-:-:S02]  /*dad0*/  ISETP.GT.OR P2, PT, R221, 0x30, !P2 ;  /* 0x00000030dd00780c */ /* 0x000fc40005744670 */
[C---:B------:R-:W-:Y:S02]  /*dae0*/  ISETP.GT.OR P3, PT, R221.reuse, 0x31, !P3 ;  /* 0x00000031dd00780c */ /* 0x040fe40005f64670 */
[C---:B------:R-:W-:Y:S02]  /*daf0*/  ISETP.GT.OR P5, PT, R221.reuse, 0x38, !P5 ;  /* 0x00000038dd00780c */ /* 0x040fe40006fa4670 */
[----:B------:R-:W-:Y:S02]  /*db00*/  ISETP.GT.OR P4, PT, R221, 0x39, !P4 ;  /* 0x00000039dd00780c */ /* 0x000fe40006784670 */
        /* <DEDUP_REMOVED lines=9> */
[----:B------:R-:W-:Y:S01]  /*dba0*/  ISETP.GE.AND P4, PT, R126, 0x51, PT ;  /* 0x000000517e00780c */ /* 0x000fe20003f86270 */
[----:B------:R-:W1:Y:S01]  /*dbb0*/  MUFU.TANH R149, R115 ;  /* 0x0000007300957308 */ /* 0x000e620000002400 */
[----:B------:R-:W-:Y:S02]  /*dbc0*/  FSEL R117, R161, -INF , !P0 ;  /* 0xff800000a1757808 */ /* 0x000fe40004000000 */
[----:B---3--:R-:W-:Y:S02]  /*dbd0*/  FSEL R119, R160, -INF , !P1 ;  /* 0xff800000a0777808 */ /* 0x008fe40004800000 */
[C---:B------:R-:W-:Y:S02]  /*dbe0*/  ISETP.GE.AND P0, PT, R126.reuse, 0x58, PT ;  /* 0x000000587e00780c */ /* 0x040fe40003f06270 */
[----:B------:R-:W-:Y:S02]  /*dbf0*/  ISETP.GE.AND P1, PT, R126, 0x59, PT ;  /* 0x000000597e00780c */ /* 0x000fe40003f26270 */
[----:B------:R-:W-:-:S02]  /*dc00*/  ISETP.GT.OR P2, PT, R218, 0x48, !P2 ;  /* 0x00000048da00780c */ /* 0x000fc40005744670 */
[C---:B------:R-:W-:Y:S02]  /*dc10*/  ISETP.GT.OR P3, PT, R218.reuse, 0x49, !P3 ;  /* 0x00000049da00780c */ /* 0x040fe40005f64670 */
[C---:B------:R-:W-:Y:S02]  /*dc20*/  ISETP.GT.OR P5, PT, R218.reuse, 0x50, !P5 ;  /* 0x00000050da00780c */ /* 0x040fe40006fa4670 */
[C---:B------:R-:W-:Y:S02]  /*dc30*/  ISETP.GT.OR P4, PT, R218.reuse, 0x51, !P4 ;  /* 0x00000051da00780c */ /* 0x040fe40006784670 */
[C---:B------:R-:W-:Y:S02]  /*dc40*/  ISETP.GT.OR P0, PT, R218.reuse, 0x58, !P0 ;  /* 0x00000058da00780c */ /* 0x040fe40004704670 */
[----:B------:R-:W-:Y:S01]  /*dc50*/  ISETP.GT.OR P1, PT, R218, 0x59, !P1 ;  /* 0x00000059da00780c */ /* 0x000fe20004f24670 */
[----:B------:R-:W3:Y:S01]  /*dc60*/  MUFU.TANH R147, R118 ;  /* 0x0000007600937308 */ /* 0x000ee20000002400 */
        /* <DEDUP_REMOVED lines=15> */
[C---:B------:R-:W-:Y:S02]  /*dd60*/  ISETP.GT.OR P4, PT, R221.reuse, 0x49, !P4 ;  /* 0x00000049dd00780c */ /* 0x040fe40006784670 */
[C---:B------:R-:W-:Y:S02]  /*dd70*/  ISETP.GT.OR P0, PT, R221.reuse, 0x50, !P0 ;  /* 0x00000050dd00780c */ /* 0x040fe40004704670 */
[----:B------:R-:W-:Y:S02]  /*dd80*/  ISETP.GT.OR P1, PT, R221, 0x51, !P1 ;  /* 0x00000051dd00780c */ /* 0x000fe40004f24670 */
[----:B------:R-:W-:-:S02]  /*dd90*/  FSEL R106, R159, -INF , !P2 ;  /* 0xff8000009f6a7808 */ /* 0x000fc40005000000 */
[----:B------:R-:W-:Y:S02]  /*dda0*/  FSEL R94, R158, -INF , !P3 ;  /* 0xff8000009e5e7808 */ /* 0x000fe40005800000 */
[----:B----4-:R-:W-:Y:S02]  /*ddb0*/  FSEL R111, R155, -INF , !P5 ;  /* 0xff8000009b6f7808 */ /* 0x010fe40006800000 */
[----:B--2---:R-:W-:Y:S02]  /*ddc0*/  FSEL R104, R154, -INF , !P4 ;  /* 0xff8000009a687808 */ /* 0x004fe40006000000 */
[C---:B------:R-:W-:Y:S02]  /*ddd0*/  ISETP.GE.AND P2, PT, R128.reuse, 0x58, PT ;  /* 0x000000588000780c */ /* 0x040fe40003f46270 */
[----:B------:R-:W-:Y:S02]  /*dde0*/  ISETP.GE.AND P3, PT, R128, 0x59, PT ;  /* 0x000000598000780c */ /* 0x000fe40003f66270 */
[----:B------:R-:W-:-:S02]  /*ddf0*/  ISETP.GE.AND P5, PT, R126, 0x60, PT ;  /* 0x000000607e00780c */ /* 0x000fc40003fa6270 */
[C---:B------:R-:W-:Y:S02]  /*de00*/  ISETP.GE.AND P4, PT, R126.reuse, 0x61, PT ;  /* 0x000000617e00780c */ /* 0x040fe40003f86270 */
[----:B------:R-:W-:Y:S02]  /*de10*/  FSEL R100, R151, -INF , !P0 ;  /* 0xff80000097647808 */ /* 0x000fe40004000000 */
[----:B-1----:R-:W-:Y:S02]  /*de20*/  FSEL R115, R149, -INF , !P1 ;  /* 0xff80000095737808 */ /* 0x002fe40004800000 */
[C---:B------:R-:W-:Y:S02]  /*de30*/  ISETP.GE.AND P0, PT, R126.reuse, 0x68, PT ;  /* 0x000000687e00780c */ /* 0x040fe40003f06270 */
[----:B------:R-:W-:Y:S02]  /*de40*/  ISETP.GE.AND P1, PT, R126, 0x69, PT ;  /* 0x000000697e00780c */ /* 0x000fe40003f26270 */
[----:B------:R-:W-:-:S02]  /*de50*/  ISETP.GT.OR P2, PT, R221, 0x58, !P2 ;  /* 0x00000058dd00780c */ /* 0x000fc40005744670 */
[----:B------:R-:W-:Y:S02]  /*de60*/  ISETP.GT.OR P3, PT, R221, 0x59, !P3 ;  /* 0x00000059dd00780c */ /* 0x000fe40005f64670 */
[C---:B------:R-:W-:Y:S02]  /*de70*/  ISETP.GT.OR P5, PT, R218.reuse, 0x60, !P5 ;  /* 0x00000060da00780c */ /* 0x040fe40006fa4670 */
[C---:B------:R-:W-:Y:S02]  /*de80*/  ISETP.GT.OR P4, PT, R218.reuse, 0x61, !P4 ;  /* 0x00000061da00780c */ /* 0x040fe40006784670 */
[C---:B------:R-:W-:Y:S02]  /*de90*/  ISETP.GT.OR P0, PT, R218.reuse, 0x68, !P0 ;  /* 0x00000068da00780c */ /* 0x040fe40004704670 */
[----:B------:R-:W-:Y:S01]  /*dea0*/  ISETP.GT.OR P1, PT, R218, 0x69, !P1 ;  /* 0x00000069da00780c */ /* 0x000fe20004f24670 */
[----:B------:R1:W2:Y:S01]  /*deb0*/  MUFU.TANH R5, R127 ;  /* 0x0000007f00057308 */ /* 0x0002a20000002400 */
[----:B---3--:R-:W-:-:S02]  /*dec0*/  FSEL R98, R147, -INF , !P2 ;  /* 0xff80000093627808 */ /* 0x008fc40005000000 */
[----:B------:R-:W-:Y:S02]  /*ded0*/  FSEL R118, R146, -INF , !P3 ;  /* 0xff80000092767808 */ /* 0x000fe40005800000 */
[----:B------:R-:W-:Y:S02]  /*dee0*/  FSEL R113, R145, -INF , !P5 ;  /* 0xff80000091717808 */ /* 0x000fe40006800000 */
[----:B------:R-:W-:Y:S02]  /*def0*/  FSEL R108, R144, -INF , !P4 ;  /* 0xff800000906c7808 */ /* 0x000fe40006000000 */
[C---:B------:R-:W-:Y:S02]  /*df00*/  ISETP.GE.AND P2, PT, R126.reuse, 0x70, PT ;  /* 0x000000707e00780c */ /* 0x040fe40003f46270 */
[C---:B------:R-:W-:Y:S02]  /*df10*/  ISETP.GE.AND P3, PT, R126.reuse, 0x71, PT ;  /* 0x000000717e00780c */ /* 0x040fe40003f66270 */
[----:B------:R-:W-:-:S02]  /*df20*/  ISETP.GE.AND P5, PT, R126, 0x78, PT ;  /* 0x000000787e00780c */ /* 0x000fc40003fa6270 */
[----:B------:R-:W-:Y:S01]  /*df30*/  ISETP.GE.AND P4, PT, R126, 0x79, PT ;  /* 0x000000797e00780c */ /* 0x000fe20003f86270 */
[----:B------:R3:W4:Y:S01]  /*df40*/  MUFU.TANH R2, R130 ;  /* 0x0000008200027308 */ /* 0x0007220000002400 */
[----:B------:R-:W-:Y:S02]  /*df50*/  FSEL R126, R141, -INF , !P0 ;  /* 0xff8000008d7e7808 */ /* 0x000fe40004000000 */
[----:B-1----:R-:W-:Y:S02]  /*df60*/  FSEL R127, R140, -INF , !P1 ;  /* 0xff8000008c7f7808 */ /* 0x002fe40004800000 */
[C---:B------:R-:W-:Y:S02]  /*df70*/  ISETP.GE.AND P0, PT, R128.reuse, 0x60, PT ;  /* 0x000000608000780c */ /* 0x040fe40003f06270 */
[----:B------:R-:W-:Y:S02]  /*df80*/  ISETP.GE.AND P1, PT, R128, 0x61, PT ;  /* 0x000000618000780c */ /* 0x000fe40003f26270 */
[----:B------:R-:W-:-:S02]  /*df90*/  ISETP.GT.OR P2, PT, R218, 0x70, !P2 ;  /* 0x00000070da00780c */ /* 0x000fc40005744670 */
[C---:B------:R-:W-:Y:S02]  /*dfa0*/  ISETP.GT.OR P0, PT, R221.reuse, 0x60, !P0 ;  /* 0x00000060dd00780c */ /* 0x040fe40004704670 */
[----:B------:R-:W-:Y:S02]  /*dfb0*/  ISETP.GT.OR P1, PT, R221, 0x61, !P1 ;  /* 0x00000061dd00780c */ /* 0x000fe40004f24670 */
[----:B---3--:R-:W-:Y:S02]  /*dfc0*/  FSEL R130, R4, -INF , !P2 ;  /* 0xff80000004827808 */ /* 0x008fe40005000000 */
[----:B------:R-:W-:Y:S02]  /*dfd0*/  FSEL R131, R143, -INF , !P0 ;  /* 0xff8000008f837808 */ /* 0x000fe40004000000 */
[----:B------:R-:W-:Y:S02]  /*dfe0*/  FSEL R137, R142, -INF , !P1 ;  /* 0xff8000008e897808 */ /* 0x000fe40004800000 */
[----:B------:R-:W-:-:S02]  /*dff0*/  ISETP.GE.AND P2, PT, R128, 0x68, PT ;  /* 0x000000688000780c */ /* 0x000fc40003f46270 */
[C---:B------:R-:W-:Y:S02]  /*e000*/  ISETP.GE.AND P0, PT, R128.reuse, 0x69, PT ;  /* 0x000000698000780c */ /* 0x040fe40003f06270 */
[----:B------:R-:W-:Y:S02]  /*e010*/  ISETP.GE.AND P1, PT, R128, 0x70, PT ;  /* 0x000000708000780c */ /* 0x000fe40003f26270 */
[----:B------:R-:W-:Y:S02]  /*e020*/  LEA R136, R0, R136, 0xa ;  /* 0x0000008800887211 */ /* 0x000fe400078e50ff */
[C---:B------:R-:W-:Y:S02]  /*e030*/  ISETP.GT.OR P2, PT, R221.reuse, 0x68, !P2 ;  /* 0x00000068dd00780c */ /* 0x040fe40005744670 */
[C---:B------:R-:W-:Y:S02]  /*e040*/  ISETP.GT.OR P0, PT, R221.reuse, 0x69, !P0 ;  /* 0x00000069dd00780c */ /* 0x040fe40004704670 */
[----:B------:R-:W-:-:S02]  /*e050*/  ISETP.GT.OR P1, PT, R221, 0x70, !P1 ;  /* 0x00000070dd00780c */ /* 0x000fc40004f24670 */
[----:B------:R-:W-:Y:S01]  /*e060*/  R2UR UR8, R136 ;  /* 0x00000000880872ca */ /* 0x000fe200000e0000 */
[----:B------:R-:W1:Y:S01]  /*e070*/  SHFL.IDX PT, R225, R227, R9, 0x1f ;  /* 0x00001f09e3e17589 */ /* 0x000e6200000e0000 */
[----:B------:R-:W-:Y:S02]  /*e080*/  FSEL R129, R6, -INF , !P2 ;  /* 0xff80000006817808 */ /* 0x000fe40005000000 */
[----:B--2---:R-:W-:Y:S02]  /*e090*/  FSEL R139, R5, -INF , !P0 ;  /* 0xff800000058b7808 */ /* 0x004fe40004000000 */
[----:B----4-:R-:W-:Y:S02]  /*e0a0*/  FSEL R136, R2, -INF , !P1 ;  /* 0xff80000002887808 */ /* 0x010fe40004800000 */
[C---:B------:R-:W-:Y:S02]  /*e0b0*/  ISETP.GE.AND P2, PT, R128.reuse, 0x71, PT ;  /* 0x000000718000780c */ /* 0x040fe40003f46270 */
[----:B------:R-:W-:-:S02]  /*e0c0*/  ISETP.GE.AND P0, PT, R128, 0x78, PT ;  /* 0x000000788000780c */ /* 0x000fc40003f06270 */
[----:B------:R-:W-:Y:S02]  /*e0d0*/  ISETP.GE.AND P1, PT, R128, 0x79, PT ;  /* 0x000000798000780c */ /* 0x000fe40003f26270 */
[----:B------:R2:W-:Y:S02]  /*e0e0*/  MUFU.TANH R128, R212 ;  /* 0x000000d400807308 */ /* 0x0005e40000002400 */
[----:B--2---:R-:W2:Y:S01]  /*e0f0*/  SHFL.IDX PT, R212, R227, R223, 0x1f ;  /* 0x00001fdfe3d47589 */ /* 0x004ea200000e0000 */
[C---:B------:R-:W-:Y:S02]  /*e100*/  ISETP.GT.OR P3, PT, R218.reuse, 0x71, !P3 ;  /* 0x00000071da00780c */ /* 0x040fe40005f64670 */
[C---:B------:R-:W-:Y:S02]  /*e110*/  ISETP.GT.OR P5, PT, R218.reuse, 0x78, !P5 ;  /* 0x00000078da00780c */ /* 0x040fe40006fa4670 */
[----:B------:R-:W-:Y:S02]  /*e120*/  ISETP.GT.OR P4, PT, R218, 0x79, !P4 ;  /* 0x00000079da00780c */ /* 0x000fe40006784670 */
[----:B------:R-:W3:Y:S01]  /*e130*/  SHFL.IDX PT, R218, R17, R9, 0x1f ;  /* 0x00001f0911da7589 */ /* 0x000ee200000e0000 */
[----:B------:R-:W-:Y:S01]  /*e140*/  IADD3 R232, R9, 0xc, RZ ;  /* 0x0000000c09e87810 */ /* 0x000fe20007ffe0ff */
[----:B------:R-:W-:-:S02]  /*e150*/  WARPGROUP.DEPBAR.LE gsb0, 0x0 ;  /* 0x00008000000079c5 */ /* 0x000fc40000010000 */
        /* <DEDUP_REMOVED lines=11> */
[C---:B------:R-:W-:Y:S02]  /*e210*/  VIADD R27, R9.reuse, 0x10 ;  /* 0x00000010091b7836 */ /* 0x040fe40000000000 */
[----:B------:R-:W-:Y:S01]  /*e220*/  FADD.FTZ R225, R26, -R225 ;  /* 0x800000e11ae17221 */ /* 0x000fe20000010000 */
[----:B------:R-:W-:Y:S01]  /*e230*/  IADD3 R221, R9, 0x14, RZ ;  /* 0x0000001409dd7810 */ /* 0x000fe20007ffe0ff */
        /* <DEDUP_REMOVED lines=8> */
[----:B--2---:R-:W-:Y:S01]  /*e2c0*/  FADD.FTZ R221, R29, -R223 ;  /* 0x800000df1ddd7221 */ /* 0x004fe20000010000 */
[----:B------:R-:W-:-:S02]  /*e2d0*/  VIADD R29, R9, 0x18 ;  /* 0x00000018091d7836 */ /* 0x000fc40000000000 */
[----:B------:R-:W-:Y:S01]  /*e2e0*/  FADD.FTZ R223, R31, -R223 ;  /* 0x800000df1fdf7221 */ /* 0x000fe20000010000 */
[----:B------:R-:W-:-:S03]  /*e2f0*/  VIADD R31, R9, 0x10 ;  /* 0x00000010091f7836 */ /* 0x000fc60000000000 */
        /* <DEDUP_REMOVED lines=8> */
[----:B------:R-:W-:Y:S01]  /*e380*/  IADD3 R32, R9, 0x14, RZ ;  /* 0x0000001409207810 */ /* 0x000fe20007ffe0ff */
[----:B------:R-:W-:Y:S01]  /*e390*/  FADD.FTZ R224, R34, -R28 ;  /* 0x8000001c22e07221 */ /* 0x000fe20000010000 */
        /* <DEDUP_REMOVED lines=9> */
[C---:B------:R-:W-:Y:S01]  /*e430*/  IADD3 R232, R9.reuse, 0x1c, RZ ;  /* 0x0000001c09e87810 */ /* 0x040fe20007ffe0ff */
[----:B------:R-:W-:-:S02]  /*e440*/  VIADD R34, R9, 0x18 ;  /* 0x0000001809227836 */ /* 0x000fc40000000000 */
[----:B------:R-:W-:Y:S01]  /*e450*/  FMUL.FTZ R213, R213, R229 ;  /* 0x000000e5d5d57220 */ /* 0x000fe20000410000 */
[----:B------:R-:W-:Y:S02]  /*e460*/  IADD3 R229, R9, 0x1c, RZ ;  /* 0x0000001c09e57810 */ /* 0x000fe40007ffe0ff */
        /* <DEDUP_REMOVED lines=10> */
[----:B------:R-:W-:Y:S01]  /*e510*/  FMUL.FTZ R210, R210, R225 ;  /* 0x000000e1d2d27220 */ /* 0x000fe20000410000 */
[----:B------:R-:W4:Y:S01]  /*e520*/  SHFL.IDX PT, R35, R15, R9, 0x1f ;  /* 0x00001f090f237589 */ /* 0x000f2200000e0000 */
[----:B------:R-:W-:-:S03]  /*e530*/  VIADD R225, R9, 0x4 ;  /* 0x0000000409e17836 */ /* 0x000fc60000000000 */
[----:B------:R2:W-:Y:S01]  /*e540*/  MUFU.EX2 R18, R31 ;  /* 0x0000001f00127308 */ /* 0x0005e20000000800 */
[----:B------:R-:W-:-:S07]  /*e550*/  VIADD R36, R9, 0xc ;  /* 0x0000000c09247836 */ /* 0x000fce0000000000 */
[----:B------:R1:W-:Y:S01]  /*e560*/  MUFU.EX2 R19, R32 ;  /* 0x0000002000137308 */ /* 0x0003e20000000800 */
[--C-:B--2---:R-:W-:Y:S01]  /*e570*/  FFMA.FTZ R31, R208, UR4, -R33.reuse ;  /* 0x00000004d01f7c23 */ /* 0x104fe20008010821 */
[----:B-1----:R-:W-:Y:S01]  /*e580*/  FFMA.FTZ R32, R209, UR4, -R33 ;  /* 0x00000004d1207c23 */ /* 0x002fe20008010821 */
[----:B---3--:R-:W-:Y:S02]  /*e590*/  FFMA.FTZ R33, R206, UR4, -R34 ;  /* 0x00000004ce217c23 */ /* 0x008fe40008010822 */
[----:B------:R-:W1:Y:S03]  /*e5a0*/  SHFL.IDX PT, R206, R15, R225, 0x1f ;  /* 0x00001fe10fce7589 */ /* 0x000e6600000e0000 */
[----:B------:R2:W-:Y:S01]  /*e5b0*/  MUFU.EX2 R27, R231 ;  /* 0x000000e7001b7308 */ /* 0x0005e20000000800 */
[----:B------:R-:W-:Y:S01]  /*e5c0*/  FFMA.FTZ R208, -R230, R230, 1 ;  /* 0x3f800000e6d07423 */ /* 0x000fe200000101e6 */
[----:B------:R-:W-:Y:S01]  /*e5d0*/  FMUL.FTZ R226, R219, R226 ;  /* 0x000000e2dbe27220 */ /* 0x000fe20000410000 */
[----:B--2---:R-:W-:-:S02]  /*e5e0*/  FADD.FTZ R231, R37, -R232 ;  /* 0x800000e825e77221 */ /* 0x004fc40000010000 */
[----:B------:R2:W3:Y:S01]  /*e5f0*/  SHFL.IDX PT, R37, R15, R36, 0x1f ;  /* 0x00001f240f257589 */ /* 0x0004e200000e0000 */
[----:B------:R-:W-:Y:S01]  /*e600*/  FMUL.FTZ R208, R208, R226 ;  /* 0x000000e2d0d07220 */ /* 0x000fe20000410000 */
[C---:B------:R-:W-:Y:S02]  /*e610*/  IADD3 R215, R9.reuse, 0x8, RZ ;  /* 0x0000000809d77810 */ /* 0x040fe40007ffe0ff */
[C---:B------:R-:W-:Y:S01]  /*e620*/  IADD3 R226, R9.reuse, 0x10, RZ ;  /* 0x0000001009e27810 */ /* 0x040fe20007ffe0ff */
[--C-:B----4-:R-:W-:Y:S01]  /*e630*/  FFMA.FTZ R204, R204, UR4, -R35.reuse ;  /* 0x00000004cccc7c23 */ /* 0x110fe20008010823 */
[----:B------:R-:W-:Y:S01]  /*e640*/  IADD3 R230, R9, 0x18, RZ ;  /* 0x0000001809e67810 */ /* 0x000fe20007ffe0ff */
[----:B------:R-:W4:Y:S01]  /*e650*/  SHFL.IDX PT, R209, R15, R215, 0x1f ;  /* 0x00001fd70fd17589 */ /* 0x000f2200000e0000 */
[----:B--2---:R-:W-:-:S03]  /*e660*/  FFMA.FTZ R36, R205, UR4, -R35 ;  /* 0x00000004cd247c23 */ /* 0x004fc60008010823 */
[----:B------:R-:W2:Y:S01]  /*e670*/  SHFL.IDX PT, R205, R15, R226, 0x1f ;  /* 0x00001fe20fcd7589 */ /* 0x000ea200000e0000 */
[----:B------:R1:W-:Y:S01]  /*e680*/  MUFU.EX2 R35, R204 ;  /* 0x000000cc00237308 */ /* 0x0003e20000000800 */
[----:B------:R-:W-:Y:S02]  /*e690*/  FADD.FTZ R232, R39, -R232 ;  /* 0x800000e827e87221 */ /* 0x000fe40000010000 */
[----:B------:R-:W-:Y:S01]  /*e6a0*/  SHFL.IDX PT, R39, R15, R230, 0x1f ;  /* 0x00001fe60f277589 */ /* 0x000fe200000e0000 */
[--C-:B-1----:R-:W-:Y:S01]  /*e6b0*/  FFMA.FTZ R204, R122, UR4, -R206.reuse ;  /* 0x000000047acc7c23 */ /* 0x102fe200080108ce */
[----:B------:R-:W-:Y:S02]  /*e6c0*/  FFMA.FTZ R206, R124, UR4, -R206 ;  /* 0x000000047cce7c23 */ /* 0x000fe400080108ce */
[----:B------:R-:W1:Y:S01]  /*e6d0*/  SHFL.IDX PT, R122, R15, R229, 0x1f ;  /* 0x00001fe50f7a7589 */ /* 0x000e6200000e0000 */
[--C-:B---3--:R-:W-:Y:S01]  /*e6e0*/  FFMA.FTZ R120, R120, UR4, -R37.reuse ;  /* 0x0000000478787c23 */ /* 0x108fe20008010825 */
[----:B------:R-:W-:-:S02]  /*e6f0*/  FFMA.FTZ R121, R121, UR4, -R37 ;  /* 0x0000000479797c23 */ /* 0x000fc40008010825 */
[----:B------:R-:W3:Y:S01]  /*e700*/  SHFL.IDX PT, R124, R10, R225, 0x1f ;  /* 0x00001fe10a7c7589 */ /* 0x000ee200000e0000 */
[----:B------:R4:W-:Y:S03]  /*e710*/  MUFU.EX2 R37, R206 ;  /* 0x000000ce00257308 */ /* 0x0009e60000000800 */
[----:B----4-:R-:W4:Y:S05]  /*e720*/  SHFL.IDX PT, R206, R10, R215, 0x1f ;  /* 0x00001fd70ace7589 */ /* 0x010f2a00000e0000 */
[----:B------:R2:W-:Y:S01]  /*e730*/  MUFU.EX2 R17, R211 ;  /* 0x000000d300117308 */ /* 0x0005e20000000800 */
[----:B------:R-:W-:Y:S01]  /*e740*/  FFMA.FTZ R34, R207, UR4, -R34 ;  /* 0x00000004cf227c23 */ /* 0x000fe20008010822 */
[----:B------:R-:W-:Y:S01]  /*e750*/  FFMA.FTZ R207, R123, UR4, -R209 ;  /* 0x000000047bcf7c23 */ /* 0x000fe200080108d1 */
[----:B--2---:R-:W-:-:S02]  /*e760*/  VIADD R211, R9, 0x14 ;  /* 0x0000001409d37836 */ /* 0x004fc40000000000 */
[----:B------:R-:W-:Y:S01]  /*e770*/  FFMA.FTZ R125, R125, UR4, -R209 ;  /* 0x000000047d7d7c23 */ /* 0x000fe200080108d1 */
[--C-:B------:R-:W-:Y:S02]  /*e780*/  FFMA.FTZ R123, R103, UR4, -R205.reuse ;  /* 0x00000004677b7c23 */ /* 0x100fe400080108cd */
[----:B------:R2:W-:Y:S01]  /*e790*/  SHFL.IDX PT, R38, R15, R211, 0x1f ;  /* 0x00001fd30f267589 */ /* 0x0005e200000e0000 */
[----:B------:R-:W-:Y:S02]  /*e7a0*/  VIADD R209, R9, 0xc ;  /* 0x0000000c09d17836 */ /* 0x000fe40000000000 */
[----:B------:R-:W-:Y:S01]  /*e7b0*/  FFMA.FTZ R114, R114, UR4, -R205 ;  /* 0x0000000472727c23 */ /* 0x000fe200080108cd */
[----:B-1----:R-:W-:Y:S01]  /*e7c0*/  FFMA.FTZ R205, R95, UR4, -R122 ;  /* 0x000000045fcd7c23 */ /* 0x002fe2000801087a */
[--C-:B------:R-:W-:Y:S01]  /*e7d0*/  FFMA.FTZ R112, R112, UR4, -R39.reuse ;  /* 0x0000000470707c23 */ /* 0x100fe20008010827 */
[----:B--2---:R1:W-:Y:S01]  /*e7e0*/  MUFU.EX2 R15, R204 ;  /* 0x000000cc000f7308 */ /* 0x0043e20000000800 */
[----:B------:R-:W-:Y:S01]  /*e7f0*/  FFMA.FTZ R107, R107, UR4, -R39 ;  /* 0x000000046b6b7c23 */ /* 0x000fe20008010827 */
[----:B-1----:R-:W1:Y:S06]  /*e800*/  SHFL.IDX PT, R204, R10, R9, 0x1f ;  /* 0x00001f090acc7589 */ /* 0x002e6c00000e0000 */
[----:B------:R2:W-:Y:S01]  /*e810*/  MUFU.EX2 R95, R123 ;  /* 0x0000007b005f7308 */ /* 0x0005e20000000800 */
[--C-:B---3--:R-:W-:Y:S01]  /*e820*/  FFMA.FTZ R119, R119, UR4, -R124.reuse ;  /* 0x0000000477777c23 */ /* 0x108fe2000801087c */
[----:B------:R-:W-:-:S06]  /*e830*/  FFMA.FTZ R124, R94, UR4, -R124 ;  /* 0x000000045e7c7c23 */ /* 0x000fcc000801087c */
[----:B------:R3:W-:Y:S01]  /*e840*/  MUFU.EX2 R39, R125 ;  /* 0x0000007d00277308 */ /* 0x0007e20000000800 */
[----:B--2---:R-:W2:Y:S04]  /*e850*/  SHFL.IDX PT, R123, R12, R209, 0x1f ;  /* 0x00001fd10c7b7589 */ /* 0x004ea800000e0000 */
[----:B---3--:R-:W3:Y:S03]  /*e860*/  SHFL.IDX PT, R125, R10, R230, 0x1f ;  /* 0x00001fe60a7d7589 */ /* 0x008ee600000e0000 */
[----:B------:R4:W-:Y:S02]  /*e870*/  MUFU.EX2 R94, R120 ;  /* 0x00000078005e7308 */ /* 0x0009e40000000800 */
[----:B----4-:R-:W-:-:S02]  /*e880*/  FFMA.FTZ R120, R99, UR4, -R206 ;  /* 0x0000000463787c23 */ /* 0x010fc400080108ce */
[----:B------:R-:W4:Y:S04]  /*e890*/  SHFL.IDX PT, R99, R12, R9, 0x1f ;  /* 0x00001f090c637589 */ /* 0x000f2800000e0000 */
[----:B------:R-:W4:Y:S01]  /*e8a0*/  MUFU.EX2 R29, R29 ;  /* 0x0000001d001d7308 */ /* 0x000f220000000800 */
[--C-:B-1----:R-:W-:Y:S01]  /*e8b0*/  FFMA.FTZ R117, R117, UR4, -R204.reuse ;  /* 0x0000000475757c23 */ /* 0x102fe200080108cc */
[----:B------:R-:W-:Y:S01]  /*e8c0*/  FFMA.FTZ R106, R106, UR4, -R204 ;  /* 0x000000046a6a7c23 */ /* 0x000fe200080108cc */
[----:B------:R-:W-:Y:S01]  /*e8d0*/  FFMA.FTZ R111, R111, UR4, -R206 ;  /* 0x000000046f6f7c23 */ /* 0x000fe200080108ce */
[----:B------:R-:W1:Y:S04]  /*e8e0*/  SHFL.IDX PT, R204, R10, R211, 0x1f ;  /* 0x00001fd30acc7589 */ /* 0x000e6800000e0000 */
[----:B------:R-:W1:Y:S01]  /*e8f0*/  MUFU.EX2 R31, R31 ;  /* 0x0000001f001f7308 */ /* 0x000e620000000800 */
[----:B------:R-:W1:Y:S01]  /*e900*/  SHFL.IDX PT, R206, R12, R215, 0x1f ;  /* 0x00001fd70cce7589 */ /* 0x000e6200000e0000 */
[----:B------:R-:W-:Y:S01]  /*e910*/  FMUL.FTZ R132, R132, UR9 ;  /* 0x0000000984847c20 */ /* 0x000fe20008410000 */
[----:B------:R-:W-:Y:S01]  /*e920*/  FFMA.FTZ R122, R96, UR4, -R122 ;  /* 0x00000004607a7c23 */ /* 0x000fe2000801087a */
[----:B------:R-:W-:Y:S01]  /*e930*/  FMUL.FTZ R134, R134, UR9 ;  /* 0x0000000986867c20 */ /* 0x000fe20008410000 */
[--C-:B------:R-:W-:Y:S01]  /*e940*/  FFMA.FTZ R103, R97, UR4, -R38.reuse ;  /* 0x0000000461677c23 */ /* 0x100fe20008010826 */
[----:B------:R-:W1:Y:S01]  /*e950*/  SHFL.IDX PT, R96, R10, R226, 0x1f ;  /* 0x00001fe20a607589 */ /* 0x000e6200000e0000 */
[----:B------:R-:W-:Y:S01]  /*e960*/  FFMA.FTZ R109, R109, UR4, -R38 ;  /* 0x000000046d6d7c23 */ /* 0x000fe20008010826 */
[--C-:B--2---:R-:W-:Y:S01]  /*e970*/  FFMA.FTZ R127, R127, UR4, -R123.reuse ;  /* 0x000000047f7f7c23 */ /* 0x104fe2000801087b */
[----:B------:R-:W-:Y:S01]  /*e980*/  FFMA.FTZ R139, R139, UR4, -R123 ;  /* 0x000000048b8b7c23 */ /* 0x000fe2000801087b */
[----:B------:R2:W-:Y:S01]  /*e990*/  MUFU.EX2 R38, R207 ;  /* 0x000000cf00267308 */ /* 0x0005e20000000800 */
[--C-:B---3--:R-:W-:Y:S01]  /*e9a0*/  FFMA.FTZ R116, R116, UR4, -R125.reuse ;  /* 0x0000000474747c23 */ /* 0x108fe2000801087d */
[----:B------:R-:W3:Y:S01]  /*e9b0*/  SHFL.IDX PT, R123, R12, R230, 0x1f ;  /* 0x00001fe60c7b7589 */ /* 0x000ee200000e0000 */
[----:B------:R-:W-:Y:S01]  /*e9c0*/  FFMA.FTZ R125, R98, UR4, -R125 ;  /* 0x00000004627d7c23 */ /* 0x000fe2000801087d */
[----:B------:R-:W-:-:S02]  /*e9d0*/  FMUL.FTZ R133, R133, UR9 ;  /* 0x0000000985857c20 */ /* 0x000fc40008410000 */
[----:B------:R1:W-:Y:S01]  /*e9e0*/  SHFL.IDX PT, R97, R10, R209, 0x1f ;  /* 0x00001fd10a617589 */ /* 0x0003e200000e0000 */
[----:B------:R-:W-:Y:S01]  /*e9f0*/  FMUL.FTZ R135, R135, UR9 ;  /* 0x0000000987877c20 */ /* 0x000fe20008410000 */
[----:B------:R-:W3:Y:S02]  /*ea00*/  MUFU.TANH R132, R132 ;  /* 0x0000008400847308 */ /* 0x000ee40000002400 */
[----:B--2---:R-:W2:Y:S01]  /*ea10*/  SHFL.IDX PT, R207, R10, R229, 0x1f ;  /* 0x00001fe50acf7589 */ /* 0x004ea200000e0000 */
[--C-:B----4-:R-:W-:Y:S01]  /*ea20*/  FFMA.FTZ R113, R113, UR4, -R99.reuse ;  /* 0x0000000471717c23 */ /* 0x110fe20008010863 */
[----:B------:R-:W-:-:S04]  /*ea30*/  FFMA.FTZ R131, R131, UR4, -R99 ;  /* 0x0000000483837c23 */ /* 0x000fc80008010863 */
[----:B------:R4:W-:Y:S01]  /*ea40*/  MUFU.EX2 R98, R103 ;  /* 0x0000006700627308 */ /* 0x0009e20000000800 */
[----:B-1----:R-:W-:Y:S01]  /*ea50*/  FFMA.FTZ R209, -R233, R233, 1 ;  /* 0x3f800000e9d17423 */ /* 0x002fe200000101e9 */
[----:B------:R-:W-:-:S06]  /*ea60*/  IADD3 R233, R9, 0xc, RZ ;  /* 0x0000000c09e97810 */ /* 0x000fcc0007ffe0ff */
[----:B------:R-:W1:Y:S01]  /*ea70*/  MUFU.TANH R134, R134 ;  /* 0x0000008600867308 */ /* 0x000e620000002400 */
[----:B----4-:R4:W-:Y:S07]  /*ea80*/  SHFL.IDX PT, R103, R12, R211, 0x1f ;  /* 0x00001fd30c677589 */ /* 0x0109ee00000e0000 */
[----:B------:R3:W-:Y:S01]  /*ea90*/  MUFU.EX2 R99, R112 ;  /* 0x0000007000637308 */ /* 0x0007e20000000800 */
[----:B----4-:R-:W-:Y:S01]  /*eaa0*/  FFMA.FTZ R211, -R22, R22, 1 ;  /* 0x3f80000016d37423 */ /* 0x010fe20000010116 */
[----:B------:R-:W-:-:S02]  /*eab0*/  FMUL.FTZ R22, R29, R222 ;  /* 0x000000de1d167220 */ /* 0x000fc40000410000 */
[----:B------:R4:W-:Y:S04]  /*eac0*/  SHFL.IDX PT, R222, R14, R215, 0x1f ;  /* 0x00001fd70ede7589 */ /* 0x0009e800000e0000 */
[----:B------:R-:W2:Y:S01]  /*ead0*/  MUFU.TANH R133, R133 ;  /* 0x0000008500857308 */ /* 0x000ea20000002400 */
[----:B---3--:R-:W3:Y:S01]  /*eae0*/  SHFL.IDX PT, R112, R12, R229, 0x1f ;  /* 0x00001fe50c707589 */ /* 0x008ee200000e0000 */
[----:B----4-:R-:W-:-:S06]  /*eaf0*/  FMUL.FTZ R215, R31, R217 ;  /* 0x000000d91fd77220 */ /* 0x010fcc0000410000 */
[----:B------:R-:W4:Y:S01]  /*eb00*/  MUFU.TANH R135, R135 ;  /* 0x0000008700877308 */ /* 0x000f220000002400 */
[----:B------:R-:W3:Y:S07]  /*eb10*/  SHFL.IDX PT, R217, R14, R233, 0x1f ;  /* 0x00001fe90ed97589 */ /* 0x000eee00000e0000 */
[----:B------:R-:W3:Y:S01]  /*eb20*/  MUFU.EX2 R28, R28 ;  /* 0x0000001c001c7308 */ /* 0x000ee20000000800 */
[--C-:B------:R-:W-:Y:S01]  /*eb30*/  FFMA.FTZ R102, R102, UR4, -R204.reuse ;  /* 0x0000000466667c23 */ /* 0x100fe200080108cc */
[----:B------:R-:W-:Y:S01]  /*eb40*/  FFMA.FTZ R115, R115, UR4, -R204 ;  /* 0x0000000473737c23 */ /* 0x000fe200080108cc */
[--C-:B------:R-:W-:Y:S01]  /*eb50*/  FFMA.FTZ R126, R126, UR4, -R206.reuse ;  /* 0x000000047e7e7c23 */ /* 0x100fe200080108ce */
[----:B------:R-:W-:Y:S01]  /*eb60*/  FFMA.FTZ R129, R129, UR4, -R206 ;  /* 0x0000000481817c23 */ /* 0x000fe200080108ce */
[----:B------:R-:W-:Y:S01]  /*eb70*/  FSEL R204, R132, -INF , !P5 ;  /* 0xff80000084cc7808 */ /* 0x000fe20006800000 */
[--C-:B------:R-:W-:Y:S01]  /*eb80*/  FFMA.FTZ R101, R101, UR4, -R96.reuse ;  /* 0x0000000465657c23 */ /* 0x100fe20008010860 */
[----:B-1----:R-:W-:Y:S01]  /*eb90*/  FSEL R206, R134, -INF , !P0 ;  /* 0xff80000086ce7808 */ /* 0x002fe20004000000 */
[----:B------:R-:W-:Y:S01]  /*eba0*/  FFMA.FTZ R100, R100, UR4, -R96 ;  /* 0x0000000464647c23 */ /* 0x000fe20008010860 */
[----:B------:R-:W-:Y:S01]  /*ebb0*/  FMUL.FTZ R218, R27, R218 ;  /* 0x000000da1bda7220 */ /* 0x000fe20000410000 */
[----:B------:R1:W-:Y:S01]  /*ebc0*/  MUFU.EX2 R96, R114 ;  /* 0x0000007200607308 */ /* 0x0003e20000000800 */
[----:B------:R-:W-:Y:S01]  /*ebd0*/  FFMA.FTZ R204, R204, UR4, -R123 ;  /* 0x00000004cccc7c23 */ /* 0x000fe2000801087b */
[--C-:B--2---:R-:W-:Y:S01]  /*ebe0*/  FFMA.FTZ R110, R110, UR4, -R207.reuse ;  /* 0x000000046e6e7c23 */ /* 0x104fe200080108cf */
[----:B------:R-:W-:Y:S01]  /*ebf0*/  FFMA.FTZ R118, R118, UR4, -R207 ;  /* 0x0000000476767c23 */ /* 0x000fe200080108cf */
[----:B------:R-:W-:Y:S01]  /*ec00*/  FFMA.FTZ R123, R206, UR4, -R123 ;  /* 0x00000004ce7b7c23 */ /* 0x000fe2000801087b */
[----:B------:R-:W-:Y:S01]  /*ec10*/  FSEL R206, R133, -INF , !P4 ;  /* 0xff80000085ce7808 */ /* 0x000fe20006000000 */
[----:B-1----:R-:W-:Y:S01]  /*ec20*/  FFMA.FTZ R114, -R234, R234, 1 ;  /* 0x3f800000ea727423 */ /* 0x002fe200000101ea */
[----:B----4-:R-:W-:Y:S01]  /*ec30*/  FSEL R207, R135, -INF , !P1 ;  /* 0xff80000087cf7808 */ /* 0x010fe20004800000 */
[----:B---3--:R-:W-:Y:S01]  /*ec40*/  FMUL.FTZ R221, R28, R221 ;  /* 0x000000dd1cdd7220 */ /* 0x008fe20000410000 */
[----:B------:R-:W-:Y:S01]  /*ec50*/  FFMA.FTZ R235, -R235, R235, 1 ;  /* 0x3f800000ebeb7423 */ /* 0x000fe200000101eb */
[----:B------:R-:W-:-:S02]  /*ec60*/  FMUL.FTZ R114, R114, R218 ;  /* 0x000000da72727220 */ /* 0x000fc40000410000 */
[----:B------:R-:W1:Y:S01]  /*ec70*/  SHFL.IDX PT, R218, R14, R9, 0x1f ;  /* 0x00001f090eda7589 */ /* 0x000e6200000e0000 */
[--C-:B------:R-:W-:Y:S01]  /*ec80*/  FFMA.FTZ R206, R206, UR4, -R112.reuse ;  /* 0x00000004cece7c23 */ /* 0x100fe20008010870 */
[----:B------:R-:W-:Y:S01]  /*ec90*/  FFMA.FTZ R207, R207, UR4, -R112 ;  /* 0x00000004cfcf7c23 */ /* 0x000fe20008010870 */
[----:B------:R-:W-:Y:S01]  /*eca0*/  FMUL.FTZ R112, R235, R221 ;  /* 0x000000ddeb707220 */ /* 0x000fe20000410000 */
[--C-:B------:R-:W-:Y:S01]  /*ecb0*/  FADD.FTZ R45, R45, -R217.reuse ;  /* 0x800000d92d2d7221 */ /* 0x100fe20000010000 */
[----:B------:R-:W-:Y:S01]  /*ecc0*/  FADD.FTZ R47, R47, -R217 ;  /* 0x800000d92f2f7221 */ /* 0x000fe20000010000 */
[----:B------:R-:W2:Y:S04]  /*ecd0*/  SHFL.IDX PT, R221, R14, R225, 0x1f ;  /* 0x00001fe10edd7589 */ /* 0x000ea800000e0000 */
[----:B------:R3:W4:Y:S01]  /*ece0*/  LDS R217, [R11+0x400] ;  /* 0x000400000bd97984 */ /* 0x0007220000000800 */
[----:B------:R-:W2:Y:S01]  /*ecf0*/  MUFU.EX2 R32, R32 ;  /* 0x0000002000207308 */ /* 0x000ea20000000800 */
[----:B------:R-:W-:Y:S01]  /*ed00*/  FFMA.FTZ R20, -R20, R20, 1 ;  /* 0x3f80000014147423 */ /* 0x000fe20000010114 */
[----:B------:R-:W-:Y:S01]  /*ed10*/  FMUL.FTZ R224, R18, R224 ;  /* 0x000000e012e07220 */ /* 0x000fe20000410000 */
[C---:B------:R-:W-:Y:S01]  /*ed20*/  VIADD R235, R9.reuse, 0x10 ;  /* 0x0000001009eb7836 */ /* 0x040fe20000000000 */
[----:B------:R-:W-:Y:S01]  /*ed30*/  IADD3 R234, R9, 0x14, RZ ;  /* 0x0000001409ea7810 */ /* 0x000fe20007ffe0ff */
[----:B------:R-:W-:Y:S01]  /*ed40*/  FMUL.FTZ R22, R20, R22 ;  /* 0x0000001614167220 */ /* 0x000fe20000410000 */
[----:B---3--:R-:W-:-:S02]  /*ed50*/  FFMA.FTZ R11, -R170, R170, 1 ;  /* 0x3f800000aa0b7423 */ /* 0x008fc400000101aa */
[----:B------:R-:W3:Y:S01]  /*ed60*/  MUFU.EX2 R30, R30 ;  /* 0x0000001e001e7308 */ /* 0x000ee20000000800 */
[----:B-1----:R-:W-:Y:S01]  /*ed70*/  FADD.FTZ R40, R40, -R218 ;  /* 0x800000da28287221 */ /* 0x002fe20000010000 */
[----:B------:R-:W-:-:S03]  /*ed80*/  FFMA.FTZ R21, -R21, R21, 1 ;  /* 0x3f80000015157423 */ /* 0x000fc60000010115 */
[----:B------:R-:W-:-:S03]  /*ed90*/  FMUL.FTZ R40, R35, R40 ;  /* 0x0000002823287220 */ /* 0x000fc60000410000 */
[----:B------:R1:W4:Y:S01]  /*eda0*/  MUFU.EX2 R10, R121 ;  /* 0x00000079000a7308 */ /* 0x0003220000000800 */
[--C-:B--2---:R-:W-:Y:S01]  /*edb0*/  FADD.FTZ R41, R41, -R221.reuse ;  /* 0x800000dd29297221 */ /* 0x104fe20000010000 */
[----:B------:R-:W-:Y:S01]  /*edc0*/  FMUL.FTZ R227, R17, R227 ;  /* 0x000000e311e37220 */ /* 0x000fe20000410000 */
[----:B------:R-:W-:Y:S01]  /*edd0*/  FMUL.FTZ R20, R211, R224 ;  /* 0x000000e0d3147220 */ /* 0x000fe20000410000 */
[----:B------:R-:W-:Y:S01]  /*ede0*/  FADD.FTZ R43, R43, -R221 ;  /* 0x800000dd2b2b7221 */ /* 0x000fe20000010000 */
[----:B------:R-:W2:Y:S01]  /*edf0*/  SHFL.IDX PT, R224, R14, R235, 0x1f ;  /* 0x00001feb0ee07589 */ /* 0x000ea200000e0000 */
[----:B------:R-:W-:Y:S01]  /*ee00*/  FMUL.FTZ R11, R11, R40 ;  /* 0x000000280b0b7220 */ /* 0x000fe20000410000 */
[----:B------:R-:W-:Y:S02]  /*ee10*/  FFMA.FTZ R40, -R169, R169, 1 ;  /* 0x3f800000a9287423 */ /* 0x000fe400000101a9 */
[----:B-1----:R-:W-:Y:S01]  /*ee20*/  SHFL.IDX PT, R121, R12, R225, 0x1f ;  /* 0x00001fe10c797589 */ /* 0x002fe200000e0000 */
[----:B------:R-:W-:-:S03]  /*ee30*/  FMUL.FTZ R221, R15, R41 ;  /* 0x000000290fdd7220 */ /* 0x000fc60000410000 */
[----:B------:R-:W1:Y:S01]  /*ee40*/  SHFL.IDX PT, R225, R14, R234, 0x1f ;  /* 0x00001fea0ee17589 */ /* 0x000e6200000e0000 */
[----:B------:R-:W-:Y:S01]  /*ee50*/  FMUL.FTZ R21, R21, R227 ;  /* 0x000000e315157220 */ /* 0x000fe20000410000 */
[--C-:B------:R-:W-:Y:S01]  /*ee60*/  FADD.FTZ R44, R44, -R222.reuse ;  /* 0x800000de2c2c7221 */ /* 0x100fe20000010000 */
[----:B------:R-:W-:Y:S01]  /*ee70*/  FADD.FTZ R46, R46, -R222 ;  /* 0x800000de2e2e7221 */ /* 0x000fe20000010000 */
[----:B------:R-:W-:Y:S01]  /*ee80*/  FMUL.FTZ R227, R32, R220 ;  /* 0x000000dc20e37220 */ /* 0x000fe20000410000 */
[----:B------:R-:W-:Y:S01]  /*ee90*/  FMUL.FTZ R222, R37, R43 ;  /* 0x0000002b25de7220 */ /* 0x000fe20000410000 */
[----:B------:R-:W1:Y:S01]  /*eea0*/  SHFL.IDX PT, R220, R14, R229, 0x1f ;  /* 0x00001fe50edc7589 */ /* 0x000e6200000e0000 */
[----:B------:R-:W-:Y:S01]  /*eeb0*/  FMUL.FTZ R43, R40, R221 ;  /* 0x000000dd282b7220 */ /* 0x000fe20000410000 */
[----:B------:R-:W-:Y:S01]  /*eec0*/  FFMA.FTZ R40, -R23, R23, 1 ;  /* 0x3f80000017287423 */ /* 0x000fe20000010117 */
[----:B------:R-:W-:Y:S01]  /*eed0*/  FFMA.FTZ R23, -R88, R88, 1 ;  /* 0x3f80000058177423 */ /* 0x000fe20000010158 */
[----:B------:R-:W-:Y:S01]  /*eee0*/  FMUL.FTZ R46, R39, R46 ;  /* 0x0000002e272e7220 */ /* 0x000fe20000410000 */
[--C-:B------:R-:W-:Y:S01]  /*eef0*/  FFMA.FTZ R105, R105, UR4, -R97.reuse ;  /* 0x0000000469697c23 */ /* 0x100fe20008010861 */
[----:B------:R-:W-:Y:S01]  /*ef00*/  FFMA.FTZ R104, R104, UR4, -R97 ;  /* 0x0000000468687c23 */ /* 0x000fe20008010861 */
[----:B---3--:R-:W-:Y:S01]  /*ef10*/  FMUL.FTZ R223, R30, R223 ;  /* 0x000000df1edf7220 */ /* 0x008fe20000410000 */
[----:B------:R3:W1:Y:S01]  /*ef20*/  MUFU.EX2 R97, R109 ;  /* 0x0000006d00617308 */ /* 0x0006620000000800 */
[----:B------:R-:W-:Y:S01]  /*ef30*/  FMUL.FTZ R23, R23, R46 ;  /* 0x0000002e17177220 */ /* 0x000fe20000410000 */
[----:B------:R-:W-:-:S02]  /*ef40*/  FFMA.FTZ R46, -R92, R92, 1 ;  /* 0x3f8000005c2e7423 */ /* 0x000fc4000001015c */
[----:B----4-:R-:W4:Y:S04]  /*ef50*/  SHFL.IDX PT, R92, R217, R233, 0x1f ;  /* 0x00001fe9d95c7589 */ /* 0x010f2800000e0000 */
[----:B------:R-:W4:Y:S01]  /*ef60*/  MUFU.EX2 R36, R36 ;  /* 0x0000002400247308 */ /* 0x000f220000000800 */
[----:B------:R-:W-:Y:S02]  /*ef70*/  FMUL.FTZ R209, R209, R223 ;  /* 0x000000dfd1d17220 */ /* 0x000fe40000410000 */
[----:B------:R-:W4:Y:S01]  /*ef80*/  SHFL.IDX PT, R223, R14, R230, 0x1f ;  /* 0x00001fe60edf7589 */ /* 0x000f2200000e0000 */
[----:B------:R-:W-:-:S03]  /*ef90*/  FMUL.FTZ R45, R94, R45 ;  /* 0x0000002d5e2d7220 */ /* 0x000fc60000410000 */
[----:B---3--:R3:W-:Y:S01]  /*efa0*/  SHFL.IDX PT, R109, R12, R226, 0x1f ;  /* 0x00001fe20c6d7589 */ /* 0x0087e200000e0000 */
[----:B------:R-:W-:Y:S01]  /*efb0*/  FFMA.FTZ R211, -R200, R200, 1 ;  /* 0x3f800000c8d37423 */ /* 0x000fe200000101c8 */
[----:B------:R-:W-:Y:S01]  /*efc0*/  FMUL.FTZ R228, R19, R228 ;  /* 0x000000e413e47220 */ /* 0x000fe20000410000 */
[----:B--2---:R-:W-:Y:S01]  /*efd0*/  FADD.FTZ R48, R48, -R224 ;  /* 0x800000e030307221 */ /* 0x004fe20000010000 */
[----:B-1----:R-:W-:Y:S01]  /*efe0*/  FADD.FTZ R49, R49, -R225 ;  /* 0x800000e131317221 */ /* 0x002fe20000010000 */
[----:B------:R-:W-:Y:S01]  /*eff0*/  FADD.FTZ R42, R42, -R218 ;  /* 0x800000da2a2a7221 */ /* 0x000fe20000010000 */
[----:B---3--:R-:W-:Y:S01]  /*f000*/  FFMA.FTZ R226, -R203, R203, 1 ;  /* 0x3f800000cbe27423 */ /* 0x008fe200000101cb */
[----:B------:R-:W-:Y:S01]  /*f010*/  FMUL.FTZ R45, R40, R45 ;  /* 0x0000002d282d7220 */ /* 0x000fe20000410000 */
[----:B------:R-:W-:Y:S01]  /*f020*/  FFMA.FTZ R89, -R89, R89, 1 ;  /* 0x3f80000059597423 */ /* 0x000fe20000010159 */
[----:B------:R-:W-:Y:S01]  /*f030*/  FMUL.FTZ R47, R10, R47 ;  /* 0x0000002f0a2f7220 */ /* 0x000fe20000410000 */
[----:B------:R-:W-:Y:S01]  /*f040*/  FMUL.FTZ R14, R226, R227 ;  /* 0x000000e3e20e7220 */ /* 0x000fe20000410000 */
[----:B------:R-:W-:-:S02]  /*f050*/  VIADD R227, R9, 0x4 ;  /* 0x0000000409e37836 */ /* 0x000fc40000000000 */
[----:B------:R-:W-:Y:S01]  /*f060*/  FMUL.FTZ R211, R211, R228 ;  /* 0x000000e4d3d37220 */ /* 0x000fe20000410000 */
[----:B------:R-:W-:Y:S01]  /*f070*/  FFMA.FTZ R90, -R90, R90, 1 ;  /* 0x3f8000005a5a7423 */ /* 0x000fe2000001015a */
[----:B------:R-:W-:Y:S01]  /*f080*/  FMUL.FTZ R48, R95, R48 ;  /* 0x000000305f307220 */ /* 0x000fe20000410000 */
[----:B------:R-:W-:Y:S01]  /*f090*/  FMUL.FTZ R40, R97, R49 ;  /* 0x0000003161287220 */ /* 0x000fe20000410000 */
[--C-:B------:R-:W-:Y:S01]  /*f0a0*/  FADD.FTZ R53, R53, -R220.reuse ;  /* 0x800000dc35357221 */ /* 0x100fe20000010000 */
[----:B------:R-:W-:Y:S01]  /*f0b0*/  FADD.FTZ R55, R55, -R220 ;  /* 0x800000dc37377221 */ /* 0x000fe20000010000 */
[----:B------:R-:W-:Y:S01]  /*f0c0*/  FFMA.FTZ R91, -R91, R91, 1 ;  /* 0x3f8000005b5b7423 */ /* 0x000fe2000001015b */
[----:B------:R-:W-:Y:S01]  /*f0d0*/  IADD3 R228, R9, 0x8, RZ ;  /* 0x0000000809e47810 */ /* 0x000fe20007ffe0ff */
[----:B------:R-:W-:Y:S01]  /*f0e0*/  FFMA.FTZ R218, -R168, R168, 1 ;  /* 0x3f800000a8da7423 */ /* 0x000fe200000101a8 */
[----:B----4-:R-:W-:Y:S01]  /*f0f0*/  FMUL.FTZ R220, R36, R42 ;  /* 0x0000002a24dc7220 */ /* 0x010fe20000410000 */
[----:B------:R-:W-:Y:S01]  /*f100*/  FMUL.FTZ R49, R89, R47 ;  /* 0x0000002f59317220 */ /* 0x000fe20000410000 */
[----:B------:R-:W1:Y:S01]  /*f110*/  SHFL.IDX PT, R88, R217, R227, 0x1f ;  /* 0x00001fe3d9587589 */ /* 0x000e6200000e0000 */
[----:B------:R-:W-:Y:S01]  /*f120*/  FADD.FTZ R51, R51, -R225 ;  /* 0x800000e133337221 */ /* 0x000fe20000010000 */
[----:B------:R-:W-:Y:S01]  /*f130*/  FMUL.FTZ R47, R90, R48 ;  /* 0x000000305a2f7220 */ /* 0x000fe20000410000 */
[----:B------:R-:W-:Y:S01]  /*f140*/  FMUL.FTZ R48, R91, R40 ;  /* 0x000000285b307220 */ /* 0x000fe20000410000 */
[----:B------:R-:W2:Y:S01]  /*f150*/  MUFU.EX2 R107, R107 ;  /* 0x0000006b006b7308 */ /* 0x000ea20000000800 */
[----:B------:R-:W-:Y:S01]  /*f160*/  FMUL.FTZ R41, R218, R220 ;  /* 0x000000dcda297220 */ /* 0x000fe20000410000 */
[----:B------:R-:W3:Y:S01]  /*f170*/  SHFL.IDX PT, R40, R217, R228, 0x1f ;  /* 0x00001fe4d9287589 */ /* 0x000ee200000e0000 */
[----:B------:R-:W-:Y:S01]  /*f180*/  FFMA.FTZ R218, -R166, R166, 1 ;  /* 0x3f800000a6da7423 */ /* 0x000fe200000101a6 */
[----:B------:R-:W-:Y:S01]  /*f190*/  FFMA.FTZ R90, -R165, R165, 1 ;  /* 0x3f800000a55a7423 */ /* 0x000fe200000101a5 */
[----:B------:R-:W-:Y:S01]  /*f1a0*/  FMUL.FTZ R44, R38, R44 ;  /* 0x0000002c262c7220 */ /* 0x000fe20000410000 */
[----:B------:R-:W-:-:S02]  /*f1b0*/  FMUL.FTZ R51, R98, R51 ;  /* 0x0000003362337220 */ /* 0x000fc40000410000 */
[----:B------:R-:W4:Y:S01]  /*f1c0*/  MUFU.EX2 R205, R205 ;  /* 0x000000cd00cd7308 */ /* 0x000f220000000800 */
[----:B------:R-:W-:Y:S01]  /*f1d0*/  FADD.FTZ R50, R50, -R224 ;  /* 0x800000e032327221 */ /* 0x000fe20000010000 */
[--C-:B------:R-:W-:Y:S01]  /*f1e0*/  FADD.FTZ R61, R61, -R92.reuse ;  /* 0x8000005c3d3d7221 */ /* 0x100fe20000010000 */
[----:B------:R-:W-:Y:S01]  /*f1f0*/  FADD.FTZ R92, R63, -R92 ;  /* 0x8000005c3f5c7221 */ /* 0x000fe20000010000 */
[----:B------:R-:W-:Y:S01]  /*f200*/  FMUL.FTZ R44, R218, R44 ;  /* 0x0000002cda2c7220 */ /* 0x000fe20000410000 */
[----:B------:R-:W-:Y:S03]  /*f210*/  LDS R63, [R13+0x400] ;  /* 0x000400000d3f7984 */ /* 0x000fe60000000800 */
[----:B------:R-:W1:Y:S01]  /*f220*/  MUFU.EX2 R122, R122 ;  /* 0x0000007a007a7308 */ /* 0x000e620000000800 */
[----:B------:R-:W-:Y:S01]  /*f230*/  FMUL.FTZ R51, R90, R51 ;  /* 0x000000335a337220 */ /* 0x000fe20000410000 */
[----:B------:R-:W-:Y:S01]  /*f240*/  FMUL.FTZ R50, R96, R50 ;  /* 0x0000003260327220 */ /* 0x000fe20000410000 */
[----:B------:R-:W-:Y:S01]  /*f250*/  SHFL.IDX PT, R89, R217, R9, 0x1f ;  /* 0x00001f09d9597589 */ /* 0x000fe200000e0000 */
[----:B------:R-:W-:-:S03]  /*f260*/  FADD.FTZ R52, R52, -R223 ;  /* 0x800000df34347221 */ /* 0x000fc60000010000 */
[----:B------:R-:W3:Y:S01]  /*f270*/  SHFL.IDX PT, R218, R217, R235, 0x1f ;  /* 0x00001febd9da7589 */ /* 0x000ee200000e0000 */
[----:B------:R-:W3:Y:S03]  /*f280*/  MUFU.EX2 R119, R119 ;  /* 0x0000007700777308 */ /* 0x000ee60000000800 */
[----:B------:R-:W-:Y:S04]  /*f290*/  SHFL.IDX PT, R91, R217, R234, 0x1f ;  /* 0x00001fead95b7589 */ /* 0x000fe800000e0000 */
[----:B------:R-:W-:Y:S01]  /*f2a0*/  SHFL.IDX PT, R90, R217, R230, 0x1f ;  /* 0x00001fe6d95a7589 */ /* 0x000fe200000e0000 */
[----:B------:R-:W-:-:S03]  /*f2b0*/  FMUL.FTZ R46, R46, R50 ;  /* 0x000000322e2e7220 */ /* 0x000fc60000410000 */
[----:B------:R-:W3:Y:S01]  /*f2c0*/  SHFL.IDX PT, R217, R217, R229, 0x1f ;  /* 0x00001fe5d9d97589 */ /* 0x000ee200000e0000 */
[----:B------:R-:W-:Y:S01]  /*f2d0*/  FFMA.FTZ R50, -R164, R164, 1 ;  /* 0x3f800000a4327423 */ /* 0x000fe200000101a4 */
[----:B------:R-:W-:Y:S01]  /*f2e0*/  FMUL.FTZ R52, R99, R52 ;  /* 0x0000003463347220 */ /* 0x000fe20000410000 */
[----:B------:R-:W3:Y:S01]  /*f2f0*/  MUFU.EX2 R120, R120 ;  /* 0x0000007800787308 */ /* 0x000ee20000000800 */
[----:B------:R-:W-:Y:S01]  /*f300*/  FADD.FTZ R54, R54, -R223 ;  /* 0x800000df36367221 */ /* 0x000fe20000010000 */
[----:B------:R-:W-:Y:S01]  /*f310*/  FFMA.FTZ R93, -R93, R93, 1 ;  /* 0x3f8000005d5d7423 */ /* 0x000fe2000001015d */
[----:B------:R-:W-:Y:S01]  /*f320*/  FMUL.FTZ R50, R50, R52 ;  /* 0x0000003432327220 */ /* 0x000fe20000410000 */
[----:B------:R-:W-:Y:S01]  /*f330*/  FFMA.FTZ R52, -R162, R162, 1 ;  /* 0x3f800000a2347423 */ /* 0x000fe200000101a2 */
[----:B--2---:R-:W-:Y:S01]  /*f340*/  FMUL.FTZ R54, R107, R54 ;  /* 0x000000366b367220 */ /* 0x004fe20000410000 */
[----:B------:R-:W-:Y:S02]  /*f350*/  FFMA.FTZ R220, -R163, R163, 1 ;  /* 0x3f800000a3dc7423 */ /* 0x000fe400000101a3 */
[----:B------:R-:W2:Y:S01]  /*f360*/  MUFU.EX2 R124, R124 ;  /* 0x0000007c007c7308 */ /* 0x000ea20000000800 */
[----:B----4-:R-:W-:Y:S01]  /*f370*/  FMUL.FTZ R53, R205, R53 ;  /* 0x00000035cd357220 */ /* 0x010fe20000410000 */
[----:B-1----:R-:W-:Y:S01]  /*f380*/  FMUL.FTZ R55, R122, R55 ;  /* 0x000000377a377220 */ /* 0x002fe20000410000 */
[----:B------:R-:W-:Y:S01]  /*f390*/  FMUL.FTZ R52, R52, R54 ;  /* 0x0000003634347220 */ /* 0x000fe20000410000 */
[----:B------:R-:W-:-:S04]  /*f3a0*/  FADD.FTZ R57, R57, -R88 ;  /* 0x8000005839397221 */ /* 0x000fc80000010000 */
[----:B------:R-:W1:Y:S01]  /*f3b0*/  MUFU.EX2 R26, R26 ;  /* 0x0000001a001a7308 */ /* 0x000e620000000800 */
[----:B------:R-:W-:Y:S01]  /*f3c0*/  FMUL.FTZ R54, R220, R53 ;  /* 0x00000035dc367220 */ /* 0x000fe20000410000 */
[----:B------:R-:W-:-:S06]  /*f3d0*/  FMUL.FTZ R53, R93, R55 ;  /* 0x000000375d357220 */ /* 0x000fcc0000410000 */
[----:B------:R-:W4:Y:S01]  /*f3e0*/  MUFU.EX2 R111, R111 ;  /* 0x0000006f006f7308 */ /* 0x000f220000000800 */
[----:B---3--:R-:W-:-:S07]  /*f3f0*/  FADD.FTZ R55, R60, -R40 ;  /* 0x800000283c377221 */ /* 0x008fce0000010000 */
[----:B------:R-:W3:Y:S01]  /*f400*/  MUFU.TANH R138, R138 ;  /* 0x0000008a008a7308 */ /* 0x000ee20000002400 */
[----:B------:R-:W-:-:S07]  /*f410*/  FFMA.FTZ R60, -R160, R160, 1 ;  /* 0x3f800000a03c7423 */ /* 0x000fce00000101a0 */
[----:B------:R-:W3:Y:S01]  /*f420*/  MUFU.EX2 R100, R100 ;  /* 0x0000006400647308 */ /* 0x000ee20000000800 */
[----:B------:R-:W-:-:S07]  /*f430*/  FMUL.FTZ R57, R119, R57 ;  /* 0x0000003977397220 */ /* 0x000fce0000410000 */
[----:B------:R-:W3:Y:S08]  /*f440*/  MUFU.EX2 R106, R106 ;  /* 0x0000006a006a7308 */ /* 0x000ef00000000800 */
[----:B------:R-:W3:Y:S08]  /*f450*/  MUFU.EX2 R25, R25 ;  /* 0x0000001900197308 */ /* 0x000ef00000000800 */
[----:B------:R-:W3:Y:S01]  /*f460*/  MUFU.EX2 R102, R102 ;  /* 0x0000006600667308 */ /* 0x000ee20000000800 */
[----:B------:R-:W-:-:S07]  /*f470*/  FADD.FTZ R59, R59, -R88 ;  /* 0x800000583b3b7221 */ /* 0x000fce0000010000 */
[----:B------:R-:W3:Y:S01]  /*f480*/  MUFU.EX2 R116, R116 ;  /* 0x0000007400747308 */ /* 0x000ee20000000800 */
[----:B------:R-:W-:-:S07]  /*f490*/  FMUL.FTZ R60, R60, R57 ;  /* 0x000000393c3c7220 */ /* 0x000fce0000410000 */
[----:B------:R-:W3:Y:S01]  /*f4a0*/  MUFU.EX2 R104, R104 ;  /* 0x0000006800687308 */ /* 0x000ee20000000800 */
[----:B------:R-:W-:-:S07]  /*f4b0*/  FADD.FTZ R40, R62, -R40 ;  /* 0x800000283e287221 */ /* 0x000fce0000010000 */
[----:B------:R-:W3:Y:S01]  /*f4c0*/  MUFU.EX2 R101, R101 ;  /* 0x0000006500657308 */ /* 0x000ee20000000800 */
[----:B------:R-:W-:Y:S01]  /*f4d0*/  FFMA.FTZ R57, -R157, R157, 1 ;  /* 0x3f8000009d397423 */ /* 0x000fe2000001019d */
[----:B------:R-:W-:Y:S01]  /*f4e0*/  FMUL.FTZ R55, R120, R55 ;  /* 0x0000003778377220 */ /* 0x000fe20000410000 */
[----:B------:R-:W-:Y:S01]  /*f4f0*/  FADD.FTZ R66, R66, -R218 ;  /* 0x800000da42427221 */ /* 0x000fe20000010000 */
[----:B------:R-:W-:Y:S01]  /*f500*/  FADD.FTZ R58, R58, -R89 ;  /* 0x800000593a3a7221 */ /* 0x000fe20000010000 */
[--C-:B------:R-:W-:Y:S01]  /*f510*/  FADD.FTZ R88, R69, -R217.reuse ;  /* 0x800000d945587221 */ /* 0x100fe20000010000 */
[----:B------:R-:W-:Y:S01]  /*f520*/  FADD.FTZ R217, R71, -R217 ;  /* 0x800000d947d97221 */ /* 0x000fe20000010000 */
[----:B------:R-:W-:Y:S01]  /*f530*/  FFMA.FTZ R69, -R158, R158, 1 ;  /* 0x3f8000009e457423 */ /* 0x000fe2000001019e */
[----:B--2---:R-:W-:Y:S01]  /*f540*/  FMUL.FTZ R59, R124, R59 ;  /* 0x0000003b7c3b7220 */ /* 0x004fe20000410000 */
[--C-:B------:R-:W-:Y:S01]  /*f550*/  FFMA.FTZ R108, R108, UR4, -R121.reuse ;  /* 0x000000046c6c7c23 */ /* 0x100fe20008010879 */
[----:B------:R-:W-:Y:S01]  /*f560*/  FFMA.FTZ R137, R137, UR4, -R121 ;  /* 0x0000000489897c23 */ /* 0x000fe20008010879 */
[----:B------:R-:W-:Y:S01]  /*f570*/  FFMA.FTZ R12, -R237, R237, 1 ;  /* 0x3f800000ed0c7423 */ /* 0x000fe200000101ed */
[----:B-1----:R-:W-:Y:S01]  /*f580*/  FMUL.FTZ R212, R26, R212 ;  /* 0x000000d41ad47220 */ /* 0x002fe20000410000 */
[--C-:B------:R-:W-:Y:S01]  /*f590*/  FFMA.FTZ R130, R130, UR4, -R109.reuse ;  /* 0x0000000482827c23 */ /* 0x100fe2000801086d */
[----:B------:R-:W-:Y:S01]  /*f5a0*/  FFMA.FTZ R136, R136, UR4, -R109 ;  /* 0x0000000488887c23 */ /* 0x000fe2000801086d */
[----:B------:R-:W-:Y:S01]  /*f5b0*/  FADD.FTZ R65, R65, -R91 ;  /* 0x8000005b41417221 */ /* 0x000fe20000010000 */
[----:B------:R-:W-:Y:S01]  /*f5c0*/  FFMA.FTZ R71, -R155, R155, 1 ;  /* 0x3f8000009b477423 */ /* 0x000fe2000001019b */
[----:B----4-:R-:W-:Y:S01]  /*f5d0*/  FMUL.FTZ R40, R111, R40 ;  /* 0x000000286f287220 */ /* 0x010fe20000410000 */
[----:B------:R-:W-:Y:S01]  /*f5e0*/  FMUL.FTZ R57, R57, R55 ;  /* 0x0000003739397220 */ /* 0x000fe20000410000 */
[----:B---3--:R-:W-:Y:S01]  /*f5f0*/  FSEL R109, R138, -INF , !P3 ;  /* 0xff8000008a6d7808 */ /* 0x008fe20005800000 */
[----:B------:R-:W-:Y:S01]  /*f600*/  FADD.FTZ R62, R68, -R90 ;  /* 0x8000005a443e7221 */ /* 0x000fe20000010000 */
[----:B------:R-:W-:Y:S01]  /*f610*/  FSEL R121, R128, -INF , !P2 ;  /* 0xff80000080797808 */ /* 0x000fe20005000000 */
[----:B------:R-:W-:Y:S01]  /*f620*/  FFMA.FTZ R55, -R151, R151, 1 ;  /* 0x3f80000097377423 */ /* 0x000fe20000010197 */
[----:B------:R-:W-:Y:S01]  /*f630*/  FMUL.FTZ R66, R100, R66 ;  /* 0x0000004264427220 */ /* 0x000fe20000410000 */
        /* <DEDUP_REMOVED lines=20> */
[----:B------:R-:W1:Y:S01]  /*f780*/  MUFU.EX2 R117, R117 ;  /* 0x0000007500757308 */ /* 0x000e620000000800 */
[----:B------:R-:W2:Y:S01]  /*f790*/  LDL.LU R200, [R1+0x128] ;  /* 0x0001280001c87983 */ /* 0x000ea20000300800 */
[----:B------:R-:W-:Y:S01]  /*f7a0*/  FFMA.FTZ R13, -R154, R154, 1 ;  /* 0x3f8000009a0d7423 */ /* 0x000fe2000001019a */
[----:B------:R-:W-:Y:S01]  /*f7b0*/  FFMA.FTZ R216, -R202, R202, 1 ;  /* 0x3f800000cad87423 */ /* 0x000fe200000101ca */
[----:B------:R-:W-:Y:S01]  /*f7c0*/  FMUL.FTZ R212, R212, R215 ;  /* 0x000000d7d4d47220 */ /* 0x000fe20000410000 */
[----:B------:R-:W2:Y:S01]  /*f7d0*/  LDL.LU R201, [R1+0x124] ;  /* 0x0001240001c97983 */ /* 0x000ea20000300800 */
[----:B------:R-:W-:Y:S01]  /*f7e0*/  FFMA.FTZ R215, -R171, R171, 1 ;  /* 0x3f800000abd77423 */ /* 0x000fe200000101ab */
[----:B------:R-:W-:Y:S01]  /*f7f0*/  FMUL.FTZ R64, R40, R64 ;  /* 0x0000004028407220 */ /* 0x000fe20000410000 */
[----:B------:R-:W-:Y:S01]  /*f800*/  FMUL.FTZ R66, R66, R62 ;  /* 0x0000003e42427220 */ /* 0x000fe20000410000 */
[----:B------:R-:W2:Y:S01]  /*f810*/  LDL.LU R202, [R1+0x120] ;  /* 0x0001200001ca7983 */ /* 0x000ea20000300800 */
[----:B------:R-:W3:Y:S01]  /*f820*/  MUFU.EX2 R105, R105 ;  /* 0x0000006900697308 */ /* 0x000ee20000000800 */
[----:B------:R-:W-:Y:S01]  /*f830*/  FADD.FTZ R56, R56, -R89 ;  /* 0x8000005938387221 */ /* 0x000fe20000010000 */
[----:B------:R-:W-:Y:S01]  /*f840*/  FADD.FTZ R67, R67, -R91 ;  /* 0x8000005b43437221 */ /* 0x000fe20000010000 */
[----:B------:R-:W2:Y:S01]  /*f850*/  LDL.LU R203, [R1+0x11c] ;  /* 0x00011c0001cb7983 */ /* 0x000ea20000300800 */
[----:B------:R-:W-:-:S03]  /*f860*/  FMUL.FTZ R13, R13, R92 ;  /* 0x0000005c0d0d7220 */ /* 0x000fc60000410000 */
[----:B------:R4:W5:Y:S01]  /*f870*/  LDL.LU R171, [R1+0x118] ;  /* 0x0001180001ab7983 */ /* 0x0009620000300800 */
[----:B------:R-:W4:Y:S03]  /*f880*/  MUFU.EX2 R115, R115 ;  /* 0x0000007300737308 */ /* 0x000f260000000800 */
[----:B------:R-:W4:Y:S01]  /*f890*/  SHFL.IDX PT, R40, R63, R227, 0x1f ;  /* 0x00001fe33f287589 */ /* 0x000f2200000e0000 */
[----:B------:R-:W-:-:S03]  /*f8a0*/  FFMA.FTZ R42, -R167, R167, 1 ;  /* 0x3f800000a72a7423 */ /* 0x000fc600000101a7 */
        /* <DEDUP_REMOVED lines=11> */
[----:B------:R1:W5:Y:S04]  /*f960*/  LDL.LU R167, [R1+0x108] ;  /* 0x0001080001a77983 */ /* 0x0003680000300800 */
[----:B------:R1:W5:Y:S01]  /*f970*/  LDL.LU R166, [R1+0x104] ;  /* 0x0001040001a67983 */ /* 0x0003620000300800 */
[----:B------:R-:W4:Y:S03]  /*f980*/  MUFU.EX2 R125, R125 ;  /* 0x0000007d007d7308 */ /* 0x000f260000000800 */
[----:B------:R1:W5:Y:S01]  /*f990*/  LDL.LU R165, [R1+0x100] ;  /* 0x0001000001a57983 */ /* 0x0003620000300800 */
[----:B------:R-:W-:-:S03]  /*f9a0*/  FFMA.FTZ R68, -R161, R161, 1 ;  /* 0x3f800000a1447423 */ /* 0x000fc600000101a1 */
[----:B------:R1:W5:Y:S01]  /*f9b0*/  LDL.LU R164, [R1+0xfc] ;  /* 0x0000fc0001a47983 */ /* 0x0003620000300800 */
[----:B------:R-:W4:Y:S03]  /*f9c0*/  MUFU.EX2 R118, R118 ;  /* 0x0000007600767308 */ /* 0x000f260000000800 */
[----:B------:R1:W5:Y:S04]  /*f9d0*/  LDL.LU R163, [R1+0xf8] ;  /* 0x0000f80001a37983 */ /* 0x0003680000300800 */
[----:B------:R2:W5:Y:S01]  /*f9e0*/  LDL.LU R162, [R1+0xf4] ;  /* 0x0000f40001a27983 */ /* 0x0005620000300800 */
[----:B------:R-:W4:Y:S03]  /*f9f0*/  MUFU.EX2 R137, R137 ;  /* 0x0000008900897308 */ /* 0x000f260000000800 */
[----:B------:R2:W5:Y:S01]  /*fa00*/  LDL.LU R161, [R1+0xf0] ;  /* 0x0000f00001a17983 */ /* 0x0005620000300800 */
[----:B------:R-:W-:Y:S01]  /*fa10*/  FADD.FTZ R90, R70, -R90 ;  /* 0x8000005a465a7221 */ /* 0x000fe20000010000 */
[----:B-1----:R-:W-:-:S02]  /*fa20*/  FMUL.FTZ R56, R117, R56 ;  /* 0x0000003875387220 */ /* 0x002fc40000410000 */
[----:B------:R1:W5:Y:S01]  /*fa30*/  LDL.LU R160, [R1+0xec] ;  /* 0x0000ec0001a07983 */ /* 0x0003620000300800 */
[----:B------:R-:W-:-:S03]  /*fa40*/  FFMA.FTZ R70, -R156, R156, 1 ;  /* 0x3f8000009c467423 */ /* 0x000fc6000001019c */
[----:B------:R1:W5:Y:S04]  /*fa50*/  LDL.LU R159, [R1+0xe8] ;  /* 0x0000e800019f7983 */ /* 0x0003680000300800 */
[----:B------:R1:W5:Y:S01]  /*fa60*/  LDL.LU R158, [R1+0xe4] ;  /* 0x0000e400019e7983 */ /* 0x0003620000300800 */
[----:B------:R-:W-:-:S03]  /*fa70*/  FMUL.FTZ R68, R68, R56 ;  /* 0x0000003844447220 */ /* 0x000fc60000410000 */
[----:B------:R1:W5:Y:S01]  /*fa80*/  LDL.LU R157, [R1+0xe0] ;  /* 0x0000e000019d7983 */ /* 0x0003620000300800 */
[----:B---3--:R-:W-:-:S03]  /*fa90*/  FMUL.FTZ R61, R105, R61 ;  /* 0x0000003d693d7220 */ /* 0x008fc60000410000 */
[----:B------:R1:W5:Y:S01]  /*faa0*/  LDL.LU R156, [R1+0xdc] ;  /* 0x0000dc00019c7983 */ /* 0x0003620000300800 */
[----:B------:R-:W-:Y:S01]  /*fab0*/  FFMA.FTZ R56, -R152, R152, 1 ;  /* 0x3f80000098387423 */ /* 0x000fe20000010198 */
[----:B------:R-:W-:Y:S02]  /*fac0*/  FFMA.FTZ R55, -R149, R149, 1 ;  /* 0x3f80000095377423 */ /* 0x000fe40000010195 */
[----:B------:R1:W5:Y:S01]  /*fad0*/  LDL.LU R155, [R1+0xd8] ;  /* 0x0000d800019b7983 */ /* 0x0003620000300800 */
[----:B----4-:R-:W-:-:S03]  /*fae0*/  FMUL.FTZ R67, R115, R67 ;  /* 0x0000004373437220 */ /* 0x010fc60000410000 */
        /* <DEDUP_REMOVED lines=22> */
[----:B------:R-:W-:Y:S01]  /*fc50*/  FMUL.FTZ R90, R125, R90 ;  /* 0x0000005a7d5a7220 */ /* 0x000fe20000410000 */
        /* <DEDUP_REMOVED lines=34> */
[----:B------:R-:W3:Y:S01]  /*fe80*/  LDL R220, [R1+0x70] ;  /* 0x0000700001dc7983 */ /* 0x000ee20000100800 */
[----:B------:R-:W4:Y:S08]  /*fe90*/  MUFU.EX2 R126, R126 ;  /* 0x0000007e007e7308 */ /* 0x000f300000000800 */
        /* <DEDUP_REMOVED lines=8> */
[----:B------:R-:W-:-:S07]  /*ff20*/  FADD.FTZ R82, R82, -R218 ;  /* 0x800000da52527221 */ /* 0x000fce0000010000 */
[----:B------:R-:W1:Y:S08]  /*ff30*/  MUFU.EX2 R131, R131 ;  /* 0x0000008300837308 */ /* 0x000e700000000800 */
[----:B------:R-:W1:Y:S08]  /*ff40*/  MUFU.EX2 R108, R108 ;  /* 0x0000006c006c7308 */ /* 0x000e700000000800 */
[----:B------:R-:W2:Y:S08]  /*ff50*/  MUFU.EX2 R130, R130 ;  /* 0x0000008200827308 */ /* 0x000eb00000000800 */
[----:B------:R-:W2:Y:S08]  /*ff60*/  MUFU.EX2 R109, R109 ;  /* 0x0000006d006d7308 */ /* 0x000eb00000000800 */
[----:B------:R-:W2:Y:S08]  /*ff70*/  MUFU.EX2 R121, R121 ;  /* 0x0000007900797308 */ /* 0x000eb00000000800 */
[----:B------:R-:W2:Y:S08]  /*ff80*/  MUFU.EX2 R129, R129 ;  /* 0x0000008100817308 */ /* 0x000eb00000000800 */
[----:B------:R-:W2:Y:S08]  /*ff90*/  MUFU.EX2 R127, R127 ;  /* 0x0000007f007f7308 */ /* 0x000eb00000000800 */
[----:B------:R-:W2:Y:S01]  /*ffa0*/  MUFU.EX2 R139, R139 ;  /* 0x0000008b008b7308 */ /* 0x000ea20000000800 */
[----:B----4-:R-:W-:Y:S01]  /*ffb0*/  FMUL.FTZ R76, R126, R76 ;  /* 0x0000004c7e4c7220 */ /* 0x010fe20000410000 */
[----:B-1----:R-:W-:Y:S01]  /*ffc0*/  FMUL.FTZ R72, R113, R72 ;  /* 0x0000004871487220 */ /* 0x002fe20000410000 */
        /* <DEDUP_REMOVED lines=162> */
[----:B--2---:R-:W-:-:S05]  /*109f0*/  IMAD R10, R0, 0x800, R12 ;  /* 0x00000800000a7824 */ /* 0x004fca00078e020c */
        /* <DEDUP_REMOVED lines=65> */
.L_x_1414:
        /* <DEDUP_REMOVED lines=70> */
.L_x_1415:
        /* <DEDUP_REMOVED lines=12> */
.L_x_1405:
        /* <DEDUP_REMOVED lines=34> */
.L_x_1373:
[----:B------:R-:W-:Y:S05]  /*11550*/  @P0 BRA `(.L_x_1371) ;  /* 0x0000003000580947 */ /* 0x000fea0003800000 */
[----:B------:R-:W2:Y:S01]  /*11560*/  S2UR UR8, SR_CTAID.Y ;  /* 0x00000000000879c3 */ /* 0x000ea20000002600 */
[----:B------:R-:W3:Y:S01]  /*11570*/  S2R R14, SR_TID.X ;  /* 0x00000000000e7919 */ /* 0x000ee20000002100 */
[----:B------:R-:W-:Y:S01]  /*11580*/  ULDC UR4, c[0x0][0x850] ;  /* 0x0002140000047ab9 */ /* 0x000fe20000000800 */
[----:B------:R-:W-:Y:S01]  /*11590*/  ULDC.64 UR12, c[0x0][0x818] ;  /* 0x00020600000c7ab9 */ /* 0x000fe20000000a00 */
[----:B------:R-:W-:Y:S01]  /*115a0*/  UISETP.NE.AND UP0, UPT, UR4, 0x1, UPT ;  /* 0x000000010400788c */ /* 0x000fe2000bf05270 */
[----:B------:R-:W4:Y:S01]  /*115b0*/  S2R R4, SR_CgaCtaId ;  /* 0x0000000000047919 */ /* 0x000f220000008800 */
[----:B------:R-:W-:Y:S02]  /*115c0*/  MOV R3, 0x400 ;  /* 0x0000040000037802 */ /* 0x000fe40000000f00 */
[----:B------:R-:W5:Y:S07]  /*115d0*/  S2UR UR6, SR_CTAID.X ;  /* 0x00000000000679c3 */ /* 0x000f6e0000002500 */
[----:B------:R-:W-:Y:S01]  /*115e0*/  @UP0 ULDC UR4, c[0x0][0x854] ;  /* 0x0002150000040ab9 */ /* 0x000fe20000000800 */
[----:B------:R-:W-:Y:S01]  /*115f0*/  @UP0 ULDC UR7, c[0x0][0x858] ;  /* 0x0002160000070ab9 */ /* 0x000fe20000000800 */
[----:B------:R-:W1:Y:S01]  /*11600*/  S2UR UR14, SR_CTAID.Z ;  /* 0x00000000000e79c3 */ /* 0x000e620000002700 */
[----:B--2---:R-:W-:-:S07]  /*11610*/  UIMAD.WIDE.U32 UR4, UR8, UR4, URZ ;  /* 0x00000004080472a5 */ /* 0x004fce000f8e003f */
[----:B------:R-:W2:Y:S01]  /*11620*/  LDC.64 R12, c[0x0][0x848] ;  /* 0x00021200ff0c7b82 */ /* 0x000ea20000000a00 */
[----:B------:R-:W-:Y:S02]  /*11630*/  @UP0 USHF.R.U32.HI UR8, URZ, UR7, UR5 ;  /* 0x000000073f080299 */ /* 0x000fe40008011605 */
[----:B-----5:R-:W-:-:S05]  /*11640*/  USHF.L.U32 UR6, UR6, 0xd, URZ ;  /* 0x0000000d06067899 */ /* 0x020fca000800063f */
[----:B------:R-:W5:Y:S01]  /*11650*/  LDC.64 R10, c[0x0][0x820] ;  /* 0x00020800ff0a7b82 */ /* 0x000f620000000a00 */
[----:B------:R-:W-:Y:S01]  /*11660*/  USHF.R.S32.HI UR9, URZ, 0x1f, UR8 ;  /* 0x0000001f3f097899 */ /* 0x000fe20008011408 */
[----:B---3--:R-:W-:Y:S01]  /*11670*/  IADD3 R15, R14, -0x80, RZ ;  /* 0xffffff800e0f7810 */ /* 0x008fe20007ffe0ff */
[----:B------:R-:W-:Y:S01]  /*11680*/  USHF.R.S32.HI UR7, URZ, 0x1f, UR6 ;  /* 0x0000001f3f077899 */ /* 0x000fe20008011406 */
[----:B----4-:R-:W-:Y:S01]  /*11690*/  LEA R17, R4, R3, 0x18 ;  /* 0x0000000304117211 */ /* 0x010fe200078ec0ff */
[----:B------:R-:W-:Y:S01]  /*116a0*/  UIMAD UR10, UR9, UR12, URZ ;  /* 0x0000000c090a72a4 */ /* 0x000fe2000f8e023f */
[----:B------:R-:W-:Y:S01]  /*116b0*/  SHF.R.S32.HI R0, RZ, 0x1f, R15 ;  /* 0x0000001fff007819 */ /* 0x000fe2000001140f */
[----:B------:R-:W-:Y:S02]  /*116c0*/  UIMAD.WIDE.U32 UR4, UR8, UR12, UR6 ;  /* 0x0000000c080472a5 */ /* 0x000fe4000f8e0006 */
[----:B------:R-:W-:Y:S01]  /*116d0*/  UIMAD UR10, UR8, UR13, UR10 ;  /* 0x0000000d080a72a4 */ /* 0x000fe2000f8e020a */
[----:B------:R-:W-:Y:S01]  /*116e0*/  LEA.HI R2, R0, R15, RZ, 0x7 ;  /* 0x0000000f00027211 */ /* 0x000fe200078f38ff */
[----:B-1----:R-:W-:Y:S01]  /*116f0*/  USHF.R.S32.HI UR11, URZ, 0x1f, UR14 ;  /* 0x0000001f3f0b7899 */ /* 0x002fe2000801140e */
[----:B------:R-:W-:-:S02]  /*11700*/  ULDC.64 UR12, c[0x0][0x840] ;  /* 0x00021000000c7ab9 */ /* 0x000fc40000000a00 */
[C---:B------:R-:W-:Y:S01]  /*11710*/  LOP3.LUT R0, R2.reuse, 0xfffff80, RZ, 0xc0, !PT ;  /* 0x0fffff8002007812 */ /* 0x040fe200078ec0ff */
[----:B------:R-:W-:Y:S01]  /*11720*/  UIMAD UR9, UR9, UR12, URZ ;  /* 0x0000000c090972a4 */ /* 0x000fe2000f8e023f */
[----:B------:R-:W-:Y:S01]  /*11730*/  IMAD.SHL.U32 R2, R2, 0x20, RZ ;  /* 0x0000002002027824 */ /* 0x000fe200078e00ff */
[----:B------:R-:W-:Y:S01]  /*11740*/  UIMAD.WIDE.U32 UR6, UR8, UR12, UR6 ;  /* 0x0000000c080672a5 */ /* 0x000fe2000f8e0006 */
[----:B------:R-:W-:Y:S01]  /*11750*/  IADD3 R0, R15, -R0, RZ ;  /* 0x800000000f007210 */ /* 0x000fe20007ffe0ff */
[----:B------:R-:W-:Y:S01]  /*11760*/  UIMAD UR8, UR8, UR13, UR9 ;  /* 0x0000000d080872a4 */ /* 0x000fe2000f8e0209 */
[----:B------:R-:W-:Y:S01]  /*11770*/  MOV R3, UR5 ;  /* 0x0000000500037c02 */ /* 0x000fe20008000f00 */
[----:B------:R-:W-:Y:S01]  /*11780*/  UIADD3 UR9, UR5, UR10, URZ ;  /* 0x0000000a05097290 */ /* 0x000fe2000fffe03f */
[----:B------:R-:W-:Y:S01]  /*11790*/  LOP3.LUT R7, R2, 0x3ffff000, RZ, 0xc0, !PT ;  /* 0x3ffff00002077812 */ /* 0x000fe200078ec0ff */
[----:B------:R-:W-:Y:S02]  /*117a0*/  UIADD3 UR8, UR7, UR8, URZ ;  /* 0x0000000807087290 */ /* 0x000fe4000fffe03f */
[----:B------:R-:W-:Y:S01]  /*117b0*/  IMAD.U32 R5, RZ, RZ, UR7 ;  /* 0x00000007ff057e24 */ /* 0x000fe2000f8e00ff */
[----:B------:R-:W-:Y:S01]  /*117c0*/  MOV R4, UR6 ;  /* 0x0000000600047c02 */ /* 0x000fe20008000f00 */
[----:B--2---:R-:W-:-:S02]  /*117d0*/  IMAD R8, R12, UR11, RZ ;  /* 0x0000000b0c087c24 */ /* 0x004fc4000f8e02ff */
[----:B------:R-:W-:Y:S01]  /*117e0*/  IMAD.U32 R2, RZ, RZ, UR4 ;  /* 0x00000004ff027e24 */ /* 0x000fe2000f8e00ff */
[----:B------:R-:W-:Y:S01]  /*117f0*/  MOV R5, UR8 ;  /* 0x0000000800057c02 */ /* 0x000fe20008000f00 */
[----:B------:R-:W-:Y:S02]  /*11800*/  IMAD.U32 R3, RZ, RZ, UR9 ;  /* 0x00000009ff037e24 */ /* 0x000fe4000f8e00ff */
[----:B-----5:R-:W-:Y:S02]  /*11810*/  IMAD R6, R10, UR11, RZ ;  /* 0x0000000b0a067c24 */ /* 0x020fe4000f8e02ff */
[----:B------:R-:W-:Y:S02]  /*11820*/  IMAD R0, R0, 0x4, R7 ;  /* 0x0000000400007824 */ /* 0x000fe400078e0207 */
[----:B------:R-:W-:Y:S02]  /*11830*/  IMAD R9, R13, UR14, R8 ;  /* 0x0000000e0d097c24 */ /* 0x000fe4000f8e0208 */
[----:B------:R-:W-:Y:S01]  /*11840*/  IMAD.WIDE.U32 R4, R12, UR14, R4 ;  /* 0x0000000e0c047c25 */ /* 0x000fe2000f8e0004 */
[----:B------:R-:W-:-:S03]  /*11850*/  LEA R0, R0, R17, 0x2 ;  /* 0x0000001100007211 */ /* 0x000fc600078e10ff */
[----:B------:R-:W-:Y:S01]  /*11860*/  IMAD R7, R11, UR14, R6 ;  /* 0x0000000e0b077c24 */ /* 0x000fe2000f8e0206 */
[----:B------:R-:W-:Y:S01]  /*11870*/  IADD3 R6, R5, R9, RZ ;  /* 0x0000000905067210 */ /* 0x000fe20007ffe0ff */
[----:B------:R-:W-:Y:S01]  /*11880*/  IMAD.WIDE.U32 R2, R10, UR14, R2 ;  /* 0x0000000e0a027c25 */ /* 0x000fe2000f8e0002 */
[----:B------:R-:W-:Y:S05]  /*11890*/  WARPSYNC.ALL ;  /* 0x0000000000007948 */ /* 0x000fea0003800000 */
[----:B------:R-:W-:Y:S01]  /*118a0*/  IMAD.IADD R7, R3, 0x1, R7 ;  /* 0x0000000103077824 */ /* 0x000fe200078e0207 */
[----:B------:R-:W-:Y:S01]  /*118b0*/  BAR.SYNC.DEFER_BLOCKING 0x1, 0x100 ;  /* 0x0044000000007b1d */ /* 0x000fe20000010000 */
[----:B------:R-:W-:-:S07]  /*118c0*/  ISETP.NE.AND P0, PT, R15, RZ, PT ;  /* 0x000000ff0f00720c */ /* 0x000fce0003f05270 */
        /* <DEDUP_REMOVED lines=30> */
.L_x_1419:
[----:B------:R-:W-:Y:S01]  /*11ab0*/  @P0 ELECT P1, URZ, PT ;  /* 0x00000000003f082f */ /* 0x000fe20003820000 */
[----:B------:R1:W-:-:S12]  /*11ac0*/  UBLKRED.G.S.ADD.F32.RN [UR4], [UR6], UR7, desc[UR8] ;  /* 0x00000804060073bb */ /* 0x0003d800080a1407 */
[----:B------:R-:W-:Y:S02]  /*11ad0*/  @P1 PLOP3.LUT P0, PT, P1, PT, PT, 0x8, 0x0 ;  /* 0x000000000000181c */ /* 0x000fe40000f0e170 */
[----:B------:R-:W-:-:S11]  /*11ae0*/  PLOP3.LUT P1, PT, PT, PT, PT, 0x8, 0x0 ;  /* 0x000000000000781c */ /* 0x000fd60003f2e170 */
[----:B-1----:R-:W-:Y:S05]  /*11af0*/  @P0 BRA.U.ANY `(.L_x_1419) ;  /* 0xfffffffd00ec0947 */ /* 0x002fea000393ffff */
[----:B------:R0:W-:Y:S01]  /*11b00*/  UTMACMDFLUSH ;  /* 0x00000000000079b7 */ /* 0x0001e20000000000 */
[----:B------:R-:W-:-:S04]  /*11b10*/  DEPBAR.LE SB0, 0x0 ;  /* 0x000080000000791a */ /* 0x000fc80000000000 */
.L_x_1418:
[----:B------:R-:W-:Y:S05]  /*11b20*/  BSYNC B0 ;  /* 0x0000000000007941 */ /* 0x000fea0003800000 */
.L_x_1417:
        /* <DEDUP_REMOVED lines=25> */
.L_x_1420:
        /* <DEDUP_REMOVED lines=8> */
.L_x_1369:
        /* <DEDUP_REMOVED lines=41> */
.L_x_1422:
        /* <DEDUP_REMOVED lines=36> */
.L_x_1425:
[----:B------:R-:W-:Y:S05]  /*12210*/  BSYNC B0 ;  /* 0x0000000000007941 */ /* 0x000fea0003800000 */
.L_x_1424:
        /* <DEDUP_REMOVED lines=19> */
.L_x_1427:
[----:B------:R-:W-:Y:S05]  /*12350*/  BSYNC B0 ;  /* 0x0000000000007941 */ /* 0x000fea0003800000 */
.L_x_1426:
[----:B------:R-:W-:Y:S06]  /*12360*/  BAR.ARV 0xa, 0xa0 ;  /* 0x0282800000007b1d */ /* 0x000fec0000002000 */
[----:B------:R-:W-:Y:S04]  /*12370*/  BSSY B0, `(.L_x_1428) ;  /* 0x0000003000007945 */ /* 0x000fe80003800000 */
[----:B------:R-:W-:Y:S05]  /*12380*/  @!P0 BRA `(.L_x_1429) ;  /* 0x0000000000048947 */ /* 0x000fea0003800000 */
[----:B------:R-:W-:-:S04]  /*12390*/  DEPBAR.LE SB0, 0x0 ;  /* 0x000080000000791a */ /* 0x000fc80000000000 */
.L_x_1429:
[----:B------:R-:W-:Y:S05]  /*123a0*/  BSYNC B0 ;  /* 0x0000000000007941 */ /* 0x000fea0003800000 */
.L_x_1428:
[----:B------:R-:W-:Y:S06]  /*123b0*/  BAR.ARV 0xb, 0xa0 ;  /* 0x02c2800000007b1d */ /* 0x000fec0000002000 */
[----:B------:R-:W-:Y:S01]  /*123c0*/  UIADD3 UR9, UR5, 0x1, URZ ;  /* 0x0000000105097890 */ /* 0x000fe2000fffe03f */
[----:B------:R-:W-:Y:S11]  /*123d0*/  BRA `(.L_x_1430) ;  /* 0x0000000000047947 */ /* 0x000ff60003800000 */
.L_x_1423:
[----:B------:R-:W-:-:S05]  /*123e0*/  UMOV UR9, UR5 ;  /* 0x0000000500097c82 */ /* 0x000fca0008000000 */
.L_x_1430:
        /* <DEDUP_REMOVED lines=16> */
.L_x_1443:
        /* <DEDUP_REMOVED lines=20> */
.L_x_1432:
[----:B------:R-:W-:Y:S05]  /*12630*/  BSYNC B0 ;  /* 0x0000000000007941 */ /* 0x000fea0003800000 */
.L_x_1431:
        /* <DEDUP_REMOVED lines=13> */
.L_x_1434:
[----:B------:R-:W-:Y:S05]  /*12710*/  BSYNC B0 ;  /* 0x0000000000007941 */ /* 0x000fea0003800000 */
.L_x_1433:
[----:B------:R-:W-:Y:S06]  /*12720*/  BAR.ARV 0xa, 0xa0 ;  /* 0x0282800000007b1d */ /* 0x000fec0000002000 */
[----:B------:R-:W-:Y:S04]  /*12730*/  BSSY B0, `(.L_x_1435) ;  /* 0x0000003000007945 */ /* 0x000fe80003800000 */
[----:B------:R-:W-:Y:S05]  /*12740*/  @!P0 BRA `(.L_x_1436) ;  /* 0x0000000000048947 */ /* 0x000fea0003800000 */
[----:B------:R-:W-:-:S04]  /*12750*/  DEPBAR.LE SB0, 0x0 ;  /* 0x000080000000791a */ /* 0x000fc80000000000 */
.L_x_1436:
[----:B------:R-:W-:Y:S05]  /*12760*/  BSYNC B0 ;  /* 0x0000000000007941 */ /* 0x000fea0003800000 */
.L_x_1435:
        /* <DEDUP_REMOVED lines=13> */
.L_x_1438:
[----:B------:R-:W-:Y:S05]  /*12840*/  BSYNC B0 ;  /* 0x0000000000007941 */ /* 0x000fea0003800000 */
.L_x_1437:
        /* <DEDUP_REMOVED lines=13> */
.L_x_1440:
[----:B------:R-:W-:Y:S05]  /*12920*/  BSYNC B0 ;  /* 0x0000000000007941 */ /* 0x000fea0003800000 */
.L_x_1439:
[----:B------:R-:W-:Y:S01]  /*12930*/  UIADD3 UR9, UR9, 0x2, URZ ;  /* 0x0000000209097890 */ /* 0x000fe2000fffe03f */
[----:B------:R-:W-:Y:S06]  /*12940*/  BAR.ARV 0xa, 0xa0 ;  /* 0x0282800000007b1d */ /* 0x000fec0000002000 */
[----:B------:R-:W-:Y:S01]  /*12950*/  BSSY B0, `(.L_x_1441) ;  /* 0x0000004000007945 */ /* 0x000fe20003800000 */
[----:B------:R-:W-:-:S03]  /*12960*/  ISETP.LE.AND P1, PT, R0, UR9, PT ;  /* 0x0000000900007c0c */ /* 0x000fc6000bf23270 */
[----:B------:R-:W-:Y:S10]  /*12970*/  @!P0 BRA `(.L_x_1442) ;  /* 0x0000000000048947 */ /* 0x000ff40003800000 */
[----:B------:R-:W-:-:S04]  /*12980*/  DEPBAR.LE SB0, 0x0 ;  /* 0x000080000000791a */ /* 0x000fc80000000000 */
.L_x_1442:
[----:B------:R-:W-:Y:S05]  /*12990*/  BSYNC B0 ;  /* 0x0000000000007941 */ /* 0x000fea0003800000 */
.L_x_1441:
[----:B------:R-:W-:Y:S06]  /*129a0*/  BAR.ARV 0xb, 0xa0 ;  /* 0x02c2800000007b1d */ /* 0x000fec0000002000 */
[----:B------:R-:W-:Y:S02]  /*129b0*/  UIADD3 UR13, UR13, 0x4000, URZ ;  /* 0x000040000d0d7890 */ /* 0x000fe4000fffe03f */
[----:B------:R-:W-:Y:S01]  /*129c0*/  UIADD3 UR4, UR4, 0x4000, URZ ;  /* 0x0000400004047890 */ /* 0x000fe2000fffe03f */
[----:B------:R-:W-:Y:S11]  /*129d0*/  @!P1 BRA `(.L_x_1443) ;  /* 0xfffffff800c49947 */ /* 0x000ff6000383ffff */
[----:B------:R-:W-:Y:S05]  /*129e0*/  BRA `(.L_x_1371) ;  /* 0x0000001c00347947 */ /* 0x000fea0003800000 */
.L_x_1421:
        /* <DEDUP_REMOVED lines=33> */
.L_x_1445:
        /* <DEDUP_REMOVED lines=42> */
.L_x_1475:
        /* <DEDUP_REMOVED lines=15> */
.L_x_1448:
        /* <DEDUP_REMOVED lines=75> */
.L_x_1459:
[----:B--234-:R-:W-:-:S04]  /*13440*/  SHF.L.U32 R21, R11, 0x1f, RZ ;  /* 0x0000001f0b157819 */ /* 0x01cfc800000006ff */
[----:B------:R-:W1:Y:S02]  /*13450*/  SYNCS.PHASECHK.TRANS64.TRYWAIT P1, [R16+URZ+0x30c40], R21 ;  /* 0x030c4015100075a7 */ /* 0x000e64000802017f */
[----:B-1----:R-:W-:Y:S05]  /*13460*/  @!P1 BRA `(.L_x_1451) ;  /* 0x00000014005c9947 */ /* 0x002fea0003800000 */
.L_x_1476:
[----:B------:R-:W-:Y:S05]  /*13470*/  @P0 BRA `(.L_x_1452) ;  /* 0x0000000000140947 */ /* 0x000fea0003800000 */
[----:B------:R-:W-:Y:S01]  /*13480*/  ISETP.NE.AND P1, PT, R6, RZ, PT ;  /* 0x000000ff0600720c */ /* 0x000fe20003f25270 */
[----:B------:R-:W-:-:S04]  /*13490*/  IMAD.MOV.U32 R3, RZ, RZ, 0x4200 ;  /* 0x00004200ff037424 */ /* 0x000fc800078e00ff */
[----:B------:R2:W-:Y:S08]  /*134a0*/  SYNCS.ARRIVE.TRANS64 RZ, [R16+URZ+0x30c30], R3 ;  /* 0x030c300310ff79a7 */ /* 0x0005f0000800003f */
[----:B------:R-:W-:Y:S05]  /*134b0*/  @!P1 BRA `(.L_x_1452) ;  /* 0x0000000000049947 */ /* 0x000fea0003800000 */
[----:B------:R-:W-:Y:S01]  /*134c0*/  BPT.TRAP 0x1 ;  /* 0x000000040000795c */ /* 0x000fe20000300000 */
.L_x_1452:
        /* <DEDUP_REMOVED lines=29> */
.L_x_1477:
[----:B------:R-:W-:Y:S05]  /*136a0*/  @P0 BRA `(.L_x_1454) ;  /* 0x0000000000140947 */ /* 0x000fea0003800000 */
[----:B------:R-:W-:Y:S02]  /*136b0*/  ISETP.NE.AND P1, PT, R6, RZ, PT ;  /* 0x000000ff0600720c */ /* 0x000fe40003f25270 */
[----:B------:R-:W-:-:S04]  /*136c0*/  MOV R2, 0x4200 ;  /* 0x0000420000027802 */ /* 0x000fc80000000f00 */
[----:B------:R3:W-:Y:S07]  /*136d0*/  SYNCS.ARRIVE.TRANS64 RZ, [R16+URZ+0x30c18], R2 ;  /* 0x030c180210ff79a7 */ /* 0x0007ee000800003f */
[----:B------:R-:W-:Y:S05]  /*136e0*/  @!P1 BRA `(.L_x_1454) ;  /* 0x0000000000049947 */ /* 0x000fea0003800000 */
[----:B------:R-:W-:Y:S01]  /*136f0*/  BPT.TRAP 0x1 ;  /* 0x000000040000795c */ /* 0x000fe20000300000 */
.L_x_1454:
        /* <DEDUP_REMOVED lines=29> */
.L_x_1478:
[----:B------:R-:W-:Y:S05]  /*138d0*/  @P0 BRA `(.L_x_1456) ;  /* 0x0000000000140947 */ /* 0x000fea0003800000 */
[----:B------:R-:W-:Y:S02]  /*138e0*/  ISETP.NE.AND P1, PT, R6, RZ, PT ;  /* 0x000000ff0600720c */ /* 0x000fe40003f25270 */
[----:B-123--:R-:W-:-:S04]  /*138f0*/  MOV R21, 0x4200 ;  /* 0x0000420000157802 */ /* 0x00efc80000000f00 */
[----:B------:R4:W-:Y:S07]  /*13900*/  SYNCS.ARRIVE.TRANS64 RZ, [R16+URZ+0x30c38], R21 ;  /* 0x030c381510ff79a7 */ /* 0x0009ee000800003f */
[----:B------:R-:W-:Y:S05]  /*13910*/  @!P1 BRA `(.L_x_1456) ;  /* 0x0000000000049947 */ /* 0x000fea0003800000 */
[----:B------:R-:W-:Y:S01]  /*13920*/  BPT.TRAP 0x1 ;  /* 0x000000040000795c */ /* 0x000fe20000300000 */
.L_x_1456:
        /* <DEDUP_REMOVED lines=24> */
.L_x_1480:
[----:B------:R-:W-:Y:S05]  /*13ab0*/  @P0 BRA `(.L_x_1458) ;  /* 0x0000000000140947 */ /* 0x000fea0003800000 */
[----:B------:R-:W-:Y:S02]  /*13ac0*/  ISETP.NE.AND P1, PT, R6, RZ, PT ;  /* 0x000000ff0600720c */ /* 0x000fe40003f25270 */
[----:B------:R-:W-:-:S04]  /*13ad0*/  MOV R5, 0x4200 ;  /* 0x0000420000057802 */ /* 0x000fc80000000f00 */
[----:B------:R1:W-:Y:S07]  /*13ae0*/  SYNCS.ARRIVE.TRANS64 RZ, [R16+URZ+0x30c10], R5 ;  /* 0x030c100510ff79a7 */ /* 0x0003ee000800003f */
[----:B------:R-:W-:Y:S05]  /*13af0*/  @!P1 BRA `(.L_x_1458) ;  /* 0x0000000000049947 */ /* 0x000fea0003800000 */
[----:B------:R-:W-:Y:S01]  /*13b00*/  BPT.TRAP 0x1 ;  /* 0x000000040000795c */ /* 0x000fe20000300000 */
.L_x_1458:
        /* <DEDUP_REMOVED lines=30> */
.L_x_1450:
[----:B------:R-:W2:Y:S02]  /*13cf0*/  LDL.LU R4, [R1+0x4] ;  /* 0x0000040001047983 */ /* 0x000ea40000300800 */
[----:B--2---:R-:W-:Y:S02]  /*13d00*/  ISETP.NE.AND P1, PT, R4, RZ, PT ;  /* 0x000000ff0400720c */ /* 0x004fe40003f25270 */
[----:B------:R2:W5:Y:S11]  /*13d10*/  LDL R4, [R1] ;  /* 0x0000000001047983 */ /* 0x0005760000100800 */
[----:B--2---:R-:W-:Y:S05]  /*13d20*/  @!P1 BRA `(.L_x_1449) ;  /* 0x0000000400109947 */ /* 0x004fea0003800000 */
[----:B------:R-:W-:-:S04]  /*13d30*/  SHF.L.U32 R13, R11, 0x1f, RZ ;  /* 0x0000001f0b0d7819 */ /* 0x000fc800000006ff */
[----:B------:R-:W1:Y:S02]  /*13d40*/  SYNCS.PHASECHK.TRANS64.TRYWAIT P1, [R16+URZ+0x30c40], R13 ;  /* 0x030c400d100075a7 */ /* 0x000e64000802017f */
[----:B-1----:R-:W-:Y:S05]  /*13d50*/  @!P1 BRA `(.L_x_1460) ;  /* 0x0000000c00749947 */ /* 0x002fea0003800000 */
.L_x_1481:
[----:B------:R-:W-:Y:S05]  /*13d60*/  @P0 BRA `(.L_x_1461) ;  /* 0x0000000000140947 */ /* 0x000fea0003800000 */
[----:B------:R-:W-:Y:S02]  /*13d70*/  ISETP.NE.AND P1, PT, R6, RZ, PT ;  /* 0x000000ff0600720c */ /* 0x000fe40003f25270 */
[----:B------:R-:W-:-:S04]  /*13d80*/  MOV R5, 0x4200 ;  /* 0x0000420000057802 */ /* 0x000fc80000000f00 */
[----:B------:R2:W-:Y:S07]  /*13d90*/  SYNCS.ARRIVE.TRANS64 RZ, [R16+URZ+0x30c30], R5 ;  /* 0x030c300510ff79a7 */ /* 0x0005ee000800003f */
[----:B------:R-:W-:Y:S05]  /*13da0*/  @!P1 BRA `(.L_x_1461) ;  /* 0x0000000000049947 */ /* 0x000fea0003800000 */
[----:B------:R-:W-:Y:S01]  /*13db0*/  BPT.TRAP 0x1 ;  /* 0x000000040000795c */ /* 0x000fe20000300000 */
.L_x_1461:
        /* <DEDUP_REMOVED lines=26> */
.L_x_1482:
[----:B------:R-:W-:Y:S05]  /*13f60*/  @P0 BRA `(.L_x_1463) ;  /* 0x0000000000140947 */ /* 0x000fea0003800000 */
[----:B------:R-:W-:Y:S01]  /*13f70*/  ISETP.NE.AND P0, PT, R6, RZ, PT ;  /* 0x000000ff0600720c */ /* 0x000fe20003f05270 */
[----:B------:R-:W-:-:S04]  /*13f80*/  IMAD.MOV.U32 R5, RZ, RZ, 0x4200 ;  /* 0x00004200ff057424 */ /* 0x000fc800078e00ff */
[----:B------:R2:W-:Y:S08]  /*13f90*/  SYNCS.ARRIVE.TRANS64 RZ, [R16+URZ+0x30c18], R5 ;  /* 0x030c180510ff79a7 */ /* 0x0005f0000800003f */
[----:B------:R-:W-:Y:S05]  /*13fa0*/  @!P0 BRA `(.L_x_1463) ;  /* 0x0000000000048947 */ /* 0x000fea0003800000 */
[----:B------:R-:W-:Y:S01]  /*13fb0*/  BPT.TRAP 0x1 ;  /* 0x000000040000795c */ /* 0x000fe20000300000 */
.L_x_1463:
        /* <DEDUP_REMOVED lines=27> */
.L_x_1449:
[----:B------:R-:W2:Y:S01]  /*14170*/  S2R R0, SR_TID.X ;  /* 0x0000000000007919 */ /* 0x000ea20000002100 */
[----:B------:R-:W-:Y:S02]  /*14180*/  LEA R3, R19, R16, 0x3 ;  /* 0x0000001013037211 */ /* 0x000fe400078e18ff */
[----:B--2---:R-:W-:Y:S02]  /*14190*/  LOP3.LUT R2, R0, 0x7f, RZ, 0xc0, !PT ;  /* 0x0000007f00027812 */ /* 0x004fe400078ec0ff */
[----:B------:R-:W-:Y:S02]  /*141a0*/  SHF.L.U32 R0, R11, 0x1f, RZ ;  /* 0x0000001f0b007819 */ /* 0x000fe400000006ff */
[----:B------:R-:W-:Y:S02]  /*141b0*/  ISETP.NE.AND P1, PT, R2, RZ, PT ;  /* 0x000000ff0200720c */ /* 0x000fe40003f25270 */
[----:B------:R-:W2:Y:S02]  /*141c0*/  SYNCS.PHASECHK.TRANS64.TRYWAIT P0, [R3+URZ+0x30c40], R0 ;  /* 0x030c4000030075a7 */ /* 0x000ea4000800017f */
[----:B--2---:R-:W-:Y:S09]  /*141d0*/  @!P0 BRA `(.L_x_1464) ;  /* 0x00000008007c8947 */ /* 0x004ff20003800000 */
.L_x_1483:
[----:B------:R-:W-:Y:S05]  /*141e0*/  @P1 BRA `(.L_x_1465) ;  /* 0x0000000000181947 */ /* 0x000fea0003800000 */
[----:B------:R-:W1:Y:S01]  /*141f0*/  S2R R2, SR_TID.X ;  /* 0x0000000000027919 */ /* 0x000e620000002100 */
[----:B--2---:R-:W-:-:S04]  /*14200*/  IMAD.MOV.U32 R0, RZ, RZ, 0x4200 ;  /* 0x00004200ff007424 */ /* 0x004fc800078e00ff */
[----:B------:R2:W-:Y:S01]  /*14210*/  SYNCS.ARRIVE.TRANS64 RZ, [R3+URZ+0x30c30], R0 ;  /* 0x030c300003ff79a7 */ /* 0x0005e2000800003f */
[----:B-1----:R-:W-:-:S13]  /*14220*/  LOP3.LUT P0, RZ, R2, 0x1f, RZ, 0xc0, !PT ;  /* 0x0000001f02ff7812 */ /* 0x002fda000780c0ff */
[----:B--2---:R-:W-:Y:S05]  /*14230*/  @!P0 BRA `(.L_x_1465) ;  /* 0x0000000000048947 */ /* 0x004fea0003800000 */
[----:B------:R-:W-:Y:S01]  /*14240*/  BPT.TRAP 0x1 ;  /* 0x000000040000795c */ /* 0x000fe20000300000 */
.L_x_1465:
        /* <DEDUP_REMOVED lines=33> */
.L_x_1446:
[----:B------:R-:W-:Y:S05]  /*14460*/  BSYNC B0 ;  /* 0x0000000000007941 */ /* 0x000fea0003800000 */
.L_x_1444:
[----:B------:R-:W-:-:S03]  /*14470*/  UMOV UR8, 0xffffffff ;  /* 0xffffffff00087882 */ /* 0x000fc60000000000 */
[----:B------:R-:W-:Y:S05]  /*14480*/  BRA.DIV UR8, `(.L_x_1466) ;  /* 0x0000000608e47947 */ /* 0x000fea000b800000 */
[----:B------:R-:W-:-:S13]  /*14490*/  ELECT P6, URZ, PT ;  /* 0x00000000003f782f */ /* 0x000fda00038c0000 */
.L_x_1486:
[----:B------:R-:W-:Y:S05]  /*144a0*/  @!P6 BRA `(.L_x_1371) ;  /* 0x000000000084e947 */ /* 0x000fea0003800000 */
[----:B------:R-:W-:-:S06]  /*144b0*/  ULOP3.LUT UR8, UR36, 0x2, URZ, 0xfc, !UPT ;  /* 0x0000000224087892 */ /* 0x000fcc000f8efc3f */
[----:B------:R-:W-:-:S04]  /*144c0*/  MOV R0, UR8 ;  /* 0x0000000800007c02 */ /* 0x000fc80008000f00 */
[----:B------:R-:W-:-:S13]  /*144d0*/  ISETP.NE.AND P2, PT, R0, 0x3, PT ;  /* 0x000000030000780c */ /* 0x000fda0003f45270 */
[----:B------:R-:W-:Y:S05]  /*144e0*/  @!P2 BRA `(.L_x_1467) ;  /* 0x000000000004a947 */ /* 0x000fea0003800000 */
[----:B------:R-:W-:Y:S01]  /*144f0*/  BPT.TRAP 0x1 ;  /* 0x000000040000795c */ /* 0x000fe20000300000 */
.L_x_1467:
        /* <DEDUP_REMOVED lines=15> */
.L_x_1487:
[----:B------:R-:W2:Y:S02]  /*145f0*/  SYNCS.PHASECHK.TRANS64.TRYWAIT P0, [R3+URZ], R0 ;  /* 0x00000000030075a7 */ /* 0x000ea4000800017f */
[----:B--2---:R-:W-:Y:S05]  /*14600*/  @!P0 BRA `(.L_x_1469) ;  /* 0x0000000400b88947 */ /* 0x004fea0003800000 */
.L_x_1488:
[----:B------:R-:W-:Y:S05]  /*14610*/  @!P2 BRA `(.L_x_1470) ;  /* 0x000000000004a947 */ /* 0x000fea0003800000 */
[----:B------:R-:W-:Y:S01]  /*14620*/  BPT.TRAP 0x1 ;  /* 0x000000040000795c */ /* 0x000fe20000300000 */
.L_x_1470:
[----:B--2---:R-:W-:-:S05]  /*14630*/  VIADD R3, R7, 0x30c40 ;  /* 0x00030c4007037836 */ /* 0x004fca0000000000 */
[----:B------:R-:W-:-:S04]  /*14640*/  LEA R2, R2, R3, 0x3 ;  /* 0x0000000302027211 */ /* 0x000fc800078e18ff */
[----:B------:R-:W2:Y:S02]  /*14650*/  SYNCS.PHASECHK.TRANS64.TRYWAIT P0, [R2+URZ], R5 ;  /* 0x00000005020075a7 */ /* 0x000ea4000800017f */
[----:B--2---:R-:W-:Y:S05]  /*14660*/  @!P0 BRA `(.L_x_1471) ;  /* 0x0000000400b48947 */ /* 0x004fea0003800000 */
.L_x_1489:
[----:B------:R-:W-:-:S07]  /*14670*/  IMAD R3, R4, 0x8, R3 ;  /* 0x0000000804037824 */ /* 0x000fce00078e0203 */
.L_x_1472:
[----:B---3--:R3:W4:Y:S02]  /*14680*/  SYNCS.PHASECHK.TRANS64.TRYWAIT P0, [R3+URZ], R0 ;  /* 0x00000000030075a7 */ /* 0x008724000800017f */
[----:B----4-:R-:W-:Y:S05]  /*14690*/  @!P0 NANOSLEEP.SYNCS 0x989680 ;  /* 0x009896800000895d */ /* 0x010fea0003900000 */
[----:B------:R-:W4:Y:S02]  /*146a0*/  @!P0 SYNCS.PHASECHK.TRANS64 P0, [R3+URZ], R0 ;  /* 0x00000000030085a7 */ /* 0x000f24000800007f */
[----:B----4-:R-:W-:Y:S05]  /*146b0*/  @!P0 BRA `(.L_x_1472) ;  /* 0xfffffffc00f08947 */ /* 0x010fea000383ffff */
.L_x_1371:
[----:B------:R-:W-:Y:S05]  /*146c0*/  BSYNC B6 ;  /* 0x0000000000067941 */ /* 0x000fea0003800000 */
.L_x_1368:
[----:B------:R-:W-:Y:S05]  /*146d0*/  EXIT ;  /* 0x000000000000794d */ /* 0x000fea0003800000 */
.L_x_1378:
[----:B------:R-:W-:Y:S01]  /*146e0*/  MOV R13, R18 ;  /* 0x00000012000d7202 */ /* 0x000fe20000000f00 */
[----:B------:R-:W-:Y:S01]  /*146f0*/  IMAD.MOV.U32 R12, RZ, RZ, RZ ;  /* 0x000000ffff0c7224 */ /* 0x000fe200078e00ff */
[----:B------:R-:W-:Y:S01]  /*14700*/  MOV R11, 0x1f ;  /* 0x0000001f000b7802 */ /* 0x000fe20000000f00 */
[----:B------:R-:W-:-:S07]  /*14710*/  IMAD.MOV.U32 R15, RZ, RZ, -0x1 ;  /* 0xffffffffff0f7424 */ /* 0x000fce00078e00ff */
[----:B------:R-:W-:Y:S05]  /*14720*/  WARPSYNC.COLLECTIVE R15, `(.L_x_1473) ;  /* 0x000000000f087348 */ /* 0x000fea0003c00000 */
[----:B------:R1:W2:Y:S02]  /*14730*/  SHFL.IDX P6, R14, R13, R12, R11 ;  /* 0x0000000c0d0e7389 */ /* 0x0002a400000c000b */
[----:B-12---:R-:W-:Y:S01]  /*14740*/  ENDCOLLECTIVE ;  /* 0x000000000000791b */ /* 0x006fe20003800000 */
.L_x_1473:
[----:B------:R-:W-:Y:S05]  /*14750*/  BRA `(.L_x_1474) ;  /* 0xfffffec800007947 */ /* 0x000fea000383ffff */
.L_x_1380:
[----:B--2---:R2:W3:Y:S02]  /*14760*/  SYNCS.PHASECHK.TRANS64.TRYWAIT P0, [R16+URZ+0x30c00], R11 ;  /* 0x030c000b100075a7 */ /* 0x0044e4000800017f */
[----:B---3--:R-:W-:Y:S05]  /*14770*/  @!P0 NANOSLEEP.SYNCS 0x989680 ;  /* 0x009896800000895d */ /* 0x008fea0003900000 */
[----:B------:R-:W3:Y:S02]  /*14780*/  @!P0 SYNCS.PHASECHK.TRANS64 P0, [R16+URZ+0x30c00], R11 ;  /* 0x030c000b100085a7 */ /* 0x000ee4000800007f */
[----:B---3--:R-:W-:Y:S05]  /*14790*/  @!P0 BRA `(.L_x_1380) ;  /* 0xfffffffc00f08947 */ /* 0x008fea000383ffff */
[----:B------:R-:W-:Y:S05]  /*147a0*/  BRA `(.L_x_1379) ;  /* 0xfffffec8004c7947 */ /* 0x000fea000383ffff */
.L_x_1385:
[----:B--2---:R2:W3:Y:S02]  /*147b0*/  SYNCS.PHASECHK.TRANS64.TRYWAIT P0, [R6+URZ+0x30c10], R23 ;  /* 0x030c1017060075a7 */ /* 0x0044e4000800017f */
[----:B---3--:R-:W-:Y:S05]  /*147c0*/  @!P0 NANOSLEEP.SYNCS 0x989680 ;  /* 0x009896800000895d */ /* 0x008fea0003900000 */
[----:B------:R-:W3:Y:S02]  /*147d0*/  @!P0 SYNCS.PHASECHK.TRANS64 P0, [R6+URZ+0x30c10], R23 ;  /* 0x030c1017060085a7 */ /* 0x000ee4000800007f */
[----:B---3--:R-:W-:Y:S05]  /*147e0*/  @!P0 BRA `(.L_x_1385) ;  /* 0xfffffffc00f08947 */ /* 0x008fea000383ffff */
[----:B------:R-:W-:Y:S05]  /*147f0*/  BRA `(.L_x_1384) ;  /* 0xfffffed4000c7947 */ /* 0x000fea000383ffff */
.L_x_1389:
[----:B------:R1:W1:Y:S02]  /*14800*/  SYNCS.PHASECHK.TRANS64.TRYWAIT P0, [R6+URZ+0x30c30], R23 ;  /* 0x030c3017060075a7 */ /* 0x000264000800017f */
[----:B-1----:R-:W-:Y:S05]  /*14810*/  @!P0 NANOSLEEP.SYNCS 0x989680 ;  /* 0x009896800000895d */ /* 0x002fea0003900000 */
[----:B------:R-:W1:Y:S02]  /*14820*/  @!P0 SYNCS.PHASECHK.TRANS64 P0, [R6+URZ+0x30c30], R23 ;  /* 0x030c3017060085a7 */ /* 0x000e64000800007f */
[----:B-1----:R-:W-:Y:S05]  /*14830*/  @!P0 BRA `(.L_x_1389) ;  /* 0xfffffffc00f08947 */ /* 0x002fea000383ffff */
[----:B------:R-:W-:Y:S05]  /*14840*/  BRA `(.L_x_1388) ;  /* 0xfffffed800147947 */ /* 0x000fea000383ffff */
.L_x_1397:
[----:B--2---:R2:W3:Y:S02]  /*14850*/  SYNCS.PHASECHK.TRANS64.TRYWAIT P1, [R6+URZ+0x30c10], R23 ;  /* 0x030c1017060075a7 */ /* 0x0044e4000802017f */
[----:B---3--:R-:W-:Y:S05]  /*14860*/  @!P1 NANOSLEEP.SYNCS 0x989680 ;  /* 0x009896800000995d */ /* 0x008fea0003900000 */
[----:B------:R-:W3:Y:S02]  /*14870*/  @!P1 SYNCS.PHASECHK.TRANS64 P1, [R6+URZ+0x30c10], R23 ;  /* 0x030c1017060095a7 */ /* 0x000ee4000802007f */
[----:B---3--:R-:W-:Y:S05]  /*14880*/  @!P1 BRA `(.L_x_1397) ;  /* 0xfffffffc00f09947 */ /* 0x008fea000383ffff */
[----:B------:R-:W-:Y:S05]  /*14890*/  BRA `(.L_x_1396) ;  /* 0xffffff2c00307947 */ /* 0x000fea000383ffff */
.L_x_1401:
[----:B------:R1:W1:Y:S02]  /*148a0*/  SYNCS.PHASECHK.TRANS64.TRYWAIT P1, [R6+URZ+0x30c30], R23 ;  /* 0x030c3017060075a7 */ /* 0x000264000802017f */
[----:B-1----:R-:W-:Y:S05]  /*148b0*/  @!P1 NANOSLEEP.SYNCS 0x989680 ;  /* 0x009896800000995d */ /* 0x002fea0003900000 */
[----:B------:R-:W1:Y:S02]  /*148c0*/  @!P1 SYNCS.PHASECHK.TRANS64 P1, [R6+URZ+0x30c30], R23 ;  /* 0x030c3017060095a7 */ /* 0x000e64000802007f */
[----:B-1----:R-:W-:Y:S05]  /*148d0*/  @!P1 BRA `(.L_x_1401) ;  /* 0xfffffffc00f09947 */ /* 0x002fea000383ffff */
[----:B------:R-:W-:Y:S05]  /*148e0*/  BRA `(.L_x_1400) ;  /* 0xffffff3000307947 */ /* 0x000fea000383ffff */
.L_x_1409:
[----:B--2---:R2:W3:Y:S02]  /*148f0*/  SYNCS.PHASECHK.TRANS64.TRYWAIT P0, [R6+URZ+0x30c10], R21 ;  /* 0x030c1015060075a7 */ /* 0x0044e4000800017f */
[----:B---3--:R-:W-:Y:S05]  /*14900*/  @!P0 NANOSLEEP.SYNCS 0x989680 ;  /* 0x009896800000895d */ /* 0x008fea0003900000 */
[----:B------:R-:W3:Y:S02]  /*14910*/  @!P0 SYNCS.PHASECHK.TRANS64 P0, [R6+URZ+0x30c10], R21 ;  /* 0x030c1015060085a7 */ /* 0x000ee4000800007f */
[----:B---3--:R-:W-:Y:S05]  /*14920*/  @!P0 BRA `(.L_x_1409) ;  /* 0xfffffffc00f08947 */ /* 0x008fea000383ffff */
[----:B------:R-:W-:Y:S05]  /*14930*/  BRA `(.L_x_1408) ;  /* 0xffffff7800887947 */ /* 0x000fea000383ffff */
.L_x_1413:
[----:B------:R1:W1:Y:S02]  /*14940*/  SYNCS.PHASECHK.TRANS64.TRYWAIT P0, [R6+URZ+0x30c30], R21 ;  /* 0x030c3015060075a7 */ /* 0x000264000800017f */
[----:B-1----:R-:W-:Y:S05]  /*14950*/  @!P0 NANOSLEEP.SYNCS 0x989680 ;  /* 0x009896800000895d */ /* 0x002fea0003900000 */
[----:B------:R-:W1:Y:S02]  /*14960*/  @!P0 SYNCS.PHASECHK.TRANS64 P0, [R6+URZ+0x30c30], R21 ;  /* 0x030c3015060085a7 */ /* 0x000e64000800007f */
[----:B-1----:R-:W-:Y:S05]  /*14970*/  @!P0 BRA `(.L_x_1413) ;  /* 0xfffffffc00f08947 */ /* 0x002fea000383ffff */
[----:B------:R-:W-:Y:S05]  /*14980*/  BRA `(.L_x_1412) ;  /* 0xffffff7c00887947 */ /* 0x000fea000383ffff */
.L_x_1447:
[----:B-1----:R1:W2:Y:S02]  /*14990*/  SYNCS.PHASECHK.TRANS64.TRYWAIT P0, [R16+URZ+0x30c20], R3 ;  /* 0x030c2003100075a7 */ /* 0x0022a4000800017f */
[----:B--2---:R-:W-:Y:S05]  /*149a0*/  @!P0 NANOSLEEP.SYNCS 0x989680 ;  /* 0x009896800000895d */ /* 0x004fea0003900000 */
[----:B------:R-:W2:Y:S02]  /*149b0*/  @!P0 SYNCS.PHASECHK.TRANS64 P0, [R16+URZ+0x30c20], R3 ;  /* 0x030c2003100085a7 */ /* 0x000ea4000800007f */
[----:B--2---:R-:W-:Y:S05]  /*149c0*/  @!P0 BRA `(.L_x_1447) ;  /* 0xfffffffc00f08947 */ /* 0x004fea000383ffff */
[----:B------:R-:W-:Y:S05]  /*149d0*/  BRA `(.L_x_1475) ;  /* 0xffffffe400307947 */ /* 0x000fea000383ffff */
.L_x_1451:
[----:B-1----:R1:W2:Y:S02]  /*149e0*/  SYNCS.PHASECHK.TRANS64.TRYWAIT P1, [R16+URZ+0x30c40], R21 ;  /* 0x030c4015100075a7 */ /* 0x0022a4000802017f */
[----:B--2---:R-:W-:Y:S05]  /*149f0*/  @!P1 NANOSLEEP.SYNCS 0x989680 ;  /* 0x009896800000995d */ /* 0x004fea0003900000 */
[----:B------:R-:W2:Y:S02]  /*14a00*/  @!P1 SYNCS.PHASECHK.TRANS64 P1, [R16+URZ+0x30c40], R21 ;  /* 0x030c4015100095a7 */ /* 0x000ea4000802007f */
[----:B--2---:R-:W-:Y:S05]  /*14a10*/  @!P1 BRA `(.L_x_1451) ;  /* 0xfffffffc00f09947 */ /* 0x004fea000383ffff */
[----:B------:R-:W-:Y:S05]  /*14a20*/  BRA `(.L_x_1476) ;  /* 0xffffffe800907947 */ /* 0x000fea000383ffff */
.L_x_1453:
[----:B--2---:R2:W3:Y:S02]  /*14a30*/  SYNCS.PHASECHK.TRANS64.TRYWAIT P1, [R16+URZ+0x30c28], R21 ;  /* 0x030c2815100075a7 */ /* 0x0044e4000802017f */
[----:B---3--:R-:W-:Y:S05]  /*14a40*/  @!P1 NANOSLEEP.SYNCS 0x989680 ;  /* 0x009896800000995d */ /* 0x008fea0003900000 */
[----:B------:R-:W3:Y:S02]  /*14a50*/  @!P1 SYNCS.PHASECHK.TRANS64 P1, [R16+URZ+0x30c28], R21 ;  /* 0x030c2815100095a7 */ /* 0x000ee4000802007f */
[----:B---3--:R-:W-:Y:S05]  /*14a60*/  @!P1 BRA `(.L_x_1453) ;  /* 0xfffffffc00f09947 */ /* 0x008fea000383ffff */
[----:B------:R-:W-:Y:S05]  /*14a70*/  BRA `(.L_x_1477) ;  /* 0xffffffec00087947 */ /* 0x000fea000383ffff */
.L_x_1455:
[----:B---3--:R3:W4:Y:S02]  /*14a80*/  SYNCS.PHASECHK.TRANS64.TRYWAIT P1, [R16+URZ+0x30c48], R21 ;  /* 0x030c4815100075a7 */ /* 0x008724000802017f */
[----:B----4-:R-:W-:Y:S05]  /*14a90*/  @!P1 NANOSLEEP.SYNCS 0x989680 ;  /* 0x009896800000995d */ /* 0x010fea0003900000 */
[----:B------:R-:W4:Y:S02]  /*14aa0*/  @!P1 SYNCS.PHASECHK.TRANS64 P1, [R16+URZ+0x30c48], R21 ;  /* 0x030c4815100095a7 */ /* 0x000f24000802007f */
[----:B----4-:R-:W-:Y:S05]  /*14ab0*/  @!P1 BRA `(.L_x_1455) ;  /* 0xfffffffc00f09947 */ /* 0x010fea000383ffff */
[----:B------:R-:W-:Y:S05]  /*14ac0*/  BRA `(.L_x_1478) ;  /* 0xffffffec00807947 */ /* 0x000fea000383ffff */
.L_x_1457:
[----:B------:R-:W-:-:S07]  /*14ad0*/  SHF.L.U32 R5, R11, 0x1f, RZ ;  /* 0x0000001f0b057819 */ /* 0x000fce00000006ff */
.L_x_1479:
[----:B------:R1:W1:Y:S02]  /*14ae0*/  SYNCS.PHASECHK.TRANS64.TRYWAIT P1, [R16+URZ+0x30c20], R5 ;  /* 0x030c2005100075a7 */ /* 0x000264000802017f */
[----:B-1----:R-:W-:Y:S05]  /*14af0*/  @!P1 NANOSLEEP.SYNCS 0x989680 ;  /* 0x009896800000995d */ /* 0x002fea0003900000 */
[----:B------:R-:W1:Y:S02]  /*14b00*/  @!P1 SYNCS.PHASECHK.TRANS64 P1, [R16+URZ+0x30c20], R5 ;  /* 0x030c2005100095a7 */ /* 0x000e64000802007f */
[----:B-1----:R-:W-:Y:S05]  /*14b10*/  @!P1 BRA `(.L_x_1479) ;  /* 0xfffffffc00f09947 */ /* 0x002fea000383ffff */
[----:B------:R-:W-:Y:S05]  /*14b20*/  BRA `(.L_x_1480) ;  /* 0xffffffec00e07947 */ /* 0x000fea000383ffff */
.L_x_1460:
[----:B-1----:R1:W2:Y:S02]  /*14b30*/  SYNCS.PHASECHK.TRANS64.TRYWAIT P1, [R16+URZ+0x30c40], R13 ;  /* 0x030c400d100075a7 */ /* 0x0022a4000802017f */
[----:B--2---:R-:W-:Y:S05]  /*14b40*/  @!P1 NANOSLEEP.SYNCS 0x989680 ;  /* 0x009896800000995d */ /* 0x004fea0003900000 */
[----:B------:R-:W2:Y:S02]  /*14b50*/  @!P1 SYNCS.PHASECHK.TRANS64 P1, [R16+URZ+0x30c40], R13 ;  /* 0x030c400d100095a7 */ /* 0x000ea4000802007f */
[----:B--2---:R-:W-:Y:S05]  /*14b60*/  @!P1 BRA `(.L_x_1460) ;  /* 0xfffffffc00f09947 */ /* 0x004fea000383ffff */
[----:B------:R-:W-:Y:S05]  /*14b70*/  BRA `(.L_x_1481) ;  /* 0xfffffff000787947 */ /* 0x000fea000383ffff */
.L_x_1462:
[----:B-1----:R1:W2:Y:S02]  /*14b80*/  SYNCS.PHASECHK.TRANS64.TRYWAIT P1, [R16+URZ+0x30c28], R13 ;  /* 0x030c280d100075a7 */ /* 0x0022a4000802017f */
[----:B--2---:R-:W-:Y:S05]  /*14b90*/  @!P1 NANOSLEEP.SYNCS 0x989680 ;  /* 0x009896800000995d */ /* 0x004fea0003900000 */
[----:B------:R-:W2:Y:S02]  /*14ba0*/  @!P1 SYNCS.PHASECHK.TRANS64 P1, [R16+URZ+0x30c28], R13 ;  /* 0x030c280d100095a7 */ /* 0x000ea4000802007f */
[----:B--2---:R-:W-:Y:S05]  /*14bb0*/  @!P1 BRA `(.L_x_1462) ;  /* 0xfffffffc00f09947 */ /* 0x004fea000383ffff */
[----:B------:R-:W-:Y:S05]  /*14bc0*/  BRA `(.L_x_1482) ;  /* 0xfffffff000e47947 */ /* 0x000fea000383ffff */
.L_x_1464:
[----:B--2---:R2:W1:Y:S02]  /*14bd0*/  SYNCS.PHASECHK.TRANS64.TRYWAIT P0, [R3+URZ+0x30c40], R0 ;  /* 0x030c4000030075a7 */ /* 0x004464000800017f */
[----:B-1----:R-:W-:Y:S05]  /*14be0*/  @!P0 NANOSLEEP.SYNCS 0x989680 ;  /* 0x009896800000895d */ /* 0x002fea0003900000 */
[----:B------:R-:W1:Y:S02]  /*14bf0*/  @!P0 SYNCS.PHASECHK.TRANS64 P0, [R3+URZ+0x30c40], R0 ;  /* 0x030c4000030085a7 */ /* 0x000e64000800007f */
[----:B-1----:R-:W-:Y:S05]  /*14c00*/  @!P0 BRA `(.L_x_1464) ;  /* 0xfffffffc00f08947 */ /* 0x002fea000383ffff */
[----:B------:R-:W-:Y:S05]  /*14c10*/  BRA `(.L_x_1483) ;  /* 0xfffffff400707947 */ /* 0x000fea000383ffff */
.L_x_1466:
[----:B------:R-:W-:Y:S01]  /*14c20*/  BSSY B0, `(.L_x_1484) ;  /* 0x0000006000007945 */ /* 0x000fe20003800000 */
[----:B------:R-:W-:-:S07]  /*14c30*/  MOV R15, 0xffffffff ;  /* 0xffffffff000f7802 */ /* 0x000fce0000000f00 */
[----:B------:R-:W-:Y:S05]  /*14c40*/  WARPSYNC.COLLECTIVE R15, `(.L_x_1485) ;  /* 0x000000000f0c7348 */ /* 0x000fea0003c00000 */
[----:B------:R-:W-:Y:S02]  /*14c50*/  ELECT P6, UR62, PT ;  /* 0x00000000003e782f */ /* 0x000fe400038c0000 */
[----:B------:R-:W-:Y:S01]  /*14c60*/  MOV R14, UR62 ;  /* 0x0000003e000e7c02 */ /* 0x000fe20008000f00 */
[----:B------:R-:W-:Y:S10]  /*14c70*/  ENDCOLLECTIVE ;  /* 0x000000000000791b */ /* 0x000ff40003800000 */
.L_x_1485:
[----:B------:R-:W-:Y:S05]  /*14c80*/  BSYNC B0 ;  /* 0x0000000000007941 */ /* 0x000fea0003800000 */
.L_x_1484:
[----:B------:R-:W-:Y:S05]  /*14c90*/  BRA `(.L_x_1486) ;  /* 0xfffffff800007947 */ /* 0x000fea000383ffff */
.L_x_1468:
[----:B-1----:R1:W2:Y:S02]  /*14ca0*/  SYNCS.PHASECHK.TRANS64.TRYWAIT P0, [R6+URZ], R5 ;  /* 0x00000005060075a7 */ /* 0x0022a4000800017f */
[----:B--2---:R-:W-:Y:S05]  /*14cb0*/  @!P0 NANOSLEEP.SYNCS 0x989680 ;  /* 0x009896800000895d */ /* 0x004fea0003900000 */
[----:B------:R-:W2:Y:S02]  /*14cc0*/  @!P0 SYNCS.PHASECHK.TRANS64 P0, [R6+URZ], R5 ;  /* 0x00000005060085a7 */ /* 0x000ea4000800007f */
[----:B--2---:R-:W-:Y:S05]  /*14cd0*/  @!P0 BRA `(.L_x_1468) ;  /* 0xfffffffc00f08947 */ /* 0x004fea000383ffff */
[----:B------:R-:W-:Y:S05]  /*14ce0*/  BRA `(.L_x_1487) ;  /* 0xfffffff800407947 */ /* 0x000fea000383ffff */
.L_x_1469:
[----:B--2---:R2:W3:Y:S02]  /*14cf0*/  SYNCS.PHASECHK.TRANS64.TRYWAIT P0, [R3+URZ], R0 ;  /* 0x00000000030075a7 */ /* 0x0044e4000800017f */
[----:B---3--:R-:W-:Y:S05]  /*14d00*/  @!P0 NANOSLEEP.SYNCS 0x989680 ;  /* 0x009896800000895d */ /* 0x008fea0003900000 */
[----:B------:R-:W3:Y:S02]  /*14d10*/  @!P0 SYNCS.PHASECHK.TRANS64 P0, [R3+URZ], R0 ;  /* 0x00000000030085a7 */ /* 0x000ee4000800007f */
[----:B---3--:R-:W-:Y:S05]  /*14d20*/  @!P0 BRA `(.L_x_1469) ;  /* 0xfffffffc00f08947 */ /* 0x008fea000383ffff */
[----:B------:R-:W-:Y:S05]  /*14d30*/  BRA `(.L_x_1488) ;  /* 0xfffffff800347947 */ /* 0x000fea000383ffff */
.L_x_1471:
[----:B--2---:R2:W3:Y:S02]  /*14d40*/  SYNCS.PHASECHK.TRANS64.TRYWAIT P0, [R2+URZ], R5 ;  /* 0x00000005020075a7 */ /* 0x0044e4000800017f */
[----:B---3--:R-:W-:Y:S05]  /*14d50*/  @!P0 NANOSLEEP.SYNCS 0x989680 ;  /* 0x009896800000895d */ /* 0x008fea0003900000 */
[----:B------:R-:W3:Y:S02]  /*14d60*/  @!P0 SYNCS.PHASECHK.TRANS64 P0, [R2+URZ], R5 ;  /* 0x00000005020085a7 */ /* 0x000ee4000800007f */
[----:B---3--:R-:W-:Y:S05]  /*14d70*/  @!P0 BRA `(.L_x_1471) ;  /* 0xfffffffc00f08947 */ /* 0x008fea000383ffff */
[----:B------:R-:W-:Y:S05]  /*14d80*/  BRA `(.L_x_1489) ;  /* 0xfffffff800387947 */ /* 0x000fea000383ffff */
.L_x_1490:
        /* <DEDUP_REMOVED lines=15> */
.L_x_3728:


//--------------------- .text._ZN7cutlass13device_kernelIN5flash11enable_sm90INS1_16FlashAttnBwdSm90INS1_25CollectiveMainloopBwdSm90ILi2ELi2ELi2EN4cute5tupleIJNS5_1CILi1EEES8_S8_EEENS6_IJNS7_ILi128EEESA_NS7_ILi64EEEEEENS_10bfloat16_tEfNS_4arch4Sm90ELb0ELb1ELb1ELb0ELb1ELb1ELb0ELb0ELi2ELi1ELi2ELi2ELb0EEENS1_24CollectiveEpilogueBwdGQAISC_fSF_Li256ELb0ELb1EEENS1_19SingleTileSchedulerILb0ELb0ELb0ELi128EEEEEEEEEvNT_6ParamsE --------------------------
	.section	.text._ZN7cutlass13device_kernelIN5flash11enable_sm90INS1_16FlashAttnBwdSm90INS1_25CollectiveMainloopBwdSm90ILi2ELi2ELi2EN4cute5tupleIJNS5_1CILi1EEES8_S8_EEENS6_IJNS7_ILi128EEESA_NS7_ILi64EEEEEENS_10bfloat16_tEfNS_4arch4Sm90ELb0ELb1ELb1ELb0ELb1ELb1ELb0ELb0ELi2ELi1ELi2ELi2ELb0EEENS1_24CollectiveEpilogueBwdGQAISC_fSF_Li256ELb0ELb1EEENS1_19SingleTileSchedulerILb0ELb0ELb0ELi128EEEEEEEEEvNT_6ParamsE,"ax",@progbits
	.align	128
.text._ZN7cutlass13device_kernelIN5flash11enable_sm90INS1_16FlashAttnBwdSm90INS1_25CollectiveMainloopBwdSm90ILi2ELi2ELi2EN4cute5tupleIJNS5_1CILi1EEES8_S8_EEENS6_IJNS7_ILi128EEESA_NS7_ILi64EEEEEENS_10bfloat16_tEfNS_4arch4Sm90ELb0ELb1ELb1ELb0ELb1ELb1ELb0ELb0ELi2ELi1ELi2ELi2ELb0EEENS1_24CollectiveEpilogueBwdGQAISC_fSF_Li256ELb0ELb1EEENS1_19SingleTileSchedulerILb0ELb0ELb0ELi128EEEEEEEEEvNT_6ParamsE:
        .type           _ZN7cutlass13device_kernelIN5flash11enable_sm90INS1_16FlashAttnBwdSm90INS1_25CollectiveMainloopBwdSm90ILi2ELi2ELi2EN4cute5tupleIJNS5_1CILi1EEES8_S8_EEENS6_IJNS7_ILi128EEESA_NS7_ILi64EEEEEENS_10bfloat16_tEfNS_4arch4Sm90ELb0ELb1ELb1ELb0ELb1ELb1ELb0ELb0ELi2ELi1ELi2ELi2ELb0EEENS1_24CollectiveEpilogueBwdGQAISC_fSF_Li256ELb0ELb1EEENS1_19SingleTileSchedulerILb0ELb0ELb0ELi128EEEEEEEEEvNT_6ParamsE,@function
        .size           _ZN7cutlass13device_kernelIN5flash11enable_sm90INS1_16FlashAttnBwdSm90INS1_25CollectiveMainloopBwdSm90ILi2ELi2ELi2EN4cute5tupleIJNS5_1CILi1EEES8_S8_EEENS6_IJNS7_ILi128EEESA_NS7_ILi64EEEEEENS_10bfloat16_tEfNS_4arch4Sm90ELb0ELb1ELb1ELb0ELb1ELb1ELb0ELb0ELi2ELi1ELi2ELi2ELb0EEENS1_24CollectiveEpilogueBwdGQAISC_fSF_Li256ELb0ELb1EEENS1_19SingleTileSchedulerILb0ELb0ELb0ELi128EEEEEEEEEvNT_6ParamsE,(.L_x_3729 - _ZN7cutlass13device_kernelIN5flash11enable_sm90INS1_16FlashAttnBwdSm90INS1_25CollectiveMainloopBwdSm90ILi2ELi2ELi2EN4cute5tupleIJNS5_1CILi1EEES8_S8_EEENS6_IJNS7_ILi128EEESA_NS7_ILi64EEEEEENS_10bfloat16_tEfNS_4arch4Sm90ELb0ELb1ELb1ELb0ELb1ELb1ELb0ELb0ELi2ELi1ELi2ELi2ELb0EEENS1_24CollectiveEpilogueBwdGQAISC_fSF_Li256ELb0ELb1EEENS1_19SingleTileSchedulerILb0ELb0ELb0ELi128EEEEEEEEEvNT_6ParamsE)
        .other          _ZN7cutlass13device_kernelIN5flash11enable_sm90INS1_16FlashAttnBwdSm90INS1_25CollectiveMainloopBwdSm90ILi2ELi2ELi2EN4cute5tupleIJNS5_1CILi1EEES8_S8_EEENS6_IJNS7_ILi128EEESA_NS7_ILi64EEEEEENS_10bfloat16_tEfNS_4arch4Sm90ELb0ELb1ELb1ELb0ELb1ELb1ELb0ELb0ELi2ELi1ELi2ELi2ELb0EEENS1_24CollectiveEpilogueBwdGQAISC_fSF_Li256ELb0ELb1EEENS1_19SingleTileSchedulerILb0ELb0ELb0ELi128EEEEEEEEEvNT_6ParamsE,@"STO_CUDA_ENTRY STV_DEFAULT"
_ZN7cutlass13device_kernelIN5flash11enable_sm90INS1_16FlashAttnBwdSm90INS1_25CollectiveMainloopBwdSm90ILi2ELi2ELi2EN4cute5tupleIJNS5_1CILi1EEES8_S8_EEENS6_IJNS7_ILi128EEESA_NS7_ILi64EEEEEENS_10bfloat16_tEfNS_4arch4Sm90ELb0ELb1ELb1ELb0ELb1ELb1ELb0ELb0ELi2ELi1ELi2ELi2ELb0EEENS1_24CollectiveEpilogueBwdGQAISC_fSF_Li256ELb0ELb1EEENS1_19SingleTileSchedulerILb0ELb0ELb0ELi128EEEEEEEEEvNT_6ParamsE:
        /* <DEDUP_REMOVED lines=24> */
.L_x_1492:
[----:B------:R-:W-:Y:S05]  /*0180*/  BSYNC B0 ;  /* 0x0000000000007941 */ /* 0x000fea0003800000 */
.L_x_1491:
        /* <DEDUP_REMOVED lines=37> */
.L_x_1493:
        /* <DEDUP_REMOVED lines=22> */
.L_x_1494:
[----:B------:R-:W-:Y:S01]  /*0540*/  PLOP3.LUT P0, PT, PT, PT, UP0, 0x80, 0x0 ;  /* 0x000000000000781c */ /* 0x000fe20003f0f008 */
[----:B------:R-:W-:Y:S01]  /*0550*/  NOP ;  /* 0x0000000000007918 */ /* 0x000fe20000000000 */
[----:B------:R-:W-:Y:S01]  /*0560*/  ULDC.64 UR38, c[0x0][0x208] ;  /* 0x0000820000267ab9 */ /* 0x000fe20000000a00 */
[----:B------:R-:W-:Y:S01]  /*0570*/  BSSY B6, `(.L_x_1495) ;  /* 0x0001545000067945 */ /* 0x000fe20003800000 */
[----:B-12-4-:R-:W-:Y:S09]  /*0580*/  BAR.SYNC.DEFER_BLOCKING 0x0 ;  /* 0x0000000000007b1d */ /* 0x016ff20000010000 */
[----:B------:R-:W-:Y:S05]  /*0590*/  @!P0 BRA `(.L_x_1496) ;  /* 0x0000011800e48947 */ /* 0x000fea0003800000 */
.L_x_1497:
        /* <DEDUP_REMOVED lines=71> */
.L_x_1499:
        /* <DEDUP_REMOVED lines=28> */
.L_x_1502:
        /* <DEDUP_REMOVED lines=15> */
.L_x_1501:
        /* <DEDUP_REMOVED lines=22> */
.L_x_1504:
        /* <DEDUP_REMOVED lines=15> */
.L_x_1503:
[----:B------:R-:W-:Y:S01]  /*0f10*/  SHF.R.S32.HI R6, RZ, 0x1f, R17 ;  /* 0x0000001fff067819 */ /* 0x000fe20000011411 */
[----:B------:R-:W-:-:S03]  /*0f20*/  UMOV UR4, 0xffffffff ;  /* 0xffffffff00047882 */ /* 0x000fc60000000000 */
[----:B------:R-:W-:-:S04]  /*0f30*/  LEA.HI R0, R6, R17, RZ, 0x7 ;  /* 0x0000001106007211 */ /* 0x000fc800078f38ff */
[----:B------:R-:W-:Y:S01]  /*0f40*/  SHF.R.S32.HI R18, RZ, 0x7, R0 ;  /* 0x00000007ff127819 */ /* 0x000fe20000011400 */
[----:B------:R-:W-:Y:S06]  /*0f50*/  BRA.DIV UR4, `(.L_x_1505) ;  /* 0x0000014a04a07947 */ /* 0x000fec000b800000 */
[----:B------:R1:W2:Y:S02]  /*0f60*/  SHFL.IDX PT, R14, R18, RZ, 0x1f ;  /* 0x00001fff120e7589 */ /* 0x0002a400000e0000 */
.L_x_1642:
        /* <DEDUP_REMOVED lines=24> */
.L_x_1506:
        /* <DEDUP_REMOVED lines=165> */
.L_x_1519:
[----:B------:R-:W-:-:S06]  /*1b40*/  ULOP3.LUT UR4, UR36, 0x1, URZ, 0xfc, !UPT ;  /* 0x0000000124047892 */ /* 0x000fcc000f8efc3f */
[----:B------:R-:W-:-:S05]  /*1b50*/  IMAD.U32 R5, RZ, RZ, UR4 ;  /* 0x00000004ff057e24 */ /* 0x000fca000f8e00ff */
[----:B------:R-:W-:-:S13]  /*1b60*/  ISETP.NE.AND P6, PT, R5, 0x3, PT ;  /* 0x000000030500780c */ /* 0x000fda0003fc5270 */
[----:B------:R-:W-:Y:S05]  /*1b70*/  @!P6 BRA `(.L_x_1509) ;  /* 0x000000000004e947 */ /* 0x000fea0003800000 */
[----:B------:R-:W-:Y:S01]  /*1b80*/  BPT.TRAP 0x1 ;  /* 0x000000040000795c */ /* 0x000fe20000300000 */
.L_x_1509:
[----:B------:R-:W-:Y:S01]  /*1b90*/  IMAD R6, R0, 0x8, R16 ;  /* 0x0000000800067824 */ /* 0x000fe200078e0210 */
[----:B------:R-:W-:-:S04]  /*1ba0*/  SHF.L.U32 R23, R4, 0x1f, RZ ;  /* 0x0000001f04177819 */ /* 0x000fc800000006ff */
[----:B------:R1:W2:Y:S01]  /*1bb0*/  SYNCS.PHASECHK.TRANS64.TRYWAIT P0, [R6+URZ+0x30c10], R23 ;  /* 0x030c1017060075a7 */ /* 0x0002a2000800017f */
[----:B------:R-:W-:Y:S05]  /*1bc0*/  @!P6 BRA `(.L_x_1510) ;  /* 0x000000000004e947 */ /* 0x000fea0003800000 */
[----:B------:R-:W-:Y:S01]  /*1bd0*/  BPT.TRAP 0x1 ;  /* 0x000000040000795c */ /* 0x000fe20000300000 */
.L_x_1510:
[----:B------:R-:W-:-:S04]  /*1be0*/  IADD3 R5, R16, 0x10000, RZ ;  /* 0x0001000010057810 */ /* 0x000fc80007ffe0ff */
[----:B------:R-:W-:-:S04]  /*1bf0*/  SHF.R.U32.HI R5, RZ, 0x4, R5 ;  /* 0x00000004ff057819 */ /* 0x000fc80000011605 */
[----:B------:R-:W-:Y:S01]  /*1c00*/  LOP3.LUT R5, R5, 0x3fff, RZ, 0xc0, !PT ;  /* 0x00003fff05057812 */ /* 0x000fe200078ec0ff */
[----:B--2---:R-:W-:Y:S06]  /*1c10*/  @P0 BRA `(.L_x_1511) ;  /* 0x0000000000080947 */ /* 0x004fec0003800000 */
[----:B------:R-:W2:Y:S02]  /*1c20*/  SYNCS.PHASECHK.TRANS64.TRYWAIT P0, [R6+URZ+0x30c10], R23 ;  /* 0x030c1017060075a7 */ /* 0x000ea4000800017f */
[----:B--2---:R-:W-:Y:S05]  /*1c30*/  @!P0 BRA `(.L_x_1512) ;  /* 0x0000013c009c8947 */ /* 0x004fea0003800000 */
.L_x_1511:
        /* <DEDUP_REMOVED lines=65> */
.L_x_1513:
[----:B------:R1:W1:Y:S01]  /*2050*/  SYNCS.PHASECHK.TRANS64.TRYWAIT P0, [R6+URZ+0x30c30], R23 ;  /* 0x030c3017060075a7 */ /* 0x000262000800017f */
[----:B------:R-:W-:Y:S05]  /*2060*/  @!P6 BRA `(.L_x_1514) ;  /* 0x000000000004e947 */ /* 0x000fea0003800000 */
[----:B------:R-:W-:Y:S01]  /*2070*/  BPT.TRAP 0x1 ;  /* 0x000000040000795c */ /* 0x000fe20000300000 */
.L_x_1514:
[----:B-1----:R-:W-:Y:S05]  /*2080*/  @P0 BRA `(.L_x_1515) ;  /* 0x0000000000080947 */ /* 0x002fea0003800000 */
[----:B------:R-:W1:Y:S02]  /*2090*/  SYNCS.PHASECHK.TRANS64.TRYWAIT P0, [R6+URZ+0x30c30], R23 ;  /* 0x030c3017060075a7 */ /* 0x000e64000800017f */
[----:B-1----:R-:W-:Y:S05]  /*20a0*/  @!P0 BRA `(.L_x_1516) ;  /* 0x0000013800948947 */ /* 0x002fea0003800000 */
.L_x_1515:
        /* <DEDUP_REMOVED lines=1124> */
.L_x_1517:
        /* <DEDUP_REMOVED lines=68> */
.L_x_1518:
        /* <DEDUP_REMOVED lines=12> */
.L_x_1508:
        /* <DEDUP_REMOVED lines=22> */
[----:B------:R-:W-:Y:S01]  /*6d50*/  IMAD.MOV.U32 R21, RZ, RZ, 0x40000040 ;  /* 0x40000040ff157424 */ /* 0x000fe200078e00ff */
[----:B------:R-:W1:Y:S01]  /*6d60*/  S2R R11, SR_TID.X ;  /* 0x00000000000b7919 */ /* 0x000e620000002100 */
[----:B-----5:R-:W-:Y:S01]  /*6d70*/  VIADD R9, R5, 0xffffff80 ;  /* 0xffffff8005097836 */ /* 0x020fe20000000000 */
[----:B-1----:R-:W-:Y:S01]  /*6d80*/  IADD3 R17, R11, -0x80, RZ ;  /* 0xffffff800b117810 */ /* 0x002fe20007ffe0ff */
[----:B--2---:R-:W-:-:S03]  /*6d90*/  IMAD.MOV.U32 R14, RZ, RZ, R10 ;  /* 0x000000ffff0e7224 */ /* 0x004fc600078e000a */
[----:B------:R-:W-:-:S04]  /*6da0*/  SHF.R.S32.HI R10, RZ, 0x1f, R9 ;  /* 0x0000001fff0a7819 */ /* 0x000fc80000011409 */
[----:B------:R-:W-:Y:S02]  /*6db0*/  LEA.HI R5, R10, R9, RZ, 0x5 ;  /* 0x000000090a057211 */ /* 0x000fe400078f28ff */
[----:B---3--:R-:W-:Y:S01]  /*6dc0*/  LEA.HI R13, R13, R15, RZ, 0x5 ;  /* 0x0000000f0d0d7211 */ /* 0x008fe200078f28ff */
[----:B------:R-:W-:Y:S01]  /*6dd0*/  VIADD R15, R11, 0xffffff80 ;  /* 0xffffff800b0f7836 */ /* 0x000fe20000000000 */
[----:B------:R-:W-:Y:S02]  /*6de0*/  LOP3.LUT R6, R5, 0xffffffe0, RZ, 0xc0, !PT ;  /* 0xffffffe005067812 */ /* 0x000fe400078ec0ff */
[----:B----4-:R-:W-:Y:S02]  /*6df0*/  SHF.R.S32.HI R11, RZ, 0x2, R12 ;  /* 0x00000002ff0b7819 */ /* 0x010fe4000001140c */
[----:B------:R-:W-:Y:S01]  /*6e00*/  SHF.R.S32.HI R15, RZ, 0x1f, R15 ;  /* 0x0000001fff0f7819 */ /* 0x000fe2000001140f */
[----:B------:R-:W-:Y:S01]  /*6e10*/  IMAD.IADD R7, R9, 0x1, -R6 ;  /* 0x0000000109077824 */ /* 0x000fe200078e0a06 */
[----:B------:R-:W-:-:S02]  /*6e20*/  SHF.R.S32.HI R12, RZ, 0x1f, R12 ;  /* 0x0000001fff0c7819 */ /* 0x000fc4000001140c */
[----:B------:R-:W-:Y:S02]  /*6e30*/  SHF.R.S32.HI R13, RZ, 0x5, R13 ;  /* 0x00000005ff0d7819 */ /* 0x000fe4000001140d */
[----:B------:R-:W-:Y:S01]  /*6e40*/  LEA.HI R15, R15, R17, RZ, 0x7 ;  /* 0x000000110f0f7211 */ /* 0x000fe200078f38ff */
[----:B------:R-:W-:Y:S01]  /*6e50*/  IMAD.MOV.U32 R17, RZ, RZ, R14 ;  /* 0x000000ffff117224 */ /* 0x000fe200078e000e */
[----:B------:R-:W-:Y:S01]  /*6e60*/  LEA.HI R12, R12, R11, RZ, 0x3 ;  /* 0x0000000b0c0c7211 */ /* 0x000fe200078f18ff */
[----:B------:R-:W-:Y:S01]  /*6e70*/  IMAD R6, R13, -0x10, R8 ;  /* 0xfffffff00d067824 */ /* 0x000fe200078e0208 */
[----:B------:R-:W-:Y:S02]  /*6e80*/  SHF.R.S32.HI R15, RZ, 0x7, R15 ;  /* 0x00000007ff0f7819 */ /* 0x000fe4000001140f */
[----:B------:R-:W-:Y:S02]  /*6e90*/  LOP3.LUT R12, R12, 0xfffffff8, RZ, 0xc0, !PT ;  /* 0xfffffff80c0c7812 */ /* 0x000fe400078ec0ff */
[----:B------:R-:W-:-:S02]  /*6ea0*/  SHF.R.S32.HI R8, RZ, 0x1f, R7 ;  /* 0x0000001fff087819 */ /* 0x000fc40000011407 */
[----:B------:R-:W-:Y:S02]  /*6eb0*/  LEA.HI R5, R15, R15, RZ, 0x1 ;  /* 0x0000000f0f057211 */ /* 0x000fe400078f08ff */
[----:B------:R-:W-:Y:S02]  /*6ec0*/  LEA.HI R13, R10, R9, RZ, 0x2 ;  /* 0x000000090a0d7211 */ /* 0x000fe400078f10ff */
[----:B------:R-:W-:Y:S02]  /*6ed0*/  IADD3 R6, R6, R12, -R11 ;  /* 0x0000000c06067210 */ /* 0x000fe40007ffe80b */
[CC--:B------:R-:W-:Y:S02]  /*6ee0*/  LEA.HI R12, R8.reuse, R7.reuse, RZ, 0x2 ;  /* 0x00000007080c7211 */ /* 0x0c0fe400078f10ff */
[----:B------:R-:W-:Y:S02]  /*6ef0*/  LEA.HI R10, R8, R7, RZ, 0x3 ;  /* 0x00000007080a7211 */ /* 0x000fe400078f18ff */
[----:B------:R-:W-:-:S02]  /*6f00*/  LOP3.LUT R5, R5, 0xfffffffe, RZ, 0xc0, !PT ;  /* 0xfffffffe05057812 */ /* 0x000fc400078ec0ff */
[----:B------:R-:W-:Y:S02]  /*6f10*/  LOP3.LUT R14, R13, 0xfffffffc, RZ, 0xc0, !PT ;  /* 0xfffffffc0d0e7812 */ /* 0x000fe400078ec0ff */
[----:B------:R-:W-:Y:S02]  /*6f20*/  SHF.R.S32.HI R13, RZ, 0x2, R12 ;  /* 0x00000002ff0d7819 */ /* 0x000fe4000001140c */
[----:B------:R-:W-:Y:S01]  /*6f30*/  SHF.R.S32.HI R11, RZ, 0x3, R10 ;  /* 0x00000003ff0b7819 */ /* 0x000fe2000001140a */
[----:B------:R-:W-:Y:S01]  /*6f40*/  IMAD.IADD R7, R9, 0x1, -R14 ;  /* 0x0000000109077824 */ /* 0x000fe200078e0a0e */
[----:B------:R-:W-:Y:S01]  /*6f50*/  IADD3 R5, R15, -R5, RZ ;  /* 0x800000050f057210 */ /* 0x000fe20007ffe0ff */
[----:B------:R-:W-:Y:S01]  /*6f60*/  VIADD R9, R13, 0x10 ;  /* 0x000000100d097836 */ /* 0x000fe20000000000 */
[----:B------:R-:W-:Y:S02]  /*6f70*/  SHF.R.S32.HI R10, RZ, 0x1f, R10 ;  /* 0x0000001fff0a7819 */ /* 0x000fe4000001140a */
[----:B------:R-:W-:Y:S01]  /*6f80*/  LEA.HI R12, R12, R13, RZ, 0x1 ;  /* 0x0000000d0c0c7211 */ /* 0x000fe200078f08ff */
[----:B------:R-:W-:Y:S01]  /*6f90*/  IMAD R8, R5, -0x40, R6 ;  /* 0xffffffc005087824 */ /* 0x000fe200078e0206 */
[----:B------:R-:W-:-:S02]  /*6fa0*/  LEA.HI R10, R10, R11, RZ, 0x4 ;  /* 0x0000000b0a0a7211 */ /* 0x000fc400078f20ff */
[----:B------:R-:W-:Y:S02]  /*6fb0*/  IADD3 R5, R13, 0x8, RZ ;  /* 0x000000080d057810 */ /* 0x000fe40007ffe0ff */
[----:B------:R-:W-:Y:S02]  /*6fc0*/  LOP3.LUT R10, R10, 0x1ffffff0, RZ, 0xc0, !PT ;  /* 0x1ffffff00a0a7812 */ /* 0x000fe400078ec0ff */
[----:B------:R-:W-:Y:S02]  /*6fd0*/  LOP3.LUT R12, R12, 0xfffffffe, RZ, 0xc0, !PT ;  /* 0xfffffffe0c0c7812 */ /* 0x000fe400078ec0ff */
[----:B------:R-:W-:Y:S01]  /*6fe0*/  LEA.HI R14, R9, R9, RZ, 0x1 ;  /* 0x00000009090e7211 */ /* 0x000fe200078f08ff */
[----:B------:R-:W-:Y:S01]  /*6ff0*/  IMAD.IADD R11, R11, 0x1, -R10 ;  /* 0x000000010b0b7824 */ /* 0x000fe200078e0a0a */
[----:B------:R-:W-:Y:S02]  /*7000*/  LEA.HI R6, R5, R5, RZ, 0x1 ;  /* 0x0000000505067211 */ /* 0x000fe400078f08ff */
[C---:B------:R-:W-:Y:S01]  /*7010*/  IADD3 R12, R13.reuse, -R12, RZ ;  /* 0x8000000c0d0c7210 */ /* 0x040fe20007ffe0ff */
[----:B------:R-:W-:Y:S01]  /*7020*/  VIADD R13, R13, 0x18 ;  /* 0x000000180d0d7836 */ /* 0x000fe20000000000 */
[----:B------:R-:W-:-:S02]  /*7030*/  LOP3.LUT R18, R14, 0xfffffffe, RZ, 0xc0, !PT ;  /* 0xfffffffe0e127812 */ /* 0x000fc400078ec0ff */
[----:B------:R-:W-:Y:S01]  /*7040*/  LOP3.LUT R10, R6, 0xfffffffe, RZ, 0xc0, !PT ;  /* 0xfffffffe060a7812 */ /* 0x000fe200078ec0ff */
[----:B------:R-:W-:Y:S02]  /*7050*/  IMAD R11, R11, 0x8, R12 ;  /* 0x000000080b0b7824 */ /* 0x000fe400078e020c */
[----:B------:R-:W-:Y:S01]  /*7060*/  IMAD.IADD R18, R9, 0x1, -R18 ;  /* 0x0000000109127824 */ /* 0x000fe200078e0a12 */
[----:B------:R-:W-:Y:S02]  /*7070*/  IADD3 R10, R5, -R10, RZ ;  /* 0x8000000a050a7210 */ /* 0x000fe40007ffe0ff */
[----:B------:R-:W-:Y:S01]  /*7080*/  LEA.HI R9, R13, R13, RZ, 0x1 ;  /* 0x0000000d0d097211 */ /* 0x000fe200078f08ff */
[----:B------:R1:W-:Y:S01]  /*7090*/  STL [R1+0x58], R11 ;  /* 0x0000580b01007387 */ /* 0x0003e20000100800 */
[--C-:B------:R-:W-:Y:S02]  /*70a0*/  SHF.R.S32.HI R5, RZ, 0x1, R6.reuse ;  /* 0x00000001ff057819 */ /* 0x100fe40000011406 */
[----:B------:R-:W-:-:S02]  /*70b0*/  SHF.R.S32.HI R6, RZ, 0x1f, R6 ;  /* 0x0000001fff067819 */ /* 0x000fc40000011406 */
[----:B------:R-:W-:Y:S02]  /*70c0*/  LOP3.LUT R12, R9, 0xfffffffe, RZ, 0xc0, !PT ;  /* 0xfffffffe090c7812 */ /* 0x000fe400078ec0ff */
[----:B------:R-:W-:Y:S02]  /*70d0*/  LEA.HI R6, R6, R5, RZ, 0x4 ;  /* 0x0000000506067211 */ /* 0x000fe400078f20ff */
[----:B------:R-:W-:Y:S01]  /*70e0*/  SHF.R.S32.HI R15, RZ, 0x1, R9 ;  /* 0x00000001ff0f7819 */ /* 0x000fe20000011409 */
[----:B------:R-:W-:Y:S01]  /*70f0*/  IMAD.IADD R13, R13, 0x1, -R12 ;  /* 0x000000010d0d7824 */ /* 0x000fe200078e0a0c */
[--C-:B-1----:R-:W-:Y:S02]  /*7100*/  SHF.R.S32.HI R11, RZ, 0x1, R14.reuse ;  /* 0x00000001ff0b7819 */ /* 0x102fe4000001140e */
[----:B------:R-:W-:Y:S02]  /*7110*/  SHF.R.S32.HI R14, RZ, 0x1f, R14 ;  /* 0x0000001fff0e7819 */ /* 0x000fe4000001140e */
[----:B------:R-:W-:-:S02]  /*7120*/  LOP3.LUT R12, R6, 0x1ffffff0, RZ, 0xc0, !PT ;  /* 0x1ffffff0060c7812 */ /* 0x000fc400078ec0ff */
[----:B------:R-:W-:Y:S02]  /*7130*/  LEA.HI R14, R14, R11, RZ, 0x4 ;  /* 0x0000000b0e0e7211 */ /* 0x000fe400078f20ff */
[----:B------:R-:W-:Y:S01]  /*7140*/  SHF.R.S32.HI R20, RZ, 0x1f, R9 ;  /* 0x0000001fff147819 */ /* 0x000fe20000011409 */
[----:B------:R-:W-:Y:S01]  /*7150*/  IMAD.IADD R9, R5, 0x1, -R12 ;  /* 0x0000000105097824 */ /* 0x000fe200078e0a0c */
[----:B------:R-:W-:Y:S02]  /*7160*/  LEA R6, R17, R16, 0xd ;  /* 0x0000001011067211 */ /* 0x000fe400078e68ff */
[----:B------:R-:W-:Y:S02]  /*7170*/  LOP3.LUT R14, R14, 0x1ffffff0, RZ, 0xc0, !PT ;  /* 0x1ffffff00e0e7812 */ /* 0x000fe400078ec0ff */
[----:B------:R-:W-:Y:S01]  /*7180*/  LEA.HI R20, R20, R15, RZ, 0x4 ;  /* 0x0000000f14147211 */ /* 0x000fe200078f20ff */
[C---:B------:R-:W-:Y:S01]  /*7190*/  VIADD R12, R6.reuse, 0x4000 ;  /* 0x00004000060c7836 */ /* 0x040fe20000000000 */
[----:B------:R-:W-:Y:S01]  /*71a0*/  LEA R9, R9, R10, 0x3 ;  /* 0x0000000a09097211 */ /* 0x000fe200078e18ff */
[----:B------:R-:W-:Y:S01]  /*71b0*/  VIADD R5, R6, 0x20c00 ;  /* 0x00020c0006057836 */ /* 0x000fe20000000000 */
[----:B------:R-:W-:Y:S01]  /*71c0*/  LOP3.LUT R20, R20, 0x1ffffff0, RZ, 0xc0, !PT ;  /* 0x1ffffff014147812 */ /* 0x000fe200078ec0ff */
[----:B------:R-:W-:Y:S01]  /*71d0*/  IMAD.IADD R11, R11, 0x1, -R14 ;  /* 0x000000010b0b7824 */ /* 0x000fe200078e0a0e */
[----:B------:R-:W-:Y:S01]  /*71e0*/  SHF.R.U32.HI R6, RZ, 0x4, R6 ;  /* 0x00000004ff067819 */ /* 0x000fe20000011606 */
[----:B------:R1:W-:Y:S01]  /*71f0*/  STL [R1+0x50], R9 ;  /* 0x0000500901007387 */ /* 0x0003e20000100800 */
[----:B------:R-:W-:-:S02]  /*7200*/  SHF.R.U32.HI R12, RZ, 0x4, R12 ;  /* 0x00000004ff0c7819 */ /* 0x000fc4000001160c */
[----:B------:R-:W-:Y:S02]  /*7210*/  SHF.R.U32.HI R5, RZ, 0x4, R5 ;  /* 0x00000004ff057819 */ /* 0x000fe40000011605 */
[----:B------:R-:W-:Y:S01]  /*7220*/  IADD3 R20, R15, -R20, RZ ;  /* 0x800000140f147210 */ /* 0x000fe20007ffe0ff */
[----:B------:R-:W-:Y:S01]  /*7230*/  IMAD.MOV.U32 R15, RZ, RZ, 0x40000040 ;  /* 0x40000040ff0f7424 */ /* 0x000fe200078e00ff */
[----:B------:R-:W-:Y:S02]  /*7240*/  LOP3.LUT R6, R6, 0x3fff, RZ, 0xc0, !PT ;  /* 0x00003fff06067812 */ /* 0x000fe400078ec0ff */
[----:B------:R-:W-:Y:S01]  /*7250*/  LOP3.LUT R12, R12, 0x3fff, RZ, 0xc0, !PT ;  /* 0x00003fff0c0c7812 */ /* 0x000fe200078ec0ff */
[----:B-1----:R-:W-:Y:S01]  /*7260*/  IMAD R9, R11, 0x8, R18 ;  /* 0x000000080b097824 */ /* 0x002fe200078e0212 */
[----:B------:R-:W-:Y:S01]  /*7270*/  LOP3.LUT R5, R5, 0x3fff, RZ, 0xc0, !PT ;  /* 0x00003fff05057812 */ /* 0x000fe200078ec0ff */
[----:B------:R-:W-:Y:S01]  /*7280*/  IMAD R10, R20, 0x8, R13 ;  /* 0x00000008140a7824 */ /* 0x000fe200078e020d */
[----:B------:R-:W-:Y:S01]  /*7290*/  MOV R11, 0x40000040 ;  /* 0x40000040000b7802 */ /* 0x000fe20000000f00 */
[----:B------:R-:W-:Y:S01]  /*72a0*/  IMAD.MOV.U32 R13, RZ, RZ, 0x40000040 ;  /* 0x40000040ff0d7424 */ /* 0x000fe200078e00ff */
[----:B------:R1:W-:Y:S01]  /*72b0*/  STL [R1+0x4c], R9 ;  /* 0x00004c0901007387 */ /* 0x0003e20000100800 */
[----:B------:R-:W-:-:S03]  /*72c0*/  LOP3.LUT R5, R5, 0x10000, RZ, 0xfc, !PT ;  /* 0x0001000005057812 */ /* 0x000fc600078efcff */
[----:B------:R2:W-:Y:S01]  /*72d0*/  STL [R1+0x44], R10 ;  /* 0x0000440a01007387 */ /* 0x0005e20000100800 */
[----:B-1----:R-:W-:Y:S02]  /*72e0*/  LOP3.LUT R9, R6, 0x10000, RZ, 0xfc, !PT ;  /* 0x0001000006097812 */ /* 0x002fe400078efcff */
[----:B------:R-:W-:Y:S02]  /*72f0*/  LOP3.LUT R6, R12, 0x10000, RZ, 0xfc, !PT ;  /* 0x000100000c067812 */ /* 0x000fe400078efcff */
[C---:B------:R-:W-:Y:S01]  /*7300*/  IADD3 R22, R9.reuse, 0x2, RZ ;  /* 0x0000000209167810 */ /* 0x040fe20007ffe0ff */
[C---:B------:R-:W-:Y:S01]  /*7310*/  VIADD R20, R9.reuse, 0x4 ;  /* 0x0000000409147836 */ /* 0x040fe20000000000 */
[----:B------:R1:W-:Y:S01]  /*7320*/  STL [R1+0x3c], R9 ;  /* 0x00003c0901007387 */ /* 0x0003e20000100800 */
[----:B------:R-:W-:Y:S01]  /*7330*/  VIADD R18, R9, 0x6 ;  /* 0x0000000609127836 */ /* 0x000fe20000000000 */
[C---:B------:R-:W-:Y:S01]  /*7340*/  IADD3 R14, R6.reuse, 0x2, RZ ;  /* 0x00000002060e7810 */ /* 0x040fe20007ffe0ff */
[C---:B--2---:R-:W-:Y:S01]  /*7350*/  VIADD R10, R6.reuse, 0x6 ;  /* 0x00000006060a7836 */ /* 0x044fe20000000000 */
[----:B------:R2:W-:Y:S01]  /*7360*/  STL [R1+0x5c], R5 ;  /* 0x00005c0501007387 */ /* 0x0005e20000100800 */
[----:B------:R-:W-:-:S03]  /*7370*/  VIADD R12, R6, 0x4 ;  /* 0x00000004060c7836 */ /* 0x000fc60000000000 */
[----:B------:R3:W-:Y:S01]  /*7380*/  STL [R1+0x38], R6 ;  /* 0x0000380601007387 */ /* 0x0007e20000100800 */
[----:B-1----:R-:W-:-:S03]  /*7390*/  VIADD R9, R7, 0x8 ;  /* 0x0000000807097836 */ /* 0x002fc60000000000 */
[----:B------:R1:W-:Y:S01]  /*73a0*/  STL.64 [R1+0x30], R22 ;  /* 0x0000301601007387 */ /* 0x0003e20000100a00 */
[C---:B------:R-:W-:Y:S01]  /*73b0*/  VIADD R9, R7.reuse, 0x14 ;  /* 0x0000001407097836 */ /* 0x040fe20000000000 */
[C---:B--2---:R-:W-:Y:S02]  /*73c0*/  IADD3 R5, R7.reuse, 0x4, RZ ;  /* 0x0000000407057810 */ /* 0x044fe40007ffe0ff */
[----:B------:R1:W-:Y:S01]  /*73d0*/  STL.64 [R1+0x28], R20 ;  /* 0x0000281401007387 */ /* 0x0003e20000100a00 */
[C---:B------:R-:W-:Y:S01]  /*73e0*/  IADD3 R5, R7.reuse, 0x10, RZ ;  /* 0x0000001007057810 */ /* 0x040fe20007ffe0ff */
[C---:B---3--:R-:W-:Y:S01]  /*73f0*/  VIADD R6, R7.reuse, 0xc ;  /* 0x0000000c07067836 */ /* 0x048fe20000000000 */
[C---:B------:R-:W-:Y:S01]  /*7400*/  IADD3 R5, R7.reuse, 0x1c, RZ ;  /* 0x0000001c07057810 */ /* 0x040fe20007ffe0ff */
[----:B------:R1:W-:Y:S01]  /*7410*/  STL.64 [R1+0x20], R18 ;  /* 0x0000201201007387 */ /* 0x0003e20000100a00 */
[----:B------:R-:W-:-:S03]  /*7420*/  VIADD R6, R7, 0x18 ;  /* 0x0000001807067836 */ /* 0x000fc60000000000 */
[----:B------:R1:W-:Y:S04]  /*7430*/  STL.64 [R1+0x8], R10 ;  /* 0x0000080a01007387 */ /* 0x0003e80000100a00 */
[----:B------:R1:W-:Y:S04]  /*7440*/  STL.64 [R1+0x18], R14 ;  /* 0x0000180e01007387 */ /* 0x0003e80000100a00 */
[----:B------:R1:W-:Y:S02]  /*7450*/  STL.64 [R1+0x10], R12 ;  /* 0x0000100c01007387 */ /* 0x0003e40000100a00 */
.L_x_1531:
[----:B------:R-:W-:-:S06]  /*7460*/  ULOP3.LUT UR4, UR36, 0x1, URZ, 0xfc, !UPT ;  /* 0x0000000124047892 */ /* 0x000fcc000f8efc3f */
[----:B------:R-:W-:-:S05]  /*7470*/  IMAD.U32 R5, RZ, RZ, UR4 ;  /* 0x00000004ff057e24 */ /* 0x000fca000f8e00ff */
[----:B------:R-:W-:-:S13]  /*7480*/  ISETP.NE.AND P0, PT, R5, 0x3, PT ;  /* 0x000000030500780c */ /* 0x000fda0003f05270 */
[----:B------:R-:W-:Y:S05]  /*7490*/  @!P0 BRA `(.L_x_1521) ;  /* 0x0000000000048947 */ /* 0x000fea0003800000 */
[----:B------:R-:W-:Y:S01]  /*74a0*/  BPT.TRAP 0x1 ;  /* 0x000000040000795c */ /* 0x000fe20000300000 */
.L_x_1521:
[----:B------:R-:W-:Y:S01]  /*74b0*/  IMAD R6, R0, 0x8, R16 ;  /* 0x0000000800067824 */ /* 0x000fe200078e0210 */
[----:B-1----:R-:W-:-:S04]  /*74c0*/  SHF.L.U32 R23, R4, 0x1f, RZ ;  /* 0x0000001f04177819 */ /* 0x002fc800000006ff */
[----:B------:R1:W2:Y:S01]  /*74d0*/  SYNCS.PHASECHK.TRANS64.TRYWAIT P1, [R6+URZ+0x30c10], R23 ;  /* 0x030c1017060075a7 */ /* 0x0002a2000802017f */
[----:B------:R-:W-:Y:S05]  /*74e0*/  @!P0 BRA `(.L_x_1522) ;  /* 0x0000000000048947 */ /* 0x000fea0003800000 */
[----:B------:R-:W-:Y:S01]  /*74f0*/  BPT.TRAP 0x1 ;  /* 0x000000040000795c */ /* 0x000fe20000300000 */
.L_x_1522:
[----:B------:R-:W-:-:S04]  /*7500*/  IADD3 R5, R16, 0x10000, RZ ;  /* 0x0001000010057810 */ /* 0x000fc80007ffe0ff */
[----:B------:R-:W-:-:S04]  /*7510*/  SHF.R.U32.HI R5, RZ, 0x4, R5 ;  /* 0x00000004ff057819 */ /* 0x000fc80000011605 */
[----:B------:R-:W-:-:S04]  /*7520*/  LOP3.LUT R5, R5, 0x3fff, RZ, 0xc0, !PT ;  /* 0x00003fff05057812 */ /* 0x000fc800078ec0ff */
[----:B------:R-:W-:Y:S01]  /*7530*/  LOP3.LUT R9, R5, 0x10000, RZ, 0xfc, !PT ;  /* 0x0001000005097812 */ /* 0x000fe200078efcff */
[----:B--2---:R-:W-:Y:S06]  /*7540*/  @P1 BRA `(.L_x_1523) ;  /* 0x0000000000081947 */ /* 0x004fec0003800000 */
[----:B------:R-:W2:Y:S02]  /*7550*/  SYNCS.PHASECHK.TRANS64.TRYWAIT P1, [R6+URZ+0x30c10], R23 ;  /* 0x030c1017060075a7 */ /* 0x000ea4000802017f */
[----:B--2---:R-:W-:Y:S05]  /*7560*/  @!P1 BRA `(.L_x_1524) ;  /* 0x000000e400789947 */ /* 0x004fea0003800000 */
.L_x_1523:
        /* <DEDUP_REMOVED lines=38> */
[C---:B------:R-:W-:Y:S02]  /*77d0*/  IMAD R18, R0.reuse, 0x80, R11 ;  /* 0x0000008000127824 */ /* 0x040fe400078e020b */
[----:B------:R-:W-:Y:S01]  /*77e0*/  IMAD R14, R0, 0x80, R13 ;  /* 0x00000080000e7824 */ /* 0x000fe200078e020d */
[C---:B------:R-:W-:Y:S01]  /*77f0*/  LEA R9, R3.reuse, R10, 0x1 ;  /* 0x0000000a03097211 */ /* 0x040fe200078e08ff */
[C---:B------:R-:W-:Y:S01]  /*7800*/  IMAD R11, R3.reuse, 0x2, R12 ;  /* 0x00000002030b7824 */ /* 0x040fe200078e020c */
[C---:B------:R-:W-:Y:S01]  /*7810*/  LEA R21, R3.reuse, R18, 0x1 ;  /* 0x0000001203157211 */ /* 0x040fe200078e08ff */
[----:B------:R-:W-:Y:S02]  /*7820*/  IMAD R19, R3, 0x2, R14 ;  /* 0x0000000203137824 */ /* 0x000fe400078e020e */
[----:B------:R-:W-:-:S02]  /*7830*/  IMAD R17, R9, 0x4, R16 ;  /* 0x0000000409117824 */ /* 0x000fc400078e0210 */
        /* <DEDUP_REMOVED lines=18> */
.L_x_1525:
[----:B------:R1:W1:Y:S01]  /*7960*/  SYNCS.PHASECHK.TRANS64.TRYWAIT P1, [R6+URZ+0x30c30], R23 ;  /* 0x030c3017060075a7 */ /* 0x000262000802017f */
[----:B------:R-:W-:Y:S05]  /*7970*/  @!P0 BRA `(.L_x_1526) ;  /* 0x0000000000048947 */ /* 0x000fea0003800000 */
[----:B------:R-:W-:Y:S01]  /*7980*/  BPT.TRAP 0x1 ;  /* 0x000000040000795c */ /* 0x000fe20000300000 */
.L_x_1526:
[----:B-1----:R-:W-:Y:S05]  /*7990*/  @P1 BRA `(.L_x_1527) ;  /* 0x0000000000081947 */ /* 0x002fea0003800000 */
[----:B------:R-:W1:Y:S02]  /*79a0*/  SYNCS.PHASECHK.TRANS64.TRYWAIT P1, [R6+URZ+0x30c30], R23 ;  /* 0x030c3017060075a7 */ /* 0x000e64000802017f */
[----:B-1----:R-:W-:Y:S05]  /*79b0*/  @!P1 BRA `(.L_x_1528) ;  /* 0x000000e000789947 */ /* 0x002fea0003800000 */
.L_x_1527:
        /* <DEDUP_REMOVED lines=17> */
[----:B------:R-:W-:Y:S01]  /*7ad0*/  FMUL.FTZ R205, R83, UR8 ;  /* 0x0000000853cd7c20 */ /* 0x000fe20008410000 */
[----:B------:R-:W-:Y:S01]  /*7ae0*/  IMAD R25, R0, 0x400, R25 ;  /* 0x0000040000197824 */ /* 0x000fe200078e0219 */
        /* <DEDUP_REMOVED lines=65> */
[C---:B------:R-:W-:Y:S01]  /*7f00*/  IADD3 R227, R7.reuse, 0x4, RZ ;  /* 0x0000000407e37810 */ /* 0x040fe20007ffe0ff */
        /* <DEDUP_REMOVED lines=13> */
[C---:B------:R-:W-:Y:S01]  /*7fe0*/  VIADD R213, R7.reuse, 0xc ;  /* 0x0000000c07d57836 */ /* 0x040fe20000000000 */
[C---:B------:R-:W-:Y:S01]  /*7ff0*/  ISETP.GT.AND P2, PT, R8.reuse, RZ, PT ;  /* 0x000000ff0800720c */ /* 0x040fe20003f44270 */
[----:B------:R-:W4:Y:S01]  /*8000*/  MUFU.TANH R22, R22 ;  /* 0x0000001600167308 */ /* 0x000f220000002400 */
[----:B------:R1:W-:Y:S01]  /*8010*/  STL [R1+0x70], R2 ;  /* 0x0000700201007387 */ /* 0x0003e20000100800 */
[----:B------:R-:W-:Y:S01]  /*8020*/  ISETP.GT.AND P1, PT, R8, 0x8, PT ;  /* 0x000000080800780c */ /* 0x000fe20003f24270 */
[----:B------:R-:W-:-:S05]  /*8030*/  VIADD R222, R7, 0x14 ;  /* 0x0000001407de7836 */ /* 0x000fca0000000000 */
[----:B------:R-:W4:Y:S01]  /*8040*/  MUFU.TANH R204, R204 ;  /* 0x000000cc00cc7308 */ /* 0x000f220000002400 */
[----:B-1----:R-:W2:Y:S01]  /*8050*/  LDL.64 R2, [R1+0x18] ;  /* 0x0000180001027983 */ /* 0x002ea20000100a00 */
[----:B------:R-:W-:Y:S01]  /*8060*/  WARPGROUP.ARRIVE ;  /* 0x00000000000079c5 */ /* 0x000fe20000000000 */
[----:B------:R-:W-:-:S05]  /*8070*/  IADD3 R220, R7, 0x10, RZ ;  /* 0x0000001007dc7810 */ /* 0x000fca0007ffe0ff */
        /* <DEDUP_REMOVED lines=14> */
[----:B------:R-:W-:-:S05]  /*8160*/  VIADD R214, R7, 0x18 ;  /* 0x0000001807d67836 */ /* 0x000fca0000000000 */
        /* <DEDUP_REMOVED lines=78> */
[----:B------:R-:W-:Y:S01]  /*8650*/  MUFU.TANH R230, R230 ;  /* 0x000000e600e67308 */ /* 0x000fe20000002400 */
        /* <DEDUP_REMOVED lines=8> */
[----:B------:R-:W-:Y:S07]  /*86e0*/  SHFL.IDX PT, R217, R13, R222, 0x1f ;  /* 0x00001fde0dd97589 */ /* 0x000fee00000e0000 */
[----:B------:R3:W-:Y:S01]  /*86f0*/  MUFU.TANH R159, R105 ;  /* 0x00000069009f7308 */ /* 0x0007e20000002400 */
[----:B----4-:R-:W-:-:S07]  /*8700*/  FSEL R103, R207, -INF , P2 ;  /* 0xff800000cf677808 */ /* 0x010fce0001000000 */
        /* <DEDUP_REMOVED lines=13> */
[----:B------:R-:W-:Y:S01]  /*87e0*/  LEA R209, R0, R209, 0xa ;  /* 0x000000d100d17211 */ /* 0x000fe200078e50ff */
[----:B------:R-:W-:-:S03]  /*87f0*/  FFMA.FTZ R17, R17, UR5, -R106 ;  /* 0x0000000511117c23 */ /* 0x000fc6000801086a */
[----:B------:R-:W4:Y:S01]  /*8800*/  MUFU.TANH R93, R93 ;  /* 0x0000005d005d7308 */ /* 0x000f220000002400 */
[----:B------:R-:W-:Y:S01]  /*8810*/  FFMA.FTZ R106, R105, UR5, -R106 ;  /* 0x00000005696a7c23 */ /* 0x000fe2000801086a */
[----:B------:R-:W-:Y:S02]  /*8820*/  R2UR UR4, R209 ;  /* 0x00000000d10472ca */ /* 0x000fe400000e0000 */
[----:B-1----:R-:W-:-:S04]  /*8830*/  FSEL R108, R235, -INF , P2 ;  /* 0xff800000eb6c7808 */ /* 0x002fc80001000000 */
[----:B------:R-:W1:Y:S01]  /*8840*/  MUFU.TANH R237, R237 ;  /* 0x000000ed00ed7308 */ /* 0x000e620000002400 */
[----:B------:R-:W-:Y:S01]  /*8850*/  FSEL R105, R230, -INF , P2 ;  /* 0xff800000e6697808 */ /* 0x000fe20001000000 */
[----:B------:R-:W1:Y:S01]  /*8860*/  SHFL.IDX PT, R209, R13, R214, 0x1f ;  /* 0x00001fd60dd17589 */ /* 0x000e6200000e0000 */
[----:B--2---:R-:W-:-:S05]  /*8870*/  FSEL R109, R89, -INF , P1 ;  /* 0xff800000596d7808 */ /* 0x004fca0000800000 */
[----:B------:R-:W2:Y:S01]  /*8880*/  MUFU.TANH R94, R94 ;  /* 0x0000005e005e7308 */ /* 0x000ea20000002400 */
[----:B------:R-:W-:Y:S01]  /*8890*/  FFMA.FTZ R105, R105, UR5, -R122 ;  /* 0x0000000569697c23 */ /* 0x000fe2000801087a */
[----:B------:R-:W-:-:S06]  /*88a0*/  FFMA.FTZ R108, R108, UR5, -R107 ;  /* 0x000000056c6c7c23 */ /* 0x000fcc000801086b */
[----:B------:R4:W-:Y:S01]  /*88b0*/  MUFU.TANH R2, R132 ;  /* 0x0000008400027308 */ /* 0x0009e20000002400 */
[----:B------:R-:W-:Y:S01]  /*88c0*/  FFMA.FTZ R122, R109, UR5, -R122 ;  /* 0x000000056d7a7c23 */ /* 0x000fe2000801087a */
[----:B---3--:R-:W-:-:S06]  /*88d0*/  FSEL R109, R91, -INF , P2 ;  /* 0xff8000005b6d7808 */ /* 0x008fcc0001000000 */
[----:B------:R3:W2:Y:S01]  /*88e0*/  MUFU.TANH R156, R110 ;  /* 0x0000006e009c7308 */ /* 0x0006a20000002400 */
[----:B----4-:R-:W4:Y:S04]  /*88f0*/  SHFL.IDX PT, R132, R15, R229, 0x1f ;  /* 0x00001fe50f847589 */ /* 0x010f2800000e0000 */
[----:B------:R-:W-:Y:S01]  /*8900*/  SHFL.IDX PT, R136, R15, R7, 0x1f ;  /* 0x00001f070f887589 */ /* 0x000fe200000e0000 */
[----:B---3--:R-:W-:Y:S02]  /*8910*/  FSEL R110, R225, -INF , P1 ;  /* 0xff800000e16e7808 */ /* 0x008fe40000800000 */
[----:B------:R3:W-:Y:S01]  /*8920*/  MUFU.TANH R154, R111 ;  /* 0x0000006f009a7308 */ /* 0x0007e20000002400 */
[----:B------:R-:W-:Y:S02]  /*8930*/  SHFL.IDX PT, R134, R15, R227, 0x1f ;  /* 0x00001fe30f867589 */ /* 0x000fe400000e0000 */
[----:B------:R-:W-:Y:S01]  /*8940*/  FFMA.FTZ R107, R110, UR5, -R107 ;  /* 0x000000056e6b7c23 */ /* 0x000fe2000801086b */
[----:B------:R-:W-:-:S04]  /*8950*/  FSEL R110, R164, -INF , P2 ;  /* 0xff800000a46e7808 */ /* 0x000fc80001000000 */
[----:B------:R1:W-:Y:S01]  /*8960*/  MUFU.TANH R141, R125 ;  /* 0x0000007d008d7308 */ /* 0x0003e20000002400 */
[----:B---3--:R-:W-:Y:S04]  /*8970*/  SHFL.IDX PT, R111, R13, R227, 0x1f ;  /* 0x00001fe30d6f7589 */ /* 0x008fe800000e0000 */
[----:B------:R-:W3:Y:S03]  /*8980*/  SHFL.IDX PT, R13, R13, R129, 0x1f ;  /* 0x00001f810d0d7589 */ /* 0x000ee600000e0000 */
[----:B------:R2:W-:Y:S01]  /*8990*/  MUFU.TANH R142, R126 ;  /* 0x0000007e008e7308 */ /* 0x0005e20000002400 */
[----:B-1----:R-:W-:Y:S01]  /*89a0*/  FSEL R125, R163, -INF , P1 ;  /* 0xff800000a37d7808 */ /* 0x002fe20000800000 */
[----:B------:R-:W-:Y:S01]  /*89b0*/  FFMA.FTZ R109, R109, UR5, -R212 ;  /* 0x000000056d6d7c23 */ /* 0x000fe200080108d4 */
[----:B------:R-:W-:Y:S01]  /*89c0*/  FFMA.FTZ R110, R110, UR5, -R124 ;  /* 0x000000056e6e7c23 */ /* 0x000fe2000801087c */
[----:B------:R-:W-:-:S04]  /*89d0*/  FSEL R210, R93, -INF , P2 ;  /* 0xff8000005dd27808 */ /* 0x000fc80001000000 */
[----:B------:R-:W1:Y:S01]  /*89e0*/  MUFU.TANH R231, R231 ;  /* 0x000000e700e77308 */ /* 0x000e620000002400 */
[----:B--2---:R-:W-:Y:S01]  /*89f0*/  FSEL R126, R92, -INF , P1 ;  /* 0xff8000005c7e7808 */ /* 0x004fe20000800000 */
[----:B------:R-:W-:Y:S01]  /*8a00*/  FFMA.FTZ R212, R125, UR5, -R212 ;  /* 0x000000057dd47c23 */ /* 0x000fe200080108d4 */
[----:B------:R-:W-:-:S05]  /*8a10*/  FSEL R234, R237, -INF , P2 ;  /* 0xff800000edea7808 */ /* 0x000fca0001000000 */
[----:B------:R2:W-:Y:S01]  /*8a20*/  MUFU.TANH R5, R130 ;  /* 0x0000008200057308 */ /* 0x0005e20000002400 */
[----:B------:R-:W-:Y:S01]  /*8a30*/  FFMA.FTZ R124, R126, UR5, -R124 ;  /* 0x000000057e7c7c23 */ /* 0x000fe2000801087c */
[----:B------:R-:W-:Y:S02]  /*8a40*/  FSEL R125, R162, -INF , P1 ;  /* 0xff800000a27d7808 */ /* 0x000fe40000800000 */
[----:B------:R-:W-:Y:S02]  /*8a50*/  FSEL R216, R161, -INF , P2 ;  /* 0xff800000a1d87808 */ /* 0x000fe40001000000 */
[----:B------:R-:W-:Y:S02]  /*8a60*/  FSEL R133, R153, -INF , P2 ;  /* 0xff80000099857808 */ /* 0x000fe40001000000 */
[----:B------:R4:W-:Y:S01]  /*8a70*/  MUFU.TANH R6, R128 ;  /* 0x0000008000067308 */ /* 0x0009e20000002400 */
[----:B--2---:R-:W2:Y:S01]  /*8a80*/  SHFL.IDX PT, R130, R15, R213, 0x1f ;  /* 0x00001fd50f827589 */ /* 0x004ea200000e0000 */
[----:B------:R-:W-:Y:S01]  /*8a90*/  FSEL R126, R94, -INF , P1 ;  /* 0xff8000005e7e7808 */ /* 0x000fe20000800000 */
[----:B------:R-:W-:Y:S01]  /*8aa0*/  FFMA.FTZ R210, R210, UR5, -R217 ;  /* 0x00000005d2d27c23 */ /* 0x000fe200080108d9 */
[----:B------:R-:W-:Y:S01]  /*8ab0*/  FFMA.FTZ R234, R234, UR5, -R211 ;  /* 0x00000005eaea7c23 */ /* 0x000fe200080108d3 */
[----:B------:R-:W-:Y:S01]  /*8ac0*/  FFMA.FTZ R217, R125, UR5, -R217 ;  /* 0x000000057dd97c23 */ /* 0x000fe200080108d9 */
[----:B------:R-:W-:Y:S01]  /*8ad0*/  FSEL R12, R160, -INF , P1 ;  /* 0xff800000a00c7808 */ /* 0x000fe20000800000 */
[----:B------:R-:W-:Y:S01]  /*8ae0*/  FFMA.FTZ R211, R126, UR5, -R211 ;  /* 0x000000057ed37c23 */ /* 0x000fe200080108d3 */
[----:B------:R-:W-:Y:S01]  /*8af0*/  SHFL.IDX PT, R125, R15, R222, 0x1f ;  /* 0x00001fde0f7d7589 */ /* 0x000fe200000e0000 */
[----:B------:R-:W-:Y:S01]  /*8b00*/  FSEL R126, R152, -INF , P1 ;  /* 0xff800000987e7808 */ /* 0x000fe20000800000 */
[----:B------:R-:W2:Y:S02]  /*8b10*/  MUFU.TANH R236, R236 ;  /* 0x000000ec00ec7308 */ /* 0x000ea40000002400 */
[----:B----4-:R-:W4:Y:S01]  /*8b20*/  SHFL.IDX PT, R128, R15, R220, 0x1f ;  /* 0x00001fdc0f807589 */ /* 0x010f2200000e0000 */
[----:B------:R-:W-:Y:S01]  /*8b30*/  FFMA.FTZ R216, R216, UR5, -R209 ;  /* 0x00000005d8d87c23 */ /* 0x000fe200080108d1 */
[----:B------:R-:W-:-:S02]  /*8b40*/  FFMA.FTZ R133, R133, UR5, -R132 ;  /* 0x0000000585857c23 */ /* 0x000fc40008010884 */
[----:B------:R-:W-:Y:S02]  /*8b50*/  SHFL.IDX PT, R215, R15, R214, 0x1f ;  /* 0x00001fd60fd77589 */ /* 0x000fe400000e0000 */
[----:B------:R-:W4:Y:S02]  /*8b60*/  MUFU.TANH R112, R112 ;  /* 0x0000007000707308 */ /* 0x000f240000002400 */
[----:B------:R-:W4:Y:S01]  /*8b70*/  SHFL.IDX PT, R218, R224, R7, 0x1f ;  /* 0x00001f07e0da7589 */ /* 0x000f2200000e0000 */
[----:B------:R-:W-:Y:S01]  /*8b80*/  FFMA.FTZ R209, R12, UR5, -R209 ;  /* 0x000000050cd17c23 */ /* 0x000fe200080108d1 */
[----:B------:R-:W-:Y:S02]  /*8b90*/  FSEL R139, R159, -INF , P2 ;  /* 0xff8000009f8b7808 */ /* 0x000fe40001000000 */
[----:B------:R-:W-:Y:S01]  /*8ba0*/  SHFL.IDX PT, R221, R224, R227, 0x1f ;  /* 0x00001fe3e0dd7589 */ /* 0x000fe200000e0000 */
[----:B------:R-:W-:Y:S01]  /*8bb0*/  FSEL R138, R158, -INF , P1 ;  /* 0xff8000009e8a7808 */ /* 0x000fe20000800000 */
[----:B------:R-:W-:Y:S01]  /*8bc0*/  FFMA.FTZ R132, R126, UR5, -R132 ;  /* 0x000000057e847c23 */ /* 0x000fe20008010884 */
[----:B------:R-:W-:Y:S01]  /*8bd0*/  FSEL R137, R157, -INF , P2 ;  /* 0xff8000009d897808 */ /* 0x000fe20001000000 */
[----:B------:R2:W4:Y:S01]  /*8be0*/  SHFL.IDX PT, R126, R15, R129, 0x1f ;  /* 0x00001f810f7e7589 */ /* 0x00052200000e0000 */
[----:B------:R-:W-:Y:S01]  /*8bf0*/  FSEL R12, R156, -INF , P1 ;  /* 0xff8000009c0c7808 */ /* 0x000fe20000800000 */
[----:B------:R1:W4:Y:S02]  /*8c00*/  MUFU.TANH R144, R123 ;  /* 0x0000007b00907308 */ /* 0x0003240000002400 */
[----:B------:R4:W4:Y:S01]  /*8c10*/  SHFL.IDX PT, R223, R224, R213, 0x1f ;  /* 0x00001fd5e0df7589 */ /* 0x00092200000e0000 */
[--C-:B---3--:R-:W-:Y:S01]  /*8c20*/  FFMA.FTZ R139, R139, UR5, -R13.reuse ;  /* 0x000000058b8b7c23 */ /* 0x108fe2000801080d */
[----:B------:R-:W-:Y:S01]  /*8c30*/  FFMA.FTZ R138, R138, UR5, -R13 ;  /* 0x000000058a8a7c23 */ /* 0x000fe2000801080d */
[----:B------:R-:W-:Y:S01]  /*8c40*/  FSEL R135, R155, -INF , P2 ;  /* 0xff8000009b877808 */ /* 0x000fe20001000000 */
[----:B------:R-:W-:-:S02]  /*8c50*/  FFMA.FTZ R137, R137, UR5, -R136 ;  /* 0x0000000589897c23 */ /* 0x000fc40008010888 */
[----:B------:R3:W-:Y:S01]  /*8c60*/  MUFU.TANH R3, R131 ;  /* 0x0000008300037308 */ /* 0x0007e20000002400 */
[----:B-1----:R-:W-:Y:S01]  /*8c70*/  FSEL R123, R231, -INF , P2 ;  /* 0xff800000e77b7808 */ /* 0x002fe20001000000 */
[----:B------:R-:W-:Y:S01]  /*8c80*/  FFMA.FTZ R136, R12, UR5, -R136 ;  /* 0x000000050c887c23 */ /* 0x000fe20008010888 */
[----:B------:R-:W-:Y:S01]  /*8c90*/  FSEL R13, R154, -INF , P1 ;  /* 0xff8000009a0d7808 */ /* 0x000fe20000800000 */
[--C-:B------:R-:W-:Y:S01]  /*8ca0*/  FFMA.FTZ R135, R135, UR5, -R134.reuse ;  /* 0x0000000587877c23 */ /* 0x100fe20008010886 */
[----:B------:R-:W-:Y:S01]  /*8cb0*/  FSEL R219, R146, -INF , P1 ;  /* 0xff80000092db7808 */ /* 0x000fe20000800000 */
[----:B------:R-:W-:Y:S01]  /*8cc0*/  FFMA.FTZ R123, R123, UR5, -R111 ;  /* 0x000000057b7b7c23 */ /* 0x000fe2000801086f */
[----:B------:R-:W-:Y:S01]  /*8cd0*/  SHFL.IDX PT, R232, R14, R227, 0x1f ;  /* 0x00001fe30ee87589 */ /* 0x000fe200000e0000 */
[----:B------:R1:W-:Y:S01]  /*8ce0*/  MUFU.EX2 R12, R122 ;  /* 0x0000007a000c7308 */ /* 0x0003e20000000800 */
[----:B---3--:R-:W-:Y:S01]  /*8cf0*/  FSEL R131, R151, -INF , P2 ;  /* 0xff80000097837808 */ /* 0x008fe20001000000 */
[----:B------:R-:W-:Y:S01]  /*8d00*/  FFMA.FTZ R134, R13, UR5, -R134 ;  /* 0x000000050d867c23 */ /* 0x000fe20008010886 */
[----:B------:R-:W3:Y:S01]  /*8d10*/  SHFL.IDX PT, R222, R224, R222, 0x1f ;  /* 0x00001fdee0de7589 */ /* 0x000ee200000e0000 */
[----:B--2---:R-:W-:-:S04]  /*8d20*/  FSEL R129, R236, -INF , P2 ;  /* 0xff800000ec817808 */ /* 0x004fc80001000000 */
[----:B------:R-:W2:Y:S01]  /*8d30*/  MUFU.TANH R90, R90 ;  /* 0x0000005a005a7308 */ /* 0x000ea20000002400 */
[----:B-1----:R-:W-:Y:S01]  /*8d40*/  FSEL R122, R150, -INF , P1 ;  /* 0xff800000967a7808 */ /* 0x002fe20000800000 */
[--C-:B------:R-:W-:Y:S01]  /*8d50*/  FFMA.FTZ R131, R131, UR5, -R130.reuse ;  /* 0x0000000583837c23 */ /* 0x100fe20008010882 */
[----:B------:R-:W-:Y:S01]  /*8d60*/  FSEL R15, R148, -INF , P1 ;  /* 0xff800000940f7808 */ /* 0x000fe20000800000 */
[----:B------:R-:W-:Y:S02]  /*8d70*/  SHFL.IDX PT, R233, R14, R7, 0x1f ;  /* 0x00001f070ee97589 */ /* 0x000fe400000e0000 */
[----:B------:R-:W-:Y:S02]  /*8d80*/  FFMA.FTZ R130, R122, UR5, -R130 ;  /* 0x000000057a827c23 */ /* 0x000fe40008010882 */
[----:B------:R1:W-:Y:S01]  /*8d90*/  MUFU.EX2 R13, R123 ;  /* 0x0000007b000d7308 */ /* 0x0003e20000000800 */
[----:B----4-:R-:W-:Y:S01]  /*8da0*/  FSEL R122, R112, -INF , P1 ;  /* 0xff800000707a7808 */ /* 0x010fe20000800000 */
[--C-:B------:R-:W-:Y:S01]  /*8db0*/  FFMA.FTZ R129, R129, UR5, -R128.reuse ;  /* 0x0000000581817c23 */ /* 0x100fe20008010880 */
[----:B------:R4:W2:Y:S05]  /*8dc0*/  SHFL.IDX PT, R227, R224, R220, 0x1f ;  /* 0x00001fdce0e37589 */ /* 0x0008aa00000e0000 */
[----:B------:R-:W2:Y:S01]  /*8dd0*/  MUFU.TANH R140, R127 ;  /* 0x0000007f008c7308 */ /* 0x000ea20000002400 */
[----:B-1----:R-:W-:Y:S01]  /*8de0*/  FSEL R123, R149, -INF , P2 ;  /* 0xff800000957b7808 */ /* 0x002fe20001000000 */
[----:B------:R-:W-:Y:S01]  /*8df0*/  FFMA.FTZ R128, R122, UR5, -R128 ;  /* 0x000000057a807c23 */ /* 0x000fe20008010880 */
[----:B------:R-:W-:-:S05]  /*8e00*/  FSEL R122, R145, -INF , P2 ;  /* 0xff800000917a7808 */ /* 0x000fca0001000000 */
[----:B------:R-:W-:Y:S01]  /*8e10*/  MUFU.EX2 R98, R98 ;  /* 0x0000006200627308 */ /* 0x000fe20000000800 */
[--C-:B------:R-:W-:Y:S01]  /*8e20*/  FFMA.FTZ R123, R123, UR5, -R125.reuse ;  /* 0x000000057b7b7c23 */ /* 0x100fe2000801087d */
[----:B------:R-:W-:Y:S01]  /*8e30*/  FFMA.FTZ R125, R15, UR5, -R125 ;  /* 0x000000050f7d7c23 */ /* 0x000fe2000801087d */
[----:B------:R-:W-:Y:S01]  /*8e40*/  FSEL R213, R144, -INF , P1 ;  /* 0xff80000090d57808 */ /* 0x000fe20000800000 */
[--C-:B----4-:R-:W-:Y:S01]  /*8e50*/  FADD.FTZ R220, R24, -R218.reuse ;  /* 0x800000da18dc7221 */ /* 0x110fe20000010000 */
[----:B------:R-:W-:-:S03]  /*8e60*/  FADD.FTZ R218, R26, -R218 ;  /* 0x800000da1ada7221 */ /* 0x000fc60000010000 */
[----:B------:R-:W1:Y:S01]  /*8e70*/  MUFU.EX2 R119, R119 ;  /* 0x0000007700777308 */ /* 0x000e620000000800 */
[----:B------:R-:W-:Y:S01]  /*8e80*/  SHFL.IDX PT, R214, R224, R229, 0x1f ;  /* 0x00001fe5e0d67589 */ /* 0x000fe200000e0000 */
[----:B------:R-:W-:Y:S01]  /*8e90*/  IADD3 R26, R7, 0x1c, RZ ;  /* 0x0000001c071a7810 */ /* 0x000fe20007ffe0ff */
[----:B------:R-:W-:-:S05]  /*8ea0*/  FFMA.FTZ R122, R122, UR5, -R126 ;  /* 0x000000057a7a7c23 */ /* 0x000fca000801087e */
[----:B------:R-:W-:Y:S01]  /*8eb0*/  MUFU.TANH R114, R114 ;  /* 0x0000007200727308 */ /* 0x000fe20000002400 */
[----:B------:R-:W4:Y:S01]  /*8ec0*/  SHFL.IDX PT, R229, R14, R229, 0x1f ;  /* 0x00001fe50ee57589 */ /* 0x000f2200000e0000 */
[----:B------:R-:W-:-:S06]  /*8ed0*/  FFMA.FTZ R126, R213, UR5, -R126 ;  /* 0x00000005d57e7c23 */ /* 0x000fcc000801087e */
[----:B------:R-:W1:Y:S01]  /*8ee0*/  MUFU.EX2 R99, R99 ;  /* 0x0000006300637308 */ /* 0x000e620000000800 */
[----:B------:R-:W-:-:S07]  /*8ef0*/  FADD.FTZ R213, R29, -R223 ;  /* 0x800000df1dd57221 */ /* 0x000fce0000010000 */
[----:B------:R-:W1:Y:S08]  /*8f00*/  MUFU.TANH R113, R113 ;  /* 0x0000007100717308 */ /* 0x000e700000002400 */
[----:B------:R-:W1:Y:S08]  /*8f10*/  MUFU.TANH R115, R115 ;  /* 0x0000007300737308 */ /* 0x000e700000002400 */
[----:B------:R-:W1:Y:S01]  /*8f20*/  MUFU.EX2 R96, R96 ;  /* 0x0000006000607308 */ /* 0x000e620000000800 */
[----:B------:R-:W-:-:S07]  /*8f30*/  FFMA.FTZ R21, -R21, R21, 1 ;  /* 0x3f80000015157423 */ /* 0x000fce0000010115 */
[----:B------:R-:W-:Y:S08]  /*8f40*/  MUFU.TANH R116, R116 ;  /* 0x0000007400747308 */ /* 0x000ff00000002400 */
[----:B------:R-:W1:Y:S08]  /*8f50*/  MUFU.TANH R118, R118 ;  /* 0x0000007600767308 */ /* 0x000e700000002400 */
[----:B------:R-:W1:Y:S01]  /*8f60*/  MUFU.EX2 R95, R95 ;  /* 0x0000005f005f7308 */ /* 0x000e620000000800 */
[----:B------:R-:W-:-:S07]  /*8f70*/  FFMA.FTZ R22, -R22, R22, 1 ;  /* 0x3f80000016167423 */ /* 0x000fce0000010116 */
[----:B------:R-:W-:Y:S08]  /*8f80*/  MUFU.TANH R117, R117 ;  /* 0x0000007500757308 */ /* 0x000ff00000002400 */
[----:B------:R-:W1:Y:S08]  /*8f90*/  MUFU.TANH R121, R121 ;  /* 0x0000007900797308 */ /* 0x000e700000002400 */
[----:B------:R-:W1:Y:S08]  /*8fa0*/  MUFU.EX2 R97, R97 ;  /* 0x0000006100617308 */ /* 0x000e700000000800 */
[----:B------:R-:W1:Y:S01]  /*8fb0*/  MUFU.EX2 R104, R104 ;  /* 0x0000006800687308 */ /* 0x000e620000000800 */
[----:B------:R-:W-:Y:S01]  /*8fc0*/  FFMA.FTZ R205, -R205, R205, 1 ;  /* 0x3f800000cdcd7423 */ /* 0x000fe200000101cd */
[----:B------:R-:W-:Y:S01]  /*8fd0*/  FFMA.FTZ R23, -R23, R23, 1 ;  /* 0x3f80000017177423 */ /* 0x000fe20000010117 */
[----:B------:R-:W-:Y:S01]  /*8fe0*/  FFMA.FTZ R208, -R208, R208, 1 ;  /* 0x3f800000d0d07423 */ /* 0x000fe200000101d0 */
[----:B------:R-:W-:Y:S04]  /*8ff0*/  LDS R10, [R10+0x400] ;  /* 0x000400000a0a7984 */ /* 0x000fe80000000800 */
[----:B------:R3:W-:Y:S02]  /*9000*/  MUFU.EX2 R15, R124 ;  /* 0x0000007c000f7308 */ /* 0x0007e40000000800 */
[----:B---3--:R-:W-:Y:S01]  /*9010*/  FFMA.FTZ R124, R219, UR5, -R215 ;  /* 0x00000005db7c7c23 */ /* 0x008fe200080108d7 */
[----:B------:R-:W-:Y:S01]  /*9020*/  FADD.FTZ R219, R25, -R221 ;  /* 0x800000dd19db7221 */ /* 0x000fe20000010000 */
[----:B------:R-:W-:-:S04]  /*9030*/  VIADD R25, R7, 0x18 ;  /* 0x0000001807197836 */ /* 0x000fc80000000000 */
[----:B------:R3:W-:Y:S01]  /*9040*/  MUFU.EX2 R24, R212 ;  /* 0x000000d400187308 */ /* 0x0007e20000000800 */
[----:B------:R-:W-:Y:S01]  /*9050*/  FADD.FTZ R221, R27, -R221 ;  /* 0x800000dd1bdd7221 */ /* 0x000fe20000010000 */
[----:B------:R-:W-:Y:S02]  /*9060*/  VIADD R27, R7, 0xc ;  /* 0x0000000c071b7836 */ /* 0x000fe40000000000 */
[----:B---3--:R-:W-:Y:S02]  /*9070*/  FADD.FTZ R212, R31, -R223 ;  /* 0x800000df1fd47221 */ /* 0x008fe40000010000 */
[----:B------:R-:W-:Y:S04]  /*9080*/  SHFL.IDX PT, R223, R224, R25, 0x1f ;  /* 0x00001f19e0df7589 */ /* 0x000fe800000e0000 */
[----:B------:R3:W1:Y:S01]  /*9090*/  SHFL.IDX PT, R224, R224, R26, 0x1f ;  /* 0x00001f1ae0e07589 */ /* 0x00066200000e0000 */
[--C-:B------:R-:W-:Y:S01]  /*90a0*/  FADD.FTZ R33, R33, -R222.reuse ;  /* 0x800000de21217221 */ /* 0x100fe20000010000 */
[----:B------:R-:W-:-:S02]  /*90b0*/  FADD.FTZ R35, R35, -R222 ;  /* 0x800000de23237221 */ /* 0x000fc40000010000 */
[----:B------:R4:W1:Y:S01]  /*90c0*/  SHFL.IDX PT, R222, R14, R27, 0x1f ;  /* 0x00001f1b0ede7589 */ /* 0x00086200000e0000 */
[----:B--2---:R-:W-:Y:S01]  /*90d0*/  FSEL R127, R90, -INF , P1 ;  /* 0xff8000005a7f7808 */ /* 0x004fe20000800000 */
[--C-:B------:R-:W-:Y:S01]  /*90e0*/  FADD.FTZ R32, R32, -R227.reuse ;  /* 0x800000e320207221 */ /* 0x100fe20000010000 */
[----:B------:R-:W-:Y:S01]  /*90f0*/  FADD.FTZ R34, R34, -R227 ;  /* 0x800000e322227221 */ /* 0x000fe20000010000 */
[----:B------:R-:W-:Y:S01]  /*9100*/  FSEL R227, R5, -INF , P1 ;  /* 0xff80000005e37808 */ /* 0x000fe20000800000 */
[----:B---3--:R2:W-:Y:S01]  /*9110*/  MUFU.EX2 R26, R211 ;  /* 0x000000d3001a7308 */ /* 0x0085e20000000800 */
[----:B------:R-:W-:Y:S01]  /*9120*/  FFMA.FTZ R111, R127, UR5, -R111 ;  /* 0x000000057f6f7c23 */ /* 0x000fe2000801086f */
[----:B------:R-:W-:Y:S02]  /*9130*/  FSEL R127, R147, -INF , P2 ;  /* 0xff800000937f7808 */ /* 0x000fe40001000000 */
[----:B--2---:R-:W-:-:S04]  /*9140*/  FSEL R211, R6, -INF , P2 ;  /* 0xff80000006d37808 */ /* 0x004fc80001000000 */
[----:B----4-:R2:W-:Y:S01]  /*9150*/  MUFU.EX2 R27, R210 ;  /* 0x000000d2001b7308 */ /* 0x0105e20000000800 */
[----:B------:R-:W-:Y:S01]  /*9160*/  FFMA.FTZ R127, R127, UR5, -R215 ;  /* 0x000000057f7f7c23 */ /* 0x000fe200080108d7 */
[----:B------:R-:W-:Y:S01]  /*9170*/  FFMA.FTZ R211, R211, UR5, -R229 ;  /* 0x00000005d3d37c23 */ /* 0x000fe200080108e5 */
[----:B------:R-:W-:-:S05]  /*9180*/  FADD.FTZ R215, R28, -R214 ;  /* 0x800000d61cd77221 */ /* 0x000fca0000010000 */
[----:B------:R3:W-:Y:S01]  /*9190*/  MUFU.EX2 R25, R234 ;  /* 0x000000ea00197308 */ /* 0x0007e20000000800 */
[----:B--2---:R-:W-:Y:S01]  /*91a0*/  FFMA.FTZ R210, R227, UR5, -R229 ;  /* 0x00000005e3d27c23 */ /* 0x004fe200080108e5 */
[----:B------:R-:W-:Y:S01]  /*91b0*/  FFMA.FTZ R227, -R18, R18, 1 ;  /* 0x3f80000012e37423 */ /* 0x000fe20000010112 */
[----:B------:R-:W-:Y:S01]  /*91c0*/  FMUL.FTZ R229, R120, R220 ;  /* 0x000000dc78e57220 */ /* 0x000fe20000410000 */
[----:B------:R-:W-:Y:S01]  /*91d0*/  FSEL R28, R141, -INF , P2 ;  /* 0xff8000008d1c7808 */ /* 0x000fe20001000000 */
[----:B-1----:R-:W-:Y:S01]  /*91e0*/  FADD.FTZ R220, R39, -R224 ;  /* 0x800000e027dc7221 */ /* 0x002fe20000010000 */
[----:B------:R-:W-:Y:S02]  /*91f0*/  FSEL R31, R140, -INF , P1 ;  /* 0xff8000008c1f7808 */ /* 0x000fe40000800000 */
[----:B------:R1:W-:Y:S01]  /*9200*/  MUFU.EX2 R18, R217 ;  /* 0x000000d900127308 */ /* 0x0003e20000000800 */
[----:B---3--:R-:W-:Y:S02]  /*9210*/  VIADD R234, R7, 0x10 ;  /* 0x0000001007ea7836 */ /* 0x008fe40000000000 */
[--C-:B------:R-:W-:Y:S01]  /*9220*/  FADD.FTZ R36, R36, -R223.reuse ;  /* 0x800000df24247221 */ /* 0x100fe20000010000 */
[----:B------:R-:W-:Y:S01]  /*9230*/  FADD.FTZ R38, R38, -R223 ;  /* 0x800000df26267221 */ /* 0x000fe20000010000 */
[----:B------:R-:W-:Y:S01]  /*9240*/  FADD.FTZ R214, R30, -R214 ;  /* 0x800000d61ed67221 */ /* 0x000fe20000010000 */
[----:B------:R-:W-:Y:S01]  /*9250*/  FFMA.FTZ R39, -R20, R20, 1 ;  /* 0x3f80000014277423 */ /* 0x000fe20000010114 */
[----:B------:R2:W3:Y:S01]  /*9260*/  SHFL.IDX PT, R223, R14, R234, 0x1f ;  /* 0x00001fea0edf7589 */ /* 0x0004e200000e0000 */
[----:B-1----:R-:W-:Y:S01]  /*9270*/  FADD.FTZ R217, R37, -R224 ;  /* 0x800000e025d97221 */ /* 0x002fe20000010000 */
[----:B------:R-:W-:Y:S01]  /*9280*/  FMUL.FTZ R37, R227, R229 ;  /* 0x000000e5e3257220 */ /* 0x000fe20000410000 */
[----:B------:R-:W-:-:S02]  /*9290*/  FSEL R227, R4, -INF , P2 ;  /* 0xff80000004e37808 */ /* 0x000fc40001000000 */
[----:B------:R-:W-:Y:S01]  /*92a0*/  FSEL R224, R3, -INF , P1 ;  /* 0xff80000003e07808 */ /* 0x000fe20000800000 */
[----:B------:R-:W-:Y:S01]  /*92b0*/  FFMA.FTZ R20, -R19, R19, 1 ;  /* 0x3f80000013147423 */ /* 0x000fe20000010113 */
[----:B------:R-:W-:Y:S01]  /*92c0*/  FSEL R29, R143, -INF , P2 ;  /* 0xff8000008f1d7808 */ /* 0x000fe20001000000 */
[--C-:B------:R-:W-:Y:S01]  /*92d0*/  FFMA.FTZ R28, R28, UR5, -R232.reuse ;  /* 0x000000051c1c7c23 */ /* 0x100fe200080108e8 */
[----:B------:R-:W-:Y:S01]  /*92e0*/  FSEL R30, R142, -INF , P1 ;  /* 0xff8000008e1e7808 */ /* 0x000fe20000800000 */
[----:B------:R-:W-:Y:S01]  /*92f0*/  FFMA.FTZ R31, R31, UR5, -R232 ;  /* 0x000000051f1f7c23 */ /* 0x000fe200080108e8 */
[----:B--2---:R-:W-:Y:S01]  /*9300*/  IADD3 R234, R7, 0x14, RZ ;  /* 0x0000001407ea7810 */ /* 0x004fe20007ffe0ff */
[----:B------:R1:W-:Y:S01]  /*9310*/  MUFU.EX2 R19, R216 ;  /* 0x000000d800137308 */ /* 0x0003e20000000800 */
[----:B------:R-:W-:Y:S01]  /*9320*/  FMUL.FTZ R232, R119, R219 ;  /* 0x000000db77e87220 */ /* 0x000fe20000410000 */
[--C-:B------:R-:W-:Y:S01]  /*9330*/  FFMA.FTZ R219, R227, UR5, -R222.reuse ;  /* 0x00000005e3db7c23 */ /* 0x100fe200080108de */
[--C-:B------:R-:W-:Y:S01]  /*9340*/  FFMA.FTZ R29, R29, UR5, -R233.reuse ;  /* 0x000000051d1d7c23 */ /* 0x100fe200080108e9 */
[----:B------:R-:W-:Y:S01]  /*9350*/  FFMA.FTZ R30, R30, UR5, -R233 ;  /* 0x000000051e1e7c23 */ /* 0x000fe200080108e9 */
[----:B------:R2:W4:Y:S01]  /*9360*/  SHFL.IDX PT, R229, R14, R234, 0x1f ;  /* 0x00001fea0ee57589 */ /* 0x00052200000e0000 */
[----:B-1----:R-:W-:Y:S01]  /*9370*/  FMUL.FTZ R216, R98, R218 ;  /* 0x000000da62d87220 */ /* 0x002fe20000410000 */
[----:B------:R-:W-:-:S02]  /*9380*/  FFMA.FTZ R218, R224, UR5, -R222 ;  /* 0x00000005e0da7c23 */ /* 0x000fc400080108de */
[----:B------:R-:W-:Y:S01]  /*9390*/  LDS R222, [R9+0x400] ;  /* 0x0004000009de7984 */ /* 0x000fe20000000800 */
[C---:B------:R-:W-:Y:S02]  /*93a0*/  VIADD R233, R7.reuse, 0x18 ;  /* 0x0000001807e97836 */ /* 0x040fe40000000000 */
[----:B--2---:R-:W-:-:S03]  /*93b0*/  VIADD R234, R7, 0x1c ;  /* 0x0000001c07ea7836 */ /* 0x004fc60000000000 */
[----:B------:R-:W1:Y:S01]  /*93c0*/  SHFL.IDX PT, R224, R14, R233, 0x1f ;  /* 0x00001fe90ee07589 */ /* 0x000e6200000e0000 */
[----:B------:R-:W-:Y:S01]  /*93d0*/  FMUL.FTZ R39, R39, R216 ;  /* 0x000000d827277220 */ /* 0x000fe20000410000 */
[----:B------:R-:W-:Y:S02]  /*93e0*/  FMUL.FTZ R216, R20, R232 ;  /* 0x000000e814d87220 */ /* 0x000fe40000410000 */
[----:B------:R2:W-:Y:S01]  /*93f0*/  MUFU.EX2 R20, R209 ;  /* 0x000000d100147308 */ /* 0x0005e20000000800 */
[----:B------:R3:W1:Y:S01]  /*9400*/  SHFL.IDX PT, R227, R14, R234, 0x1f ;  /* 0x00001fea0ee37589 */ /* 0x00066200000e0000 */
[----:B------:R-:W-:Y:S01]  /*9410*/  FMUL.FTZ R232, R99, R221 ;  /* 0x000000dd63e87220 */ /* 0x000fe20000410000 */
[----:B--2---:R-:W-:Y:S02]  /*9420*/  FSEL R209, R114, -INF , P1 ;  /* 0xff80000072d17808 */ /* 0x004fe40000800000 */
[----:B---3--:R-:W-:-:S03]  /*9430*/  FSEL R14, R2, -INF , P2 ;  /* 0xff800000020e7808 */ /* 0x008fc60001000000 */
        /* <DEDUP_REMOVED lines=8> */
[--C-:B----4-:R-:W-:Y:S01]  /*94c0*/  FFMA.FTZ R223, R223, UR5, -R229.reuse ;  /* 0x00000005dfdf7c23 */ /* 0x110fe200080108e5 */
[----:B------:R-:W-:Y:S01]  /*94d0*/  FFMA.FTZ R215, R21, UR5, -R229 ;  /* 0x0000000515d77c23 */ /* 0x000fe200080108e5 */
[----:B------:R-:W-:-:S05]  /*94e0*/  FSEL R229, R118, -INF , P1 ;  /* 0xff80000076e57808 */ /* 0x000fca0000800000 */
[----:B------:R3:W-:Y:S01]  /*94f0*/  MUFU.EX2 R14, R138 ;  /* 0x0000008a000e7308 */ /* 0x0007e20000000800 */
[----:B------:R-:W-:Y:S01]  /*9500*/  FMUL.FTZ R233, R95, R214 ;  /* 0x000000d65fe97220 */ /* 0x000fe20000410000 */
[----:B---3--:R-:W-:Y:S01]  /*9510*/  FMUL.FTZ R138, R22, R232 ;  /* 0x000000e8168a7220 */ /* 0x008fe20000410000 */
[----:B------:R-:W-:-:S05]  /*9520*/  FSEL R232, R116, -INF , P2 ;  /* 0xff80000074e87808 */ /* 0x000fca0001000000 */
[----:B------:R-:W3:Y:S01]  /*9530*/  MUFU.EX2 R100, R100 ;  /* 0x0000006400647308 */ /* 0x000ee20000000800 */
[----:B------:R-:W-:Y:S01]  /*9540*/  FFMA.FTZ R22, -R204, R204, 1 ;  /* 0x3f800000cc167423 */ /* 0x000fe200000101cc */
[--C-:B-1----:R-:W-:Y:S01]  /*9550*/  FFMA.FTZ R204, R229, UR5, -R224.reuse ;  /* 0x00000005e5cc7c23 */ /* 0x102fe200080108e0 */
[----:B------:R-:W-:Y:S01]  /*9560*/  FSEL R229, R121, -INF , P1 ;  /* 0xff80000079e57808 */ /* 0x000fe20000800000 */
[----:B------:R-:W-:Y:S01]  /*9570*/  FFMA.FTZ R214, R232, UR5, -R224 ;  /* 0x00000005e8d67c23 */ /* 0x000fe200080108e0 */
[----:B------:R-:W-:-:S03]  /*9580*/  FSEL R224, R117, -INF , P2 ;  /* 0xff80000075e07808 */ /* 0x000fc60001000000 */
[----:B------:R-:W1:Y:S01]  /*9590*/  MUFU.EX2 R101, R101 ;  /* 0x0000006500657308 */ /* 0x000e620000000800 */
[----:B------:R-:W-:Y:S01]  /*95a0*/  FMUL.FTZ R232, R97, R213 ;  /* 0x000000d561e87220 */ /* 0x000fe20000410000 */
[--C-:B------:R-:W-:Y:S01]  /*95b0*/  FFMA.FTZ R224, R224, UR5, -R227.reuse ;  /* 0x00000005e0e07c23 */ /* 0x100fe200080108e3 */
[----:B------:R-:W-:-:S05]  /*95c0*/  FFMA.FTZ R213, R229, UR5, -R227 ;  /* 0x00000005e5d57c23 */ /* 0x000fca00080108e3 */
[----:B------:R4:W-:Y:S01]  /*95d0*/  MUFU.EX2 R21, R137 ;  /* 0x0000008900157308 */ /* 0x0009e20000000800 */
[----:B------:R-:W-:Y:S01]  /*95e0*/  FFMA.FTZ R227, -R207, R207, 1 ;  /* 0x3f800000cfe37423 */ /* 0x000fe200000101cf */
[----:B------:R-:W-:Y:S01]  /*95f0*/  FMUL.FTZ R207, R104, R212 ;  /* 0x000000d468cf7220 */ /* 0x000fe20000410000 */
[----:B----4-:R-:W-:Y:S01]  /*9600*/  FMUL.FTZ R137, R22, R233 ;  /* 0x000000e916897220 */ /* 0x010fe20000410000 */
[----:B------:R-:W-:-:S04]  /*9610*/  VIADD R233, R7, 0x8 ;  /* 0x0000000807e97836 */ /* 0x000fc80000000000 */
[----:B------:R-:W4:Y:S01]  /*9620*/  MUFU.EX2 R102, R102 ;  /* 0x0000006600667308 */ /* 0x000f220000000800 */
[----:B--2---:R-:W-:Y:S01]  /*9630*/  FMUL.FTZ R33, R103, R33 ;  /* 0x0000002167217220 */ /* 0x004fe20000410000 */
[----:B------:R2:W4:Y:S01]  /*9640*/  SHFL.IDX PT, R212, R222, R233, 0x1f ;  /* 0x00001fe9ded47589 */ /* 0x00052200000e0000 */
[----:B---3--:R-:W-:Y:S01]  /*9650*/  FMUL.FTZ R34, R100, R34 ;  /* 0x0000002264227220 */ /* 0x008fe20000410000 */
[----:B------:R-:W-:Y:S01]  /*9660*/  FMUL.FTZ R207, R205, R207 ;  /* 0x000000cfcdcf7220 */ /* 0x000fe20000410000 */
[----:B------:R-:W-:-:S03]  /*9670*/  FMUL.FTZ R205, R227, R33 ;  /* 0x00000021e3cd7220 */ /* 0x000fc60000410000 */
[----:B------:R3:W-:Y:S01]  /*9680*/  MUFU.EX2 R22, R136 ;  /* 0x0000008800167308 */ /* 0x0007e20000000800 */
[----:B------:R-:W-:Y:S01]  /*9690*/  FFMA.FTZ R228, -R228, R228, 1 ;  /* 0x3f800000e4e47423 */ /* 0x000fe200000101e4 */
[----:B--2---:R-:W-:Y:S02]  /*96a0*/  VIADD R233, R7, 0xc ;  /* 0x0000000c07e97836 */ /* 0x004fe40000000000 */
[----:B-1----:R-:W-:Y:S01]  /*96b0*/  FMUL.FTZ R35, R101, R35 ;  /* 0x0000002365237220 */ /* 0x002fe20000410000 */
[----:B------:R-:W-:Y:S01]  /*96c0*/  IADD3 R227, R7, 0x10, RZ ;  /* 0x0000001007e37810 */ /* 0x000fe20007ffe0ff */
[----:B---3--:R-:W-:Y:S02]  /*96d0*/  FMUL.FTZ R136, R23, R232 ;  /* 0x000000e817887220 */ /* 0x008fe40000410000 */
[----:B------:R1:W-:Y:S01]  /*96e0*/  SHFL.IDX PT, R232, R222, R233, 0x1f ;  /* 0x00001fe9dee87589 */ /* 0x0003e200000e0000 */
[----:B------:R2:W-:Y:S01]  /*96f0*/  MUFU.EX2 R23, R135 ;  /* 0x0000008700177308 */ /* 0x0005e20000000800 */
[----:B-1----:R-:W-:-:S02]  /*9700*/  VIADD R233, R7, 0x18 ;  /* 0x0000001807e97836 */ /* 0x002fc40000000000 */
[----:B--2---:R-:W-:Y:S01]  /*9710*/  FMUL.FTZ R135, R208, R34 ;  /* 0x00000022d0877220 */ /* 0x004fe20000410000 */
[----:B------:R-:W-:Y:S01]  /*9720*/  FFMA.FTZ R34, -R88, R88, 1 ;  /* 0x3f80000058227423 */ /* 0x000fe20000010158 */
[----:B------:R-:W-:-:S03]  /*9730*/  FMUL.FTZ R88, R228, R35 ;  /* 0x00000023e4587220 */ /* 0x000fc60000410000 */
[----:B------:R-:W1:Y:S01]  /*9740*/  MUFU.EX2 R17, R17 ;  /* 0x0000001100117308 */ /* 0x000e620000000800 */
[----:B------:R-:W2:Y:S04]  /*9750*/  SHFL.IDX PT, R208, R222, R7, 0x1f ;  /* 0x00001f07ded07589 */ /* 0x000ea800000e0000 */
[----:B------:R-:W-:Y:S04]  /*9760*/  SHFL.IDX PT, R228, R222, R227, 0x1f ;  /* 0x00001fe3dee47589 */ /* 0x000fe800000e0000 */
[----:B------:R-:W3:Y:S01]  /*9770*/  SHFL.IDX PT, R227, R222, R233, 0x1f ;  /* 0x00001fe9dee37589 */ /* 0x000ee200000e0000 */
[----:B------:R-:W2:Y:S01]  /*9780*/  MUFU.EX2 R107, R107 ;  /* 0x0000006b006b7308 */ /* 0x000ea20000000800 */
[----:B----4-:R-:W-:Y:S01]  /*9790*/  FMUL.FTZ R32, R102, R32 ;  /* 0x0000002066207220 */ /* 0x010fe20000410000 */
[----:B------:R-:W-:Y:S01]  /*97a0*/  FFMA.FTZ R206, -R206, R206, 1 ;  /* 0x3f800000cece7423 */ /* 0x000fe200000101ce */
[----:B------:R-:W-:-:S03]  /*97b0*/  IADD3 R229, R7, 0x4, RZ ;  /* 0x0000000407e57810 */ /* 0x000fc60007ffe0ff */
[----:B------:R-:W-:Y:S02]  /*97c0*/  FMUL.FTZ R206, R206, R32 ;  /* 0x00000020cece7220 */ /* 0x000fe40000410000 */
[----:B------:R-:W4:Y:S01]  /*97d0*/  MUFU.EX2 R110, R110 ;  /* 0x0000006e006e7308 */ /* 0x000f220000000800 */
[----:B-1----:R-:W-:-:S07]  /*97e0*/  FMUL.FTZ R36, R17, R36 ;  /* 0x0000002411247220 */ /* 0x002fce0000410000 */
[----:B------:R-:W1:Y:S08]  /*97f0*/  MUFU.EX2 R109, R109 ;  /* 0x0000006d006d7308 */ /* 0x000e700000000800 */
[----:B------:R2:W-:Y:S02]  /*9800*/  MUFU.EX2 R32, R134 ;  /* 0x0000008600207308 */ /* 0x0005e40000000800 */
[----:B--2---:R2:W1:Y:S06]  /*9810*/  SHFL.IDX PT, R134, R222, R229, 0x1f ;  /* 0x00001fe5de867589 */ /* 0x00446c00000e0000 */
[----:B------:R3:W-:Y:S01]  /*9820*/  MUFU.EX2 R33, R133 ;  /* 0x0000008500217308 */ /* 0x0007e20000000800 */
[----:B------:R-:W-:Y:S01]  /*9830*/  FADD.FTZ R44, R44, -R212 ;  /* 0x800000d42c2c7221 */ /* 0x000fe20000010000 */
[----:B--2---:R-:W-:-:S02]  /*9840*/  VIADD R229, R7, 0x14 ;  /* 0x0000001407e57836 */ /* 0x004fc40000000000 */
[----:B---3--:R-:W-:Y:S01]  /*9850*/  FMUL.FTZ R133, R34, R36 ;  /* 0x0000002422857220 */ /* 0x008fe20000410000 */
[----:B------:R-:W-:Y:S01]  /*9860*/  FFMA.FTZ R225, -R225, R225, 1 ;  /* 0x3f800000e1e17423 */ /* 0x000fe200000101e1 */
[----:B------:R-:W-:Y:S02]  /*9870*/  FMUL.FTZ R220, R107, R220 ;  /* 0x000000dc6bdc7220 */ /* 0x000fe40000410000 */
[----:B------:R-:W2:Y:S01]  /*9880*/  SHFL.IDX PT, R229, R222, R229, 0x1f ;  /* 0x00001fe5dee57589 */ /* 0x000ea200000e0000 */
[----:B------:R-:W-:Y:S01]  /*9890*/  FADD.FTZ R46, R46, -R212 ;  /* 0x800000d42e2e7221 */ /* 0x000fe20000010000 */
[----:B------:R3:W-:Y:S01]  /*98a0*/  MUFU.EX2 R36, R130 ;  /* 0x0000008200247308 */ /* 0x0007e20000000800 */
[--C-:B------:R-:W-:Y:S01]  /*98b0*/  FADD.FTZ R40, R40, -R208.reuse ;  /* 0x800000d028287221 */ /* 0x100fe20000010000 */
[----:B------:R-:W-:Y:S01]  /*98c0*/  FADD.FTZ R42, R42, -R208 ;  /* 0x800000d02a2a7221 */ /* 0x000fe20000010000 */
[----:B------:R-:W-:Y:S01]  /*98d0*/  FADD.FTZ R208, R52, -R227 ;  /* 0x800000e334d07221 */ /* 0x000fe20000010000 */
[----:B------:R-:W-:Y:S01]  /*98e0*/  FFMA.FTZ R52, -R164, R164, 1 ;  /* 0x3f800000a4347423 */ /* 0x000fe200000101a4 */
[----:B----4-:R-:W-:Y:S01]  /*98f0*/  FMUL.FTZ R44, R110, R44 ;  /* 0x0000002c6e2c7220 */ /* 0x010fe20000410000 */
[----:B------:R-:W-:Y:S01]  /*9900*/  FFMA.FTZ R92, -R92, R92, 1 ;  /* 0x3f8000005c5c7423 */ /* 0x000fe2000001015c */
[----:B---3--:R-:W-:Y:S01]  /*9910*/  FADD.FTZ R130, R45, -R232 ;  /* 0x800000e82d827221 */ /* 0x008fe20000010000 */
[----:B------:R3:W-:Y:S01]  /*9920*/  MUFU.EX2 R35, R131 ;  /* 0x0000008300237308 */ /* 0x0007e20000000800 */
[----:B------:R-:W-:Y:S01]  /*9930*/  FFMA.FTZ R91, -R91, R91, 1 ;  /* 0x3f8000005b5b7423 */ /* 0x000fe2000001015b */
[----:B------:R-:W-:Y:S01]  /*9940*/  FMUL.FTZ R46, R15, R46 ;  /* 0x0000002e0f2e7220 */ /* 0x000fe20000410000 */
[----:B-1----:R-:W-:Y:S01]  /*9950*/  FMUL.FTZ R130, R109, R130 ;  /* 0x000000826d827220 */ /* 0x002fe20000410000 */
[----:B------:R-:W1:Y:S01]  /*9960*/  SHFL.IDX PT, R222, R222, R234, 0x1f ;  /* 0x00001feadede7589 */ /* 0x000e6200000e0000 */
[----:B------:R-:W-:-:S03]  /*9970*/  FMUL.FTZ R52, R52, R44 ;  /* 0x0000002c34347220 */ /* 0x000fc60000410000 */
[----:B------:R-:W4:Y:S01]  /*9980*/  MUFU.EX2 R105, R105 ;  /* 0x0000006900697308 */ /* 0x000f220000000800 */
[----:B---3--:R-:W-:Y:S01]  /*9990*/  FMUL.FTZ R131, R225, R220 ;  /* 0x000000dce1837220 */ /* 0x008fe20000410000 */
[----:B------:R-:W-:Y:S02]  /*99a0*/  VIADD R220, R7, 0x8 ;  /* 0x0000000807dc7836 */ /* 0x000fe40000000000 */
[----:B------:R-:W-:Y:S01]  /*99b0*/  FMUL.FTZ R44, R92, R46 ;  /* 0x0000002e5c2c7220 */ /* 0x000fe20000410000 */
[----:B------:R-:W-:-:S03]  /*99c0*/  FMUL.FTZ R46, R91, R130 ;  /* 0x000000825b2e7220 */ /* 0x000fc60000410000 */
[----:B------:R-:W3:Y:S01]  /*99d0*/  MUFU.EX2 R106, R106 ;  /* 0x0000006a006a7308 */ /* 0x000ee20000000800 */
[----:B------:R-:W1:Y:S01]  /*99e0*/  SHFL.IDX PT, R91, R10, R220, 0x1f ;  /* 0x00001fdc0a5b7589 */ /* 0x000e6200000e0000 */
[--C-:B------:R-:W-:Y:S01]  /*99f0*/  FADD.FTZ R41, R41, -R134.reuse ;  /* 0x8000008629297221 */ /* 0x100fe20000010000 */
[----:B------:R-:W-:-:S05]  /*9a00*/  FADD.FTZ R43, R43, -R134 ;  /* 0x800000862b2b7221 */ /* 0x000fca0000010000 */
[----:B------:R-:W1:Y:S01]  /*9a10*/  MUFU.EX2 R108, R108 ;  /* 0x0000006c006c7308 */ /* 0x000e620000000800 */
[----:B--2---:R-:W-:Y:S01]  /*9a20*/  FADD.FTZ R134, R49, -R229 ;  /* 0x800000e531867221 */ /* 0x004fe20000010000 */
[----:B------:R-:W-:-:S06]  /*9a30*/  FFMA.FTZ R45, -R230, R230, 1 ;  /* 0x3f800000e62d7423 */ /* 0x000fcc00000101e6 */
[----:B------:R-:W2:Y:S01]  /*9a40*/  MUFU.EX2 R111, R111 ;  /* 0x0000006f006f7308 */ /* 0x000ea20000000800 */
[----:B----4-:R-:W-:Y:S01]  /*9a50*/  FMUL.FTZ R49, R105, R40 ;  /* 0x0000002869317220 */ /* 0x010fe20000410000 */
[----:B------:R-:W-:Y:S01]  /*9a60*/  FMUL.FTZ R41, R13, R41 ;  /* 0x000000290d297220 */ /* 0x000fe20000410000 */
[----:B------:R-:W-:Y:S01]  /*9a70*/  FFMA.FTZ R226, -R226, R226, 1 ;  /* 0x3f800000e2e27423 */ /* 0x000fe200000101e2 */
[----:B------:R-:W-:Y:S01]  /*9a80*/  FADD.FTZ R47, R47, -R232 ;  /* 0x800000e82f2f7221 */ /* 0x000fe20000010000 */
[----:B------:R-:W-:Y:S01]  /*9a90*/  FMUL.FTZ R45, R45, R49 ;  /* 0x000000312d2d7220 */ /* 0x000fe20000410000 */
[----:B------:R-:W-:Y:S01]  /*9aa0*/  FFMA.FTZ R49, -R231, R231, 1 ;  /* 0x3f800000e7317423 */ /* 0x000fe200000101e7 */
[----:B---3--:R-:W-:Y:S01]  /*9ab0*/  FMUL.FTZ R38, R106, R38 ;  /* 0x000000266a267220 */ /* 0x008fe20000410000 */
[--C-:B------:R-:W-:Y:S01]  /*9ac0*/  FADD.FTZ R48, R48, -R228.reuse ;  /* 0x800000e430307221 */ /* 0x100fe20000010000 */
[----:B------:R-:W-:Y:S01]  /*9ad0*/  FADD.FTZ R50, R50, -R228 ;  /* 0x800000e432327221 */ /* 0x000fe20000010000 */
[----:B------:R3:W4:Y:S01]  /*9ae0*/  MUFU.EX2 R34, R132 ;  /* 0x0000008400227308 */ /* 0x0007220000000800 */
[--C-:B-1----:R-:W-:Y:S01]  /*9af0*/  FADD.FTZ R40, R53, -R222.reuse ;  /* 0x800000de35287221 */ /* 0x102fe20000010000 */
[----:B------:R-:W-:Y:S01]  /*9b00*/  FMUL.FTZ R49, R49, R41 ;  /* 0x0000002931317220 */ /* 0x000fe20000410000 */
[----:B------:R-:W-:Y:S01]  /*9b10*/  FMUL.FTZ R217, R108, R217 ;  /* 0x000000d96cd97220 */ /* 0x000fe20000410000 */
[----:B------:R-:W-:Y:S01]  /*9b20*/  FMUL.FTZ R38, R226, R38 ;  /* 0x00000026e2267220 */ /* 0x000fe20000410000 */
[----:B------:R-:W-:Y:S01]  /*9b30*/  FFMA.FTZ R90, -R90, R90, 1 ;  /* 0x3f8000005a5a7423 */ /* 0x000fe2000001015a */
[----:B------:R-:W-:Y:S01]  /*9b40*/  FFMA.FTZ R53, -R163, R163, 1 ;  /* 0x3f800000a3357423 */ /* 0x000fe200000101a3 */
[----:B------:R-:W-:Y:S01]  /*9b50*/  FFMA.FTZ R237, -R237, R237, 1 ;  /* 0x3f800000eded7423 */ /* 0x000fe200000101ed */
[----:B------:R-:W-:Y:S01]  /*9b60*/  FFMA.FTZ R93, -R93, R93, 1 ;  /* 0x3f8000005d5d7423 */ /* 0x000fe2000001015d */
[----:B---3--:R-:W-:Y:S01]  /*9b70*/  FFMA.FTZ R132, -R235, R235, 1 ;  /* 0x3f800000eb847423 */ /* 0x008fe200000101eb */
[----:B------:R-:W-:Y:S01]  /*9b80*/  FMUL.FTZ R47, R24, R47 ;  /* 0x0000002f182f7220 */ /* 0x000fe20000410000 */
[----:B------:R-:W-:Y:S01]  /*9b90*/  FMUL.FTZ R48, R25, R48 ;  /* 0x0000003019307220 */ /* 0x000fe20000410000 */
[----:B------:R-:W-:Y:S01]  /*9ba0*/  FMUL.FTZ R41, R26, R50 ;  /* 0x000000321a297220 */ /* 0x000fe20000410000 */
[----:B--2---:R-:W-:Y:S01]  /*9bb0*/  FMUL.FTZ R43, R111, R43 ;  /* 0x0000002b6f2b7220 */ /* 0x004fe20000410000 */
[----:B------:R-:W-:Y:S01]  /*9bc0*/  FFMA.FTZ R94, -R94, R94, 1 ;  /* 0x3f8000005e5e7423 */ /* 0x000fe2000001015e */
[----:B------:R-:W-:Y:S01]  /*9bd0*/  FMUL.FTZ R134, R27, R134 ;  /* 0x000000861b867220 */ /* 0x000fe20000410000 */
[C---:B------:R-:W-:Y:S01]  /*9be0*/  IADD3 R225, R7.reuse, 0x4, RZ ;  /* 0x0000000407e17810 */ /* 0x040fe20007ffe0ff */
[--C-:B------:R-:W-:Y:S01]  /*9bf0*/  FADD.FTZ R60, R60, -R91.reuse ;  /* 0x8000005b3c3c7221 */ /* 0x100fe20000010000 */
[C---:B------:R-:W-:Y:S01]  /*9c00*/  IADD3 R226, R7.reuse, 0x10, RZ ;  /* 0x0000001007e27810 */ /* 0x040fe20007ffe0ff */
        /* <DEDUP_REMOVED lines=8> */
[----:B------:R-:W-:Y:S01]  /*9c90*/  FMUL.FTZ R48, R93, R134 ;  /* 0x000000865d307220 */ /* 0x000fe20000410000 */
[----:B------:R-:W-:Y:S01]  /*9ca0*/  VIADD R217, R7, 0xc ;  /* 0x0000000c07d97836 */ /* 0x000fe20000000000 */
        /* <DEDUP_REMOVED lines=398> */
.L_x_1529:
        /* <DEDUP_REMOVED lines=13> */
[C---:B--2---:R-:W-:Y:S02]  /*b660*/  VIADD R5, R9.reuse, 0x9 ;  /* 0x0000000909057836 */ /* 0x044fe40000000000 */
        /* <DEDUP_REMOVED lines=54> */
.L_x_1530:
        /* <DEDUP_REMOVED lines=12> */
.L_x_1520:
[----:B------:R-:W-:-:S06]  /*ba90*/  UISETP.GE.AND UP0, UPT, UR40, UR37, UPT ;  /* 0x000000252800728c */ /* 0x000fcc000bf06270 */
[----:B------:R-:W-:-:S13]  /*baa0*/  PLOP3.LUT P0, PT, PT, PT, UP0, 0x80, 0x0 ;  /* 0x000000000000781c */ /* 0x000fda0003f0f008 */
[----:B------:R-:W-:Y:S05]  /*bab0*/  @P0 BRA `(.L_x_1532) ;  /* 0x0000005800080947 */ /* 0x000fea0003800000 */
[----:B------:R-:W2:Y:S01]  /*bac0*/  LDL.LU R21, [R1+0x48] ;  /* 0x0000480001157983 */ /* 0x000ea20000300800 */
[----:B------:R-:W3:Y:S01]  /*bad0*/  LDC R22, c[0x0][0x290] ;  /* 0x0000a400ff167b82 */ /* 0x000ee20000000800 */
[----:B------:R-:W-:Y:S01]  /*bae0*/  MOV R19, 0x40000040 ;  /* 0x4000004000137802 */ /* 0x000fe20000000f00 */
[----:B------:R-:W4:Y:S01]  /*baf0*/  S2R R5, SR_TID.X ;  /* 0x0000000000057919 */ /* 0x000f220000002100 */
[----:B------:R-:W5:Y:S01]  /*bb00*/  S2R R6, SR_TID.X ;  /* 0x0000000000067919 */ /* 0x000f620000002100 */
[----:B----4-:R-:W-:Y:S01]  /*bb10*/  IADD3 R5, R5, -0x80, RZ ;  /* 0xffffff8005057810 */ /* 0x010fe20007ffe0ff */
[----:B-----5:R-:W-:-:S03]  /*bb20*/  VIADD R9, R6, 0xffffff80 ;  /* 0xffffff8006097836 */ /* 0x020fc60000000000 */
[----:B------:R-:W-:Y:S02]  /*bb30*/  SHF.R.S32.HI R6, RZ, 0x1f, R5 ;  /* 0x0000001fff067819 */ /* 0x000fe40000011405 */
[----:B------:R-:W-:Y:S02]  /*bb40*/  SHF.R.S32.HI R8, RZ, 0x1f, R9 ;  /* 0x0000001fff087819 */ /* 0x000fe40000011409 */
[----:B------:R-:W-:Y:S02]  /*bb50*/  LEA.HI R7, R6, R5, RZ, 0x5 ;  /* 0x0000000506077211 */ /* 0x000fe400078f28ff */
[----:B------:R-:W-:Y:S02]  /*bb60*/  LEA.HI R11, R8, R9, RZ, 0x7 ;  /* 0x00000009080b7211 */ /* 0x000fe400078f38ff */
[----:B------:R-:W-:Y:S02]  /*bb70*/  LOP3.LUT R8, R7, 0xffffffe0, RZ, 0xc0, !PT ;  /* 0xffffffe007087812 */ /* 0x000fe400078ec0ff */
[----:B------:R-:W-:-:S02]  /*bb80*/  LEA.HI R6, R6, R5, RZ, 0x2 ;  /* 0x0000000506067211 */ /* 0x000fc400078f10ff */
[----:B------:R-:W-:Y:S01]  /*bb90*/  LOP3.LUT R10, R11, 0xffffff80, RZ, 0xc0, !PT ;  /* 0xffffff800b0a7812 */ /* 0x000fe200078ec0ff */
[----:B------:R-:W-:Y:S01]  /*bba0*/  IMAD.IADD R8, R5, 0x1, -R8 ;  /* 0x0000000105087824 */ /* 0x000fe200078e0a08 */
[----:B------:R-:W-:Y:S02]  /*bbb0*/  LOP3.LUT R6, R6, 0xfffffffc, RZ, 0xc0, !PT ;  /* 0xfffffffc06067812 */ /* 0x000fe400078ec0ff */
[----:B------:R-:W-:Y:S01]  /*bbc0*/  SHF.R.S32.HI R20, RZ, 0x7, R11 ;  /* 0x00000007ff147819 */ /* 0x000fe2000001140b */
[----:B------:R-:W-:Y:S01]  /*bbd0*/  IMAD.IADD R9, R9, 0x1, -R10 ;  /* 0x0000000109097824 */ /* 0x000fe200078e0a0a */
[----:B------:R-:W-:Y:S02]  /*bbe0*/  SHF.R.S32.HI R7, RZ, 0x1f, R8 ;  /* 0x0000001fff077819 */ /* 0x000fe40000011408 */
[----:B------:R-:W-:Y:S02]  /*bbf0*/  IADD3 R10, R5, -R6, RZ ;  /* 0x80000006050a7210 */ /* 0x000fe40007ffe0ff */
        /* <DEDUP_REMOVED lines=9> */
[--C-:B------:R-:W-:Y:S01]  /*bc90*/  SHF.R.S32.HI R9, RZ, 0x2, R12.reuse ;  /* 0x00000002ff097819 */ /* 0x100fe2000001140c */
[----:B------:R-:W-:Y:S01]  /*bca0*/  VIADD R13, R8, 0x10 ;  /* 0x00000010080d7836 */ /* 0x000fe20000000000 */
[----:B------:R-:W-:Y:S02]  /*bcb0*/  SHF.R.S32.HI R12, RZ, 0x1f, R12 ;  /* 0x0000001fff0c7819 */ /* 0x000fe4000001140c */
[----:B------:R-:W-:Y:S02]  /*bcc0*/  LEA.HI R11, R20, R20, RZ, 0x1 ;  /* 0x00000014140b7211 */ /* 0x000fe400078f08ff */
[----:B------:R-:W-:-:S02]  /*bcd0*/  LOP3.LUT R5, R5, 0x1ffffff0, RZ, 0xc0, !PT ;  /* 0x1ffffff005057812 */ /* 0x000fc400078ec0ff */
[----:B------:R-:W-:Y:S02]  /*bce0*/  LEA.HI R7, R7, R8, RZ, 0x1 ;  /* 0x0000000807077211 */ /* 0x000fe400078f08ff */
[----:B------:R-:W-:Y:S01]  /*bcf0*/  LEA.HI R12, R12, R9, RZ, 0x3 ;  /* 0x000000090c0c7211 */ /* 0x000fe200078f18ff */
[----:B------:R-:W-:Y:S01]  /*bd00*/  IMAD.IADD R6, R6, 0x1, -R5 ;  /* 0x0000000106067824 */ /* 0x000fe200078e0a05 */
[----:B------:R-:W-:Y:S02]  /*bd10*/  LOP3.LUT R11, R11, 0x3fffffe, RZ, 0xc0, !PT ;  /* 0x03fffffe0b0b7812 */ /* 0x000fe400078ec0ff */
[----:B------:R-:W-:Y:S02]  /*bd20*/  LOP3.LUT R7, R7, 0xfffffffe, RZ, 0xc0, !PT ;  /* 0xfffffffe07077812 */ /* 0x000fe400078ec0ff */
[----:B------:R-:W-:Y:S01]  /*bd30*/  IADD3 R5, R8, 0x8, RZ ;  /* 0x0000000808057810 */ /* 0x000fe20007ffe0ff */
[----:B------:R-:W-:Y:S01]  /*bd40*/  IMAD.IADD R20, R20, 0x1, -R11 ;  /* 0x0000000114147824 */ /* 0x000fe200078e0a0b */
[----:B------:R-:W-:-:S02]  /*bd50*/  LOP3.LUT R12, R12, 0xfffffff8, RZ, 0xc0, !PT ;  /* 0xfffffff80c0c7812 */ /* 0x000fc400078ec0ff */
[----:B-1----:R-:W-:Y:S02]  /*bd60*/  SHF.R.S32.HI R18, RZ, 0x5, R14 ;  /* 0x00000005ff127819 */ /* 0x002fe4000001140e */
[----:B------:R-:W-:Y:S02]  /*bd70*/  IADD3 R7, R8, -R7, RZ ;  /* 0x8000000708077210 */ /* 0x000fe40007ffe0ff */
[----:B------:R-:W-:Y:S02]  /*bd80*/  LEA.HI R11, R5, R5, RZ, 0x1 ;  /* 0x00000005050b7211 */ /* 0x000fe400078f08ff */
[----:B------:R-:W-:Y:S02]  /*bd90*/  LEA.HI R14, R13, R13, RZ, 0x1 ;  /* 0x0000000d0d0e7211 */ /* 0x000fe400078f08ff */
[----:B------:R-:W-:Y:S02]  /*bda0*/  IADD3 R15, R9, -R12, RZ ;  /* 0x8000000c090f7210 */ /* 0x000fe40007ffe0ff */
[----:B------:R-:W3:Y:S01]  /*bdb0*/  S2R R9, SR_CTAID.X ;  /* 0x0000000000097919 */ /* 0x000ee20000002500 */
[----:B------:R-:W-:-:S02]  /*bdc0*/  LEA R7, R6, R7, 0x3 ;  /* 0x0000000706077211 */ /* 0x000fc400078e18ff */
[----:B------:R-:W-:Y:S01]  /*bdd0*/  LOP3.LUT R12, R11, 0xfffffffe, RZ, 0xc0, !PT ;  /* 0xfffffffe0b0c7812 */ /* 0x000fe200078ec0ff */
[----:B------:R-:W-:Y:S01]  /*bde0*/  IMAD R17, R18, 0x10, R15 ;  /* 0x0000001012117824 */ /* 0x000fe200078e020f */
[----:B------:R-:W-:Y:S01]  /*bdf0*/  LOP3.LUT R6, R14, 0xfffffffe, RZ, 0xc0, !PT ;  /* 0xfffffffe0e067812 */ /* 0x000fe200078ec0ff */
[----:B------:R1:W-:Y:S01]  /*be00*/  STL [R1+0x64], R7 ;  /* 0x0000640701007387 */ /* 0x0003e20000100800 */
[----:B------:R-:W-:Y:S01]  /*be10*/  IADD3 R8, R8, 0x18, RZ ;  /* 0x0000001808087810 */ /* 0x000fe20007ffe0ff */
[----:B------:R-:W-:Y:S01]  /*be20*/  IMAD.IADD R12, R5, 0x1, -R12 ;  /* 0x00000001050c7824 */ /* 0x000fe200078e0a0c */
[--C-:B------:R-:W-:Y:S01]  /*be30*/  SHF.R.S32.HI R5, RZ, 0x1, R11.reuse ;  /* 0x00000001ff057819 */ /* 0x100fe2000001140b */
[----:B------:R-:W-:Y:S01]  /*be40*/  IMAD.IADD R13, R13, 0x1, -R6 ;  /* 0x000000010d0d7824 */ /* 0x000fe200078e0a06 */
[----:B------:R-:W-:Y:S02]  /*be50*/  SHF.R.S32.HI R6, RZ, 0x1f, R11 ;  /* 0x0000001fff067819 */ /* 0x000fe4000001140b */
[----:B------:R-:W-:-:S02]  /*be60*/  LEA.HI R11, R8, R8, RZ, 0x1 ;  /* 0x00000008080b7211 */ /* 0x000fc400078f08ff */
[----:B------:R-:W-:Y:S02]  /*be70*/  LEA.HI R6, R6, R5, RZ, 0x4 ;  /* 0x0000000506067211 */ /* 0x000fe400078f20ff */
[--C-:B-1----:R-:W-:Y:S02]  /*be80*/  SHF.R.S32.HI R7, RZ, 0x1, R14.reuse ;  /* 0x00000001ff077819 */ /* 0x102fe4000001140e */
[----:B------:R-:W-:Y:S02]  /*be90*/  SHF.R.S32.HI R14, RZ, 0x1f, R14 ;  /* 0x0000001fff0e7819 */ /* 0x000fe4000001140e */
[--C-:B------:R-:W-:Y:S02]  /*bea0*/  SHF.R.S32.HI R15, RZ, 0x1, R11.reuse ;  /* 0x00000001ff0f7819 */ /* 0x100fe4000001140b */
[----:B------:R-:W-:Y:S02]  /*beb0*/  SHF.R.S32.HI R18, RZ, 0x1f, R11 ;  /* 0x0000001fff127819 */ /* 0x000fe4000001140b */
[----:B------:R-:W-:-:S02]  /*bec0*/  LEA.HI R14, R14, R7, RZ, 0x4 ;  /* 0x000000070e0e7211 */ /* 0x000fc400078f20ff */
[----:B------:R-:W-:Y:S02]  /*bed0*/  LOP3.LUT R6, R6, 0x1ffffff0, RZ, 0xc0, !PT ;  /* 0x1ffffff006067812 */ /* 0x000fe400078ec0ff */
[----:B------:R-:W-:Y:S02]  /*bee0*/  LEA.HI R18, R18, R15, RZ, 0x4 ;  /* 0x0000000f12127211 */ /* 0x000fe400078f20ff */
        /* <DEDUP_REMOVED lines=8> */
[----:B---3--:R-:W-:Y:S01]  /*bf70*/  IMAD R7, R9, -0x80, R22 ;  /* 0xffffff8009077824 */ /* 0x008fe200078e0216 */
[----:B------:R-:W-:Y:S01]  /*bf80*/  LEA R8, R14, R13, 0x3 ;  /* 0x0000000d0e087211 */ /* 0x000fe200078e18ff */
[----:B------:R-:W-:Y:S01]  /*bf90*/  IMAD.MOV.U32 R15, RZ, RZ, 0x40000040 ;  /* 0x40000040ff0f7424 */ /* 0x000fe200078e00ff */
[----:B------:R-:W-:Y:S01]  /*bfa0*/  STL [R1+0x60], R5 ;  /* 0x0000600501007387 */ /* 0x000fe20000100800 */
[----:B------:R-:W-:-:S02]  /*bfb0*/  LEA R6, R18, R11, 0x3 ;  /* 0x0000000b12067211 */ /* 0x000fc400078e18ff */
[----:B------:R-:W-:Y:S01]  /*bfc0*/  LEA R20, R20, R17, 0x6 ;  /* 0x0000001114147211 */ /* 0x000fe200078e30ff */
[----:B------:R1:W-:Y:S01]  /*bfd0*/  STL [R1+0x5c], R8 ;  /* 0x00005c0801007387 */ /* 0x0003e20000100800 */
[----:B------:R-:W-:-:S03]  /*bfe0*/  MOV R13, 0x40000040 ;  /* 0x40000040000d7802 */ /* 0x000fc60000000f00 */
[----:B------:R3:W-:Y:S01]  /*bff0*/  STL [R1+0x58], R6 ;  /* 0x0000580601007387 */ /* 0x0007e20000100800 */
[--C-:B------:R-:W-:Y:S02]  /*c000*/  IMAD R9, R9, -0x80, -R20.reuse ;  /* 0xffffff8009097824 */ /* 0x100fe400078e0a14 */
[----:B-1----:R-:W-:Y:S02]  /*c010*/  IMAD.IADD R8, R7, 0x1, -R20 ;  /* 0x0000000107087824 */ /* 0x002fe400078e0a14 */
[----:B--2---:R-:W-:-:S04]  /*c020*/  IMAD R5, R21, 0x2000, R16 ;  /* 0x0000200015057824 */ /* 0x004fc800078e0210 */
[C---:B------:R-:W-:Y:S01]  /*c030*/  VIADD R7, R5.reuse, 0x20c00 ;  /* 0x00020c0005077836 */ /* 0x040fe20000000000 */
[----:B---3--:R-:W-:Y:S02]  /*c040*/  IADD3 R6, R5, 0x4000, RZ ;  /* 0x0000400005067810 */ /* 0x008fe40007ffe0ff */
        /* <DEDUP_REMOVED lines=11> */
[----:B------:R1:W-:Y:S01]  /*c100*/  STL [R1+0x34], R6 ;  /* 0x0000340601007387 */ /* 0x0003e20000100800 */
[----:B------:R-:W-:-:S02]  /*c110*/  IADD3 R18, R6, 0x2, RZ ;  /* 0x0000000206127810 */ /* 0x000fc40007ffe0ff */
[C---:B------:R-:W-:Y:S01]  /*c120*/  IADD3 R11, R10.reuse, 0x8, RZ ;  /* 0x000000080a0b7810 */ /* 0x040fe20007ffe0ff */
[----:B------:R2:W-:Y:S01]  /*c130*/  STL [R1+0x50], R5 ;  /* 0x0000500501007387 */ /* 0x0005e20000100800 */
[----:B------:R-:W-:-:S03]  /*c140*/  VIADD R11, R10, 0x14 ;  /* 0x000000140a0b7836 */ /* 0x000fc60000000000 */
[----:B------:R3:W-:Y:S01]  /*c150*/  STL.64 [R1+0x38], R12 ;  /* 0x0000380c01007387 */ /* 0x0007e20000100a00 */
[C---:B-1----:R-:W-:Y:S01]  /*c160*/  VIADD R6, R10.reuse, 0xc ;  /* 0x0000000c0a067836 */ /* 0x042fe20000000000 */
[C---:B------:R-:W-:Y:S02]  /*c170*/  IADD3 R6, R10.reuse, 0x18, RZ ;  /* 0x000000180a067810 */ /* 0x040fe40007ffe0ff */
[----:B------:R3:W-:Y:S01]  /*c180*/  STL.64 [R1+0x48], R18 ;  /* 0x0000481201007387 */ /* 0x0007e20000100a00 */
[C---:B--2---:R-:W-:Y:S01]  /*c190*/  VIADD R5, R10.reuse, 0x4 ;  /* 0x000000040a057836 */ /* 0x044fe20000000000 */
[C---:B------:R-:W-:Y:S02]  /*c1a0*/  IADD3 R5, R10.reuse, 0x10, RZ ;  /* 0x000000100a057810 */ /* 0x040fe40007ffe0ff */
[----:B------:R3:W-:Y:S01]  /*c1b0*/  STL.64 [R1+0x40], R14 ;  /* 0x0000400e01007387 */ /* 0x0007e20000100a00 */
[----:B------:R-:W-:-:S07]  /*c1c0*/  VIADD R5, R10, 0x1c ;  /* 0x0000001c0a057836 */ /* 0x000fce0000000000 */
.L_x_1543:
[----:B------:R-:W-:-:S05]  /*c1d0*/  IMAD.U32 R5, RZ, RZ, UR36 ;  /* 0x00000024ff057e24 */ /* 0x000fca000f8e00ff */
[----:B------:R-:W-:-:S04]  /*c1e0*/  LOP3.LUT R5, R5, 0x1, RZ, 0xfc, !PT ;  /* 0x0000000105057812 */ /* 0x000fc800078efcff */
[----:B------:R-:W-:-:S13]  /*c1f0*/  ISETP.NE.AND P6, PT, R5, 0x3, PT ;  /* 0x000000030500780c */ /* 0x000fda0003fc5270 */
[----:B------:R-:W-:Y:S05]  /*c200*/  @!P6 BRA `(.L_x_1533) ;  /* 0x000000000004e947 */ /* 0x000fea0003800000 */
[----:B------:R-:W-:Y:S01]  /*c210*/  BPT.TRAP 0x1 ;  /* 0x000000040000795c */ /* 0x000fe20000300000 */
.L_x_1533:
[----:B------:R-:W-:Y:S02]  /*c220*/  LEA R6, R0, R16, 0x3 ;  /* 0x0000001000067211 */ /* 0x000fe400078e18ff */
[----:B---3--:R-:W-:-:S04]  /*c230*/  SHF.L.U32 R19, R4, 0x1f, RZ ;  /* 0x0000001f04137819 */ /* 0x008fc800000006ff */
[----:B------:R1:W2:Y:S01]  /*c240*/  SYNCS.PHASECHK.TRANS64.TRYWAIT P0, [R6+URZ+0x30c10], R19 ;  /* 0x030c1013060075a7 */ /* 0x0002a2000800017f */
[----:B------:R-:W-:Y:S05]  /*c250*/  @!P6 BRA `(.L_x_1534) ;  /* 0x000000000004e947 */ /* 0x000fea0003800000 */
[----:B------:R-:W-:Y:S01]  /*c260*/  BPT.TRAP 0x1 ;  /* 0x000000040000795c */ /* 0x000fe20000300000 */
.L_x_1534:
[----:B------:R-:W-:-:S05]  /*c270*/  VIADD R5, R16, 0x10000 ;  /* 0x0001000010057836 */ /* 0x000fca0000000000 */
[----:B------:R-:W-:-:S04]  /*c280*/  SHF.R.U32.HI R5, RZ, 0x4, R5 ;  /* 0x00000004ff057819 */ /* 0x000fc80000011605 */
[----:B------:R-:W-:-:S04]  /*c290*/  LOP3.LUT R5, R5, 0x3fff, RZ, 0xc0, !PT ;  /* 0x00003fff05057812 */ /* 0x000fc800078ec0ff */
[----:B------:R-:W-:Y:S01]  /*c2a0*/  LOP3.LUT R11, R5, 0x10000, RZ, 0xfc, !PT ;  /* 0x00010000050b7812 */ /* 0x000fe200078efcff */
[----:B--2---:R-:W-:Y:S06]  /*c2b0*/  @P0 BRA `(.L_x_1535) ;  /* 0x0000000000080947 */ /* 0x004fec0003800000 */
[----:B------:R-:W2:Y:S02]  /*c2c0*/  SYNCS.PHASECHK.TRANS64.TRYWAIT P0, [R6+URZ+0x30c10], R19 ;  /* 0x030c1013060075a7 */ /* 0x000ea4000800017f */
[----:B--2---:R-:W-:Y:S05]  /*c2d0*/  @!P0 BRA `(.L_x_1536) ;  /* 0x0000009800448947 */ /* 0x004fea0003800000 */
.L_x_1535:
[----:B------:R-:W-:Y:S01]  /*c2e0*/  LEA R11, R0, R11, 0xa ;  /* 0x0000000b000b7211 */ /* 0x000fe200078e50ff */
        /* <DEDUP_REMOVED lines=11> */
[----:B------:R-:W-:Y:S01]  /*c3a0*/  VIADD R12, R7, 0x2 ;  /* 0x00000002070c7836 */ /* 0x000fe20000000000 */
[----:B------:R-:W-:Y:S01]  /*c3b0*/  MOV R13, 0x40000040 ;  /* 0x40000040000d7802 */ /* 0x000fe20000000f00 */
        /* <DEDUP_REMOVED lines=17> */
[----:B------:R-:W-:Y:S01]  /*c4d0*/  VIADD R12, R7, 0x6 ;  /* 0x00000006070c7836 */ /* 0x000fe20000000000 */
[----:B------:R-:W-:-:S04]  /*c4e0*/  MOV R13, 0x40000040 ;  /* 0x40000040000d7802 */ /* 0x000fc80000000f00 */
[----:B------:R-:W-:Y:S02]  /*c4f0*/  R2UR UR4, R12 ;  /* 0x000000000c0472ca */ /* 0x000fe400000e0000 */
[----:B------:R-:W-:Y:S01]  /*c500*/  R2UR UR5, R13 ;  /* 0x000000000d0572ca */ /* 0x000fe200000e0000 */
[----:B------:R-:W-:Y:S02]  /*c510*/  WARPGROUP.DEPBAR.LE gsb0, 0x0 ;  /* 0x00008000000079c5 */ /* 0x000fe40000010000 */
[----:B------:R-:W-:-:S06]  /*c520*/  WARPGROUP.ARRIVE ;  /* 0x00000000000079c5 */ /* 0x000fcc0000000000 */
[----:B------:R-:W-:Y:S01]  /*c530*/  HGMMA.64x128x16.F32.BF16 R72, gdesc[UR8], R72, gsb0 ;  /* 0x01e00000084879f0 */ /* 0x000fe20008001848 */
[----:B---3--:R-:W-:-:S04]  /*c540*/  IMAD R12, R0, 0x80, R18 ;  /* 0x00000080000c7824 */ /* 0x008fc800078e0212 */
[----:B------:R-:W-:Y:S01]  /*c550*/  IMAD R227, R3, 0x2, R12 ;  /* 0x0000000203e37824 */ /* 0x000fe200078e020c */
[C---:B----4-:R-:W-:Y:S01]  /*c560*/  LEA R14, R0.reuse, R14, 0x7 ;  /* 0x0000000e000e7211 */ /* 0x050fe200078e38ff */
[----:B-----5:R-:W-:-:S03]  /*c570*/  IMAD R18, R0, 0x80, R17 ;  /* 0x0000008000127824 */ /* 0x020fc600078e0211 */
[C---:B------:R-:W-:Y:S02]  /*c580*/  LEA R17, R3.reuse, R14, 0x1 ;  /* 0x0000000e03117211 */ /* 0x040fe400078e08ff */
[----:B--2---:R-:W-:Y:S01]  /*c590*/  LEA R20, R0, R15, 0x7 ;  /* 0x0000000f00147211 */ /* 0x004fe200078e38ff */
[----:B------:R-:W-:Y:S01]  /*c5a0*/  IMAD R13, R3, 0x2, R18 ;  /* 0x00000002030d7824 */ /* 0x000fe200078e0212 */
[----:B------:R-:W-:Y:S01]  /*c5b0*/  LEA R12, R17, R16, 0x2 ;  /* 0x00000010110c7211 */ /* 0x000fe200078e10ff */
[--C-:B------:R-:W-:Y:S01]  /*c5c0*/  IMAD R18, R227, 0x4, R16.reuse ;  /* 0x00000004e3127824 */ /* 0x100fe200078e0210 */
        /* <DEDUP_REMOVED lines=18> */
.L_x_1537:
[----:B------:R1:W1:Y:S01]  /*c6f0*/  SYNCS.PHASECHK.TRANS64.TRYWAIT P0, [R6+URZ+0x30c30], R19 ;  /* 0x030c3013060075a7 */ /* 0x000262000800017f */
[----:B------:R-:W-:Y:S05]  /*c700*/  @!P6 BRA `(.L_x_1538) ;  /* 0x000000000004e947 */ /* 0x000fea0003800000 */
[----:B------:R-:W-:Y:S01]  /*c710*/  BPT.TRAP 0x1 ;  /* 0x000000040000795c */ /* 0x000fe20000300000 */
.L_x_1538:
[----:B-1----:R-:W-:Y:S05]  /*c720*/  @P0 BRA `(.L_x_1539) ;  /* 0x0000000000080947 */ /* 0x002fea0003800000 */
[----:B------:R-:W1:Y:S02]  /*c730*/  SYNCS.PHASECHK.TRANS64.TRYWAIT P0, [R6+URZ+0x30c30], R19 ;  /* 0x030c3013060075a7 */ /* 0x000e64000800017f */
[----:B-1----:R-:W-:Y:S05]  /*c740*/  @!P0 BRA `(.L_x_1540) ;  /* 0x00000094003c8947 */ /* 0x002fea0003800000 */
.L_x_1539:
        /* <DEDUP_REMOVED lines=16> */
[----:B-1----:R-:W-:Y:S01]  /*c850*/  MUFU.TANH R200, R75 ;  /* 0x0000004b00c87308 */ /* 0x002fe20000002400 */
        /* <DEDUP_REMOVED lines=80> */
[----:B--2---:R-:W1:Y:S01]  /*cd60*/  LDC R2, c[0x0][0x74c] ;  /* 0x0001d300ff027b82 */ /* 0x004e620000000800 */
[----:B------:R-:W-:Y:S01]  /*cd70*/  FMUL.FTZ R138, R90, UR9 ;  /* 0x000000095a8a7c20 */ /* 0x000fe20008410000 */
[----:B------:R-:W-:Y:S01]  /*cd80*/  FMUL.FTZ R89, R94, UR9 ;  /* 0x000000095e597c20 */ /* 0x000fe20008410000 */
[----:B------:R-:W-:Y:S01]  /*cd90*/  FMUL.FTZ R90, R95, UR9 ;  /* 0x000000095f5a7c20 */ /* 0x000fe20008410000 */
[----:B------:R-:W-:Y:S01]  /*cda0*/  HGMMA.64x128x16.F32.BF16 R24, gdesc[UR4], RZ, !UPT, gsb0 ;  /* 0x01e00000041879f0 */ /* 0x000fe2000c0018ff */
[----:B------:R-:W-:Y:S01]  /*cdb0*/  UIADD3 UR4, UR6, 0x2, URZ ;  /* 0x0000000206047890 */ /* 0x000fe2000fffe03f */
[----:B------:R-:W2:Y:S01]  /*cdc0*/  MUFU.TANH R136, R136 ;  /* 0x0000008800887308 */ /* 0x000ea20000002400 */
[----:B------:R-:W-:Y:S01]  /*cdd0*/  FMUL.FTZ R205, R92, UR9 ;  /* 0x000000095ccd7c20 */ /* 0x000fe20008410000 */
[----:B------:R-:W2:Y:S01]  /*cde0*/  LDC.64 R94, c[0x0][0x748] ;  /* 0x0001d200ff5e7b82 */ /* 0x000ea20000000a00 */
[----:B------:R-:W-:Y:S01]  /*cdf0*/  FMUL.FTZ R92, R97, UR9 ;  /* 0x00000009615c7c20 */ /* 0x000fe20008410000 */
[----:B------:R-:W-:Y:S01]  /*ce00*/  FMUL.FTZ R100, R100, UR9 ;  /* 0x0000000964647c20 */ /* 0x000fe20008410000 */
[----:B------:R-:W-:Y:S01]  /*ce10*/  FMUL.FTZ R101, R101, UR9 ;  /* 0x0000000965657c20 */ /* 0x000fe20008410000 */
        /* <DEDUP_REMOVED lines=29> */
[----:B---3--:R-:W-:Y:S01]  /*cff0*/  R2UR UR12, R4 ;  /* 0x00000000040c72ca */ /* 0x008fe200000e0000 */
[----:B------:R-:W-:-:S02]  /*d000*/  WARPGROUP.DEPBAR.LE gsb0, 0x0 ;  /* 0x00008000000079c5 */ /* 0x000fc40000010000 */
[----:B------:R-:W-:Y:S01]  /*d010*/  R2UR UR13, R5 ;  /* 0x00000000050d72ca */ /* 0x000fe200000e0000 */
[----:B------:R-:W-:Y:S01]  /*d020*/  IMAD.IADD R96, R8, 0x1, R96 ;  /* 0x0000000108607824 */ /* 0x000fe200078e0260 */
[----:B------:R-:W3:Y:S01]  /*d030*/  LDL.64 R4, [R1+0x38] ;  /* 0x0000380001047983 */ /* 0x000ee20000100a00 */
[----:B------:R-:W-:Y:S01]  /*d040*/  WARPGROUP.ARRIVE ;  /* 0x00000000000079c5 */ /* 0x000fe20000000000 */
[----:B------:R-:W-:Y:S01]  /*d050*/  IADD3 R2, -R2, 0x8, RZ ;  /* 0x0000000802027810 */ /* 0x000fe20007ffe1ff */
[----:B------:R-:W-:Y:S01]  /*d060*/  UIADD3 UR6, UR6, 0x6, URZ ;  /* 0x0000000606067890 */ /* 0x000fe2000fffe03f */
[----:B------:R-:W1:Y:S01]  /*d070*/  MUFU.TANH R167, R205 ;  /* 0x000000cd00a77308 */ /* 0x000e620000002400 */
[----:B------:R-:W-:Y:S01]  /*d080*/  UMOV UR7, 0x40000040 ;  /* 0x4000004000077882 */ /* 0x000fe20000000000 */
[----:B------:R-:W-:-:S05]  /*d090*/  FMUL.FTZ R93, R98, UR9 ;  /* 0x00000009625d7c20 */ /* 0x000fca0008410000 */
[----:B------:R-:W-:Y:S01]  /*d0a0*/  HGMMA.64x128x16.F32.BF16 R24, gdesc[UR12], R24, gsb0 ;  /* 0x01e000000c1879f0 */ /* 0x000fe20008001818 */
[----:B----4-:R-:W-:Y:S01]  /*d0b0*/  R2UR UR12, R6 ;  /* 0x00000000060c72ca */ /* 0x010fe200000e0000 */
[----:B------:R-:W-:Y:S01]  /*d0c0*/  IMAD.IADD R221, R2, 0x1, -R96 ;  /* 0x0000000102dd7824 */ /* 0x000fe200078e0a60 */
[----:B------:R-:W-:Y:S01]  /*d0d0*/  R2UR UR13, R7 ;  /* 0x00000000070d72ca */ /* 0x000fe200000e0000 */
[----:B------:R-:W-:Y:S01]  /*d0e0*/  UMOV UR14, UR4 ;  /* 0x00000004000e7c82 */ /* 0x000fe20008000000 */
[----:B------:R-:W-:Y:S01]  /*d0f0*/  UMOV UR15, 0x40000040 ;  /* 0x40000040000f7882 */ /* 0x000fe20000000000 */
[----:B------:R4:W-:Y:S01]  /*d100*/  MUFU.TANH R7, R126 ;  /* 0x0000007e00077308 */ /* 0x0009e20000002400 */
[----:B--2---:R-:W-:-:S07]  /*d110*/  IADD3 R95, RZ, -R96, -R95 ;  /* 0x80000060ff5f7210 */ /* 0x004fce0007ffe85f */
[----:B------:R-:W2:Y:S01]  /*d120*/  MUFU.TANH R88, R88 ;  /* 0x0000005800587308 */ /* 0x000ea20000002400 */
[----:B----4-:R-:W-:Y:S02]  /*d130*/  IADD3 R126, -R96, R94, RZ ;  /* 0x0000005e607e7210 */ /* 0x010fe40007ffe1ff */
[----:B------:R-:W-:Y:S02]  /*d140*/  IADD3 R94, R94, 0x8, -R96 ;  /* 0x000000085e5e7810 */ /* 0x000fe40007ffe860 */
[----:B------:R-:W-:Y:S02]  /*d150*/  SEL R126, R126, 0x80, !P2 ;  /* 0x000000807e7e7807 */ /* 0x000fe40005000000 */
[----:B------:R-:W-:Y:S01]  /*d160*/  SEL R221, R221, 0x80, P3 ;  /* 0x00000080dddd7807 */ /* 0x000fe20001800000 */
[----:B------:R-:W4:Y:S01]  /*d170*/  MUFU.TANH R91, R91 ;  /* 0x0000005b005b7308 */ /* 0x000f220000002400 */
[----:B------:R-:W-:Y:S02]  /*d180*/  SEL R218, R95, 0x80, P1 ;  /* 0x000000805fda7807 */ /* 0x000fe40000800000 */
[----:B------:R-:W-:-:S02]  /*d190*/  ISETP.GE.AND P3, PT, R126, RZ, PT ;  /* 0x000000ff7e00720c */ /* 0x000fc40003f66270 */
[----:B------:R-:W-:-:S03]  /*d1a0*/  ISETP.GE.AND P4, PT, R126, 0x1, PT ;  /* 0x000000017e00780c */ /* 0x000fc60003f86270 */
[----:B------:R-:W4:Y:S08]  /*d1b0*/  MUFU.TANH R92, R92 ;  /* 0x0000005c005c7308 */ /* 0x000f300000002400 */
[----:B------:R-:W-:Y:S08]  /*d1c0*/  MUFU.TANH R169, R138 ;  /* 0x0000008a00a97308 */ /* 0x000ff00000002400 */
[----:B------:R-:W4:Y:S08]  /*d1d0*/  MUFU.TANH R165, R100 ;  /* 0x0000006400a57308 */ /* 0x000f300000002400 */
[----:B------:R-:W4:Y:S08]  /*d1e0*/  MUFU.TANH R164, R101 ;  /* 0x0000006500a47308 */ /* 0x000f300000002400 */
[----:B------:R-:W4:Y:S08]  /*d1f0*/  MUFU.TANH R89, R89 ;  /* 0x0000005900597308 */ /* 0x000f300000002400 */
[----:B------:R-:W4:Y:S08]  /*d200*/  MUFU.TANH R90, R90 ;  /* 0x0000005a005a7308 */ /* 0x000f300000002400 */
[----:B------:R-:W-:Y:S08]  /*d210*/  MUFU.TANH R145, R120 ;  /* 0x0000007800917308 */ /* 0x000ff00000002400 */
[----:B------:R-:W-:Y:S08]  /*d220*/  MUFU.TANH R143, R122 ;  /* 0x0000007a008f7308 */ /* 0x000ff00000002400 */
[----:B------:R-:W-:Y:S08]  /*d230*/  MUFU.TANH R142, R123 ;  /* 0x0000007b008e7308 */ /* 0x000ff00000002400 */
[----:B------:R-:W4:Y:S08]  /*d240*/  MUFU.TANH R93, R93 ;  /* 0x0000005d005d7308 */ /* 0x000f300000002400 */
[----:B------:R-:W4:Y:S08]  /*d250*/  MUFU.TANH R166, R99 ;  /* 0x0000006300a67308 */ /* 0x000f300000002400 */
[----:B------:R-:W4:Y:S08]  /*d260*/  MUFU.TANH R163, R102 ;  /* 0x0000006600a37308 */ /* 0x000f300000002400 */
[----:B------:R-:W4:Y:S01]  /*d270*/  MUFU.TANH R162, R103 ;  /* 0x0000006700a27308 */ /* 0x000f220000002400 */
[----:B------:R-:W-:-:S02]  /*d280*/  WARPGROUP.DEPBAR.LE gsb0, 0x0 ;  /* 0x00008000000079c5 */ /* 0x000fc40000010000 */
[----:B------:R-:W-:-:S05]  /*d290*/  WARPGROUP.ARRIVE ;  /* 0x00000000000079c5 */ /* 0x000fca0000000000 */
[----:B------:R-:W-:Y:S01]  /*d2a0*/  MUFU.TANH R156, R109 ;  /* 0x0000006d009c7308 */ /* 0x000fe20000002400 */
[----:B------:R-:W-:Y:S01]  /*d2b0*/  HGMMA.64x128x16.F32.BF16 R24, gdesc[UR12], R24, gsb0 ;  /* 0x01e000000c1879f0 */ /* 0x000fe20008001818 */
[----:B------:R-:W-:Y:S02]  /*d2c0*/  ISETP.GE.AND P1, PT, R126, 0x9, PT ;  /* 0x000000097e00780c */ /* 0x000fe40003f26270 */
[----:B------:R-:W-:-:S04]  /*d2d0*/  ISETP.GT.OR P3, PT, R218, RZ, !P3 ;  /* 0x000000ffda00720c */ /* 0x000fc80005f64670 */
[----:B------:R-:W4:Y:S01]  /*d2e0*/  MUFU.TANH R161, R104 ;  /* 0x0000006800a17308 */ /* 0x000f220000002400 */
[C---:B------:R-:W-:Y:S02]  /*d2f0*/  ISETP.GT.OR P4, PT, R218.reuse, 0x1, !P4 ;  /* 0x00000001da00780c */ /* 0x040fe40006784670 */
[----:B------:R-:W-:Y:S02]  /*d300*/  ISETP.GT.OR P1, PT, R218, 0x9, !P1 ;  /* 0x00000009da00780c */ /* 0x000fe40004f24670 */
[----:B------:R-:W-:Y:S02]  /*d310*/  FSEL R216, R19, -INF , !P3 ;  /* 0xff80000013d87808 */ /* 0x000fe40005800000 */
[----:B------:R-:W-:Y:S01]  /*d320*/  FSEL R219, R230, -INF , !P4 ;  /* 0xff800000e6db7808 */ /* 0x000fe20006000000 */
[----:B------:R-:W4:Y:S01]  /*d330*/  MUFU.TANH R160, R105 ;  /* 0x0000006900a07308 */ /* 0x000f220000002400 */
[C---:B------:R-:W-:Y:S02]  /*d340*/  ISETP.GE.AND P2, PT, R126.reuse, 0x10, PT ;  /* 0x000000107e00780c */ /* 0x040fe40003f46270 */
[----:B------:R-:W-:-:S02]  /*d350*/  ISETP.GE.AND P3, PT, R126, 0x11, PT ;  /* 0x000000117e00780c */ /* 0x000fc40003f66270 */
[C---:B------:R-:W-:Y:S02]  /*d360*/  ISETP.GE.AND P5, PT, R126.reuse, 0x18, PT ;  /* 0x000000187e00780c */ /* 0x040fe40003fa6270 */
[----:B------:R-:W-:Y:S01]  /*d370*/  ISETP.GE.AND P4, PT, R126, 0x19, PT ;  /* 0x000000197e00780c */ /* 0x000fe20003f86270 */
[----:B------:R-:W-:Y:S01]  /*d380*/  MUFU.TANH R153, R112 ;  /* 0x0000007000997308 */ /* 0x000fe20000002400 */
[----:B------:R-:W-:Y:S02]  /*d390*/  FSEL R220, R236, -INF , !P1 ;  /* 0xff800000ecdc7808 */ /* 0x000fe40004800000 */
[C---:B------:R-:W-:Y:S02]  /*d3a0*/  ISETP.GT.OR P2, PT, R218.reuse, 0x10, !P2 ;  /* 0x00000010da00780c */ /* 0x040fe40005744670 */
[C---:B------:R-:W-:Y:S02]  /*d3b0*/  ISETP.GT.OR P3, PT, R218.reuse, 0x11, !P3 ;  /* 0x00000011da00780c */ /* 0x040fe40005f64670 */
[C---:B------:R-:W-:Y:S01]  /*d3c0*/  ISETP.GT.OR P5, PT, R218.reuse, 0x18, !P5 ;  /* 0x00000018da00780c */ /* 0x040fe20006fa4670 */
[----:B------:R-:W-:Y:S01]  /*d3d0*/  MUFU.TANH R141, R124 ;  /* 0x0000007c008d7308 */ /* 0x000fe20000002400 */
[----:B------:R-:W-:-:S02]  /*d3e0*/  ISETP.GT.OR P4, PT, R218, 0x19, !P4 ;  /* 0x00000019da00780c */ /* 0x000fc40006784670 */
[----:B------:R-:W-:Y:S02]  /*d3f0*/  FSEL R215, R233, -INF , !P2 ;  /* 0xff800000e9d77808 */ /* 0x000fe40005000000 */
[----:B------:R-:W-:Y:S02]  /*d400*/  FSEL R211, R21, -INF , !P3 ;  /* 0xff80000015d37808 */ /* 0x000fe40005800000 */
[----:B------:R-:W-:Y:S01]  /*d410*/  FSEL R208, R23, -INF , !P5 ;  /* 0xff80000017d07808 */ /* 0x000fe20006800000 */
[----:B------:R-:W4:Y:S01]  /*d420*/  MUFU.TANH R157, R108 ;  /* 0x0000006c009d7308 */ /* 0x000f220000002400 */
[----:B------:R-:W-:Y:S01]  /*d430*/  FSEL R206, R202, -INF , !P4 ;  /* 0xff800000cace7808 */ /* 0x000fe20006000000 */
[----:B------:R-:W-:Y:S01]  /*d440*/  FMUL.FTZ R110, R110, UR9 ;  /* 0x000000096e6e7c20 */ /* 0x000fe20008410000 */
[----:B------:R-:W-:-:S05]  /*d450*/  FMUL.FTZ R111, R111, UR9 ;  /* 0x000000096f6f7c20 */ /* 0x000fca0008410000 */
[----:B------:R-:W4:Y:S01]  /*d460*/  MUFU.TANH R152, R113 ;  /* 0x0000007100987308 */ /* 0x000f220000002400 */
[----:B------:R-:W-:-:S07]  /*d470*/  FMUL.FTZ R119, R119, UR9 ;  /* 0x0000000977777c20 */ /* 0x000fce0008410000 */
[----:B------:R-:W-:Y:S01]  /*d480*/  MUFU.TANH R144, R121 ;  /* 0x0000007900907308 */ /* 0x000fe20000002400 */
[----:B------:R-:W-:-:S07]  /*d490*/  FMUL.FTZ R115, R115, UR9 ;  /* 0x0000000973737c20 */ /* 0x000fce0008410000 */
[----:B------:R-:W-:Y:S08]  /*d4a0*/  MUFU.TANH R140, R125 ;  /* 0x0000007d008c7308 */ /* 0x000ff00000002400 */
[----:B------:R-:W4:Y:S08]  /*d4b0*/  MUFU.TANH R150, R116 ;  /* 0x0000007400967308 */ /* 0x000f300000002400 */
[----:B------:R-:W4:Y:S01]  /*d4c0*/  MUFU.TANH R148, R117 ;  /* 0x0000007500947308 */ /* 0x000f220000002400 */
[----:B------:R-:W-:-:S07]  /*d4d0*/  FMUL.FTZ R118, R118, UR9 ;  /* 0x0000000976767c20 */ /* 0x000fce0008410000 */
[----:B------:R-:W-:Y:S08]  /*d4e0*/  MUFU.TANH R158, R107 ;  /* 0x0000006b009e7308 */ /* 0x000ff00000002400 */
[----:B------:R-:W-:Y:S08]  /*d4f0*/  MUFU.TANH R151, R114 ;  /* 0x0000007200977308 */ /* 0x000ff00000002400 */
[----:B------:R-:W4:Y:S01]  /*d500*/  MUFU.TANH R159, R106 ;  /* 0x0000006a009f7308 */ /* 0x000f220000002400 */
[----:B------:R-:W-:-:S02]  /*d510*/  WARPGROUP.DEPBAR.LE gsb0, 0x0 ;  /* 0x00008000000079c5 */ /* 0x000fc40000010000 */
[----:B------:R-:W1:Y:S01]  /*d520*/  LDS R227, [R227+0x400] ;  /* 0x00040000e3e37984 */ /* 0x000e620000000800 */
        /* <DEDUP_REMOVED lines=9> */
[C---:B------:R-:W-:Y:S01]  /*d5c0*/  ISETP.GE.AND P0, PT, R128.reuse, RZ, PT ;  /* 0x000000ff8000720c */ /* 0x040fe20003f06270 */
[----:B------:R-:W-:Y:S01]  /*d5d0*/  HGMMA.64x128x16.F32.BF16 R24, gdesc[UR4], R24, gsb0 ;  /* 0x01e00000041879f0 */ /* 0x000fe20008001818 */
[C---:B------:R-:W-:Y:S01]  /*d5e0*/  ISETP.GT.OR P1, PT, R221.reuse, 0x1, !P1 ;  /* 0x00000001dd00780c */ /* 0x040fe20004f24670 */
[----:B------:R-:W3:Y:S01]  /*d5f0*/  MUFU.TANH R155, R110 ;  /* 0x0000006e009b7308 */ /* 0x000ee20000002400 */
[----:B------:R-:W-:Y:S01]  /*d600*/  ISETP.GT.OR P0, PT, R221, RZ, !P0 ;  /* 0x000000ffdd00720c */ /* 0x000fe20004704670 */
[----:B------:R-:W-:Y:S01]  /*d610*/  FMUL.FTZ R127, R127, UR9 ;  /* 0x000000097f7f7c20 */ /* 0x000fe20008410000 */
[----:B------:R-:W-:-:S05]  /*d620*/  ISETP.GE.AND P2, PT, R128, 0x8, PT ;  /* 0x000000088000780c */ /* 0x000fca0003f46270 */
[----:B------:R-:W3:Y:S01]  /*d630*/  MUFU.TANH R154, R111 ;  /* 0x0000006f009a7308 */ /* 0x000ee20000002400 */
[----:B------:R-:W-:-:S07]  /*d640*/  ISETP.GE.AND P3, PT, R128, 0x9, PT ;  /* 0x000000098000780c */ /* 0x000fce0003f66270 */
[----:B------:R3:W-:Y:S01]  /*d650*/  MUFU.TANH R146, R119 ;  /* 0x0000007700927308 */ /* 0x0007e20000002400 */
[----:B------:R-:W-:-:S07]  /*d660*/  ISETP.GE.AND P5, PT, R128, 0x10, PT ;  /* 0x000000108000780c */ /* 0x000fce0003fa6270 */
[----:B------:R-:W3:Y:S01]  /*d670*/  MUFU.TANH R149, R115 ;  /* 0x0000007300957308 */ /* 0x000ee20000002400 */
[----:B------:R-:W-:-:S07]  /*d680*/  ISETP.GE.AND P4, PT, R128, 0x11, PT ;  /* 0x000000118000780c */ /* 0x000fce0003f86270 */
[----:B------:R-:W3:Y:S01]  /*d690*/  MUFU.TANH R147, R118 ;  /* 0x0000007600937308 */ /* 0x000ee20000002400 */
[----:B------:R-:W-:Y:S01]  /*d6a0*/  FSEL R214, R20, -INF , !P0 ;  /* 0xff80000014d67808 */ /* 0x000fe20004000000 */
[----:B------:R-:W-:Y:S01]  /*d6b0*/  FMUL.FTZ R130, R130, UR9 ;  /* 0x0000000982827c20 */ /* 0x000fe20008410000 */
[----:B------:R-:W-:Y:S01]  /*d6c0*/  FSEL R228, R200, -INF , !P1 ;  /* 0xff800000c8e47808 */ /* 0x000fe20004800000 */
[----:B------:R-:W-:Y:S01]  /*d6d0*/  FMUL.FTZ R212, R131, UR9 ;  /* 0x0000000983d47c20 */ /* 0x000fe20008410000 */
[C---:B------:R-:W-:Y:S01]  /*d6e0*/  ISETP.GE.AND P0, PT, R128.reuse, 0x18, PT ;  /* 0x000000188000780c */ /* 0x040fe20003f06270 */
[----:B------:R-:W-:Y:S01]  /*d6f0*/  FMUL.FTZ R129, R129, UR9 ;  /* 0x0000000981817c20 */ /* 0x000fe20008410000 */
[----:B------:R-:W-:Y:S02]  /*d700*/  ISETP.GE.AND P1, PT, R128, 0x19, PT ;  /* 0x000000198000780c */ /* 0x000fe40003f26270 */
[----:B------:R-:W-:Y:S02]  /*d710*/  LEA R137, R0, R137, 0xa ;  /* 0x0000008900897211 */ /* 0x000fe400078e50ff */
[C---:B------:R-:W-:Y:S01]  /*d720*/  IADD3 R223, R10.reuse, 0x4, RZ ;  /* 0x000000040adf7810 */ /* 0x040fe20007ffe0ff */
[----:B-1----:R-:W1:Y:S01]  /*d730*/  SHFL.IDX PT, R225, R227, R10, 0x1f ;  /* 0x00001f0ae3e17589 */ /* 0x002e6200000e0000 */
[C---:B------:R-:W-:Y:S01]  /*d740*/  ISETP.GT.OR P2, PT, R221.reuse, 0x8, !P2 ;  /* 0x00000008dd00780c */ /* 0x040fe20005744670 */
[----:B------:R-:W-:Y:S01]  /*d750*/  VIADD R231, R10, 0x8 ;  /* 0x000000080ae77836 */ /* 0x000fe20000000000 */
[C---:B------:R-:W-:Y:S01]  /*d760*/  ISETP.GT.OR P3, PT, R221.reuse, 0x9, !P3 ;  /* 0x00000009dd00780c */ /* 0x040fe20005f64670 */
[----:B------:R-:W-:Y:S01]  /*d770*/  ULDC UR4, c[0x0][0x744] ;  /* 0x0001d10000047ab9 */ /* 0x000fe20000000800 */
[----:B------:R-:W-:-:S02]  /*d780*/  ISETP.GT.OR P5, PT, R221, 0x10, !P5 ;  /* 0x00000010dd00780c */ /* 0x000fc40006fa4670 */
[C---:B------:R-:W-:Y:S02]  /*d790*/  ISETP.GT.OR P4, PT, R221.reuse, 0x11, !P4 ;  /* 0x00000011dd00780c */ /* 0x040fe40006784670 */
[C---:B------:R-:W-:Y:S02]  /*d7a0*/  ISETP.GT.OR P0, PT, R221.reuse, 0x18, !P0 ;  /* 0x00000018dd00780c */ /* 0x040fe40004704670 */
[----:B------:R-:W-:Y:S02]  /*d7b0*/  ISETP.GT.OR P1, PT, R221, 0x19, !P1 ;  /* 0x00000019dd00780c */ /* 0x000fe40004f24670 */
        /* <DEDUP_REMOVED lines=12> */
[C---:B------:R-:W-:Y:S02]  /*d880*/  ISETP.GT.OR P2, PT, R218.reuse, 0x20, !P2 ;  /* 0x00000020da00780c */ /* 0x040fe40005744670 */
[C---:B------:R-:W-:Y:S02]  /*d890*/  ISETP.GT.OR P3, PT, R218.reuse, 0x21, !P3 ;  /* 0x00000021da00780c */ /* 0x040fe40005f64670 */
[----:B------:R-:W-:-:S02]  /*d8a0*/  ISETP.GT.OR P5, PT, R218, 0x28, !P5 ;  /* 0x00000028da00780c */ /* 0x000fc40006fa4670 */
[C---:B------:R-:W-:Y:S02]  /*d8b0*/  ISETP.GT.OR P4, PT, R218.reuse, 0x29, !P4 ;  /* 0x00000029da00780c */ /* 0x040fe40006784670 */
[C---:B------:R-:W-:Y:S02]  /*d8c0*/  ISETP.GT.OR P0, PT, R218.reuse, 0x30, !P0 ;  /* 0x00000030da00780c */ /* 0x040fe40004704670 */
[----:B------:R-:W-:Y:S02]  /*d8d0*/  ISETP.GT.OR P1, PT, R218, 0x31, !P1 ;  /* 0x00000031da00780c */ /* 0x000fe40004f24670 */
[----:B------:R-:W-:Y:S02]  /*d8e0*/  FSEL R204, R171, -INF , !P2 ;  /* 0xff800000abcc7808 */ /* 0x000fe40005000000 */
[----:B------:R-:W-:Y:S02]  /*d8f0*/  FSEL R122, R170, -INF , !P3 ;  /* 0xff800000aa7a7808 */ /* 0x000fe40005800000 */
[----:B------:R-:W-:-:S02]  /*d900*/  FSEL R123, R167, -INF , !P5 ;  /* 0xff800000a77b7808 */ /* 0x000fc40006800000 */
[----:B--2---:R-:W-:Y:S02]  /*d910*/  FSEL R120, R88, -INF , !P4 ;  /* 0xff80000058787808 */ /* 0x004fe40006000000 */
[C---:B------:R-:W-:Y:S02]  /*d920*/  ISETP.GE.AND P2, PT, R126.reuse, 0x38, PT ;  /* 0x000000387e00780c */ /* 0x040fe40003f46270 */
[----:B------:R-:W-:Y:S02]  /*d930*/  ISETP.GE.AND P3, PT, R126, 0x39, PT ;  /* 0x000000397e00780c */ /* 0x000fe40003f66270 */
[C---:B------:R-:W-:Y:S02]  /*d940*/  ISETP.GE.AND P5, PT, R128.reuse, 0x20, PT ;  /* 0x000000208000780c */ /* 0x040fe40003fa6270 */
[----:B------:R-:W-:Y:S02]  /*d950*/  ISETP.GE.AND P4, PT, R128, 0x21, PT ;  /* 0x000000218000780c */ /* 0x000fe40003f86270 */
[----:B----4-:R-:W-:-:S02]  /*d960*/  FSEL R103, R91, -INF , !P0 ;  /* 0xff8000005b677808 */ /* 0x010fc40004000000 */
[----:B------:R-:W-:Y:S02]  /*d970*/  FSEL R109, R92, -INF , !P1 ;  /* 0xff8000005c6d7808 */ /* 0x000fe40004800000 */
[C---:B------:R-:W-:Y:S02]  /*d980*/  ISETP.GE.AND P0, PT, R128.reuse, 0x28, PT ;  /* 0x000000288000780c */ /* 0x040fe40003f06270 */
[----:B------:R-:W-:Y:S02]  /*d990*/  ISETP.GE.AND P1, PT, R128, 0x29, PT ;  /* 0x000000298000780c */ /* 0x000fe40003f26270 */
[C---:B------:R-:W-:Y:S02]  /*d9a0*/  ISETP.GT.OR P2, PT, R218.reuse, 0x38, !P2 ;  /* 0x00000038da00780c */ /* 0x040fe40005744670 */
[----:B------:R-:W-:Y:S02]  /*d9b0*/  ISETP.GT.OR P3, PT, R218, 0x39, !P3 ;  /* 0x00000039da00780c */ /* 0x000fe40005f64670 */
        /* <DEDUP_REMOVED lines=19> */
[----:B------:R-:W-:Y:S02]  /*daf0*/  ISETP.GT.OR P4, PT, R221, 0x39, !P4 ;  /* 0x00000039dd00780c */ /* 0x000fe40006784670 */
        /* <DEDUP_REMOVED lines=11> */
[----:B---3--:R-:W-:Y:S02]  /*dbb0*/  FSEL R119, R160, -INF , !P1 ;  /* 0xff800000a0777808 */ /* 0x008fe40004800000 */
        /* <DEDUP_REMOVED lines=31> */
[----:B------:R-:W-:Y:S02]  /*ddb0*/  ISETP.GE.AND P3, PT, R128, 0x59, PT ;  /* 0x000000598000780c */ /* 0x000fe40003f66270 */
[C---:B------:R-:W-:Y:S02]  /*ddc0*/  ISETP.GE.AND P5, PT, R126.reuse, 0x60, PT ;  /* 0x000000607e00780c */ /* 0x040fe40003fa6270 */
[----:B------:R-:W-:Y:S02]  /*ddd0*/  ISETP.GE.AND P4, PT, R126, 0x61, PT ;  /* 0x000000617e00780c */ /* 0x000fe40003f86270 */
[----:B------:R-:W-:-:S02]  /*dde0*/  FSEL R100, R151, -INF , !P0 ;  /* 0xff80000097647808 */ /* 0x000fc40004000000 */
        /* <DEDUP_REMOVED lines=8> */
[----:B------:R-:W-:Y:S01]  /*de70*/  ISETP.GT.OR P1, PT, R218, 0x69, !P1 ;  /* 0x00000069da00780c */ /* 0x000fe20004f24670 */
[----:B------:R2:W3:Y:S01]  /*de80*/  MUFU.TANH R6, R127 ;  /* 0x0000007f00067308 */ /* 0x0004e20000002400 */
[----:B------:R-:W-:Y:S02]  /*de90*/  FSEL R98, R147, -INF , !P2 ;  /* 0xff80000093627808 */ /* 0x000fe40005000000 */
[----:B------:R-:W-:Y:S02]  /*dea0*/  FSEL R118, R146, -INF , !P3 ;  /* 0xff80000092767808 */ /* 0x000fe40005800000 */
[----:B------:R-:W-:-:S02]  /*deb0*/  FSEL R113, R145, -INF , !P5 ;  /* 0xff80000091717808 */ /* 0x000fc40006800000 */
[----:B------:R-:W-:Y:S02]  /*dec0*/  FSEL R108, R144, -INF , !P4 ;  /* 0xff800000906c7808 */ /* 0x000fe40006000000 */
[C---:B------:R-:W-:Y:S02]  /*ded0*/  ISETP.GE.AND P2, PT, R126.reuse, 0x70, PT ;  /* 0x000000707e00780c */ /* 0x040fe40003f46270 */
[C---:B------:R-:W-:Y:S02]  /*dee0*/  ISETP.GE.AND P3, PT, R126.reuse, 0x71, PT ;  /* 0x000000717e00780c */ /* 0x040fe40003f66270 */
[C---:B------:R-:W-:Y:S02]  /*def0*/  ISETP.GE.AND P5, PT, R126.reuse, 0x78, PT ;  /* 0x000000787e00780c */ /* 0x040fe40003fa6270 */
[----:B------:R-:W-:Y:S01]  /*df00*/  ISETP.GE.AND P4, PT, R126, 0x79, PT ;  /* 0x000000797e00780c */ /* 0x000fe20003f86270 */
[----:B------:R4:W1:Y:S01]  /*df10*/  MUFU.TANH R2, R130 ;  /* 0x0000008200027308 */ /* 0x0008620000002400 */
[----:B------:R-:W-:-:S02]  /*df20*/  FSEL R126, R141, -INF , !P0 ;  /* 0xff8000008d7e7808 */ /* 0x000fc40004000000 */
[----:B--2---:R-:W-:Y:S02]  /*df30*/  FSEL R127, R140, -INF , !P1 ;  /* 0xff8000008c7f7808 */ /* 0x004fe40004800000 */
[C---:B------:R-:W-:Y:S02]  /*df40*/  ISETP.GE.AND P0, PT, R128.reuse, 0x60, PT ;  /* 0x000000608000780c */ /* 0x040fe40003f06270 */
[----:B------:R-:W-:Y:S02]  /*df50*/  ISETP.GE.AND P1, PT, R128, 0x61, PT ;  /* 0x000000618000780c */ /* 0x000fe40003f26270 */
[----:B------:R-:W-:Y:S02]  /*df60*/  ISETP.GT.OR P2, PT, R218, 0x70, !P2 ;  /* 0x00000070da00780c */ /* 0x000fe40005744670 */
[C---:B------:R-:W-:Y:S02]  /*df70*/  ISETP.GT.OR P0, PT, R221.reuse, 0x60, !P0 ;  /* 0x00000060dd00780c */ /* 0x040fe40004704670 */
[----:B------:R-:W-:-:S02]  /*df80*/  ISETP.GT.OR P1, PT, R221, 0x61, !P1 ;  /* 0x00000061dd00780c */ /* 0x000fc40004f24670 */
[----:B----4-:R-:W-:Y:S02]  /*df90*/  FSEL R130, R5, -INF , !P2 ;  /* 0xff80000005827808 */ /* 0x010fe40005000000 */
[----:B------:R-:W-:Y:S02]  /*dfa0*/  FSEL R131, R143, -INF , !P0 ;  /* 0xff8000008f837808 */ /* 0x000fe40004000000 */
[----:B------:R-:W-:Y:S02]  /*dfb0*/  FSEL R138, R142, -INF , !P1 ;  /* 0xff8000008e8a7808 */ /* 0x000fe40004800000 */
[C---:B------:R-:W-:Y:S02]  /*dfc0*/  ISETP.GE.AND P2, PT, R128.reuse, 0x68, PT ;  /* 0x000000688000780c */ /* 0x040fe40003f46270 */
[C---:B------:R-:W-:Y:S02]  /*dfd0*/  ISETP.GE.AND P0, PT, R128.reuse, 0x69, PT ;  /* 0x000000698000780c */ /* 0x040fe40003f06270 */
[----:B------:R-:W-:-:S02]  /*dfe0*/  ISETP.GE.AND P1, PT, R128, 0x70, PT ;  /* 0x000000708000780c */ /* 0x000fc40003f26270 */
[C---:B------:R-:W-:Y:S02]  /*dff0*/  ISETP.GT.OR P2, PT, R221.reuse, 0x68, !P2 ;  /* 0x00000068dd00780c */ /* 0x040fe40005744670 */
[C---:B------:R-:W-:Y:S02]  /*e000*/  ISETP.GT.OR P0, PT, R221.reuse, 0x69, !P0 ;  /* 0x00000069dd00780c */ /* 0x040fe40004704670 */
[----:B------:R-:W-:Y:S01]  /*e010*/  ISETP.GT.OR P1, PT, R221, 0x70, !P1 ;  /* 0x00000070dd00780c */ /* 0x000fe20004f24670 */
[----:B------:R2:W-:Y:S01]  /*e020*/  MUFU.TANH R4, R129 ;  /* 0x0000008100047308 */ /* 0x0005e20000002400 */
[----:B------:R-:W-:Y:S02]  /*e030*/  R2UR UR8, R137 ;  /* 0x00000000890872ca */ /* 0x000fe400000e0000 */
[----:B---3--:R-:W-:Y:S02]  /*e040*/  FSEL R139, R6, -INF , !P0 ;  /* 0xff800000068b7808 */ /* 0x008fe40004000000 */
[----:B-1----:R-:W-:-:S02]  /*e050*/  FSEL R137, R2, -INF , !P1 ;  /* 0xff80000002897808 */ /* 0x002fc40004800000 */
[C---:B------:R-:W-:Y:S02]  /*e060*/  ISETP.GE.AND P0, PT, R128.reuse, 0x78, PT ;  /* 0x000000788000780c */ /* 0x040fe40003f06270 */
[----:B--2---:R-:W-:Y:S02]  /*e070*/  FSEL R129, R7, -INF , !P2 ;  /* 0xff80000007817808 */ /* 0x004fe40005000000 */
[C---:B------:R-:W-:Y:S02]  /*e080*/  ISETP.GE.AND P2, PT, R128.reuse, 0x71, PT ;  /* 0x000000718000780c */ /* 0x040fe40003f46270 */
[----:B------:R-:W-:Y:S02]  /*e090*/  ISETP.GE.AND P1, PT, R128, 0x79, PT ;  /* 0x000000798000780c */ /* 0x000fe40003f26270 */
[----:B------:R1:W-:Y:S02]  /*e0a0*/  MUFU.TANH R128, R212 ;  /* 0x000000d400807308 */ /* 0x0003e40000002400 */
[----:B-1----:R-:W1:Y:S01]  /*e0b0*/  SHFL.IDX PT, R212, R227, R223, 0x1f ;  /* 0x00001fdfe3d47589 */ /* 0x002e6200000e0000 */
[----:B------:R-:W-:-:S02]  /*e0c0*/  ISETP.GT.OR P3, PT, R218, 0x71, !P3 ;  /* 0x00000071da00780c */ /* 0x000fc40005f64670 */
[C---:B------:R-:W-:Y:S02]  /*e0d0*/  ISETP.GT.OR P5, PT, R218.reuse, 0x78, !P5 ;  /* 0x00000078da00780c */ /* 0x040fe40006fa4670 */
[----:B------:R-:W-:Y:S02]  /*e0e0*/  ISETP.GT.OR P4, PT, R218, 0x79, !P4 ;  /* 0x00000079da00780c */ /* 0x000fe40006784670 */
[----:B------:R-:W2:Y:S01]  /*e0f0*/  SHFL.IDX PT, R218, R18, R10, 0x1f ;  /* 0x00001f0a12da7589 */ /* 0x000ea200000e0000 */
[----:B------:R-:W-:Y:S01]  /*e100*/  IADD3 R232, R10, 0xc, RZ ;  /* 0x0000000c0ae87810 */ /* 0x000fe20007ffe0ff */
[----:B------:R-:W-:Y:S02]  /*e110*/  WARPGROUP.DEPBAR.LE gsb0, 0x0 ;  /* 0x00008000000079c5 */ /* 0x000fe40000010000 */
[----:B------:R-:W-:Y:S01]  /*e120*/  FADD.FTZ R229, R24, -R225 ;  /* 0x800000e118e57221 */ /* 0x000fe20000010000 */
[C---:B------:R-:W-:Y:S01]  /*e130*/  ISETP.GT.OR P2, PT, R221.reuse, 0x71, !P2 ;  /* 0x00000071dd00780c */ /* 0x040fe20005744670 */
[----:B------:R-:W3:Y:S01]  /*e140*/  SHFL.IDX PT, R24, R227, R231, 0x1f ;  /* 0x00001fe7e3187589 */ /* 0x000ee200000e0000 */
[----:B------:R-:W-:-:S02]  /*e150*/  ISETP.GT.OR P0, PT, R221, 0x78, !P0 ;  /* 0x00000078dd00780c */ /* 0x000fc40004704670 */
[----:B------:R-:W-:Y:S01]  /*e160*/  ISETP.GT.OR P1, PT, R221, 0x79, !P1 ;  /* 0x00000079dd00780c */ /* 0x000fe20004f24670 */
[----:B------:R-:W-:Y:S01]  /*e170*/  LDS R17, [R17+0x400] ;  /* 0x0004000011117984 */ /* 0x000fe20000000800 */
[----:B------:R-:W-:Y:S01]  /*e180*/  FMUL.FTZ R132, R132, UR9 ;  /* 0x0000000984847c20 */ /* 0x000fe20008410000 */
[----:B------:R-:W-:Y:S01]  /*e190*/  FMUL.FTZ R134, R134, UR9 ;  /* 0x0000000986867c20 */ /* 0x000fe20008410000 */
[----:B------:R-:W-:Y:S01]  /*e1a0*/  FMUL.FTZ R133, R133, UR9 ;  /* 0x0000000985857c20 */ /* 0x000fe20008410000 */
[----:B------:R-:W-:Y:S01]  /*e1b0*/  FMUL.FTZ R135, R135, UR9 ;  /* 0x0000000987877c20 */ /* 0x000fe20008410000 */
[----:B------:R-:W-:Y:S01]  /*e1c0*/  FFMA.FTZ R235, -R235, R235, 1 ;  /* 0x3f800000ebeb7423 */ /* 0x000fe200000101eb */
[----:B------:R-:W-:Y:S01]  /*e1d0*/  FFMA.FTZ R236, -R236, R236, 1 ;  /* 0x3f800000ecec7423 */ /* 0x000fe200000101ec */
[--C-:B-1----:R-:W-:Y:S01]  /*e1e0*/  FADD.FTZ R226, R25, -R212.reuse ;  /* 0x800000d419e27221 */ /* 0x102fe20000010000 */
[----:B------:R-:W-:Y:S01]  /*e1f0*/  FFMA.FTZ R90, -R90, R90, 1 ;  /* 0x3f8000005a5a7423 */ /* 0x000fe2000001015a */
[----:B------:R-:W-:Y:S04]  /*e200*/  SHFL.IDX PT, R25, R18, R223, 0x1f ;  /* 0x00001fdf12197589 */ /* 0x000fe800000e0000 */
[----:B------:R-:W1:Y:S01]  /*e210*/  SHFL.IDX PT, R223, R227, R232, 0x1f ;  /* 0x00001fe8e3df7589 */ /* 0x000e6200000e0000 */
[----:B------:R-:W-:Y:S01]  /*e220*/  FADD.FTZ R212, R27, -R212 ;  /* 0x800000d41bd47221 */ /* 0x000fe20000010000 */
[----:B--2---:R-:W-:Y:S01]  /*e230*/  FFMA.FTZ R216, R216, UR4, -R218 ;  /* 0x00000004d8d87c23 */ /* 0x004fe200080108da */
[----:B------:R-:W-:-:S02]  /*e240*/  VIADD R27, R10, 0x10 ;  /* 0x000000100a1b7836 */ /* 0x000fc40000000000 */
[----:B------:R-:W-:Y:S01]  /*e250*/  FADD.FTZ R225, R26, -R225 ;  /* 0x800000e11ae17221 */ /* 0x000fe20000010000 */
[----:B------:R-:W-:Y:S01]  /*e260*/  IADD3 R221, R10, 0x14, RZ ;  /* 0x000000140add7810 */ /* 0x000fe20007ffe0ff */
[----:B------:R-:W-:Y:S01]  /*e270*/  FFMA.FTZ R26, R214, UR4, -R218 ;  /* 0x00000004d61a7c23 */ /* 0x000fe200080108da */
[----:B------:R-:W-:Y:S01]  /*e280*/  FFMA.FTZ R91, -R91, R91, 1 ;  /* 0x3f8000005b5b7423 */ /* 0x000fe2000001015b */
[----:B------:R2:W4:Y:S01]  /*e290*/  MUFU.EX2 R214, R216 ;  /* 0x000000d800d67308 */ /* 0x0005220000000800 */
[----:B------:R-:W4:Y:S01]  /*e2a0*/  SHFL.IDX PT, R231, R18, R231, 0x1f ;  /* 0x00001fe712e77589 */ /* 0x000f2200000e0000 */
[--C-:B---3--:R-:W-:Y:S01]  /*e2b0*/  FADD.FTZ R218, R30, -R24.reuse ;  /* 0x800000181eda7221 */ /* 0x108fe20000010000 */
[----:B------:R-:W-:Y:S01]  /*e2c0*/  FFMA.FTZ R93, -R93, R93, 1 ;  /* 0x3f8000005d5d7423 */ /* 0x000fe2000001015d */
[----:B------:R-:W-:Y:S01]  /*e2d0*/  FFMA.FTZ R89, -R89, R89, 1 ;  /* 0x3f80000059597423 */ /* 0x000fe20000010159 */
[----:B------:R-:W-:Y:S01]  /*e2e0*/  FFMA.FTZ R88, -R88, R88, 1 ;  /* 0x3f80000058587423 */ /* 0x000fe20000010158 */
[----:B------:R-:W-:Y:S01]  /*e2f0*/  FFMA.FTZ R92, -R92, R92, 1 ;  /* 0x3f8000005c5c7423 */ /* 0x000fe2000001015c */
[----:B------:R-:W-:Y:S01]  /*e300*/  LDS R15, [R15+0x400] ;  /* 0x000400000f0f7984 */ /* 0x000fe20000000800 */
[----:B--2---:R-:W-:-:S03]  /*e310*/  FADD.FTZ R216, R28, -R24 ;  /* 0x800000181cd87221 */ /* 0x004fc60000010000 */
[----:B------:R-:W2:Y:S04]  /*e320*/  SHFL.IDX PT, R28, R227, R27, 0x1f ;  /* 0x00001f1be31c7589 */ /* 0x000ea800000e0000 */
[----:B------:R1:W-:Y:S04]  /*e330*/  SHFL.IDX PT, R27, R227, R221, 0x1f ;  /* 0x00001fdde31b7589 */ /* 0x0003e800000e0000 */
[----:B------:R-:W3:Y:S01]  /*e340*/  SHFL.IDX PT, R30, R18, R232, 0x1f ;  /* 0x00001fe8121e7589 */ /* 0x000ee200000e0000 */
[----:B-1----:R-:W-:Y:S01]  /*e350*/  FADD.FTZ R221, R29, -R223 ;  /* 0x800000df1ddd7221 */ /* 0x002fe20000010000 */
[----:B------:R-:W-:-:S02]  /*e360*/  VIADD R29, R10, 0x18 ;  /* 0x000000180a1d7836 */ /* 0x000fc40000000000 */
[----:B------:R-:W-:Y:S01]  /*e370*/  FADD.FTZ R223, R31, -R223 ;  /* 0x800000df1fdf7221 */ /* 0x000fe20000010000 */
[----:B------:R-:W-:-:S03]  /*e380*/  VIADD R31, R10, 0x10 ;  /* 0x000000100a1f7836 */ /* 0x000fc60000000000 */
[----:B------:R-:W1:Y:S04]  /*e390*/  SHFL.IDX PT, R29, R227, R29, 0x1f ;  /* 0x00001f1de31d7589 */ /* 0x000e6800000e0000 */
[----:B------:R-:W1:Y:S01]  /*e3a0*/  SHFL.IDX PT, R31, R18, R31, 0x1f ;  /* 0x00001f1f121f7589 */ /* 0x000e6200000e0000 */
[----:B------:R4:W-:Y:S01]  /*e3b0*/  MUFU.EX2 R24, R26 ;  /* 0x0000001a00187308 */ /* 0x0009e20000000800 */
        /* <DEDUP_REMOVED lines=8> */
[----:B------:R-:W-:Y:S01]  /*e440*/  IADD3 R32, R10, 0x14, RZ ;  /* 0x000000140a207810 */ /* 0x000fe20007ffe0ff */
[--C-:B-1----:R-:W-:Y:S01]  /*e450*/  FADD.FTZ R217, R36, -R29.reuse ;  /* 0x8000001d24d97221 */ /* 0x102fe20000010000 */
[----:B------:R-:W-:Y:S01]  /*e460*/  FADD.FTZ R220, R38, -R29 ;  /* 0x8000001d26dc7221 */ /* 0x000fe20000010000 */
[----:B------:R-:W-:Y:S01]  /*e470*/  FMUL.FTZ R229, R214, R229 ;  /* 0x000000e5d6e57220 */ /* 0x000fe20000410000 */
[--C-:B------:R-:W-:Y:S01]  /*e480*/  FFMA.FTZ R29, R215, UR4, -R31.reuse ;  /* 0x00000004d71d7c23 */ /* 0x100fe2000801081f */
[----:B------:R-:W-:Y:S01]  /*e490*/  FFMA.FTZ R31, R213, UR4, -R31 ;  /* 0x00000004d51f7c23 */ /* 0x000fe2000801081f */
[----:B------:R-:W-:Y:S01]  /*e4a0*/  FFMA.FTZ R213, -R19, R19, 1 ;  /* 0x3f80000013d57423 */ /* 0x000fe20000010113 */
[C---:B------:R-:W-:Y:S01]  /*e4b0*/  IADD3 R232, R10.reuse, 0x1c, RZ ;  /* 0x0000001c0ae87810 */ /* 0x040fe20007ffe0ff */
[----:B------:R-:W1:Y:S01]  /*e4c0*/  SHFL.IDX PT, R32, R18, R32, 0x1f ;  /* 0x00001f2012207589 */ /* 0x000e6200000e0000 */
[----:B------:R-:W-:-:S02]  /*e4d0*/  VIADD R34, R10, 0x18 ;  /* 0x000000180a227836 */ /* 0x000fc40000000000 */
[----:B------:R-:W-:Y:S01]  /*e4e0*/  FMUL.FTZ R213, R213, R229 ;  /* 0x000000e5d5d57220 */ /* 0x000fe20000410000 */
[----:B------:R-:W-:Y:S01]  /*e4f0*/  IADD3 R229, R10, 0x1c, RZ ;  /* 0x0000001c0ae57810 */ /* 0x000fe20007ffe0ff */
[----:B------:R2:W-:Y:S01]  /*e500*/  SHFL.IDX PT, R232, R227, R232, 0x1f ;  /* 0x00001fe8e3e87589 */ /* 0x0005e200000e0000 */
[----:B------:R-:W3:Y:S01]  /*e510*/  MUFU.EX2 R219, R219 ;  /* 0x000000db00db7308 */ /* 0x000ee20000000800 */
[--C-:B--2---:R-:W-:Y:S02]  /*e520*/  FADD.FTZ R227, R33, -R27.reuse ;  /* 0x8000001b21e37221 */ /* 0x104fe40000010000 */
[----:B------:R-:W2:Y:S04]  /*e530*/  SHFL.IDX PT, R33, R18, R34, 0x1f ;  /* 0x00001f2212217589 */ /* 0x000ea800000e0000 */
[----:B------:R-:W4:Y:S01]  /*e540*/  SHFL.IDX PT, R34, R18, R229, 0x1f ;  /* 0x00001fe512227589 */ /* 0x000f2200000e0000 */
[----:B------:R-:W-:Y:S01]  /*e550*/  FADD.FTZ R228, R35, -R27 ;  /* 0x8000001b23e47221 */ /* 0x000fe20000010000 */
[--C-:B-1----:R-:W-:Y:S01]  /*e560*/  FFMA.FTZ R211, R211, UR4, -R32.reuse ;  /* 0x00000004d3d37c23 */ /* 0x102fe20008010820 */
[----:B------:R-:W-:Y:S01]  /*e570*/  FFMA.FTZ R32, R210, UR4, -R32 ;  /* 0x00000004d2207c23 */ /* 0x000fe20008010820 */
[----:B------:R-:W1:Y:S01]  /*e580*/  SHFL.IDX PT, R35, R12, R10, 0x1f ;  /* 0x00001f0a0c237589 */ /* 0x000e6200000e0000 */
[----:B------:R-:W-:-:S02]  /*e590*/  VIADD R215, R10, 0x4 ;  /* 0x000000040ad77836 */ /* 0x000fc40000000000 */
[----:B------:R-:W-:Y:S01]  /*e5a0*/  FFMA.FTZ R210, -R20, R20, 1 ;  /* 0x3f80000014d27423 */ /* 0x000fe20000010114 */
[----:B------:R2:W-:Y:S01]  /*e5b0*/  MUFU.EX2 R19, R31 ;  /* 0x0000001f00137308 */ /* 0x0005e20000000800 */
[----:B---3--:R-:W-:-:S07]  /*e5c0*/  FMUL.FTZ R226, R219, R226 ;  /* 0x000000e2dbe27220 */ /* 0x008fce0000410000 */
[----:B------:R3:W-:Y:S01]  /*e5d0*/  MUFU.EX2 R20, R32 ;  /* 0x0000002000147308 */ /* 0x0007e20000000800 */
[--C-:B--2---:R-:W-:Y:S01]  /*e5e0*/  FFMA.FTZ R31, R208, UR4, -R33.reuse ;  /* 0x00000004d01f7c23 */ /* 0x104fe20008010821 */
[----:B------:R-:W-:Y:S01]  /*e5f0*/  FFMA.FTZ R208, -R230, R230, 1 ;  /* 0x3f800000e6d07423 */ /* 0x000fe200000101e6 */
[----:B---3--:R-:W-:Y:S01]  /*e600*/  FFMA.FTZ R32, R209, UR4, -R33 ;  /* 0x00000004d1207c23 */ /* 0x008fe20008010821 */
[--C-:B----4-:R-:W-:Y:S02]  /*e610*/  FFMA.FTZ R33, R206, UR4, -R34.reuse ;  /* 0x00000004ce217c23 */ /* 0x110fe40008010822 */
[----:B------:R-:W2:Y:S01]  /*e620*/  SHFL.IDX PT, R206, R12, R215, 0x1f ;  /* 0x00001fd70cce7589 */ /* 0x000ea200000e0000 */
[----:B------:R-:W-:Y:S01]  /*e630*/  FMUL.FTZ R208, R208, R226 ;  /* 0x000000e2d0d07220 */ /* 0x000fe20000410000 */
[C---:B------:R-:W-:Y:S01]  /*e640*/  IADD3 R226, R10.reuse, 0x8, RZ ;  /* 0x000000080ae27810 */ /* 0x040fe20007ffe0ff */
[----:B------:R-:W-:Y:S01]  /*e650*/  VIADD R209, R10, 0xc ;  /* 0x0000000c0ad17836 */ /* 0x000fe20000000000 */
[----:B------:R3:W-:Y:S01]  /*e660*/  MUFU.EX2 R18, R211 ;  /* 0x000000d300127308 */ /* 0x0007e20000000800 */
[----:B------:R-:W-:-:S02]  /*e670*/  FFMA.FTZ R34, R207, UR4, -R34 ;  /* 0x00000004cf227c23 */ /* 0x000fc40008010822 */
[----:B------:R-:W4:Y:S05]  /*e680*/  SHFL.IDX PT, R207, R12, R226, 0x1f ;  /* 0x00001fe20ccf7589 */ /* 0x000f2a00000e0000 */
[----:B------:R1:W-:Y:S01]  /*e690*/  MUFU.EX2 R27, R231 ;  /* 0x000000e7001b7308 */ /* 0x0003e20000000800 */
[----:B---3--:R-:W-:-:S05]  /*e6a0*/  VIADD R211, R10, 0x14 ;  /* 0x000000140ad37836 */ /* 0x008fca0000000000 */
[----:B------:R-:W-:Y:S01]  /*e6b0*/  SHFL.IDX PT, R38, R12, R211, 0x1f ;  /* 0x00001fd30c267589 */ /* 0x000fe200000e0000 */
[----:B-1----:R-:W-:-:S03]  /*e6c0*/  FADD.FTZ R231, R37, -R232 ;  /* 0x800000e825e77221 */ /* 0x002fc60000010000 */
[----:B------:R-:W1:Y:S01]  /*e6d0*/  SHFL.IDX PT, R37, R12, R209, 0x1f ;  /* 0x00001fd10c257589 */ /* 0x000e6200000e0000 */
[----:B------:R-:W-:Y:S01]  /*e6e0*/  FMUL.FTZ R225, R24, R225 ;  /* 0x000000e118e17220 */ /* 0x000fe20000410000 */
[--C-:B------:R-:W-:Y:S01]  /*e6f0*/  FFMA.FTZ R204, R204, UR4, -R35.reuse ;  /* 0x00000004cccc7c23 */ /* 0x100fe20008010823 */
[----:B------:R-:W-:Y:S01]  /*e700*/  IADD3 R230, R10, 0x18, RZ ;  /* 0x000000180ae67810 */ /* 0x000fe20007ffe0ff */
[----:B------:R-:W-:Y:S01]  /*e710*/  FFMA.FTZ R36, R205, UR4, -R35 ;  /* 0x00000004cd247c23 */ /* 0x000fe20008010823 */
[----:B------:R-:W-:Y:S01]  /*e720*/  FMUL.FTZ R210, R210, R225 ;  /* 0x000000e1d2d27220 */ /* 0x000fe20000410000 */
[----:B------:R2:W-:Y:S01]  /*e730*/  MUFU.EX2 R35, R204 ;  /* 0x000000cc00237308 */ /* 0x0005e20000000800 */
[----:B------:R-:W-:Y:S01]  /*e740*/  IADD3 R225, R10, 0x10, RZ ;  /* 0x000000100ae17810 */ /* 0x000fe20007ffe0ff */
[----:B------:R-:W-:Y:S01]  /*e750*/  FADD.FTZ R232, R39, -R232 ;  /* 0x800000e827e87221 */ /* 0x000fe20000010000 */
[--C-:B--2---:R-:W-:Y:S01]  /*e760*/  FFMA.FTZ R204, R122, UR4, -R206.reuse ;  /* 0x000000047acc7c23 */ /* 0x104fe200080108ce */
[----:B------:R-:W-:Y:S01]  /*e770*/  FFMA.FTZ R206, R124, UR4, -R206 ;  /* 0x000000047cce7c23 */ /* 0x000fe200080108ce */
[----:B------:R-:W2:Y:S04]  /*e780*/  SHFL.IDX PT, R122, R12, R230, 0x1f ;  /* 0x00001fe60c7a7589 */ /* 0x000ea800000e0000 */
[----:B------:R-:W3:Y:S04]  /*e790*/  SHFL.IDX PT, R124, R12, R229, 0x1f ;  /* 0x00001fe50c7c7589 */ /* 0x000ee800000e0000 */
[----:B------:R2:W3:Y:S01]  /*e7a0*/  SHFL.IDX PT, R39, R12, R225, 0x1f ;  /* 0x00001fe10c277589 */ /* 0x0004e200000e0000 */
[--C-:B----4-:R-:W-:Y:S01]  /*e7b0*/  FFMA.FTZ R123, R123, UR4, -R207.reuse ;  /* 0x000000047b7b7c23 */ /* 0x110fe200080108cf */
[----:B------:R-:W-:Y:S01]  /*e7c0*/  FFMA.FTZ R125, R125, UR4, -R207 ;  /* 0x000000047d7d7c23 */ /* 0x000fe200080108cf */
[--C-:B-1----:R-:W-:Y:S01]  /*e7d0*/  FFMA.FTZ R120, R120, UR4, -R37.reuse ;  /* 0x0000000478787c23 */ /* 0x102fe20008010825 */
[----:B------:R-:W-:Y:S01]  /*e7e0*/  FFMA.FTZ R121, R121, UR4, -R37 ;  /* 0x0000000479797c23 */ /* 0x000fe20008010825 */
[----:B------:R-:W-:Y:S01]  /*e7f0*/  SHFL.IDX PT, R207, R11, R226, 0x1f ;  /* 0x00001fe20bcf7589 */ /* 0x000fe200000e0000 */
[----:B------:R1:W-:Y:S08]  /*e800*/  MUFU.EX2 R37, R206 ;  /* 0x000000ce00257308 */ /* 0x0003f00000000800 */
[----:B--2---:R2:W-:Y:S01]  /*e810*/  MUFU.EX2 R12, R204 ;  /* 0x000000cc000c7308 */ /* 0x0045e20000000800 */
[----:B-1----:R-:W-:-:S02]  /*e820*/  FFMA.FTZ R206, R97, UR4, -R38 ;  /* 0x0000000461ce7c23 */ /* 0x002fc40008010826 */
[----:B------:R-:W1:Y:S04]  /*e830*/  SHFL.IDX PT, R97, R11, R209, 0x1f ;  /* 0x00001fd10b617589 */ /* 0x000e6800000e0000 */
[----:B--2---:R-:W2:Y:S04]  /*e840*/  SHFL.IDX PT, R204, R11, R215, 0x1f ;  /* 0x00001fd70bcc7589 */ /* 0x004ea800000e0000 */
[----:B------:R-:W4:Y:S01]  /*e850*/  SHFL.IDX PT, R205, R11, R10, 0x1f ;  /* 0x00001f0a0bcd7589 */ /* 0x000f2200000e0000 */
[--C-:B------:R-:W-:Y:S01]  /*e860*/  FFMA.FTZ R112, R112, UR4, -R122.reuse ;  /* 0x0000000470707c23 */ /* 0x100fe2000801087a */
[----:B------:R-:W-:Y:S01]  /*e870*/  FFMA.FTZ R107, R107, UR4, -R122 ;  /* 0x000000046b6b7c23 */ /* 0x000fe2000801087a */
[--C-:B---3--:R-:W-:Y:S01]  /*e880*/  FFMA.FTZ R122, R95, UR4, -R124.reuse ;  /* 0x000000045f7a7c23 */ /* 0x108fe2000801087c */
[----:B------:R-:W-:-:S02]  /*e890*/  FFMA.FTZ R124, R96, UR4, -R124 ;  /* 0x00000004607c7c23 */ /* 0x000fc4000801087c */
[----:B------:R-:W3:Y:S01]  /*e8a0*/  SHFL.IDX PT, R96, R11, R225, 0x1f ;  /* 0x00001fe10b607589 */ /* 0x000ee200000e0000 */
[----:B------:R-:W-:Y:S01]  /*e8b0*/  FFMA.FTZ R109, R109, UR4, -R38 ;  /* 0x000000046d6d7c23 */ /* 0x000fe20008010826 */
[----:B------:R-:W-:Y:S01]  /*e8c0*/  FFMA.FTZ R103, R103, UR4, -R39 ;  /* 0x0000000467677c23 */ /* 0x000fe20008010827 */
[--C-:B-1----:R-:W-:Y:S01]  /*e8d0*/  FFMA.FTZ R105, R105, UR4, -R97.reuse ;  /* 0x0000000469697c23 */ /* 0x102fe20008010861 */
[----:B------:R-:W-:Y:S01]  /*e8e0*/  FFMA.FTZ R104, R104, UR4, -R97 ;  /* 0x0000000468687c23 */ /* 0x000fe20008010861 */
[--C-:B--2---:R-:W-:Y:S01]  /*e8f0*/  FFMA.FTZ R119, R119, UR4, -R204.reuse ;  /* 0x0000000477777c23 */ /* 0x104fe200080108cc */
[----:B------:R-:W-:Y:S02]  /*e900*/  FFMA.FTZ R204, R94, UR4, -R204 ;  /* 0x000000045ecc7c23 */ /* 0x000fe400080108cc */
[----:B------:R1:W-:Y:S02]  /*e910*/  MUFU.EX2 R94, R120 ;  /* 0x00000078005e7308 */ /* 0x0003e40000000800 */
[----:B-1----:R-:W-:-:S02]  /*e920*/  FFMA.FTZ R120, R99, UR4, -R207 ;  /* 0x0000000463787c23 */ /* 0x002fc400080108cf */
[----:B------:R-:W1:Y:S04]  /*e930*/  SHFL.IDX PT, R99, R14, R10, 0x1f ;  /* 0x00001f0a0e637589 */ /* 0x000e6800000e0000 */
[----:B------:R2:W-:Y:S01]  /*e940*/  MUFU.EX2 R97, R109 ;  /* 0x0000006d00617308 */ /* 0x0005e20000000800 */
[----:B------:R-:W-:Y:S01]  /*e950*/  FFMA.FTZ R114, R114, UR4, -R39 ;  /* 0x0000000472727c23 */ /* 0x000fe20008010827 */
[--C-:B----4-:R-:W-:Y:S01]  /*e960*/  FFMA.FTZ R117, R117, UR4, -R205.reuse ;  /* 0x0000000475757c23 */ /* 0x110fe200080108cd */
[----:B--2---:R-:W2:Y:S05]  /*e970*/  SHFL.IDX PT, R109, R14, R225, 0x1f ;  /* 0x00001fe10e6d7589 */ /* 0x004eaa00000e0000 */
[----:B------:R4:W-:Y:S01]  /*e980*/  MUFU.EX2 R95, R103 ;  /* 0x00000067005f7308 */ /* 0x0009e20000000800 */
[----:B------:R-:W-:-:S02]  /*e990*/  FFMA.FTZ R106, R106, UR4, -R205 ;  /* 0x000000046a6a7c23 */ /* 0x000fc400080108cd */
[----:B------:R-:W-:Y:S04]  /*e9a0*/  SHFL.IDX PT, R205, R11, R229, 0x1f ;  /* 0x00001fe50bcd7589 */ /* 0x000fe800000e0000 */
[----:B----4-:R-:W4:Y:S01]  /*e9b0*/  SHFL.IDX PT, R103, R14, R209, 0x1f ;  /* 0x00001fd10e677589 */ /* 0x010f2200000e0000 */
[----:B------:R-:W2:Y:S01]  /*e9c0*/  MUFU.EX2 R25, R25 ;  /* 0x0000001900197308 */ /* 0x000ea20000000800 */
[----:B---3--:R-:W-:-:S07]  /*e9d0*/  FFMA.FTZ R101, R101, UR4, -R96 ;  /* 0x0000000465657c23 */ /* 0x008fce0008010860 */
[----:B------:R3:W-:Y:S01]  /*e9e0*/  MUFU.EX2 R38, R123 ;  /* 0x0000007b00267308 */ /* 0x0007e20000000800 */
[----:B------:R-:W-:-:S07]  /*e9f0*/  FFMA.FTZ R100, R100, UR4, -R96 ;  /* 0x0000000464647c23 */ /* 0x000fce0008010860 */
[----:B------:R1:W-:Y:S01]  /*ea00*/  MUFU.EX2 R39, R125 ;  /* 0x0000007d00277308 */ /* 0x0003e20000000800 */
[----:B---3--:R-:W-:Y:S04]  /*ea10*/  SHFL.IDX PT, R123, R11, R230, 0x1f ;  /* 0x00001fe60b7b7589 */ /* 0x008fe800000e0000 */
[----:B-1----:R1:W-:Y:S03]  /*ea20*/  SHFL.IDX PT, R125, R11, R211, 0x1f ;  /* 0x00001fd30b7d7589 */ /* 0x0023e600000e0000 */
[----:B------:R3:W-:Y:S08]  /*ea30*/  MUFU.EX2 R96, R114 ;  /* 0x0000007200607308 */ /* 0x0007f00000000800 */
[----:B-1----:R1:W-:Y:S01]  /*ea40*/  MUFU.EX2 R11, R121 ;  /* 0x00000079000b7308 */ /* 0x0023e20000000800 */
[----:B---3--:R-:W-:Y:S04]  /*ea50*/  SHFL.IDX PT, R114, R14, R211, 0x1f ;  /* 0x00001fd30e727589 */ /* 0x008fe800000e0000 */
[----:B-1----:R-:W1:Y:S01]  /*ea60*/  SHFL.IDX PT, R121, R14, R215, 0x1f ;  /* 0x00001fd70e797589 */ /* 0x002e6200000e0000 */
[----:B------:R-:W-:Y:S01]  /*ea70*/  FFMA.FTZ R111, R111, UR4, -R207 ;  /* 0x000000046f6f7c23 */ /* 0x000fe200080108cf */
[--C-:B------:R-:W-:Y:S01]  /*ea80*/  FFMA.FTZ R113, R113, UR4, -R99.reuse ;  /* 0x0000000471717c23 */ /* 0x100fe20008010863 */
[----:B------:R-:W-:Y:S01]  /*ea90*/  FFMA.FTZ R131, R131, UR4, -R99 ;  /* 0x0000000483837c23 */ /* 0x000fe20008010863 */
[----:B------:R-:W3:Y:S01]  /*eaa0*/  SHFL.IDX PT, R207, R14, R226, 0x1f ;  /* 0x00001fe20ecf7589 */ /* 0x000ee200000e0000 */
[----:B------:R4:W-:Y:S01]  /*eab0*/  MUFU.EX2 R99, R112 ;  /* 0x0000007000637308 */ /* 0x0009e20000000800 */
[--C-:B--2---:R-:W-:Y:S01]  /*eac0*/  FFMA.FTZ R130, R130, UR4, -R109.reuse ;  /* 0x0000000482827c23 */ /* 0x104fe2000801086d */
[----:B------:R-:W-:Y:S01]  /*ead0*/  FFMA.FTZ R137, R137, UR4, -R109 ;  /* 0x0000000489897c23 */ /* 0x000fe2000801086d */
[----:B------:R-:W-:Y:S01]  /*eae0*/  FMUL.FTZ R216, R25, R216 ;  /* 0x000000d819d87220 */ /* 0x000fe20000410000 */
[----:B------:R-:W-:Y:S01]  /*eaf0*/  FFMA.FTZ R109, -R237, R237, 1 ;  /* 0x3f800000ed6d7423 */ /* 0x000fe200000101ed */
[----:B----4-:R-:W-:-:S03]  /*eb00*/  FFMA.FTZ R127, R127, UR4, -R103 ;  /* 0x000000047f7f7c23 */ /* 0x010fc60008010867 */
[----:B------:R-:W2:Y:S01]  /*eb10*/  MUFU.EX2 R26, R26 ;  /* 0x0000001a001a7308 */ /* 0x000ea20000000800 */
[----:B------:R-:W4:Y:S01]  /*eb20*/  SHFL.IDX PT, R112, R14, R230, 0x1f ;  /* 0x00001fe60e707589 */ /* 0x000f2200000e0000 */
[----:B------:R-:W-:Y:S01]  /*eb30*/  FFMA.FTZ R139, R139, UR4, -R103 ;  /* 0x000000048b8b7c23 */ /* 0x000fe20008010867 */
[----:B------:R-:W-:Y:S02]  /*eb40*/  FMUL.FTZ R109, R109, R216 ;  /* 0x000000d86d6d7220 */ /* 0x000fe40000410000 */
[----:B------:R3:W4:Y:S03]  /*eb50*/  SHFL.IDX PT, R103, R14, R229, 0x1f ;  /* 0x00001fe50e677589 */ /* 0x00072600000e0000 */
[----:B------:R-:W2:Y:S01]  /*eb60*/  MUFU.TANH R132, R132 ;  /* 0x0000008400847308 */ /* 0x000ea20000002400 */
[----:B------:R-:W4:Y:S07]  /*eb70*/  SHFL.IDX PT, R216, R17, R10, 0x1f ;  /* 0x00001f0a11d87589 */ /* 0x000f2e00000e0000 */
[----:B------:R-:W4:Y:S01]  /*eb80*/  MUFU.TANH R134, R134 ;  /* 0x0000008600867308 */ /* 0x000f220000002400 */
[--C-:B-1----:R-:W-:Y:S01]  /*eb90*/  FFMA.FTZ R108, R108, UR4, -R121.reuse ;  /* 0x000000046c6c7c23 */ /* 0x102fe20008010879 */
[----:B------:R-:W-:Y:S01]  /*eba0*/  FFMA.FTZ R138, R138, UR4, -R121 ;  /* 0x000000048a8a7c23 */ /* 0x000fe20008010879 */
[----:B------:R-:W-:-:S05]  /*ebb0*/  FFMA.FTZ R102, R102, UR4, -R125 ;  /* 0x0000000466667c23 */ /* 0x000fca000801087d */
[----:B------:R-:W-:Y:S01]  /*ebc0*/  MUFU.TANH R133, R133 ;  /* 0x0000008500857308 */ /* 0x000fe20000002400 */
[----:B------:R-:W-:Y:S01]  /*ebd0*/  FFMA.FTZ R115, R115, UR4, -R125 ;  /* 0x0000000473737c23 */ /* 0x000fe2000801087d */
[----:B------:R-:W-:-:S06]  /*ebe0*/  FSEL R121, R4, -INF , !P3 ;  /* 0xff80000004797808 */ /* 0x000fcc0005800000 */
[----:B------:R-:W1:Y:S01]  /*ebf0*/  MUFU.TANH R135, R135 ;  /* 0x0000008700877308 */ /* 0x000e620000002400 */
[----:B------:R-:W-:-:S07]  /*ec00*/  FSEL R125, R128, -INF , !P2 ;  /* 0xff800000807d7808 */ /* 0x000fce0005000000 */
[----:B------:R-:W1:Y:S08]  /*ec10*/  MUFU.EX2 R28, R28 ;  /* 0x0000001c001c7308 */ /* 0x000e700000000800 */
[----:B------:R-:W1:Y:S01]  /*ec20*/  MUFU.EX2 R29, R29 ;  /* 0x0000001d001d7308 */ /* 0x000e620000000800 */
[----:B------:R-:W-:-:S07]  /*ec30*/  FFMA.FTZ R121, R121, UR4, -R114 ;  /* 0x0000000479797c23 */ /* 0x000fce0008010872 */
[----:B------:R-:W1:Y:S01]  /*ec40*/  MUFU.EX2 R32, R32 ;  /* 0x0000002000207308 */ /* 0x000e620000000800 */
[--C-:B------:R-:W-:Y:S01]  /*ec50*/  FFMA.FTZ R110, R110, UR4, -R205.reuse ;  /* 0x000000046e6e7c23 */ /* 0x100fe200080108cd */
[----:B------:R-:W-:Y:S01]  /*ec60*/  FFMA.FTZ R118, R118, UR4, -R205 ;  /* 0x0000000476767c23 */ /* 0x000fe200080108cd */
[----:B---3--:R-:W-:-:S05]  /*ec70*/  FFMA.FTZ R14, -R200, R200, 1 ;  /* 0x3f800000c80e7423 */ /* 0x008fca00000101c8 */
[----:B------:R-:W3:Y:S01]  /*ec80*/  MUFU.EX2 R30, R30 ;  /* 0x0000001e001e7308 */ /* 0x000ee20000000800 */
[----:B--2---:R-:W-:Y:S01]  /*ec90*/  FMUL.FTZ R212, R26, R212 ;  /* 0x000000d41ad47220 */ /* 0x004fe20000410000 */
[----:B------:R-:W-:Y:S01]  /*eca0*/  FFMA.FTZ R114, R125, UR4, -R114 ;  /* 0x000000047d727c23 */ /* 0x000fe20008010872 */
[----:B------:R-:W-:-:S05]  /*ecb0*/  FSEL R125, R132, -INF , !P5 ;  /* 0xff800000847d7808 */ /* 0x000fca0006800000 */
[----:B------:R-:W2:Y:S01]  /*ecc0*/  MUFU.EX2 R31, R31 ;  /* 0x0000001f001f7308 */ /* 0x000ea20000000800 */
[----:B----4-:R-:W-:Y:S01]  /*ecd0*/  FSEL R205, R134, -INF , !P0 ;  /* 0xff80000086cd7808 */ /* 0x010fe20004000000 */
[----:B------:R-:W-:Y:S01]  /*ece0*/  FMUL.FTZ R218, R27, R218 ;  /* 0x000000da1bda7220 */ /* 0x000fe20000410000 */
[--C-:B------:R-:W-:Y:S01]  /*ecf0*/  FFMA.FTZ R116, R116, UR4, -R123.reuse ;  /* 0x0000000474747c23 */ /* 0x100fe2000801087b */
[----:B------:R-:W-:Y:S01]  /*ed00*/  FFMA.FTZ R123, R98, UR4, -R123 ;  /* 0x00000004627b7c23 */ /* 0x000fe2000801087b */
[----:B------:R-:W-:Y:S01]  /*ed10*/  FMUL.FTZ R14, R14, R212 ;  /* 0x000000d40e0e7220 */ /* 0x000fe20000410000 */
[--C-:B------:R-:W-:Y:S01]  /*ed20*/  FFMA.FTZ R126, R126, UR4, -R207.reuse ;  /* 0x000000047e7e7c23 */ /* 0x100fe200080108cf */
[----:B------:R-:W-:Y:S01]  /*ed30*/  FFMA.FTZ R129, R129, UR4, -R207 ;  /* 0x0000000481817c23 */ /* 0x000fe200080108cf */
[----:B------:R4:W-:Y:S01]  /*ed40*/  MUFU.EX2 R98, R206 ;  /* 0x000000ce00627308 */ /* 0x0009e20000000800 */
[----:B------:R-:W-:Y:S01]  /*ed50*/  FFMA.FTZ R212, -R21, R21, 1 ;  /* 0x3f80000015d47423 */ /* 0x000fe20000010115 */
[--C-:B------:R-:W-:Y:S01]  /*ed60*/  FFMA.FTZ R125, R125, UR4, -R112.reuse ;  /* 0x000000047d7d7c23 */ /* 0x100fe20008010870 */
[----:B------:R-:W-:Y:S01]  /*ed70*/  FFMA.FTZ R205, R205, UR4, -R112 ;  /* 0x00000004cdcd7c23 */ /* 0x000fe20008010870 */
[----:B-1----:R-:W-:Y:S01]  /*ed80*/  FSEL R207, R135, -INF , !P1 ;  /* 0xff80000087cf7808 */ /* 0x002fe20004800000 */
[----:B------:R-:W-:Y:S01]  /*ed90*/  FFMA.FTZ R21, -R22, R22, 1 ;  /* 0x3f80000016157423 */ /* 0x000fe20000010116 */
[----:B------:R-:W-:Y:S01]  /*eda0*/  FMUL.FTZ R112, R235, R218 ;  /* 0x000000daeb707220 */ /* 0x000fe20000410000 */
[----:B------:R-:W-:Y:S01]  /*edb0*/  FMUL.FTZ R221, R28, R221 ;  /* 0x000000dd1cdd7220 */ /* 0x000fe20000410000 */
[----:B------:R-:W-:Y:S01]  /*edc0*/  FMUL.FTZ R22, R18, R227 ;  /* 0x000000e312167220 */ /* 0x000fe20000410000 */
[----:B----4-:R-:W-:Y:S01]  /*edd0*/  FSEL R206, R133, -INF , !P4 ;  /* 0xff80000085ce7808 */ /* 0x010fe20006000000 */
[----:B------:R-:W-:Y:S01]  /*ede0*/  FFMA.FTZ R209, -R233, R233, 1 ;  /* 0x3f800000e9d17423 */ /* 0x000fe200000101e9 */
[----:B------:R-:W-:Y:S01]  /*edf0*/  FFMA.FTZ R211, -R234, R234, 1 ;  /* 0x3f800000ead37423 */ /* 0x000fe200000101ea */
[----:B------:R-:W-:Y:S01]  /*ee00*/  FMUL.FTZ R222, R29, R222 ;  /* 0x000000de1dde7220 */ /* 0x000fe20000410000 */
[----:B------:R-:W1:Y:S01]  /*ee10*/  SHFL.IDX PT, R218, R17, R215, 0x1f ;  /* 0x00001fd711da7589 */ /* 0x000e6200000e0000 */
[C---:B------:R-:W-:Y:S01]  /*ee20*/  VIADD R227, R10.reuse, 0x8 ;  /* 0x000000080ae37836 */ /* 0x040fe20000000000 */
[----:B------:R-:W-:Y:S01]  /*ee30*/  IADD3 R234, R10, 0xc, RZ ;  /* 0x0000000c0aea7810 */ /* 0x000fe20007ffe0ff */
[----:B------:R-:W-:Y:S01]  /*ee40*/  FMUL.FTZ R226, R32, R220 ;  /* 0x000000dc20e27220 */ /* 0x000fe20000410000 */
[--C-:B------:R-:W-:Y:S01]  /*ee50*/  FFMA.FTZ R206, R206, UR4, -R103.reuse ;  /* 0x00000004cece7c23 */ /* 0x100fe20008010867 */
[----:B------:R-:W-:Y:S01]  /*ee60*/  FFMA.FTZ R207, R207, UR4, -R103 ;  /* 0x00000004cfcf7c23 */ /* 0x000fe20008010867 */
[----:B------:R-:W4:Y:S01]  /*ee70*/  SHFL.IDX PT, R220, R17, R229, 0x1f ;  /* 0x00001fe511dc7589 */ /* 0x000f2200000e0000 */
[----:B------:R-:W-:Y:S01]  /*ee80*/  FMUL.FTZ R103, R236, R221 ;  /* 0x000000ddec677220 */ /* 0x000fe20000410000 */
[----:B---3--:R-:W-:Y:S01]  /*ee90*/  FMUL.FTZ R223, R30, R223 ;  /* 0x000000df1edf7220 */ /* 0x008fe20000410000 */
[----:B------:R-:W-:Y:S01]  /*eea0*/  FMUL.FTZ R209, R209, R222 ;  /* 0x000000ded1d17220 */ /* 0x000fe20000410000 */
[----:B------:R-:W3:Y:S01]  /*eeb0*/  SHFL.IDX PT, R221, R17, R227, 0x1f ;  /* 0x00001fe311dd7589 */ /* 0x000ee200000e0000 */
[----:B--2---:R-:W-:Y:S01]  /*eec0*/  FMUL.FTZ R222, R31, R217 ;  /* 0x000000d91fde7220 */ /* 0x004fe20000410000 */
[----:B------:R-:W-:-:S02]  /*eed0*/  VIADD R233, R10, 0x10 ;  /* 0x000000100ae97836 */ /* 0x000fc40000000000 */
[--C-:B------:R-:W-:Y:S01]  /*eee0*/  FADD.FTZ R40, R40, -R216.reuse ;  /* 0x800000d828287221 */ /* 0x100fe20000010000 */
[----:B------:R-:W-:Y:S01]  /*eef0*/  FADD.FTZ R42, R42, -R216 ;  /* 0x800000d82a2a7221 */ /* 0x000fe20000010000 */
[----:B------:R-:W2:Y:S01]  /*ef00*/  SHFL.IDX PT, R217, R17, R234, 0x1f ;  /* 0x00001fea11d97589 */ /* 0x000ea200000e0000 */
[----:B------:R-:W-:-:S03]  /*ef10*/  FMUL.FTZ R224, R19, R224 ;  /* 0x000000e013e07220 */ /* 0x000fc60000410000 */
[----:B------:R1:W-:Y:S01]  /*ef20*/  LDS R216, [R13+0x400] ;  /* 0x000400000dd87984 */ /* 0x0003e20000000800 */
[----:B------:R-:W-:Y:S01]  /*ef30*/  FMUL.FTZ R211, R211, R223 ;  /* 0x000000dfd3d37220 */ /* 0x000fe20000410000 */
[----:B------:R-:W-:Y:S01]  /*ef40*/  FMUL.FTZ R22, R212, R22 ;  /* 0x00000016d4167220 */ /* 0x000fe20000410000 */
[----:B------:R-:W-:Y:S01]  /*ef50*/  FFMA.FTZ R212, -R23, R23, 1 ;  /* 0x3f80000017d47423 */ /* 0x000fe20000010117 */
[----:B------:R-:W-:Y:S01]  /*ef60*/  IADD3 R235, R10, 0x14, RZ ;  /* 0x000000140aeb7810 */ /* 0x000fe20007ffe0ff */
[----:B------:R-:W2:Y:S01]  /*ef70*/  SHFL.IDX PT, R223, R17, R233, 0x1f ;  /* 0x00001fe911df7589 */ /* 0x000ea200000e0000 */
[----:B------:R-:W2:Y:S01]  /*ef80*/  MUFU.EX2 R36, R36 ;  /* 0x0000002400247308 */ /* 0x000ea20000000800 */
[----:B------:R-:W-:Y:S01]  /*ef90*/  FMUL.FTZ R21, R21, R224 ;  /* 0x000000e015157220 */ /* 0x000fe20000410000 */
[----:B------:R-:W-:Y:S01]  /*efa0*/  FMUL.FTZ R212, R212, R222 ;  /* 0x000000ded4d47220 */ /* 0x000fe20000410000 */
[----:B------:R-:W2:Y:S04]  /*efb0*/  SHFL.IDX PT, R224, R17, R235, 0x1f ;  /* 0x00001feb11e07589 */ /* 0x000ea800000e0000 */
[----:B------:R-:W2:Y:S01]  /*efc0*/  SHFL.IDX PT, R222, R17, R230, 0x1f ;  /* 0x00001fe611de7589 */ /* 0x000ea200000e0000 */
[----:B-1----:R-:W-:Y:S01]  /*efd0*/  FFMA.FTZ R13, -R171, R171, 1 ;  /* 0x3f800000ab0d7423 */ /* 0x002fe200000101ab */
[----:B------:R-:W-:Y:S01]  /*efe0*/  FMUL.FTZ R40, R35, R40 ;  /* 0x0000002823287220 */ /* 0x000fe20000410000 */
[--C-:B------:R-:W-:Y:S01]  /*eff0*/  FADD.FTZ R41, R41, -R218.reuse ;  /* 0x800000da29297221 */ /* 0x100fe20000010000 */
[----:B------:R-:W-:Y:S01]  /*f000*/  FADD.FTZ R43, R43, -R218 ;  /* 0x800000da2b2b7221 */ /* 0x000fe20000010000 */
[--C-:B----4-:R-:W-:Y:S01]  /*f010*/  FADD.FTZ R53, R53, -R220.reuse ;  /* 0x800000dc35357221 */ /* 0x110fe20000010000 */
[----:B------:R-:W-:Y:S01]  /*f020*/  FADD.FTZ R55, R55, -R220 ;  /* 0x800000dc37377221 */ /* 0x000fe20000010000 */
[----:B------:R-:W-:Y:S01]  /*f030*/  FMUL.FTZ R13, R13, R40 ;  /* 0x000000280d0d7220 */ /* 0x000fe20000410000 */
[----:B------:R-:W-:Y:S01]  /*f040*/  FFMA.FTZ R40, -R170, R170, 1 ;  /* 0x3f800000aa287423 */ /* 0x000fe200000101aa */
[----:B------:R-:W-:Y:S01]  /*f050*/  FMUL.FTZ R220, R12, R41 ;  /* 0x000000290cdc7220 */ /* 0x000fe20000410000 */
[--C-:B---3--:R-:W-:Y:S01]  /*f060*/  FADD.FTZ R44, R44, -R221.reuse ;  /* 0x800000dd2c2c7221 */ /* 0x108fe20000010000 */
[----:B------:R-:W-:Y:S01]  /*f070*/  FADD.FTZ R46, R46, -R221 ;  /* 0x800000dd2e2e7221 */ /* 0x000fe20000010000 */
[--C-:B--2---:R-:W-:Y:S01]  /*f080*/  FADD.FTZ R45, R45, -R217.reuse ;  /* 0x800000d92d2d7221 */ /* 0x104fe20000010000 */
[----:B------:R-:W-:Y:S01]  /*f090*/  FADD.FTZ R47, R47, -R217 ;  /* 0x800000d92f2f7221 */ /* 0x000fe20000010000 */
[----:B------:R-:W-:Y:S01]  /*f0a0*/  FFMA.FTZ R217, -R169, R169, 1 ;  /* 0x3f800000a9d97423 */ /* 0x000fe200000101a9 */
[----:B------:R-:W-:Y:S01]  /*f0b0*/  FMUL.FTZ R218, R36, R42 ;  /* 0x0000002a24da7220 */ /* 0x000fe20000410000 */
[----:B------:R-:W-:Y:S01]  /*f0c0*/  FMUL.FTZ R221, R37, R43 ;  /* 0x0000002b25dd7220 */ /* 0x000fe20000410000 */
[----:B------:R-:W-:Y:S01]  /*f0d0*/  FMUL.FTZ R43, R40, R220 ;  /* 0x000000dc282b7220 */ /* 0x000fe20000410000 */
[----:B------:R-:W-:Y:S01]  /*f0e0*/  FFMA.FTZ R40, -R167, R167, 1 ;  /* 0x3f800000a7287423 */ /* 0x000fe200000101a7 */
[----:B------:R-:W-:Y:S01]  /*f0f0*/  FMUL.FTZ R44, R38, R44 ;  /* 0x0000002c262c7220 */ /* 0x000fe20000410000 */
[--C-:B------:R-:W-:Y:S01]  /*f100*/  FADD.FTZ R48, R48, -R223.reuse ;  /* 0x800000df30307221 */ /* 0x100fe20000010000 */
[----:B------:R-:W-:Y:S01]  /*f110*/  FADD.FTZ R50, R50, -R223 ;  /* 0x800000df32327221 */ /* 0x000fe20000010000 */
        /* <DEDUP_REMOVED lines=8> */
[----:B------:R-:W-:Y:S01]  /*f1a0*/  FADD.FTZ R51, R51, -R224 ;  /* 0x800000e033337221 */ /* 0x000fe20000010000 */
[----:B------:R-:W-:Y:S01]  /*f1b0*/  FADD.FTZ R52, R52, -R222 ;  /* 0x800000de34347221 */ /* 0x000fe20000010000 */
[----:B------:R-:W-:Y:S01]  /*f1c0*/  FADD.FTZ R49, R49, -R224 ;  /* 0x800000e031317221 */ /* 0x000fe20000010000 */
        /* <DEDUP_REMOVED lines=9> */
[----:B------:R-:W-:-:S02]  /*f260*/  VIADD R228, R10, 0x4 ;  /* 0x000000040ae47836 */ /* 0x000fc40000000000 */
[----:B------:R-:W-:Y:S01]  /*f270*/  FFMA.FTZ R51, -R165, R165, 1 ;  /* 0x3f800000a5337423 */ /* 0x000fe200000101a5 */
[----:B------:R-:W-:Y:S01]  /*f280*/  FMUL.FTZ R44, R89, R46 ;  /* 0x0000002e592c7220 */ /* 0x000fe20000410000 */
[----:B------:R-:W-:Y:S01]  /*f290*/  SHFL.IDX PT, R40, R216, R227, 0x1f ;  /* 0x00001fe3d8287589 */ /* 0x000fe200000e0000 */
[----:B------:R-:W1:Y:S01]  /*f2a0*/  MUFU.EX2 R122, R122 ;  /* 0x0000007a007a7308 */ /* 0x000e620000000800 */
[----:B------:R-:W-:Y:S02]  /*f2b0*/  FMUL.FTZ R46, R88, R217 ;  /* 0x000000d9582e7220 */ /* 0x000fe40000410000 */
[----:B------:R-:W2:Y:S01]  /*f2c0*/  SHFL.IDX PT, R89, R216, R10, 0x1f ;  /* 0x00001f0ad8597589 */ /* 0x000ea200000e0000 */
[----:B------:R-:W-:Y:S01]  /*f2d0*/  FMUL.FTZ R49, R92, R49 ;  /* 0x000000315c317220 */ /* 0x000fe20000410000 */
[----:B------:R-:W-:Y:S01]  /*f2e0*/  FMUL.FTZ R52, R90, R91 ;  /* 0x0000005b5a347220 */ /* 0x000fe20000410000 */
[----:B------:R-:W-:Y:S01]  /*f2f0*/  FMUL.FTZ R51, R51, R93 ;  /* 0x0000005d33337220 */ /* 0x000fe20000410000 */
[----:B------:R-:W3:Y:S01]  /*f300*/  SHFL.IDX PT, R88, R216, R228, 0x1f ;  /* 0x00001fe4d8587589 */ /* 0x000ee200000e0000 */
[----:B------:R-:W4:Y:S03]  /*f310*/  MUFU.EX2 R124, R124 ;  /* 0x0000007c007c7308 */ /* 0x000f260000000800 */
[----:B------:R-:W-:Y:S04]  /*f320*/  SHFL.IDX PT, R92, R216, R234, 0x1f ;  /* 0x00001fead85c7589 */ /* 0x000fe800000e0000 */
[----:B------:R-:W-:Y:S04]  /*f330*/  SHFL.IDX PT, R93, R216, R233, 0x1f ;  /* 0x00001fe9d85d7589 */ /* 0x000fe800000e0000 */
[----:B------:R-:W-:Y:S04]  /*f340*/  SHFL.IDX PT, R91, R216, R235, 0x1f ;  /* 0x00001febd85b7589 */ /* 0x000fe800000e0000 */
[----:B------:R-:W-:Y:S04]  /*f350*/  SHFL.IDX PT, R90, R216, R230, 0x1f ;  /* 0x00001fe6d85a7589 */ /* 0x000fe800000e0000 */
[----:B------:R-:W3:Y:S01]  /*f360*/  SHFL.IDX PT, R216, R216, R229, 0x1f ;  /* 0x00001fe5d8d87589 */ /* 0x000ee200000e0000 */
[----:B------:R-:W3:Y:S01]  /*f370*/  MUFU.EX2 R111, R111 ;  /* 0x0000006f006f7308 */ /* 0x000ee20000000800 */
[----:B------:R-:W-:Y:S01]  /*f380*/  FFMA.FTZ R42, -R168, R168, 1 ;  /* 0x3f800000a82a7423 */ /* 0x000fe200000101a8 */
[----:B------:R-:W-:Y:S01]  /*f390*/  FFMA.FTZ R217, -R164, R164, 1 ;  /* 0x3f800000a4d97423 */ /* 0x000fe200000101a4 */
[----:B------:R-:W3:Y:S02]  /*f3a0*/  LDL.LU R200, [R1+0x110] ;  /* 0x0001100001c87983 */ /* 0x000ee40000300800 */
[----:B------:R-:W-:Y:S01]  /*f3b0*/  FMUL.FTZ R42, R42, R221 ;  /* 0x000000dd2a2a7220 */ /* 0x000fe20000410000 */
[----:B-1----:R-:W-:-:S02]  /*f3c0*/  FMUL.FTZ R221, R122, R53 ;  /* 0x000000357add7220 */ /* 0x002fc40000410000 */
[----:B------:R-:W1:Y:S01]  /*f3d0*/  MUFU.EX2 R204, R204 ;  /* 0x000000cc00cc7308 */ /* 0x000e620000000800 */
[----:B------:R-:W-:Y:S01]  /*f3e0*/  FADD.FTZ R54, R54, -R222 ;  /* 0x800000de36367221 */ /* 0x000fe20000010000 */
[----:B----4-:R-:W-:Y:S01]  /*f3f0*/  FMUL.FTZ R222, R124, R55 ;  /* 0x000000377cde7220 */ /* 0x010fe20000410000 */
[----:B------:R-:W-:-:S05]  /*f400*/  FMUL.FTZ R55, R217, R221 ;  /* 0x000000ddd9377220 */ /* 0x000fca0000410000 */
[----:B------:R-:W4:Y:S01]  /*f410*/  MUFU.EX2 R119, R119 ;  /* 0x0000007700777308 */ /* 0x000f220000000800 */
[----:B--2---:R-:W-:Y:S01]  /*f420*/  FADD.FTZ R217, R56, -R89 ;  /* 0x8000005938d97221 */ /* 0x004fe20000010000 */
[----:B------:R-:W-:-:S06]  /*f430*/  FADD.FTZ R56, R60, -R40 ;  /* 0x800000283c387221 */ /* 0x000fcc0000010000 */
[----:B------:R-:W2:Y:S01]  /*f440*/  MUFU.EX2 R101, R101 ;  /* 0x0000006500657308 */ /* 0x000ea20000000800 */
[----:B------:R-:W-:Y:S01]  /*f450*/  FADD.FTZ R40, R62, -R40 ;  /* 0x800000283e287221 */ /* 0x000fe20000010000 */
[--C-:B---3--:R-:W-:Y:S01]  /*f460*/  FADD.FTZ R57, R57, -R88.reuse ;  /* 0x8000005839397221 */ /* 0x108fe20000010000 */
[----:B------:R-:W-:-:S05]  /*f470*/  FADD.FTZ R59, R59, -R88 ;  /* 0x800000583b3b7221 */ /* 0x000fca0000010000 */
[----:B------:R-:W3:Y:S01]  /*f480*/  MUFU.EX2 R120, R120 ;  /* 0x0000007800787308 */ /* 0x000ee20000000800 */
[--C-:B------:R-:W-:Y:S01]  /*f490*/  FADD.FTZ R88, R69, -R216.reuse ;  /* 0x800000d845587221 */ /* 0x100fe20000010000 */
[----:B------:R-:W-:-:S06]  /*f4a0*/  FADD.FTZ R216, R71, -R216 ;  /* 0x800000d847d87221 */ /* 0x000fcc0000010000 */
[----:B------:R-:W3:Y:S01]  /*f4b0*/  MUFU.EX2 R104, R104 ;  /* 0x0000006800687308 */ /* 0x000ee20000000800 */
[----:B------:R-:W-:Y:S01]  /*f4c0*/  FFMA.FTZ R71, -R155, R155, 1 ;  /* 0x3f8000009b477423 */ /* 0x000fe2000001019b */
[----:B------:R-:W-:-:S06]  /*f4d0*/  FMUL.FTZ R40, R111, R40 ;  /* 0x000000286f287220 */ /* 0x000fcc0000410000 */
[----:B------:R-:W3:Y:S01]  /*f4e0*/  MUFU.EX2 R107, R107 ;  /* 0x0000006b006b7308 */ /* 0x000ee20000000800 */
[----:B------:R-:W-:Y:S01]  /*f4f0*/  FADD.FTZ R64, R64, -R93 ;  /* 0x8000005d40407221 */ /* 0x000fe20000010000 */
[----:B------:R-:W-:Y:S01]  /*f500*/  FMUL.FTZ R71, R71, R40 ;  /* 0x0000002847477220 */ /* 0x000fe20000410000 */
[----:B------:R-:W-:Y:S01]  /*f510*/  FADD.FTZ R61, R61, -R92 ;  /* 0x8000005c3d3d7221 */ /* 0x000fe20000010000 */
[----:B------:R-:W-:-:S04]  /*f520*/  FFMA.FTZ R69, -R158, R158, 1 ;  /* 0x3f8000009e457423 */ /* 0x000fc8000001019e */
[----:B------:R-:W3:Y:S01]  /*f530*/  MUFU.EX2 R105, R105 ;  /* 0x0000006900697308 */ /* 0x000ee20000000800 */
[----:B-1----:R-:W-:Y:S01]  /*f540*/  FMUL.FTZ R59, R204, R59 ;  /* 0x0000003bcc3b7220 */ /* 0x002fe20000410000 */
[----:B------:R-:W-:Y:S01]  /*f550*/  FFMA.FTZ R40, -R153, R153, 1 ;  /* 0x3f80000099287423 */ /* 0x000fe20000010199 */
[----:B------:R-:W-:Y:S01]  /*f560*/  FADD.FTZ R92, R63, -R92 ;  /* 0x8000005c3f5c7221 */ /* 0x000fe20000010000 */
[----:B------:R-:W-:Y:S01]  /*f570*/  FFMA.FTZ R62, -R160, R160, 1 ;  /* 0x3f800000a03e7423 */ /* 0x000fe200000101a0 */
[----:B----4-:R-:W-:-:S03]  /*f580*/  FMUL.FTZ R57, R119, R57 ;  /* 0x0000003977397220 */ /* 0x010fc60000410000 */
[----:B------:R-:W1:Y:S01]  /*f590*/  MUFU.EX2 R100, R100 ;  /* 0x0000006400647308 */ /* 0x000e620000000800 */
[----:B--2---:R-:W-:Y:S01]  /*f5a0*/  FMUL.FTZ R64, R101, R64 ;  /* 0x0000004065407220 */ /* 0x004fe20000410000 */
[----:B------:R-:W2:Y:S01]  /*f5b0*/  LDL.LU R201, [R1+0x10c] ;  /* 0x00010c0001c97983 */ /* 0x000ea20000300800 */
[----:B------:R-:W-:Y:S01]  /*f5c0*/  FFMA.FTZ R215, -R202, R202, 1 ;  /* 0x3f800000cad77423 */ /* 0x000fe200000101ca */
[----:B------:R-:W-:Y:S01]  /*f5d0*/  FFMA.FTZ R225, -R203, R203, 1 ;  /* 0x3f800000cbe17423 */ /* 0x000fe200000101cb */
[----:B------:R-:W-:Y:S01]  /*f5e0*/  FMUL.FTZ R69, R69, R59 ;  /* 0x0000003b45457220 */ /* 0x000fe20000410000 */
[----:B------:R-:W2:Y:S02]  /*f5f0*/  LDL.LU R202, [R1+0x108] ;  /* 0x0001080001ca7983 */ /* 0x000ea40000300800 */
[----:B------:R-:W4:Y:S01]  /*f600*/  MUFU.EX2 R106, R106 ;  /* 0x0000006a006a7308 */ /* 0x000f220000000800 */
[--C-:B------:R-:W-:Y:S01]  /*f610*/  FADD.FTZ R65, R65, -R91.reuse ;  /* 0x8000005b41417221 */ /* 0x100fe20000010000 */
[----:B------:R-:W2:Y:S01]  /*f620*/  LDL.LU R203, [R1+0x104] ;  /* 0x0001040001cb7983 */ /* 0x000ea20000300800 */
[----:B------:R-:W-:Y:S01]  /*f630*/  FADD.FTZ R67, R67, -R91 ;  /* 0x8000005b43437221 */ /* 0x000fe20000010000 */
[----:B------:R-:W-:-:S04]  /*f640*/  FMUL.FTZ R62, R62, R57 ;  /* 0x000000393e3e7220 */ /* 0x000fc80000410000 */
[----:B------:R-:W4:Y:S01]  /*f650*/  MUFU.EX2 R102, R102 ;  /* 0x0000006600667308 */ /* 0x000f220000000800 */
[----:B------:R1:W5:Y:S01]  /*f660*/  LDL.LU R171, [R1+0x100] ;  /* 0x0001000001ab7983 */ /* 0x0003620000300800 */
[----:B------:R-:W-:Y:S01]  /*f670*/  FFMA.FTZ R59, -R157, R157, 1 ;  /* 0x3f8000009d3b7423 */ /* 0x000fe2000001019d */
[----:B---3--:R-:W-:Y:S01]  /*f680*/  FMUL.FTZ R56, R120, R56 ;  /* 0x0000003878387220 */ /* 0x008fe20000410000 */
[----:B------:R-:W-:Y:S01]  /*f690*/  FMUL.FTZ R92, R104, R92 ;  /* 0x0000005c685c7220 */ /* 0x000fe20000410000 */
[----:B------:R-:W-:Y:S01]  /*f6a0*/  FMUL.FTZ R64, R40, R64 ;  /* 0x0000004028407220 */ /* 0x000fe20000410000 */
[----:B------:R3:W5:Y:S02]  /*f6b0*/  LDL.LU R170, [R1+0xfc] ;  /* 0x0000fc0001aa7983 */ /* 0x0007640000300800 */
[----:B------:R-:W4:Y:S01]  /*f6c0*/  MUFU.EX2 R116, R116 ;  /* 0x0000007400747308 */ /* 0x000f220000000800 */
[----:B------:R-:W-:Y:S01]  /*f6d0*/  FADD.FTZ R58, R58, -R89 ;  /* 0x800000593a3a7221 */ /* 0x000fe20000010000 */
[----:B------:R-:W-:Y:S01]  /*f6e0*/  FFMA.FTZ R57, -R154, R154, 1 ;  /* 0x3f8000009a397423 */ /* 0x000fe2000001019a */
[----:B------:R-:W4:Y:S01]  /*f6f0*/  SHFL.IDX PT, R40, R15, R228, 0x1f ;  /* 0x00001fe40f287589 */ /* 0x000f2200000e0000 */
[----:B------:R-:W-:Y:S01]  /*f700*/  FMUL.FTZ R220, R107, R54 ;  /* 0x000000366bdc7220 */ /* 0x000fe20000410000 */
[----:B------:R-:W-:-:S02]  /*f710*/  FFMA.FTZ R218, -R163, R163, 1 ;  /* 0x3f800000a3da7423 */ /* 0x000fc400000101a3 */
[----:B------:R-:W4:Y:S01]  /*f720*/  SHFL.IDX PT, R91, R15, R235, 0x1f ;  /* 0x00001feb0f5b7589 */ /* 0x000f2200000e0000 */
[----:B------:R-:W4:Y:S01]  /*f730*/  MUFU.EX2 R115, R115 ;  /* 0x0000007300737308 */ /* 0x000f220000000800 */
[----:B------:R-:W-:Y:S02]  /*f740*/  FMUL.FTZ R59, R59, R56 ;  /* 0x000000383b3b7220 */ /* 0x000fe40000410000 */
[----:B------:R3:W5:Y:S01]  /*f750*/  LDL.LU R169, [R1+0xf8] ;  /* 0x0000f80001a97983 */ /* 0x0007620000300800 */
[----:B------:R-:W-:-:S03]  /*f760*/  FMUL.FTZ R56, R57, R92 ;  /* 0x0000005c39387220 */ /* 0x000fc60000410000 */
[----:B------:R-:W4:Y:S01]  /*f770*/  SHFL.IDX PT, R89, R15, R10, 0x1f ;  /* 0x00001f0a0f597589 */ /* 0x000f2200000e0000 */
[----:B------:R-:W4:Y:S03]  /*f780*/  MUFU.EX2 R110, R110 ;  /* 0x0000006e006e7308 */ /* 0x000f260000000800 */
[----:B------:R3:W5:Y:S01]  /*f790*/  LDL.LU R168, [R1+0xf4] ;  /* 0x0000f40001a87983 */ /* 0x0007620000300800 */
[----:B------:R-:W-:Y:S01]  /*f7a0*/  FADD.FTZ R66, R66, -R93 ;  /* 0x8000005d42427221 */ /* 0x000fe20000010000 */
[----:B------:R-:W-:Y:S02]  /*f7b0*/  FADD.FTZ R63, R68, -R90 ;  /* 0x8000005a443f7221 */ /* 0x000fe40000010000 */
[----:B------:R3:W5:Y:S01]  /*f7c0*/  LDL.LU R167, [R1+0xf0] ;  /* 0x0000f00001a77983 */ /* 0x0007620000300800 */
[----:B------:R-:W4:Y:S01]  /*f7d0*/  MUFU.EX2 R117, R117 ;  /* 0x0000007500757308 */ /* 0x000f220000000800 */
[----:B------:R-:W-:-:S02]  /*f7e0*/  FMUL.FTZ R53, R218, R220 ;  /* 0x000000dcda357220 */ /* 0x000fc40000410000 */
[----:B------:R3:W5:Y:S01]  /*f7f0*/  LDL.LU R166, [R1+0xec] ;  /* 0x0000ec0001a67983 */ /* 0x0007620000300800 */
[----:B------:R-:W-:Y:S01]  /*f800*/  FADD.FTZ R90, R70, -R90 ;  /* 0x8000005a465a7221 */ /* 0x000fe20000010000 */
[----:B------:R-:W-:Y:S02]  /*f810*/  FFMA.FTZ R54, -R162, R162, 1 ;  /* 0x3f800000a2367423 */ /* 0x000fe400000101a2 */
[----:B------:R3:W5:Y:S01]  /*f820*/  LDL.LU R165, [R1+0xe8] ;  /* 0x0000e80001a57983 */ /* 0x0007620000300800 */
[----:B------:R-:W4:Y:S01]  /*f830*/  MUFU.EX2 R123, R123 ;  /* 0x0000007b007b7308 */ /* 0x000f220000000800 */
[----:B------:R-:W-:Y:S02]  /*f840*/  FFMA.FTZ R70, -R156, R156, 1 ;  /* 0x3f8000009c467423 */ /* 0x000fe4000001019c */
[----:B------:R-:W4:Y:S01]  /*f850*/  SHFL.IDX PT, R92, R15, R230, 0x1f ;  /* 0x00001fe60f5c7589 */ /* 0x000f2200000e0000 */
[----:B------:R-:W-:Y:S01]  /*f860*/  FMUL.FTZ R61, R105, R61 ;  /* 0x0000003d693d7220 */ /* 0x000fe20000410000 */
[----:B------:R-:W-:-:S02]  /*f870*/  FFMA.FTZ R68, -R161, R161, 1 ;  /* 0x3f800000a1447423 */ /* 0x000fc400000101a1 */
[----:B------:R3:W5:Y:S01]  /*f880*/  LDL.LU R164, [R1+0xe4] ;  /* 0x0000e40001a47983 */ /* 0x0007620000300800 */
[----:B------:R-:W4:Y:S03]  /*f890*/  MUFU.EX2 R118, R118 ;  /* 0x0000007600767308 */ /* 0x000f260000000800 */
[----:B------:R-:W4:Y:S01]  /*f8a0*/  SHFL.IDX PT, R93, R15, R227, 0x1f ;  /* 0x00001fe30f5d7589 */ /* 0x000f2200000e0000 */
[----:B------:R-:W-:Y:S01]  /*f8b0*/  FFMA.FTZ R57, -R151, R151, 1 ;  /* 0x3f80000097397423 */ /* 0x000fe20000010197 */
[----:B-1----:R-:W-:Y:S02]  /*f8c0*/  FMUL.FTZ R66, R100, R66 ;  /* 0x0000004264427220 */ /* 0x002fe40000410000 */
[----:B------:R3:W5:Y:S01]  /*f8d0*/  LDL.LU R163, [R1+0xe0] ;  /* 0x0000e00001a37983 */ /* 0x0007620000300800 */
[----:B------:R-:W-:-:S03]  /*f8e0*/  FFMA.FTZ R60, -R159, R159, 1 ;  /* 0x3f8000009f3c7423 */ /* 0x000fc6000001019f */
[----:B------:R-:W1:Y:S01]  /*f8f0*/  SHFL.IDX PT, R220, R15, R229, 0x1f ;  /* 0x00001fe50fdc7589 */ /* 0x000e6200000e0000 */
[----:B------:R-:W-:-:S03]  /*f900*/  FMUL.FTZ R70, R70, R61 ;  /* 0x0000003d46467220 */ /* 0x000fc60000410000 */
[----:B------:R3:W5:Y:S04]  /*f910*/  LDL.LU R162, [R1+0xdc] ;  /* 0x0000dc0001a27983 */ /* 0x0007680000300800 */
[----:B------:R-:W1:Y:S01]  /*f920*/  SHFL.IDX PT, R218, R15, R233, 0x1f ;  /* 0x00001fe90fda7589 */ /* 0x000e6200000e0000 */
[----:B----4-:R-:W-:-:S03]  /*f930*/  FMUL.FTZ R58, R106, R58 ;  /* 0x0000003a6a3a7220 */ /* 0x010fc60000410000 */
[----:B------:R3:W5:Y:S01]  /*f940*/  LDL.LU R161, [R1+0xd8] ;  /* 0x0000d80001a17983 */ /* 0x0007620000300800 */
[----:B------:R-:W4:Y:S01]  /*f950*/  MUFU.EX2 R138, R138 ;  /* 0x0000008a008a7308 */ /* 0x000f220000000800 */
[----:B------:R-:W-:Y:S02]  /*f960*/  FMUL.FTZ R61, R102, R65 ;  /* 0x00000041663d7220 */ /* 0x000fe40000410000 */
[----:B------:R3:W5:Y:S01]  /*f970*/  LDL.LU R160, [R1+0xd4] ;  /* 0x0000d40001a07983 */ /* 0x0007620000300800 */
[----:B------:R-:W-:-:S03]  /*f980*/  FMUL.FTZ R65, R57, R66 ;  /* 0x0000004239417220 */ /* 0x000fc60000410000 */
[----:B------:R3:W5:Y:S01]  /*f990*/  LDL.LU R159, [R1+0xd0] ;  /* 0x0000d000019f7983 */ /* 0x0007620000300800 */
[----:B------:R-:W-:Y:S01]  /*f9a0*/  FFMA.FTZ R66, -R150, R150, 1 ;  /* 0x3f80000096427423 */ /* 0x000fe20000010196 */
[----:B------:R-:W-:Y:S02]  /*f9b0*/  FMUL.FTZ R63, R116, R63 ;  /* 0x0000003f743f7220 */ /* 0x000fe40000410000 */
[----:B------:R3:W5:Y:S01]  /*f9c0*/  LDL.LU R158, [R1+0xcc] ;  /* 0x0000cc00019e7983 */ /* 0x0007620000300800 */
[----:B------:R-:W-:-:S03]  /*f9d0*/  FMUL.FTZ R60, R60, R58 ;  /* 0x0000003a3c3c7220 */ /* 0x000fc60000410000 */
[----:B------:R3:W5:Y:S01]  /*f9e0*/  LDL.LU R157, [R1+0xc8] ;  /* 0x0000c800019d7983 */ /* 0x0007620000300800 */
[----:B------:R-:W-:-:S03]  /*f9f0*/  FFMA.FTZ R58, -R152, R152, 1 ;  /* 0x3f800000983a7423 */ /* 0x000fc60000010198 */
[----:B------:R3:W5:Y:S01]  /*fa00*/  LDL.LU R156, [R1+0xc4] ;  /* 0x0000c400019c7983 */ /* 0x0007620000300800 */
[----:B------:R-:W-:Y:S01]  /*fa10*/  FFMA.FTZ R57, -R149, R149, 1 ;  /* 0x3f80000095397423 */ /* 0x000fe20000010195 */
        /* <DEDUP_REMOVED lines=18> */
[----:B------:R-:W-:-:S02]  /*fb40*/  FMUL.FTZ R216, R118, R216 ;  /* 0x000000d876d87220 */ /* 0x000fc40000410000 */
[----:B------:R3:W5:Y:S01]  /*fb50*/  LDL.LU R148, [R1+0xa4] ;  /* 0x0000a40001947983 */ /* 0x0007620000300800 */
[--C-:B------:R-:W-:Y:S01]  /*fb60*/  FADD.FTZ R73, R73, -R40.reuse ;  /* 0x8000002849497221 */ /* 0x100fe20000010000 */
[--C-:B------:R-:W-:Y:S01]  /*fb70*/  FADD.FTZ R81, R81, -R91.reuse ;  /* 0x8000005b51517221 */ /* 0x100fe20000010000 */
[----:B------:R-:W-:Y:S01]  /*fb80*/  FADD.FTZ R83, R83, -R91 ;  /* 0x8000005b53537221 */ /* 0x000fe20000010000 */
[----:B------:R3:W5:Y:S01]  /*fb90*/  LDL.LU R147, [R1+0xa0] ;  /* 0x0000a00001937983 */ /* 0x0007620000300800 */
[----:B------:R-:W-:Y:S01]  /*fba0*/  FFMA.FTZ R88, -R145, R145, 1 ;  /* 0x3f80000091587423 */ /* 0x000fe20000010191 */
[----:B------:R-:W-:Y:S01]  /*fbb0*/  FMUL.FTZ R68, R68, R217 ;  /* 0x000000d944447220 */ /* 0x000fe20000410000 */
[--C-:B------:R-:W-:Y:S01]  /*fbc0*/  FADD.FTZ R72, R72, -R89.reuse ;  /* 0x8000005948487221 */ /* 0x100fe20000010000 */
[----:B------:R3:W5:Y:S01]  /*fbd0*/  LDL.LU R146, [R1+0x9c] ;  /* 0x00009c0001927983 */ /* 0x0007620000300800 */
[----:B------:R-:W-:Y:S01]  /*fbe0*/  FADD.FTZ R74, R74, -R89 ;  /* 0x800000594a4a7221 */ /* 0x000fe20000010000 */
[----:B------:R-:W-:Y:S01]  /*fbf0*/  FADD.FTZ R40, R75, -R40 ;  /* 0x800000284b287221 */ /* 0x000fe20000010000 */
[----:B------:R-:W-:Y:S01]  /*fc00*/  FFMA.FTZ R91, -R144, R144, 1 ;  /* 0x3f800000905b7423 */ /* 0x000fe20000010190 */
[----:B------:R3:W5:Y:S01]  /*fc10*/  LDL.LU R145, [R1+0x98] ;  /* 0x0000980001917983 */ /* 0x0007620000300800 */
[----:B------:R-:W-:Y:S01]  /*fc20*/  FMUL.FTZ R67, R67, R90 ;  /* 0x0000005a43437220 */ /* 0x000fe20000410000 */
[----:B------:R-:W-:Y:S01]  /*fc30*/  FFMA.FTZ R89, -R143, R143, 1 ;  /* 0x3f8000008f597423 */ /* 0x000fe2000001018f */
[----:B------:R-:W-:Y:S01]  /*fc40*/  FFMA.FTZ R90, -R142, R142, 1 ;  /* 0x3f8000008e5a7423 */ /* 0x000fe2000001018e */
[----:B------:R4:W3:Y:S01]  /*fc50*/  SHFL.IDX PT, R217, R15, R234, 0x1f ;  /* 0x00001fea0fd97589 */ /* 0x0008e200000e0000 */
[----:B------:R-:W-:-:S03]  /*fc60*/  FMUL.FTZ R61, R61, R216 ;  /* 0x000000d83d3d7220 */ /* 0x000fc60000410000 */
[----:B------:R1:W5:Y:S01]  /*fc70*/  LDL.LU R144, [R1+0x94] ;  /* 0x0000940001907983 */ /* 0x0003620000300800 */
[--C-:B------:R-:W-:Y:S01]  /*fc80*/  FADD.FTZ R84, R84, -R92.reuse ;  /* 0x8000005c54547221 */ /* 0x100fe20000010000 */
[----:B------:R-:W-:Y:S02]  /*fc90*/  FADD.FTZ R86, R86, -R92 ;  /* 0x8000005c56567221 */ /* 0x000fe40000010000 */
[----:B------:R1:W5:Y:S01]  /*fca0*/  LDL.LU R143, [R1+0x90] ;  /* 0x00009000018f7983 */ /* 0x0003620000300800 */
[----:B----4-:R4:W-:Y:S01]  /*fcb0*/  MUFU.EX2 R15, R121 ;  /* 0x00000079000f7308 */ /* 0x0109e20000000800 */
[----:B------:R-:W-:Y:S02]  /*fcc0*/  FMUL.FTZ R40, R138, R40 ;  /* 0x000000288a287220 */ /* 0x000fe40000410000 */
[----:B------:R1:W5:Y:S01]  /*fcd0*/  LDL.LU R142, [R1+0x8c] ;  /* 0x00008c00018e7983 */ /* 0x0003620000300800 */
[----:B------:R-:W-:Y:S01]  /*fce0*/  FFMA.FTZ R216, -R140, R140, 1 ;  /* 0x3f8000008cd87423 */ /* 0x000fe2000001018c */
[--C-:B------:R-:W-:Y:S01]  /*fcf0*/  FADD.FTZ R76, R76, -R93.reuse ;  /* 0x8000005d4c4c7221 */ /* 0x100fe20000010000 */
[----:B------:R-:W-:Y:S01]  /*fd00*/  FADD.FTZ R78, R78, -R93 ;  /* 0x8000005d4e4e7221 */ /* 0x000fe20000010000 */
[----:B------:R-:W-:Y:S01]  /*fd10*/  FFMA.FTZ R92, -R7, R7, 1 ;  /* 0x3f800000075c7423 */ /* 0x000fe20000010107 */
[----:B----4-:R-:W-:-:S02]  /*fd20*/  FFMA.FTZ R121, -R141, R141, 1 ;  /* 0x3f8000008d797423 */ /* 0x010fc4000001018d */
        /* <DEDUP_REMOVED lines=12> */
[----:B------:R-:W-:-:S03]  /*fdf0*/  FFMA.FTZ R40, -R2, R2, 1 ;  /* 0x3f80000002287423 */ /* 0x000fc60000010102 */
[----:B------:R4:W5:Y:S04]  /*fe00*/  LDL.LU R5, [R1+0x78] ;  /* 0x0000780001057983 */ /* 0x0009680000300800 */
[----:B------:R4:W5:Y:S04]  /*fe10*/  LDL.LU R4, [R1+0x74] ;  /* 0x0000740001047983 */ /* 0x0009680000300800 */
[----:B------:R4:W5:Y:S04]  /*fe20*/  LDL.LU R2, [R1+0x70] ;  /* 0x0000700001027983 */ /* 0x0009680000300800 */
[----:B------:R-:W4:Y:S01]  /*fe30*/  LDL R221, [R1+0x54] ;  /* 0x0000540001dd7983 */ /* 0x000f220000100800 */
[----:B------:R-:W1:Y:S08]  /*fe40*/  MUFU.EX2 R131, R131 ;  /* 0x0000008300837308 */ /* 0x000e700000000800 */
        /* <DEDUP_REMOVED lines=16> */
[----:B------:R-:W-:Y:S01]  /*ff50*/  FMUL.FTZ R76, R126, R76 ;  /* 0x0000004c7e4c7220 */ /* 0x000fe20000410000 */
[----:B---3--:R-:W-:Y:S01]  /*ff60*/  FMUL.FTZ R82, R137, R82 ;  /* 0x0000005289527220 */ /* 0x008fe20000410000 */
        /* <DEDUP_REMOVED lines=229> */
.L_x_1541:
        /* <DEDUP_REMOVED lines=70> */
.L_x_1542:
        /* <DEDUP_REMOVED lines=12> */
.L_x_1532:
        /* <DEDUP_REMOVED lines=34> */
.L_x_1500:
[----:B------:R-:W-:Y:S05]  /*11500*/  @P0 BRA `(.L_x_1498) ;  /* 0x00000044002c0947 */ /* 0x000fea0003800000 */
[----:B------:R-:W2:Y:S01]  /*11510*/  LDC R17, c[0x0][0x850] ;  /* 0x00021400ff117b82 */ /* 0x000ea20000000800 */
[----:B------:R-:W3:Y:S01]  /*11520*/  S2R R14, SR_TID.X ;  /* 0x00000000000e7919 */ /* 0x000ee20000002100 */
[----:B------:R-:W-:Y:S01]  /*11530*/  MOV R4, 0x400 ;  /* 0x0000040000047802 */ /* 0x000fe20000000f00 */
[----:B------:R-:W-:Y:S01]  /*11540*/  ULDC.64 UR4, c[0x0][0x818] ;  /* 0x0002060000047ab9 */ /* 0x000fe20000000a00 */
[----:B------:R-:W-:Y:S01]  /*11550*/  ULDC.64 UR6, c[0x0][0x840] ;  /* 0x0002100000067ab9 */ /* 0x000fe20000000a00 */
[----:B------:R-:W4:Y:S01]  /*11560*/  S2R R10, SR_CTAID.Y ;  /* 0x00000000000a7919 */ /* 0x000f220000002600 */
[----:B------:R-:W5:Y:S01]  /*11570*/  S2R R9, SR_CgaCtaId ;  /* 0x0000000000097919 */ /* 0x000f620000008800 */
[----:B------:R-:W1:Y:S01]  /*11580*/  S2R R12, SR_CTAID.X ;  /* 0x00000000000c7919 */ /* 0x000e620000002500 */
[----:B------:R-:W1:Y:S01]  /*11590*/  S2R R21, SR_CTAID.Z ;  /* 0x0000000000157919 */ /* 0x000e620000002700 */
[----:B--2---:R-:W-:Y:S01]  /*115a0*/  ISETP.NE.AND P0, PT, R17, 0x1, PT ;  /* 0x000000011100780c */ /* 0x004fe20003f05270 */
[----:B---3--:R-:W-:-:S12]  /*115b0*/  VIADD R19, R14, 0xffffff80 ;  /* 0xffffff800e137836 */ /* 0x008fd80000000000 */
[----:B------:R-:W2:Y:S01]  /*115c0*/  @P0 LDC R3, c[0x0][0x854] ;  /* 0x00021500ff030b82 */ /* 0x000ea20000000800 */
[----:B------:R-:W-:Y:S02]  /*115d0*/  SHF.R.S32.HI R2, RZ, 0x1f, R19 ;  /* 0x0000001fff027819 */ /* 0x000fe40000011413 */
[----:B----4-:R-:W-:Y:S02]  /*115e0*/  MOV R7, R10 ;  /* 0x0000000a00077202 */ /* 0x010fe40000000f00 */
[----:B-----5:R-:W-:Y:S02]  /*115f0*/  LEA R23, R9, R4, 0x18 ;  /* 0x0000000409177211 */ /* 0x020fe400078ec0ff */
[----:B------:R-:W-:Y:S01]  /*11600*/  LEA.HI R2, R2, R19, RZ, 0x7 ;  /* 0x0000001302027211 */ /* 0x000fe200078f38ff */
[----:B------:R-:W3:Y:S01]  /*11610*/  @P0 LDC R5, c[0x0][0x858] ;  /* 0x00021600ff050b82 */ /* 0x000ee20000000800 */
[----:B-1----:R-:W-:Y:S02]  /*11620*/  IMAD.SHL.U32 R4, R12, 0x2000, RZ ;  /* 0x000020000c047824 */ /* 0x002fe400078e00ff */
[----:B--2---:R-:W-:-:S05]  /*11630*/  @P0 IMAD.HI.U32 R0, R10, R3, RZ ;  /* 0x000000030a000227 */ /* 0x004fca00078e00ff */
[----:B---3--:R-:W-:Y:S02]  /*11640*/  @P0 SHF.R.U32.HI R7, RZ, R5, R0 ;  /* 0x00000005ff070219 */ /* 0x008fe40000011600 */
[C---:B------:R-:W-:Y:S02]  /*11650*/  LOP3.LUT R0, R2.reuse, 0xfffff80, RZ, 0xc0, !PT ;  /* 0x0fffff8002007812 */ /* 0x040fe400078ec0ff */
[----:B------:R-:W-:Y:S02]  /*11660*/  SHF.R.S32.HI R11, RZ, 0x1f, R7 ;  /* 0x0000001fff0b7819 */ /* 0x000fe40000011407 */
[----:B------:R-:W-:Y:S01]  /*11670*/  SHF.R.S32.HI R5, RZ, 0x1f, R4 ;  /* 0x0000001fff057819 */ /* 0x000fe20000011404 */
[----:B------:R-:W-:Y:S01]  /*11680*/  IMAD.IADD R0, R19, 0x1, -R0 ;  /* 0x0000000113007824 */ /* 0x000fe200078e0a00 */
[----:B------:R-:W-:Y:S01]  /*11690*/  SHF.L.U32 R2, R2, 0x5, RZ ;  /* 0x0000000502027819 */ /* 0x000fe200000006ff */
[C---:B------:R-:W-:Y:S02]  /*116a0*/  IMAD R6, R11.reuse, UR4, RZ ;  /* 0x000000040b067c24 */ /* 0x040fe4000f8e02ff */
[----:B------:R-:W-:Y:S01]  /*116b0*/  IMAD R8, R11, UR6, RZ ;  /* 0x000000060b087c24 */ /* 0x000fe2000f8e02ff */
[----:B------:R-:W-:Y:S01]  /*116c0*/  LOP3.LUT R9, R2, 0x3ffff000, RZ, 0xc0, !PT ;  /* 0x3ffff00002097812 */ /* 0x000fe200078ec0ff */
[----:B------:R-:W-:-:S03]  /*116d0*/  IMAD.WIDE.U32 R2, R7, UR4, R4 ;  /* 0x0000000407027c25 */ /* 0x000fc6000f8e0004 */
[----:B------:R-:W-:Y:S01]  /*116e0*/  LEA R0, R0, R9, 0x2 ;  /* 0x0000000900007211 */ /* 0x000fe200078e10ff */
[C---:B------:R-:W-:Y:S01]  /*116f0*/  IMAD R13, R7.reuse, UR5, R6 ;  /* 0x00000005070d7c24 */ /* 0x040fe2000f8e0206 */
[----:B------:R-:W-:Y:S01]  /*11700*/  SHF.R.S32.HI R6, RZ, 0x1f, R21 ;  /* 0x0000001fff067819 */ /* 0x000fe20000011415 */
        /* <DEDUP_REMOVED lines=8> */
[C---:B------:R-:W-:Y:S02]  /*11790*/  IMAD R13, R21.reuse, UR5, R8 ;  /* 0x00000005150d7c24 */ /* 0x040fe4000f8e0208 */
[----:B------:R-:W-:-:S04]  /*117a0*/  IMAD.WIDE.U32 R2, R21, UR4, R2 ;  /* 0x0000000415027c25 */ /* 0x000fc8000f8e0002 */
[----:B------:R-:W-:Y:S01]  /*117b0*/  IMAD R9, R21, UR7, R6 ;  /* 0x0000000715097c24 */ /* 0x000fe2000f8e0206 */
[----:B------:R-:W-:Y:S01]  /*117c0*/  IADD3 R13, R3, R13, RZ ;  /* 0x0000000d030d7210 */ /* 0x000fe20007ffe0ff */
[----:B------:R-:W-:Y:S01]  /*117d0*/  IMAD.WIDE.U32 R4, R21, UR6, R4 ;  /* 0x0000000615047c25 */ /* 0x000fe2000f8e0004 */
[----:B------:R-:W-:Y:S05]  /*117e0*/  WARPSYNC.ALL ;  /* 0x0000000000007948 */ /* 0x000fea0003800000 */
[----:B------:R-:W-:Y:S02]  /*117f0*/  IMAD R0, R0, 0x4, R23 ;  /* 0x0000000400007824 */ /* 0x000fe400078e0217 */
[----:B------:R-:W-:Y:S01]  /*11800*/  IMAD.IADD R9, R5, 0x1, R9 ;  /* 0x0000000105097824 */ /* 0x000fe200078e0209 */
[----:B------:R-:W-:Y:S01]  /*11810*/  BAR.SYNC.DEFER_BLOCKING 0x1, 0x100 ;  /* 0x0044000000007b1d */ /* 0x000fe20000010000 */
[----:B------:R-:W-:-:S02]  /*11820*/  ISETP.NE.AND P0, PT, R19, RZ, PT ;  /* 0x000000ff1300720c */ /* 0x000fc40003f05270 */
[----:B------:R-:W-:-:S03]  /*11830*/  ISETP.NE.AND P1, PT, R14, 0x80, PT ;  /* 0x000000800e00780c */ /* 0x000fc60003f25270 */
        /* <DEDUP_REMOVED lines=10> */
[----:B------:R-:W-:Y:S02]  /*118e0*/  IADD3 R6, P2, P3, R8, R6, R7 ;  /* 0x0000000608067210 */ /* 0x000fe40007b5e007 */
[----:B------:R-:W-:Y:S01]  /*118f0*/  SHF.R.S32.HI R8, RZ, 0x1f, R8 ;  /* 0x0000001fff087819 */ /* 0x000fe20000011408 */
[----:B------:R3:W-:Y:S03]  /*11900*/  STS.128 [R0], R172 ;  /* 0x000000ac00007388 */ /* 0x0007e60000000c00 */
[----:B------:R-:W-:Y:S01]  /*11910*/  IADD3.X R11, R8, R12, R11, P2, P3 ;  /* 0x0000000c080b7210 */ /* 0x000fe200017e640b */
[----:B------:R-:W-:Y:S01]  /*11920*/  IMAD.MOV R8, RZ, RZ, -R7 ;  /* 0x000000ffff087224 */ /* 0x000fe200078e0a07 */
[C---:B------:R-:W-:Y:S01]  /*11930*/  SHF.L.U32 R12, R6.reuse, 0x2, RZ ;  /* 0x00000002060c7819 */ /* 0x040fe200000006ff */
[----:B------:R3:W-:Y:S01]  /*11940*/  STS.128 [R0+0x800], R176 ;  /* 0x000800b000007388 */ /* 0x0007e20000000c00 */
[----:B------:R-:W-:Y:S01]  /*11950*/  SHF.L.U64.HI R11, R6, 0x2, R11 ;  /* 0x00000002060b7819 */ /* 0x000fe2000001020b */
[----:B------:R-:W-:Y:S01]  /*11960*/  IMAD R17, R17, R8, R10 ;  /* 0x0000000811117224 */ /* 0x000fe200078e020a */
        /* <DEDUP_REMOVED lines=11> */
.L_x_1546:
[----:B------:R-:W2:Y:S04]  /*11a20*/  LDG.E.STRONG.GPU R8, desc[UR38][R6.64] ;  /* 0x0000002606087981 */ /* 0x000ea8000c1ef900 */
[----:B--2---:R-:W-:Y:S01]  /*11a30*/  CCTL.IVALL ;  /* 0x00000000ff00798f */ /* 0x004fe20002000000 */
[----:B------:R-:W-:Y:S05]  /*11a40*/  YIELD ;  /* 0x0000000000007946 */ /* 0x000fea0003800000 */
[----:B------:R-:W-:-:S13]  /*11a50*/  ISETP.NE.AND P0, PT, R8, R17, PT ;  /* 0x000000110800720c */ /* 0x000fda0003f05270 */
[----:B------:R-:W-:Y:S05]  /*11a60*/  @P0 BRA `(.L_x_1546) ;  /* 0xfffffffc00ec0947 */ /* 0x000fea000383ffff */
.L_x_1545:
[----:B------:R-:W-:Y:S05]  /*11a70*/  BSYNC B0 ;  /* 0x0000000000007941 */ /* 0x000fea0003800000 */
.L_x_1544:
[----:B------:R-:W-:Y:S01]  /*11a80*/  UMOV UR4, 0xffffffff ;  /* 0xffffffff00047882 */ /* 0x000fe20000000000 */
[----:B------:R-:W-:Y:S02]  /*11a90*/  LEA.HI.X R13, R2, R15, R13, 0x2, P2 ;  /* 0x0000000f020d7211 */ /* 0x000fe400010f140d */
[----:B------:R-:W-:Y:S01]  /*11aa0*/  LEA.HI.X R9, R4, R19, R9, 0x2, P3 ;  /* 0x0000001304097211 */ /* 0x000fe200018f1409 */
[----:B------:R-:W-:Y:S06]  /*11ab0*/  BRA.DIV UR4, `(.L_x_1547) ;  /* 0x0000004204747947 */ /* 0x000fec000b800000 */
[----:B------:R-:W-:Y:S01]  /*11ac0*/  NOP ;  /* 0x0000000000007918 */ /* 0x000fe20000000000 */
.L_x_1645:
        /* <DEDUP_REMOVED lines=17> */
.L_x_1550:
[----:B------:R-:W-:Y:S01]  /*11be0*/  @P0 ELECT P2, URZ, PT ;  /* 0x00000000003f082f */ /* 0x000fe20003840000 */
[----:B------:R1:W-:-:S12]  /*11bf0*/  UBLKRED.G.S.ADD.F32.RN [UR4], [UR6], UR7, desc[UR8] ;  /* 0x00000804060073bb */ /* 0x0003d800080a1407 */
[----:B------:R-:W-:Y:S02]  /*11c00*/  @P2 PLOP3.LUT P0, PT, P2, PT, PT, 0x8, 0x0 ;  /* 0x000000000000281c */ /* 0x000fe4000170e170 */
[----:B------:R-:W-:-:S11]  /*11c10*/  PLOP3.LUT P2, PT, PT, PT, PT, 0x8, 0x0 ;  /* 0x000000000000781c */ /* 0x000fd60003f4e170 */
[----:B-1----:R-:W-:Y:S05]  /*11c20*/  @P0 BRA.U.ANY `(.L_x_1550) ;  /* 0xfffffffd00ec0947 */ /* 0x002fea000393ffff */
[----:B------:R0:W-:Y:S01]  /*11c30*/  UTMACMDFLUSH ;  /* 0x00000000000079b7 */ /* 0x0001e20000000000 */
[----:B------:R-:W-:-:S04]  /*11c40*/  DEPBAR.LE SB0, 0x0 ;  /* 0x000080000000791a */ /* 0x000fc80000000000 */
.L_x_1549:
[----:B------:R-:W-:Y:S05]  /*11c50*/  BSYNC B0 ;  /* 0x0000000000007941 */ /* 0x000fea0003800000 */
.L_x_1548:
        /* <DEDUP_REMOVED lines=12> */
[----:B------:R-:W-:-:S05]  /*11d20*/  MOV R3, 0x1 ;  /* 0x0000000100037802 */ /* 0x000fca0000000f00 */
[----:B------:R1:W-:Y:S02]  /*11d30*/  REDG.E.ADD.S32.STRONG.GPU desc[UR38][R6.64], R3 ;  /* 0x000000030600798e */ /* 0x0003e4000c10e3a6 */
.L_x_1552:
[----:B------:R-:W-:Y:S05]  /*11d40*/  BSYNC B0 ;  /* 0x0000000000007941 */ /* 0x000fea0003800000 */
.L_x_1551:
[----:B------:R-:W-:Y:S06]  /*11d50*/  BAR.SYNC.DEFER_BLOCKING 0x1, 0x100 ;  /* 0x0044000000007b1d */ /* 0x000fec0000010000 */
[----:B------:R-:W-:Y:S01]  /*11d60*/  ULDC.64 UR4, c[0x0][0x860] ;  /* 0x0002180000047ab9 */ /* 0x000fe20000000a00 */
[----:B------:R-:W-:Y:S01]  /*11d70*/  BSSY B0, `(.L_x_1553) ;  /* 0x0000011000007945 */ /* 0x000fe20003800000 */
[----:B------:R-:W-:-:S04]  /*11d80*/  IADD3 R2, P0, R12, UR4, RZ ;  /* 0x000000040c027c10 */ /* 0x000fc8000ff1e0ff */
[----:B-1----:R-:W-:Y:S01]  /*11d90*/  IADD3.X R3, R11, UR5, RZ, P0, !PT ;  /* 0x000000050b037c10 */ /* 0x002fe200087fe4ff */
        /* <DEDUP_REMOVED lines=9> */
.L_x_1555:
[----:B-1-3--:R-:W2:Y:S04]  /*11e30*/  LDG.E.STRONG.GPU R0, desc[UR38][R2.64] ;  /* 0x0000002602007981 */ /* 0x00aea8000c1ef900 */
[----:B--2---:R-:W-:Y:S01]  /*11e40*/  CCTL.IVALL ;  /* 0x00000000ff00798f */ /* 0x004fe20002000000 */
[----:B------:R-:W-:Y:S05]  /*11e50*/  YIELD ;  /* 0x0000000000007946 */ /* 0x000fea0003800000 */
[----:B------:R-:W-:-:S13]  /*11e60*/  ISETP.NE.AND P0, PT, R0, R17, PT ;  /* 0x000000110000720c */ /* 0x000fda0003f05270 */
[----:B------:R-:W-:Y:S05]  /*11e70*/  @P0 BRA `(.L_x_1555) ;  /* 0xfffffffc00ec0947 */ /* 0x000fea000383ffff */
.L_x_1554:
[----:B------:R-:W-:Y:S05]  /*11e80*/  BSYNC B0 ;  /* 0x0000000000007941 */ /* 0x000fea0003800000 */
.L_x_1553:
[----:B------:R-:W-:-:S03]  /*11e90*/  UMOV UR4, 0xffffffff ;  /* 0xffffffff00047882 */ /* 0x000fc60000000000 */
[----:B------:R-:W-:Y:S05]  /*11ea0*/  BRA.DIV UR4, `(.L_x_1556) ;  /* 0x0000003e04947947 */ /* 0x000fea000b800000 */
[----:B------:R-:W-:Y:S01]  /*11eb0*/  NOP ;  /* 0x0000000000007918 */ /* 0x000fe20000000000 */
.L_x_1648:
        /* <DEDUP_REMOVED lines=17> */
.L_x_1559:
[----:B------:R-:W-:Y:S01]  /*11fd0*/  @P0 ELECT P2, URZ, PT ;  /* 0x00000000003f082f */ /* 0x000fe20003840000 */
[----:B------:R2:W-:-:S12]  /*11fe0*/  UBLKRED.G.S.ADD.F32.RN [UR4], [UR6], UR7, desc[UR8] ;  /* 0x00000804060073bb */ /* 0x0005d800080a1407 */
[----:B------:R-:W-:Y:S02]  /*11ff0*/  @P2 PLOP3.LUT P0, PT, P2, PT, PT, 0x8, 0x0 ;  /* 0x000000000000281c */ /* 0x000fe4000170e170 */
[----:B------:R-:W-:-:S11]  /*12000*/  PLOP3.LUT P2, PT, PT, PT, PT, 0x8, 0x0 ;  /* 0x000000000000781c */ /* 0x000fd60003f4e170 */
[----:B--2---:R-:W-:Y:S05]  /*12010*/  @P0 BRA.U.ANY `(.L_x_1559) ;  /* 0xfffffffd00ec0947 */ /* 0x004fea000393ffff */
[----:B------:R0:W-:Y:S01]  /*12020*/  UTMACMDFLUSH ;  /* 0x00000000000079b7 */ /* 0x0001e20000000000 */
[----:B------:R-:W-:-:S04]  /*12030*/  DEPBAR.LE SB0, 0x0 ;  /* 0x000080000000791a */ /* 0x000fc80000000000 */
.L_x_1558:
[----:B------:R-:W-:Y:S05]  /*12040*/  BSYNC B0 ;  /* 0x0000000000007941 */ /* 0x000fea0003800000 */
.L_x_1557:
        /* <DEDUP_REMOVED lines=11> */
[----:B012345:R-:W-:Y:S04]  /*12100*/  CCTL.IVALL ;  /* 0x00000000ff00798f */ /* 0x03ffe80002000000 */
[----:B------:R2:W-:Y:S01]  /*12110*/  REDG.E.ADD.S32.STRONG.GPU desc[UR38][R2.64], R5 ;  /* 0x000000050200798e */ /* 0x0005e2000c10e3a6 */
[----:B------:R-:W-:Y:S05]  /*12120*/  BRA `(.L_x_1498) ;  /* 0x0000003800247947 */ /* 0x000fea0003800000 */
.L_x_1496:
        /* <DEDUP_REMOVED lines=34> */
.L_x_1561:
[----:B------:R-:W-:-:S07]  /*12350*/  MOV R9, UR5 ;  /* 0x0000000500097c02 */ /* 0x000fce0008000f00 */
.L_x_1562:
[----:B------:R-:W-:Y:S01]  /*12360*/  ULEA UR6, UR22, UR6, 0x7 ;  /* 0x0000000616067291 */ /* 0x000fe2000f8e383f */
[----:B------:R-:W-:Y:S01]  /*12370*/  ULDC UR4, c[0x0][0x290] ;  /* 0x0000a40000047ab9 */ /* 0x000fe20000000800 */
[----:B------:R-:W-:Y:S01]  /*12380*/  ULDC UR7, c[0x0][0x74c] ;  /* 0x0001d30000077ab9 */ /* 0x000fe20000000800 */
[----:B------:R-:W-:Y:S01]  /*12390*/  ULDC UR14, c[0x0][0x288] ;  /* 0x0000a200000e7ab9 */ /* 0x000fe20000000800 */
[----:B------:R-:W-:Y:S01]  /*123a0*/  UIADD3 UR10, -UR7, UR6, -UR4 ;  /* 0x00000006070a7290 */ /* 0x000fe2000fffe904 */
[----:B------:R-:W-:-:S03]  /*123b0*/  ELECT P0, URZ, PT ;  /* 0x00000000003f782f */ /* 0x000fc60003800000 */
[----:B------:R-:W-:Y:S01]  /*123c0*/  USHF.R.S32.HI UR12, URZ, 0x1f, UR10 ;  /* 0x0000001f3f0c7899 */ /* 0x000fe2000801140a */
[----:B------:R-:W-:Y:S02]  /*123d0*/  ULDC.64 UR6, c[0x0][0x2d8] ;  /* 0x0000b60000067ab9 */ /* 0x000fe40000000a00 */
[----:B------:R-:W-:Y:S02]  /*123e0*/  UIMAD UR4, UR11, UR6, URZ ;  /* 0x000000060b0472a4 */ /* 0x000fe4000f8e023f */
[----:B------:R-:W-:Y:S02]  /*123f0*/  ULEA.HI UR10, UR12, UR10, URZ, 0x7 ;  /* 0x0000000a0c0a7291 */ /* 0x000fe4000f8f383f */
[----:B------:R-:W-:Y:S02]  /*12400*/  UIMAD.WIDE.U32 UR8, UR16, UR6, URZ ;  /* 0x00000006100872a5 */ /* 0x000fe4000f8e003f */
[----:B------:R-:W-:Y:S02]  /*12410*/  UIMAD UR4, UR16, UR7, UR4 ;  /* 0x00000007100472a4 */ /* 0x000fe4000f8e0204 */
[----:B------:R-:W-:-:S02]  /*12420*/  USHF.R.S32.HI UR6, URZ, 0x1f, UR15 ;  /* 0x0000001f3f067899 */ /* 0x000fc4000801140f */
[----:B------:R-:W-:Y:S01]  /*12430*/  USHF.R.S32.HI UR7, URZ, 0x7, UR10 ;  /* 0x000000073f077899 */ /* 0x000fe2000801140a */
[----:B------:R-:W-:Y:S01]  /*12440*/  ULDC.64 UR12, c[0x0][0x2e0] ;  /* 0x0000b800000c7ab9 */ /* 0x000fe20000000a00 */
[----:B------:R-:W-:Y:S02]  /*12450*/  UIADD3 UR9, UR9, UR4, URZ ;  /* 0x0000000409097290 */ /* 0x000fe4000fffe03f */
[----:B------:R-:W-:Y:S02]  /*12460*/  UIMAD UR6, UR6, UR12, URZ ;  /* 0x0000000c060672a4 */ /* 0x000fe4000f8e023f */
[----:B------:R-:W-:Y:S02]  /*12470*/  UISETP.LT.AND UP0, UPT, URZ, UR7, UPT ;  /* 0x000000073f00728c */ /* 0x000fe4000bf01270 */
[----:B------:R-:W-:Y:S02]  /*12480*/  UIMAD UR4, UR15, UR13, UR6 ;  /* 0x0000000d0f0472a4 */ /* 0x000fe4000f8e0206 */
[----:B------:R-:W-:-:S02]  /*12490*/  USEL UR6, URZ, UR7, !UP0 ;  /* 0x000000073f067287 */ /* 0x000fc4000c000000 */
[----:B------:R-:W-:Y:S02]  /*124a0*/  UIMAD UR10, UR15, UR14, URZ ;  /* 0x0000000e0f0a72a4 */ /* 0x000fe4000f8e023f */
[----:B------:R-:W-:Y:S02]  /*124b0*/  UIMAD.WIDE.U32 UR8, UR15, UR12, UR8 ;  /* 0x0000000c0f0872a5 */ /* 0x000fe4000f8e0008 */
[----:B------:R-:W-:Y:S01]  /*124c0*/  ISETP.GT.AND P1, PT, R9, UR6, PT ;  /* 0x0000000609007c0c */ /* 0x000fe2000bf24270 */
[----:B------:R-:W-:-:S04]  /*124d0*/  UIADD3 UR7, UP0, UR10, UR16, URZ ;  /* 0x000000100a077290 */ /* 0x000fc8000ff1e03f */
        /* <DEDUP_REMOVED lines=22> */
.L_x_1567:
[----:B------:R-:W2:Y:S04]  /*12640*/  LDG.E.STRONG.GPU R0, desc[UR38][R2.64] ;  /* 0x0000002602007981 */ /* 0x000ea8000c1ef900 */
[----:B--2---:R-:W-:Y:S01]  /*12650*/  CCTL.IVALL ;  /* 0x00000000ff00798f */ /* 0x004fe20002000000 */
[----:B------:R-:W-:Y:S05]  /*12660*/  YIELD ;  /* 0x0000000000007946 */ /* 0x000fea0003800000 */
[----:B------:R-:W-:-:S13]  /*12670*/  ISETP.NE.AND P1, PT, R0, UR22, PT ;  /* 0x0000001600007c0c */ /* 0x000fda000bf25270 */
[----:B------:R-:W-:Y:S05]  /*12680*/  @P1 BRA `(.L_x_1567) ;  /* 0xfffffffc00ec1947 */ /* 0x000fea000383ffff */
.L_x_1566:
[----:B------:R-:W-:Y:S05]  /*12690*/  BSYNC B0 ;  /* 0x0000000000007941 */ /* 0x000fea0003800000 */
.L_x_1565:
[----:B------:R-:W-:-:S03]  /*126a0*/  UMOV UR4, 0xffffffff ;  /* 0xffffffff00047882 */ /* 0x000fc60000000000 */
[----:B------:R-:W-:Y:S05]  /*126b0*/  BRA.DIV UR4, `(.L_x_1568) ;  /* 0x0000003604ac7947 */ /* 0x000fea000b800000 */
[----:B------:R-:W-:Y:S01]  /*126c0*/  NOP ;  /* 0x0000000000007918 */ /* 0x000fe20000000000 */
.L_x_1651:
        /* <DEDUP_REMOVED lines=22> */
.L_x_1570:
[----:B------:R-:W-:Y:S05]  /*12830*/  BSYNC B0 ;  /* 0x0000000000007941 */ /* 0x000fea0003800000 */
.L_x_1569:
        /* <DEDUP_REMOVED lines=20> */
.L_x_1572:
[----:B------:R-:W-:Y:S05]  /*12980*/  BSYNC B0 ;  /* 0x0000000000007941 */ /* 0x000fea0003800000 */
.L_x_1571:
[----:B------:R-:W-:Y:S06]  /*12990*/  BAR.ARV 0xa, 0xa0 ;  /* 0x0282800000007b1d */ /* 0x000fec0000002000 */
[----:B------:R-:W-:Y:S04]  /*129a0*/  BSSY B0, `(.L_x_1573) ;  /* 0x0000003000007945 */ /* 0x000fe80003800000 */
[----:B------:R-:W-:Y:S05]  /*129b0*/  @!P0 BRA `(.L_x_1574) ;  /* 0x0000000000048947 */ /* 0x000fea0003800000 */
[----:B------:R-:W-:-:S04]  /*129c0*/  DEPBAR.LE SB0, 0x0 ;  /* 0x000080000000791a */ /* 0x000fc80000000000 */
.L_x_1574:
[----:B------:R-:W-:Y:S05]  /*129d0*/  BSYNC B0 ;  /* 0x0000000000007941 */ /* 0x000fea0003800000 */
.L_x_1573:
        /* <DEDUP_REMOVED lines=19> */
.L_x_1576:
[----:B------:R-:W-:Y:S05]  /*12b10*/  BSYNC B0 ;  /* 0x0000000000007941 */ /* 0x000fea0003800000 */
.L_x_1575:
[----:B------:R-:W-:Y:S01]  /*12b20*/  UIADD3 UR13, UR6, 0x1, URZ ;  /* 0x00000001060d7890 */ /* 0x000fe2000fffe03f */
[----:B------:R-:W-:Y:S11]  /*12b30*/  BRA `(.L_x_1577) ;  /* 0x0000000000047947 */ /* 0x000ff60003800000 */
.L_x_1564:
[----:B------:R-:W-:-:S05]  /*12b40*/  UMOV UR13, UR6 ;  /* 0x00000006000d7c82 */ /* 0x000fca0008000000 */
.L_x_1577:
        /* <DEDUP_REMOVED lines=11> */
.L_x_1602:
        /* <DEDUP_REMOVED lines=11> */
.L_x_1580:
[----:B------:R-:W2:Y:S04]  /*12cb0*/  LDG.E.STRONG.GPU R0, desc[UR38][R2.64] ;  /* 0x0000002602007981 */ /* 0x000ea8000c1ef900 */
[----:B--2---:R-:W-:Y:S01]  /*12cc0*/  CCTL.IVALL ;  /* 0x00000000ff00798f */ /* 0x004fe20002000000 */
[----:B------:R-:W-:Y:S05]  /*12cd0*/  YIELD ;  /* 0x0000000000007946 */ /* 0x000fea0003800000 */
[----:B------:R-:W-:-:S13]  /*12ce0*/  ISETP.NE.AND P1, PT, R0, UR22, PT ;  /* 0x0000001600007c0c */ /* 0x000fda000bf25270 */
[----:B------:R-:W-:Y:S05]  /*12cf0*/  @P1 BRA `(.L_x_1580) ;  /* 0xfffffffc00ec1947 */ /* 0x000fea000383ffff */
.L_x_1579:
[----:B------:R-:W-:Y:S05]  /*12d00*/  BSYNC B0 ;  /* 0x0000000000007941 */ /* 0x000fea0003800000 */
.L_x_1578:
[----:B------:R-:W-:-:S03]  /*12d10*/  UMOV UR16, 0xffffffff ;  /* 0xffffffff00107882 */ /* 0x000fc60000000000 */
[----:B------:R-:W-:Y:S05]  /*12d20*/  BRA.DIV UR16, `(.L_x_1581) ;  /* 0x00000032102c7947 */ /* 0x000fea000b800000 */
[----:B------:R-:W-:Y:S01]  /*12d30*/  NOP ;  /* 0x0000000000007918 */ /* 0x000fe20000000000 */
.L_x_1654:
        /* <DEDUP_REMOVED lines=19> */
.L_x_1583:
[----:B------:R-:W-:Y:S05]  /*12e70*/  BSYNC B0 ;  /* 0x0000000000007941 */ /* 0x000fea0003800000 */
.L_x_1582:
        /* <DEDUP_REMOVED lines=15> */
.L_x_1585:
[----:B------:R-:W-:Y:S05]  /*12f70*/  BSYNC B0 ;  /* 0x0000000000007941 */ /* 0x000fea0003800000 */
.L_x_1584:
[----:B------:R-:W-:Y:S06]  /*12f80*/  BAR.ARV 0xa, 0xa0 ;  /* 0x0282800000007b1d */ /* 0x000fec0000002000 */
[----:B------:R-:W-:Y:S04]  /*12f90*/  BSSY B0, `(.L_x_1586) ;  /* 0x0000003000007945 */ /* 0x000fe80003800000 */
[----:B------:R-:W-:Y:S05]  /*12fa0*/  @!P0 BRA `(.L_x_1587) ;  /* 0x0000000000048947 */ /* 0x000fea0003800000 */
[----:B------:R-:W-:-:S04]  /*12fb0*/  DEPBAR.LE SB0, 0x0 ;  /* 0x000080000000791a */ /* 0x000fc80000000000 */
.L_x_1587:
[----:B------:R-:W-:Y:S05]  /*12fc0*/  BSYNC B0 ;  /* 0x0000000000007941 */ /* 0x000fea0003800000 */
.L_x_1586:
        /* <DEDUP_REMOVED lines=19> */
.L_x_1589:
[----:B------:R-:W-:Y:S05]  /*13100*/  BSYNC B0 ;  /* 0x0000000000007941 */ /* 0x000fea0003800000 */
.L_x_1588:
        /* <DEDUP_REMOVED lines=9> */
.L_x_1592:
[----:B------:R-:W2:Y:S04]  /*131a0*/  LDG.E.STRONG.GPU R0, desc[UR38][R2.64] ;  /* 0x0000002602007981 */ /* 0x000ea8000c1ef900 */
[----:B--2---:R-:W-:Y:S01]  /*131b0*/  CCTL.IVALL ;  /* 0x00000000ff00798f */ /* 0x004fe20002000000 */
[----:B------:R-:W-:Y:S05]  /*131c0*/  YIELD ;  /* 0x0000000000007946 */ /* 0x000fea0003800000 */
[----:B------:R-:W-:-:S13]  /*131d0*/  ISETP.NE.AND P1, PT, R0, UR22, PT ;  /* 0x0000001600007c0c */ /* 0x000fda000bf25270 */
[----:B------:R-:W-:Y:S05]  /*131e0*/  @P1 BRA `(.L_x_1592) ;  /* 0xfffffffc00ec1947 */ /* 0x000fea000383ffff */
.L_x_1591:
[----:B------:R-:W-:Y:S05]  /*131f0*/  BSYNC B0 ;  /* 0x0000000000007941 */ /* 0x000fea0003800000 */
.L_x_1590:
[----:B------:R-:W-:-:S03]  /*13200*/  UMOV UR14, 0xffffffff ;  /* 0xffffffff000e7882 */ /* 0x000fc60000000000 */
[----:B------:R-:W-:Y:S05]  /*13210*/  BRA.DIV UR14, `(.L_x_1593) ;  /* 0x0000002e0e0c7947 */ /* 0x000fea000b800000 */
[----:B------:R-:W-:Y:S01]  /*13220*/  NOP ;  /* 0x0000000000007918 */ /* 0x000fe20000000000 */
.L_x_1657:
        /* <DEDUP_REMOVED lines=15> */
.L_x_1595:
[----:B------:R-:W-:Y:S05]  /*13320*/  BSYNC B0 ;  /* 0x0000000000007941 */ /* 0x000fea0003800000 */
.L_x_1594:
        /* <DEDUP_REMOVED lines=15> */
.L_x_1597:
[----:B------:R-:W-:Y:S05]  /*13420*/  BSYNC B0 ;  /* 0x0000000000007941 */ /* 0x000fea0003800000 */
.L_x_1596:
[----:B------:R-:W-:Y:S06]  /*13430*/  BAR.ARV 0xa, 0xa0 ;  /* 0x0282800000007b1d */ /* 0x000fec0000002000 */
[----:B------:R-:W-:Y:S04]  /*13440*/  BSSY B0, `(.L_x_1598) ;  /* 0x0000003000007945 */ /* 0x000fe80003800000 */
[----:B------:R-:W-:Y:S05]  /*13450*/  @!P0 BRA `(.L_x_1599) ;  /* 0x0000000000048947 */ /* 0x000fea0003800000 */
[----:B------:R-:W-:-:S04]  /*13460*/  DEPBAR.LE SB0, 0x0 ;  /* 0x000080000000791a */ /* 0x000fc80000000000 */
.L_x_1599:
[----:B------:R-:W-:Y:S05]  /*13470*/  BSYNC B0 ;  /* 0x0000000000007941 */ /* 0x000fea0003800000 */
.L_x_1598:
        /* <DEDUP_REMOVED lines=19> */
.L_x_1601:
[----:B------:R-:W-:Y:S05]  /*135b0*/  BSYNC B0 ;  /* 0x0000000000007941 */ /* 0x000fea0003800000 */
.L_x_1600:
[----:B------:R-:W-:Y:S02]  /*135c0*/  UIADD3 UR6, UR6, 0x2, URZ ;  /* 0x0000000206067890 */ /* 0x000fe4000fffe03f */
[----:B------:R-:W-:-:S04]  /*135d0*/  UIADD3 UR4, UR4, 0x4000, URZ ;  /* 0x0000400004047890 */ /* 0x000fc8000fffe03f */
[----:B------:R-:W-:-:S13]  /*135e0*/  ISETP.LE.AND P1, PT, R9, UR6, PT ;  /* 0x0000000609007c0c */ /* 0x000fda000bf23270 */
[----:B------:R-:W-:Y:S05]  /*135f0*/  @!P1 BRA `(.L_x_1602) ;  /* 0xfffffff400809947 */ /* 0x000fea000383ffff */
.L_x_1563:
        /* <DEDUP_REMOVED lines=41> */
.L_x_1605:
[----:B------:R-:W-:Y:S05]  /*13890*/  BSYNC B0 ;  /* 0x0000000000007941 */ /* 0x000fea0003800000 */
.L_x_1604:
[----:B------:R-:W-:Y:S05]  /*138a0*/  BRA `(.L_x_1606) ;  /* 0x0000000000047947 */ /* 0x000fea0003800000 */
.L_x_1603:
[----:B------:R-:W-:-:S05]  /*138b0*/  UMOV UR4, UR6 ;  /* 0x0000000600047c82 */ /* 0x000fca0008000000 */
.L_x_1606:
        /* <DEDUP_REMOVED lines=11> */
.L_x_1611:
        /* <DEDUP_REMOVED lines=24> */
.L_x_1608:
[----:B------:R-:W-:Y:S05]  /*13af0*/  BSYNC B0 ;  /* 0x0000000000007941 */ /* 0x000fea0003800000 */
.L_x_1607:
        /* <DEDUP_REMOVED lines=24> */
.L_x_1610:
[----:B------:R-:W-:Y:S05]  /*13c80*/  BSYNC B0 ;  /* 0x0000000000007941 */ /* 0x000fea0003800000 */
.L_x_1609:
[----:B------:R-:W-:Y:S02]  /*13c90*/  UIADD3 UR11, UR11, 0x2, URZ ;  /* 0x000000020b0b7890 */ /* 0x000fe4000fffe03f */
[----:B------:R-:W-:Y:S02]  /*13ca0*/  ULEA UR8, UR18, UR8, 0x1 ;  /* 0x0000000812087291 */ /* 0x000fe4000f8e083f */
[----:B------:R-:W-:Y:S02]  /*13cb0*/  ULEA UR9, UR18, UR9, 0x1 ;  /* 0x0000000912097291 */ /* 0x000fe4000f8e083f */
[----:B------:R-:W-:-:S13]  /*13cc0*/  ISETP.NE.AND P0, PT, RZ, UR11, PT ;  /* 0x0000000bff007c0c */ /* 0x000fda000bf05270 */
[----:B------:R-:W-:Y:S05]  /*13cd0*/  @!P0 BRA `(.L_x_1498) ;  /* 0x0000001c00388947 */ /* 0x000fea0003800000 */
[----:B------:R-:W-:Y:S05]  /*13ce0*/  BRA `(.L_x_1611) ;  /* 0xfffffffc00207947 */ /* 0x000fea000383ffff */
.L_x_1560:
        /* <DEDUP_REMOVED lines=33> */
.L_x_1613:
        /* <DEDUP_REMOVED lines=42> */
.L_x_1658:
        /* <DEDUP_REMOVED lines=15> */
.L_x_1616:
        /* <DEDUP_REMOVED lines=75> */
.L_x_1627:
[----:B--234-:R-:W-:-:S04]  /*14740*/  SHF.L.U32 R21, R11, 0x1f, RZ ;  /* 0x0000001f0b157819 */ /* 0x01cfc800000006ff */
[----:B------:R-:W1:Y:S02]  /*14750*/  SYNCS.PHASECHK.TRANS64.TRYWAIT P1, [R16+URZ+0x30c40], R21 ;  /* 0x030c4015100075a7 */ /* 0x000e64000802017f */
[----:B-1----:R-:W-:Y:S05]  /*14760*/  @!P1 BRA `(.L_x_1619) ;  /* 0x0000001400e89947 */ /* 0x002fea0003800000 */
.L_x_1659:
[----:B------:R-:W-:Y:S05]  /*14770*/  @P0 BRA `(.L_x_1620) ;  /* 0x0000000000140947 */ /* 0x000fea0003800000 */
[----:B------:R-:W-:Y:S02]  /*14780*/  ISETP.NE.AND P1, PT, R6, RZ, PT ;  /* 0x000000ff0600720c */ /* 0x000fe40003f25270 */
[----:B------:R-:W-:-:S04]  /*14790*/  MOV R3, 0x4200 ;  /* 0x0000420000037802 */ /* 0x000fc80000000f00 */
[----:B------:R2:W-:Y:S07]  /*147a0*/  SYNCS.ARRIVE.TRANS64 RZ, [R16+URZ+0x30c30], R3 ;  /* 0x030c300310ff79a7 */ /* 0x0005ee000800003f */
[----:B------:R-:W-:Y:S05]  /*147b0*/  @!P1 BRA `(.L_x_1620) ;  /* 0x0000000000049947 */ /* 0x000fea0003800000 */
[----:B------:R-:W-:Y:S01]  /*147c0*/  BPT.TRAP 0x1 ;  /* 0x000000040000795c */ /* 0x000fe20000300000 */
.L_x_1620:
        /* <DEDUP_REMOVED lines=29> */
.L_x_1660:
[----:B------:R-:W-:Y:S05]  /*149a0*/  @P0 BRA `(.L_x_1622) ;  /* 0x0000000000140947 */ /* 0x000fea0003800000 */
[----:B------:R-:W-:Y:S01]  /*149b0*/  ISETP.NE.AND P1, PT, R6, RZ, PT ;  /* 0x000000ff0600720c */ /* 0x000fe20003f25270 */
[----:B------:R-:W-:-:S04]  /*149c0*/  IMAD.MOV.U32 R2, RZ, RZ, 0x4200 ;  /* 0x00004200ff027424 */ /* 0x000fc800078e00ff */
[----:B------:R3:W-:Y:S08]  /*149d0*/  SYNCS.ARRIVE.TRANS64 RZ, [R16+URZ+0x30c18], R2 ;  /* 0x030c180210ff79a7 */ /* 0x0007f0000800003f */
[----:B------:R-:W-:Y:S05]  /*149e0*/  @!P1 BRA `(.L_x_1622) ;  /* 0x0000000000049947 */ /* 0x000fea0003800000 */
[----:B------:R-:W-:Y:S01]  /*149f0*/  BPT.TRAP 0x1 ;  /* 0x000000040000795c */ /* 0x000fe20000300000 */
.L_x_1622:
        /* <DEDUP_REMOVED lines=29> */
.L_x_1661:
[----:B------:R-:W-:Y:S05]  /*14bd0*/  @P0 BRA `(.L_x_1624) ;  /* 0x0000000000140947 */ /* 0x000fea0003800000 */
[----:B------:R-:W-:Y:S01]  /*14be0*/  ISETP.NE.AND P1, PT, R6, RZ, PT ;  /* 0x000000ff0600720c */ /* 0x000fe20003f25270 */
[----:B-123--:R-:W-:-:S04]  /*14bf0*/  IMAD.MOV.U32 R21, RZ, RZ, 0x4200 ;  /* 0x00004200ff157424 */ /* 0x00efc800078e00ff */
[----:B------:R4:W-:Y:S08]  /*14c00*/  SYNCS.ARRIVE.TRANS64 RZ, [R16+URZ+0x30c38], R21 ;  /* 0x030c381510ff79a7 */ /* 0x0009f0000800003f */
[----:B------:R-:W-:Y:S05]  /*14c10*/  @!P1 BRA `(.L_x_1624) ;  /* 0x0000000000049947 */ /* 0x000fea0003800000 */
[----:B------:R-:W-:Y:S01]  /*14c20*/  BPT.TRAP 0x1 ;  /* 0x000000040000795c */ /* 0x000fe20000300000 */
.L_x_1624:
        /* <DEDUP_REMOVED lines=24> */
.L_x_1663:
[----:B------:R-:W-:Y:S05]  /*14db0*/  @P0 BRA `(.L_x_1626) ;  /* 0x0000000000140947 */ /* 0x000fea0003800000 */
[----:B------:R-:W-:Y:S01]  /*14dc0*/  ISETP.NE.AND P1, PT, R6, RZ, PT ;  /* 0x000000ff0600720c */ /* 0x000fe20003f25270 */
[----:B------:R-:W-:-:S04]  /*14dd0*/  IMAD.MOV.U32 R5, RZ, RZ, 0x4200 ;  /* 0x00004200ff057424 */ /* 0x000fc800078e00ff */
[----:B------:R1:W-:Y:S08]  /*14de0*/  SYNCS.ARRIVE.TRANS64 RZ, [R16+URZ+0x30c10], R5 ;  /* 0x030c100510ff79a7 */ /* 0x0003f0000800003f */
[----:B------:R-:W-:Y:S05]  /*14df0*/  @!P1 BRA `(.L_x_1626) ;  /* 0x0000000000049947 */ /* 0x000fea0003800000 */
[----:B------:R-:W-:Y:S01]  /*14e00*/  BPT.TRAP 0x1 ;  /* 0x000000040000795c */ /* 0x000fe20000300000 */
.L_x_1626:
        /* <DEDUP_REMOVED lines=30> */
.L_x_1618:
[----:B------:R-:W2:Y:S02]  /*14ff0*/  LDL.LU R4, [R1+0x4] ;  /* 0x0000040001047983 */ /* 0x000ea40000300800 */
[----:B--2---:R-:W-:Y:S02]  /*15000*/  ISETP.NE.AND P1, PT, R4, RZ, PT ;  /* 0x000000ff0400720c */ /* 0x004fe40003f25270 */
[----:B------:R2:W5:Y:S11]  /*15010*/  LDL R4, [R1] ;  /* 0x0000000001047983 */ /* 0x0005760000100800 */
[----:B--2---:R-:W-:Y:S05]  /*15020*/  @!P1 BRA `(.L_x_1617) ;  /* 0x0000000400109947 */ /* 0x004fea0003800000 */
[----:B------:R-:W-:-:S04]  /*15030*/  SHF.L.U32 R13, R11, 0x1f, RZ ;  /* 0x0000001f0b0d7819 */ /* 0x000fc800000006ff */
[----:B------:R-:W1:Y:S02]  /*15040*/  SYNCS.PHASECHK.TRANS64.TRYWAIT P1, [R16+URZ+0x30c40], R13 ;  /* 0x030c400d100075a7 */ /* 0x000e64000802017f */
[----:B-1----:R-:W-:Y:S05]  /*15050*/  @!P1 BRA `(.L_x_1628) ;  /* 0x0000001000009947 */ /* 0x002fea0003800000 */
.L_x_1664:
[----:B------:R-:W-:Y:S05]  /*15060*/  @P0 BRA `(.L_x_1629) ;  /* 0x0000000000140947 */ /* 0x000fea0003800000 */
[----:B------:R-:W-:Y:S01]  /*15070*/  ISETP.NE.AND P1, PT, R6, RZ, PT ;  /* 0x000000ff0600720c */ /* 0x000fe20003f25270 */
[----:B------:R-:W-:-:S04]  /*15080*/  IMAD.MOV.U32 R5, RZ, RZ, 0x4200 ;  /* 0x00004200ff057424 */ /* 0x000fc800078e00ff */
[----:B------:R2:W-:Y:S08]  /*15090*/  SYNCS.ARRIVE.TRANS64 RZ, [R16+URZ+0x30c30], R5 ;  /* 0x030c300510ff79a7 */ /* 0x0005f0000800003f */
[----:B------:R-:W-:Y:S05]  /*150a0*/  @!P1 BRA `(.L_x_1629) ;  /* 0x0000000000049947 */ /* 0x000fea0003800000 */
[----:B------:R-:W-:Y:S01]  /*150b0*/  BPT.TRAP 0x1 ;  /* 0x000000040000795c */ /* 0x000fe20000300000 */
.L_x_1629:
        /* <DEDUP_REMOVED lines=26> */
.L_x_1665:
[----:B------:R-:W-:Y:S05]  /*15260*/  @P0 BRA `(.L_x_1631) ;  /* 0x0000000000140947 */ /* 0x000fea0003800000 */
[----:B------:R-:W-:Y:S02]  /*15270*/  ISETP.NE.AND P0, PT, R6, RZ, PT ;  /* 0x000000ff0600720c */ /* 0x000fe40003f05270 */
[----:B------:R-:W-:-:S04]  /*15280*/  MOV R5, 0x4200 ;  /* 0x0000420000057802 */ /* 0x000fc80000000f00 */
[----:B------:R2:W-:Y:S07]  /*15290*/  SYNCS.ARRIVE.TRANS64 RZ, [R16+URZ+0x30c18], R5 ;  /* 0x030c180510ff79a7 */ /* 0x0005ee000800003f */
[----:B------:R-:W-:Y:S05]  /*152a0*/  @!P0 BRA `(.L_x_1631) ;  /* 0x0000000000048947 */ /* 0x000fea0003800000 */
[----:B------:R-:W-:Y:S01]  /*152b0*/  BPT.TRAP 0x1 ;  /* 0x000000040000795c */ /* 0x000fe20000300000 */
.L_x_1631:
        /* <DEDUP_REMOVED lines=27> */
.L_x_1617:
[----:B------:R-:W2:Y:S01]  /*15470*/  S2R R0, SR_TID.X ;  /* 0x0000000000007919 */ /* 0x000ea20000002100 */
[----:B------:R-:W-:Y:S01]  /*15480*/  IMAD R3, R19, 0x8, R16 ;  /* 0x0000000813037824 */ /* 0x000fe200078e0210 */
[----:B--2---:R-:W-:Y:S02]  /*15490*/  LOP3.LUT R2, R0, 0x7f, RZ, 0xc0, !PT ;  /* 0x0000007f00027812 */ /* 0x004fe400078ec0ff */
[----:B------:R-:W-:Y:S02]  /*154a0*/  SHF.L.U32 R0, R11, 0x1f, RZ ;  /* 0x0000001f0b007819 */ /* 0x000fe400000006ff */
[----:B------:R-:W-:Y:S02]  /*154b0*/  ISETP.NE.AND P1, PT, R2, RZ, PT ;  /* 0x000000ff0200720c */ /* 0x000fe40003f25270 */
[----:B------:R-:W2:Y:S02]  /*154c0*/  SYNCS.PHASECHK.TRANS64.TRYWAIT P0, [R3+URZ+0x30c40], R0 ;  /* 0x030c4000030075a7 */ /* 0x000ea4000800017f */
[----:B--2---:R-:W-:Y:S09]  /*154d0*/  @!P0 BRA `(.L_x_1632) ;  /* 0x0000000c00088947 */ /* 0x004ff20003800000 */
.L_x_1666:
[----:B------:R-:W-:Y:S05]  /*154e0*/  @P1 BRA `(.L_x_1633) ;  /* 0x0000000000181947 */ /* 0x000fea0003800000 */
[----:B------:R-:W1:Y:S01]  /*154f0*/  S2R R2, SR_TID.X ;  /* 0x0000000000027919 */ /* 0x000e620000002100 */
[----:B--2---:R-:W-:-:S04]  /*15500*/  MOV R0, 0x4200 ;  /* 0x0000420000007802 */ /* 0x004fc80000000f00 */
[----:B------:R2:W-:Y:S01]  /*15510*/  SYNCS.ARRIVE.TRANS64 RZ, [R3+URZ+0x30c30], R0 ;  /* 0x030c300003ff79a7 */ /* 0x0005e2000800003f */
[----:B-1----:R-:W-:-:S13]  /*15520*/  LOP3.LUT P0, RZ, R2, 0x1f, RZ, 0xc0, !PT ;  /* 0x0000001f02ff7812 */ /* 0x002fda000780c0ff */
[----:B--2---:R-:W-:Y:S05]  /*15530*/  @!P0 BRA `(.L_x_1633) ;  /* 0x0000000000048947 */ /* 0x004fea0003800000 */
[----:B------:R-:W-:Y:S01]  /*15540*/  BPT.TRAP 0x1 ;  /* 0x000000040000795c */ /* 0x000fe20000300000 */
.L_x_1633:
        /* <DEDUP_REMOVED lines=33> */
.L_x_1614:
[----:B------:R-:W-:Y:S05]  /*15760*/  BSYNC B0 ;  /* 0x0000000000007941 */ /* 0x000fea0003800000 */
.L_x_1612:
[----:B------:R-:W-:-:S03]  /*15770*/  UMOV UR8, 0xffffffff ;  /* 0xffffffff00087882 */ /* 0x000fc60000000000 */
[----:B------:R-:W-:Y:S05]  /*15780*/  BRA.DIV UR8, `(.L_x_1634) ;  /* 0x0000000a08707947 */ /* 0x000fea000b800000 */
[----:B------:R-:W-:-:S13]  /*15790*/  ELECT P6, URZ, PT ;  /* 0x00000000003f782f */ /* 0x000fda00038c0000 */
.L_x_1669:
[----:B------:R-:W-:Y:S05]  /*157a0*/  @!P6 BRA `(.L_x_1498) ;  /* 0x000000000084e947 */ /* 0x000fea0003800000 */
[----:B------:R-:W-:-:S06]  /*157b0*/  ULOP3.LUT UR8, UR36, 0x2, URZ, 0xfc, !UPT ;  /* 0x0000000224087892 */ /* 0x000fcc000f8efc3f */
[----:B------:R-:W-:-:S05]  /*157c0*/  IMAD.U32 R0, RZ, RZ, UR8 ;  /* 0x00000008ff007e24 */ /* 0x000fca000f8e00ff */
[----:B------:R-:W-:-:S13]  /*157d0*/  ISETP.NE.AND P2, PT, R0, 0x3, PT ;  /* 0x000000030000780c */ /* 0x000fda0003f45270 */
[----:B------:R-:W-:Y:S05]  /*157e0*/  @!P2 BRA `(.L_x_1635) ;  /* 0x000000000004a947 */ /* 0x000fea0003800000 */
[----:B------:R-:W-:Y:S01]  /*157f0*/  BPT.TRAP 0x1 ;  /* 0x000000040000795c */ /* 0x000fe20000300000 */
.L_x_1635:
        /* <DEDUP_REMOVED lines=15> */
.L_x_1670:
[----:B------:R-:W2:Y:S02]  /*158f0*/  SYNCS.PHASECHK.TRANS64.TRYWAIT P0, [R3+URZ], R0 ;  /* 0x00000000030075a7 */ /* 0x000ea4000800017f */
[----:B--2---:R-:W-:Y:S05]  /*15900*/  @!P0 BRA `(.L_x_1637) ;  /* 0x0000000800448947 */ /* 0x004fea0003800000 */
.L_x_1671:
[----:B------:R-:W-:Y:S05]  /*15910*/  @!P2 BRA `(.L_x_1638) ;  /* 0x000000000004a947 */ /* 0x000fea0003800000 */
[----:B------:R-:W-:Y:S01]  /*15920*/  BPT.TRAP 0x1 ;  /* 0x000000040000795c */ /* 0x000fe20000300000 */
.L_x_1638:
[----:B--2---:R-:W-:-:S05]  /*15930*/  IADD3 R3, R7, 0x30c40, RZ ;  /* 0x00030c4007037810 */ /* 0x004fca0007ffe0ff */
[----:B------:R-:W-:-:S04]  /*15940*/  IMAD R2, R2, 0x8, R3 ;  /* 0x0000000802027824 */ /* 0x000fc800078e0203 */
[----:B------:R-:W2:Y:S02]  /*15950*/  SYNCS.PHASECHK.TRANS64.TRYWAIT P0, [R2+URZ], R5 ;  /* 0x00000005020075a7 */ /* 0x000ea4000800017f */
[----:B--2---:R-:W-:Y:S05]  /*15960*/  @!P0 BRA `(.L_x_1639) ;  /* 0x0000000800408947 */ /* 0x004fea0003800000 */
.L_x_1672:
[----:B------:R-:W-:-:S07]  /*15970*/  LEA R3, R4, R3, 0x3 ;  /* 0x0000000304037211 */ /* 0x000fce00078e18ff */
.L_x_1640:
[----:B---3--:R3:W4:Y:S02]  /*15980*/  SYNCS.PHASECHK.TRANS64.TRYWAIT P0, [R3+URZ], R0 ;  /* 0x00000000030075a7 */ /* 0x008724000800017f */
[----:B----4-:R-:W-:Y:S05]  /*15990*/  @!P0 NANOSLEEP.SYNCS 0x989680 ;  /* 0x009896800000895d */ /* 0x010fea0003900000 */
[----:B------:R-:W4:Y:S02]  /*159a0*/  @!P0 SYNCS.PHASECHK.TRANS64 P0, [R3+URZ], R0 ;  /* 0x00000000030085a7 */ /* 0x000f24000800007f */
[----:B----4-:R-:W-:Y:S05]  /*159b0*/  @!P0 BRA `(.L_x_1640) ;  /* 0xfffffffc00f08947 */ /* 0x010fea000383ffff */
.L_x_1498:
[----:B------:R-:W-:Y:S05]  /*159c0*/  BSYNC B6 ;  /* 0x0000000000067941 */ /* 0x000fea0003800000 */
.L_x_1495:
[----:B------:R-:W-:Y:S05]  /*159d0*/  EXIT ;  /* 0x000000000000794d */ /* 0x000fea0003800000 */
.L_x_1505:
[----:B------:R-:W-:Y:S01]  /*159e0*/  IMAD.MOV.U32 R13, RZ, RZ, R18 ;  /* 0x000000ffff0d7224 */ /* 0x000fe200078e0012 */
[----:B------:R-:W-:Y:S01]  /*159f0*/  MOV R12, RZ ;  /* 0x000000ff000c7202 */ /* 0x000fe20000000f00 */
[----:B------:R-:W-:Y:S01]  /*15a00*/  IMAD.MOV.U32 R11, RZ, RZ, 0x1f ;  /* 0x0000001fff0b7424 */ /* 0x000fe200078e00ff */
[----:B------:R-:W-:-:S07]  /*15a10*/  MOV R15, 0xffffffff ;  /* 0xffffffff000f7802 */ /* 0x000fce0000000f00 */
[----:B------:R-:W-:Y:S05]  /*15a20*/  WARPSYNC.COLLECTIVE R15, `(.L_x_1641) ;  /* 0x000000000f087348 */ /* 0x000fea0003c00000 */
[----:B------:R1:W2:Y:S02]  /*15a30*/  SHFL.IDX P6, R14, R13, R12, R11 ;  /* 0x0000000c0d0e7389 */ /* 0x0002a400000c000b */
[----:B-12---:R-:W-:Y:S01]  /*15a40*/  ENDCOLLECTIVE ;  /* 0x000000000000791b */ /* 0x006fe20003800000 */
.L_x_1641:
[----:B------:R-:W-:Y:S05]  /*15a50*/  BRA `(.L_x_1642) ;  /* 0xfffffeb400447947 */ /* 0x000fea000383ffff */
.L_x_1507:
[----:B--2---:R2:W3:Y:S02]  /*15a60*/  SYNCS.PHASECHK.TRANS64.TRYWAIT P0, [R16+URZ+0x30c00], R11 ;  /* 0x030c000b100075a7 */ /* 0x0044e4000800017f */
[----:B---3--:R-:W-:Y:S05]  /*15a70*/  @!P0 NANOSLEEP.SYNCS 0x989680 ;  /* 0x009896800000895d */ /* 0x008fea0003900000 */
[----:B------:R-:W3:Y:S02]  /*15a80*/  @!P0 SYNCS.PHASECHK.TRANS64 P0, [R16+URZ+0x30c00], R11 ;  /* 0x030c000b100085a7 */ /* 0x000ee4000800007f */
[----:B---3--:R-:W-:Y:S05]  /*15a90*/  @!P0 BRA `(.L_x_1507) ;  /* 0xfffffffc00f08947 */ /* 0x008fea000383ffff */
[----:B------:R-:W-:Y:S05]  /*15aa0*/  BRA `(.L_x_1506) ;  /* 0xfffffeb400907947 */ /* 0x000fea000383ffff */
.L_x_1512:
[----:B--2---:R2:W3:Y:S02]  /*15ab0*/  SYNCS.PHASECHK.TRANS64.TRYWAIT P0, [R6+URZ+0x30c10], R23 ;  /* 0x030c1017060075a7 */ /* 0x0044e4000800017f */
[----:B---3--:R-:W-:Y:S05]  /*15ac0*/  @!P0 NANOSLEEP.SYNCS 0x989680 ;  /* 0x009896800000895d */ /* 0x008fea0003900000 */
[----:B------:R-:W3:Y:S02]  /*15ad0*/  @!P0 SYNCS.PHASECHK.TRANS64 P0, [R6+URZ+0x30c10], R23 ;  /* 0x030c1017060085a7 */ /* 0x000ee4000800007f */
[----:B---3--:R-:W-:Y:S05]  /*15ae0*/  @!P0 BRA `(.L_x_1512) ;  /* 0xfffffffc00f08947 */ /* 0x008fea000383ffff */
[----:B------:R-:W-:Y:S05]  /*15af0*/  BRA `(.L_x_1511) ;  /* 0xfffffec000507947 */ /* 0x000fea000383ffff */
.L_x_1516:
[----:B------:R1:W1:Y:S02]  /*15b00*/  SYNCS.PHASECHK.TRANS64.TRYWAIT P0, [R6+URZ+0x30c30], R23 ;  /* 0x030c3017060075a7 */ /* 0x000264000800017f */
[----:B-1----:R-:W-:Y:S05]  /*15b10*/  @!P0 NANOSLEEP.SYNCS 0x989680 ;  /* 0x009896800000895d */ /* 0x002fea0003900000 */
[----:B------:R-:W1:Y:S02]  /*15b20*/  @!P0 SYNCS.PHASECHK.TRANS64 P0, [R6+URZ+0x30c30], R23 ;  /* 0x030c3017060085a7 */ /* 0x000e64000800007f */
[----:B-1----:R-:W-:Y:S05]  /*15b30*/  @!P0 BRA `(.L_x_1516) ;  /* 0xfffffffc00f08947 */ /* 0x002fea000383ffff */
[----:B------:R-:W-:Y:S05]  /*15b40*/  BRA `(.L_x_1515) ;  /* 0xfffffec400587947 */ /* 0x000fea000383ffff */
.L_x_1524:
[----:B--2---:R2:W3:Y:S02]  /*15b50*/  SYNCS.PHASECHK.TRANS64.TRYWAIT P1, [R6+URZ+0x30c10], R23 ;  /* 0x030c1017060075a7 */ /* 0x0044e4000802017f */
[----:B---3--:R-:W-:Y:S05]  /*15b60*/  @!P1 NANOSLEEP.SYNCS 0x989680 ;  /* 0x009896800000995d */ /* 0x008fea0003900000 */
[----:B------:R-:W3:Y:S02]  /*15b70*/  @!P1 SYNCS.PHASECHK.TRANS64 P1, [R6+URZ+0x30c10], R23 ;  /* 0x030c1017060095a7 */ /* 0x000ee4000802007f */
[----:B---3--:R-:W-:Y:S05]  /*15b80*/  @!P1 BRA `(.L_x_1524) ;  /* 0xfffffffc00f09947 */ /* 0x008fea000383ffff */
[----:B------:R-:W-:Y:S05]  /*15b90*/  BRA `(.L_x_1523) ;  /* 0xffffff1800747947 */ /* 0x000fea000383ffff */
.L_x_1528:
[----:B------:R1:W1:Y:S02]  /*15ba0*/  SYNCS.PHASECHK.TRANS64.TRYWAIT P1, [R6+URZ+0x30c30], R23 ;  /* 0x030c3017060075a7 */ /* 0x000264000802017f */
[----:B-1----:R-:W-:Y:S05]  /*15bb0*/  @!P1 NANOSLEEP.SYNCS 0x989680 ;  /* 0x009896800000995d */ /* 0x002fea0003900000 */
[----:B------:R-:W1:Y:S02]  /*15bc0*/  @!P1 SYNCS.PHASECHK.TRANS64 P1, [R6+URZ+0x30c30], R23 ;  /* 0x030c3017060095a7 */ /* 0x000e64000802007f */
[----:B-1----:R-:W-:Y:S05]  /*15bd0*/  @!P1 BRA `(.L_x_1528) ;  /* 0xfffffffc00f09947 */ /* 0x002fea000383ffff */
[----:B------:R-:W-:Y:S05]  /*15be0*/  BRA `(.L_x_1527) ;  /* 0xffffff1c00747947 */ /* 0x000fea000383ffff */
.L_x_1536:
[----:B--2---:R2:W3:Y:S02]  /*15bf0*/  SYNCS.PHASECHK.TRANS64.TRYWAIT P0, [R6+URZ+0x30c10], R19 ;  /* 0x030c1013060075a7 */ /* 0x0044e4000800017f */
[----:B---3--:R-:W-:Y:S05]  /*15c00*/  @!P0 NANOSLEEP.SYNCS 0x989680 ;  /* 0x009896800000895d */ /* 0x008fea0003900000 */
[----:B------:R-:W3:Y:S02]  /*15c10*/  @!P0 SYNCS.PHASECHK.TRANS64 P0, [R6+URZ+0x30c10], R19 ;  /* 0x030c1013060085a7 */ /* 0x000ee4000800007f */
[----:B---3--:R-:W-:Y:S05]  /*15c20*/  @!P0 BRA `(.L_x_1536) ;  /* 0xfffffffc00f08947 */ /* 0x008fea000383ffff */
[----:B------:R-:W-:Y:S05]  /*15c30*/  BRA `(.L_x_1535) ;  /* 0xffffff6400a87947 */ /* 0x000fea000383ffff */
.L_x_1540:
[----:B------:R1:W1:Y:S02]  /*15c40*/  SYNCS.PHASECHK.TRANS64.TRYWAIT P0, [R6+URZ+0x30c30], R19 ;  /* 0x030c3013060075a7 */ /* 0x000264000800017f */
[----:B-1----:R-:W-:Y:S05]  /*15c50*/  @!P0 NANOSLEEP.SYNCS 0x989680 ;  /* 0x009896800000895d */ /* 0x002fea0003900000 */
[----:B------:R-:W1:Y:S02]  /*15c60*/  @!P0 SYNCS.PHASECHK.TRANS64 P0, [R6+URZ+0x30c30], R19 ;  /* 0x030c3013060085a7 */ /* 0x000e64000800007f */
[----:B-1----:R-:W-:Y:S05]  /*15c70*/  @!P0 BRA `(.L_x_1540) ;  /* 0xfffffffc00f08947 */ /* 0x002fea000383ffff */
[----:B------:R-:W-:Y:S05]  /*15c80*/  BRA `(.L_x_1539) ;  /* 0xffffff6800b07947 */ /* 0x000fea000383ffff */
.L_x_1547:
[----:B------:R-:W-:Y:S01]  /*15c90*/  BSSY B0, `(.L_x_1643) ;  /* 0x0000005000007945 */ /* 0x000fe20003800000 */
[----:B------:R-:W-:-:S07]  /*15ca0*/  IMAD.MOV.U32 R15, RZ, RZ, -0x1 ;  /* 0xffffffffff0f7424 */ /* 0x000fce00078e00ff */
[----:B---3--:R-:W-:Y:S05]  /*15cb0*/  WARPSYNC.COLLECTIVE R15, `(.L_x_1644) ;  /* 0x000000000f087348 */ /* 0x008fea0003c00000 */
[----:B------:R-:W-:Y:S01]  /*15cc0*/  NOP ;  /* 0x0000000000007918 */ /* 0x000fe20000000000 */
[----:B---3--:R-:W-:Y:S01]  /*15cd0*/  ENDCOLLECTIVE ;  /* 0x000000000000791b */ /* 0x008fe20003800000 */
.L_x_1644:
[----:B------:R-:W-:Y:S05]  /*15ce0*/  BSYNC B0 ;  /* 0x0000000000007941 */ /* 0x000fea0003800000 */
.L_x_1643:
[----:B------:R-:W-:Y:S05]  /*15cf0*/  BRA `(.L_x_1645) ;  /* 0xffffffbc00747947 */ /* 0x000fea000383ffff */
.L_x_1556:
[----:B------:R-:W-:Y:S01]  /*15d00*/  BSSY B0, `(.L_x_1646) ;  /* 0x0000005000007945 */ /* 0x000fe20003800000 */
[----:B------:R-:W-:-:S07]  /*15d10*/  MOV R15, 0xffffffff ;  /* 0xffffffff000f7802 */ /* 0x000fce0000000f00 */
[----:B-1-3--:R-:W-:Y:S05]  /*15d20*/  WARPSYNC.COLLECTIVE R15, `(.L_x_1647) ;  /* 0x000000000f087348 */ /* 0x00afea0003c00000 */
[----:B------:R-:W-:Y:S01]  /*15d30*/  NOP ;  /* 0x0000000000007918 */ /* 0x000fe20000000000 */
[----:B-1-3--:R-:W-:Y:S01]  /*15d40*/  ENDCOLLECTIVE ;  /* 0x000000000000791b */ /* 0x00afe20003800000 */
.L_x_1647:
[----:B------:R-:W-:Y:S05]  /*15d50*/  BSYNC B0 ;  /* 0x0000000000007941 */ /* 0x000fea0003800000 */
.L_x_1646:
[----:B------:R-:W-:Y:S05]  /*15d60*/  BRA `(.L_x_1648) ;  /* 0xffffffc000547947 */ /* 0x000fea000383ffff */
.L_x_1568:
[----:B------:R-:W-:Y:S01]  /*15d70*/  BSSY B0, `(.L_x_1649) ;  /* 0x0000005000007945 */ /* 0x000fe20003800000 */
[----:B------:R-:W-:-:S07]  /*15d80*/  IMAD.MOV.U32 R15, RZ, RZ, -0x1 ;  /* 0xffffffffff0f7424 */ /* 0x000fce00078e00ff */
[----:B------:R-:W-:Y:S05]  /*15d90*/  WARPSYNC.COLLECTIVE R15, `(.L_x_1650) ;  /* 0x000000000f087348 */ /* 0x000fea0003c00000 */
[----:B------:R-:W-:Y:S01]  /*15da0*/  NOP ;  /* 0x0000000000007918 */ /* 0x000fe20000000000 */
[----:B------:R-:W-:Y:S01]  /*15db0*/  ENDCOLLECTIVE ;  /* 0x000000000000791b */ /* 0x000fe20003800000 */
.L_x_1650:
[----:B------:R-:W-:Y:S05]  /*15dc0*/  BSYNC B0 ;  /* 0x0000000000007941 */ /* 0x000fea0003800000 */
.L_x_1649:
[----:B------:R-:W-:Y:S05]  /*15dd0*/  BRA `(.L_x_1651) ;  /* 0xffffffc8003c7947 */ /* 0x000fea000383ffff */
.L_x_1581:
[----:B------:R-:W-:Y:S01]  /*15de0*/  BSSY B0, `(.L_x_1652) ;  /* 0x0000005000007945 */ /* 0x000fe20003800000 */
[----:B------:R-:W-:-:S07]  /*15df0*/  MOV R15, 0xffffffff ;  /* 0xffffffff000f7802 */ /* 0x000fce0000000f00 */
[----:B------:R-:W-:Y:S05]  /*15e00*/  WARPSYNC.COLLECTIVE R15, `(.L_x_1653) ;  /* 0x000000000f087348 */ /* 0x000fea0003c00000 */
[----:B------:R-:W-:Y:S01]  /*15e10*/  NOP ;  /* 0x0000000000007918 */ /* 0x000fe20000000000 */
[----:B------:R-:W-:Y:S01]  /*15e20*/  ENDCOLLECTIVE ;  /* 0x000000000000791b */ /* 0x000fe20003800000 */
.L_x_1653:
[----:B------:R-:W-:Y:S05]  /*15e30*/  BSYNC B0 ;  /* 0x0000000000007941 */ /* 0x000fea0003800000 */
.L_x_1652:
[----:B------:R-:W-:Y:S05]  /*15e40*/  BRA `(.L_x_1654) ;  /* 0xffffffcc00bc7947 */ /* 0x000fea000383ffff */
.L_x_1593:
[----:B------:R-:W-:Y:S01]  /*15e50*/  BSSY B0, `(.L_x_1655) ;  /* 0x0000005000007945 */ /* 0x000fe20003800000 */
[----:B------:R-:W-:-:S07]  /*15e60*/  IMAD.MOV.U32 R15, RZ, RZ, -0x1 ;  /* 0xffffffffff0f7424 */ /* 0x000fce00078e00ff */
[----:B------:R-:W-:Y:S05]  /*15e70*/  WARPSYNC.COLLECTIVE R15, `(.L_x_1656) ;  /* 0x000000000f087348 */ /* 0x000fea0003c00000 */
[----:B------:R-:W-:Y:S01]  /*15e80*/  NOP ;  /* 0x0000000000007918 */ /* 0x000fe20000000000 */
[----:B------:R-:W-:Y:S01]  /*15e90*/  ENDCOLLECTIVE ;  /* 0x000000000000791b */ /* 0x000fe20003800000 */
.L_x_1656:
[----:B------:R-:W-:Y:S05]  /*15ea0*/  BSYNC B0 ;  /* 0x0000000000007941 */ /* 0x000fea0003800000 */
.L_x_1655:
[----:B------:R-:W-:Y:S05]  /*15eb0*/  BRA `(.L_x_1657) ;  /* 0xffffffd000dc7947 */ /* 0x000fea000383ffff */
.L_x_1615:
[----:B-1----:R1:W2:Y:S02]  /*15ec0*/  SYNCS.PHASECHK.TRANS64.TRYWAIT P0, [R16+URZ+0x30c20], R3 ;  /* 0x030c2003100075a7 */ /* 0x0022a4000800017f */
[----:B--2---:R-:W-:Y:S05]  /*15ed0*/  @!P0 NANOSLEEP.SYNCS 0x989680 ;  /* 0x009896800000895d */ /* 0x004fea0003900000 */
[----:B------:R-:W2:Y:S02]  /*15ee0*/  @!P0 SYNCS.PHASECHK.TRANS64 P0, [R16+URZ+0x30c20], R3 ;  /* 0x030c2003100085a7 */ /* 0x000ea4000800007f */
[----:B--2---:R-:W-:Y:S05]  /*15ef0*/  @!P0 BRA `(.L_x_1615) ;  /* 0xfffffffc00f08947 */ /* 0x004fea000383ffff */
[----:B------:R-:W-:Y:S05]  /*15f00*/  BRA `(.L_x_1658) ;  /* 0xffffffe000a47947 */ /* 0x000fea000383ffff */
.L_x_1619:
[----:B-1----:R1:W2:Y:S02]  /*15f10*/  SYNCS.PHASECHK.TRANS64.TRYWAIT P1, [R16+URZ+0x30c40], R21 ;  /* 0x030c4015100075a7 */ /* 0x0022a4000802017f */
[----:B--2---:R-:W-:Y:S05]  /*15f20*/  @!P1 NANOSLEEP.SYNCS 0x989680 ;  /* 0x009896800000995d */ /* 0x004fea0003900000 */
[----:B------:R-:W2:Y:S02]  /*15f30*/  @!P1 SYNCS.PHASECHK.TRANS64 P1, [R16+URZ+0x30c40], R21 ;  /* 0x030c4015100095a7 */ /* 0x000ea4000802007f */
[----:B--2---:R-:W-:Y:S05]  /*15f40*/  @!P1 BRA `(.L_x_1619) ;  /* 0xfffffffc00f09947 */ /* 0x004fea000383ffff */
[----:B------:R-:W-:Y:S05]  /*15f50*/  BRA `(.L_x_1659) ;  /* 0xffffffe800047947 */ /* 0x000fea000383ffff */
.L_x_1621:
[----:B--2---:R2:W3:Y:S02]  /*15f60*/  SYNCS.PHASECHK.TRANS64.TRYWAIT P1, [R16+URZ+0x30c28], R21 ;  /* 0x030c2815100075a7 */ /* 0x0044e4000802017f */
[----:B---3--:R-:W-:Y:S05]  /*15f70*/  @!P1 NANOSLEEP.SYNCS 0x989680 ;  /* 0x009896800000995d */ /* 0x008fea0003900000 */
[----:B------:R-:W3:Y:S02]  /*15f80*/  @!P1 SYNCS.PHASECHK.TRANS64 P1, [R16+URZ+0x30c28], R21 ;  /* 0x030c2815100095a7 */ /* 0x000ee4000802007f */
[----:B---3--:R-:W-:Y:S05]  /*15f90*/  @!P1 BRA `(.L_x_1621) ;  /* 0xfffffffc00f09947 */ /* 0x008fea000383ffff */
[----:B------:R-:W-:Y:S05]  /*15fa0*/  BRA `(.L_x_1660) ;  /* 0xffffffe8007c7947 */ /* 0x000fea000383ffff */
.L_x_1623:
[----:B---3--:R3:W4:Y:S02]  /*15fb0*/  SYNCS.PHASECHK.TRANS64.TRYWAIT P1, [R16+URZ+0x30c48], R21 ;  /* 0x030c4815100075a7 */ /* 0x008724000802017f */
[----:B----4-:R-:W-:Y:S05]  /*15fc0*/  @!P1 NANOSLEEP.SYNCS 0x989680 ;  /* 0x009896800000995d */ /* 0x010fea0003900000 */
[----:B------:R-:W4:Y:S02]  /*15fd0*/  @!P1 SYNCS.PHASECHK.TRANS64 P1, [R16+URZ+0x30c48], R21 ;  /* 0x030c4815100095a7 */ /* 0x000f24000802007f */
[----:B----4-:R-:W-:Y:S05]  /*15fe0*/  @!P1 BRA `(.L_x_1623) ;  /* 0xfffffffc00f09947 */ /* 0x010fea000383ffff */
[----:B------:R-:W-:Y:S05]  /*15ff0*/  BRA `(.L_x_1661) ;  /* 0xffffffe800f47947 */ /* 0x000fea000383ffff */
.L_x_1625:
[----:B------:R-:W-:-:S07]  /*16000*/  SHF.L.U32 R5, R11, 0x1f, RZ ;  /* 0x0000001f0b057819 */ /* 0x000fce00000006ff */
.L_x_1662:
[----:B------:R1:W1:Y:S02]  /*16010*/  SYNCS.PHASECHK.TRANS64.TRYWAIT P1, [R16+URZ+0x30c20], R5 ;  /* 0x030c2005100075a7 */ /* 0x000264000802017f */
[----:B-1----:R-:W-:Y:S05]  /*16020*/  @!P1 NANOSLEEP.SYNCS 0x989680 ;  /* 0x009896800000995d */ /* 0x002fea0003900000 */
[----:B------:R-:W1:Y:S02]  /*16030*/  @!P1 SYNCS.PHASECHK.TRANS64 P1, [R16+URZ+0x30c20], R5 ;  /* 0x030c2005100095a7 */ /* 0x000e64000802007f */
[----:B-1----:R-:W-:Y:S05]  /*16040*/  @!P1 BRA `(.L_x_1662) ;  /* 0xfffffffc00f09947 */ /* 0x002fea000383ffff */
[----:B------:R-:W-:Y:S05]  /*16050*/  BRA `(.L_x_1663) ;  /* 0xffffffec00547947 */ /* 0x000fea000383ffff */
.L_x_1628:
[----:B-1----:R1:W2:Y:S02]  /*16060*/  SYNCS.PHASECHK.TRANS64.TRYWAIT P1, [R16+URZ+0x30c40], R13 ;  /* 0x030c400d100075a7 */ /* 0x0022a4000802017f */
[----:B--2---:R-:W-:Y:S05]  /*16070*/  @!P1 NANOSLEEP.SYNCS 0x989680 ;  /* 0x009896800000995d */ /* 0x004fea0003900000 */
[----:B------:R-:W2:Y:S02]  /*16080*/  @!P1 SYNCS.PHASECHK.TRANS64 P1, [R16+URZ+0x30c40], R13 ;  /* 0x030c400d100095a7 */ /* 0x000ea4000802007f */
[----:B--2---:R-:W-:Y:S05]  /*16090*/  @!P1 BRA `(.L_x_1628) ;  /* 0xfffffffc00f09947 */ /* 0x004fea000383ffff */
[----:B------:R-:W-:Y:S05]  /*160a0*/  BRA `(.L_x_1664) ;  /* 0xffffffec00ec7947 */ /* 0x000fea000383ffff */
.L_x_1630:
[----:B-1----:R1:W2:Y:S02]  /*160b0*/  SYNCS.PHASECHK.TRANS64.TRYWAIT P1, [R16+URZ+0x30c28], R13 ;  /* 0x030c280d100075a7 */ /* 0x0022a4000802017f */
[----:B--2---:R-:W-:Y:S05]  /*160c0*/  @!P1 NANOSLEEP.SYNCS 0x989680 ;  /* 0x009896800000995d */ /* 0x004fea0003900000 */
[----:B------:R-:W2:Y:S02]  /*160d0*/  @!P1 SYNCS.PHASECHK.TRANS64 P1, [R16+URZ+0x30c28], R13 ;  /* 0x030c280d100095a7 */ /* 0x000ea4000802007f */
[----:B--2---:R-:W-:Y:S05]  /*160e0*/  @!P1 BRA `(.L_x_1630) ;  /* 0xfffffffc00f09947 */ /* 0x004fea000383ffff */
[----:B------:R-:W-:Y:S05]  /*160f0*/  BRA `(.L_x_1665) ;  /* 0xfffffff000587947 */ /* 0x000fea000383ffff */
.L_x_1632:
[----:B--2---:R2:W1:Y:S02]  /*16100*/  SYNCS.PHASECHK.TRANS64.TRYWAIT P0, [R3+URZ+0x30c40], R0 ;  /* 0x030c4000030075a7 */ /* 0x004464000800017f */
[----:B-1----:R-:W-:Y:S05]  /*16110*/  @!P0 NANOSLEEP.SYNCS 0x989680 ;  /* 0x009896800000895d */ /* 0x002fea0003900000 */
[----:B------:R-:W1:Y:S02]  /*16120*/  @!P0 SYNCS.PHASECHK.TRANS64 P0, [R3+URZ+0x30c40], R0 ;  /* 0x030c4000030085a7 */ /* 0x000e64000800007f */
[----:B-1----:R-:W-:Y:S05]  /*16130*/  @!P0 BRA `(.L_x_1632) ;  /* 0xfffffffc00f08947 */ /* 0x002fea000383ffff */
[----:B------:R-:W-:Y:S05]  /*16140*/  BRA `(.L_x_1666) ;  /* 0xfffffff000e47947 */ /* 0x000fea000383ffff */
.L_x_1634:
[----:B------:R-:W-:Y:S01]  /*16150*/  BSSY B0, `(.L_x_1667) ;  /* 0x0000006000007945 */ /* 0x000fe20003800000 */
[----:B------:R-:W-:-:S07]  /*16160*/  MOV R15, 0xffffffff ;  /* 0xffffffff000f7802 */ /* 0x000fce0000000f00 */
[----:B------:R-:W-:Y:S05]  /*16170*/  WARPSYNC.COLLECTIVE R15, `(.L_x_1668) ;  /* 0x000000000f0c7348 */ /* 0x000fea0003c00000 */
[----:B------:R-:W-:Y:S02]  /*16180*/  ELECT P6, UR62, PT ;  /* 0x00000000003e782f */ /* 0x000fe400038c0000 */
[----:B------:R-:W-:Y:S01]  /*16190*/  MOV R14, UR62 ;  /* 0x0000003e000e7c02 */ /* 0x000fe20008000f00 */
[----:B------:R-:W-:Y:S10]  /*161a0*/  ENDCOLLECTIVE ;  /* 0x000000000000791b */ /* 0x000ff40003800000 */
.L_x_1668:
[----:B------:R-:W-:Y:S05]  /*161b0*/  BSYNC B0 ;  /* 0x0000000000007941 */ /* 0x000fea0003800000 */
.L_x_1667:
[----:B------:R-:W-:Y:S05]  /*161c0*/  BRA `(.L_x_1669) ;  /* 0xfffffff400747947 */ /* 0x000fea000383ffff */
.L_x_1636:
[----:B-1----:R1:W2:Y:S02]  /*161d0*/  SYNCS.PHASECHK.TRANS64.TRYWAIT P0, [R6+URZ], R5 ;  /* 0x00000005060075a7 */ /* 0x0022a4000800017f */
[----:B--2---:R-:W-:Y:S05]  /*161e0*/  @!P0 NANOSLEEP.SYNCS 0x989680 ;  /* 0x009896800000895d */ /* 0x004fea0003900000 */
[----:B------:R-:W2:Y:S02]  /*161f0*/  @!P0 SYNCS.PHASECHK.TRANS64 P0, [R6+URZ], R5 ;  /* 0x00000005060085a7 */ /* 0x000ea4000800007f */
[----:B--2---:R-:W-:Y:S05]  /*16200*/  @!P0 BRA `(.L_x_1636) ;  /* 0xfffffffc00f08947 */ /* 0x004fea000383ffff */
[----:B------:R-:W-:Y:S05]  /*16210*/  BRA `(.L_x_1670) ;  /* 0xfffffff400b47947 */ /* 0x000fea000383ffff */
.L_x_1637:
[----:B--2---:R2:W3:Y:S02]  /*16220*/  SYNCS.PHASECHK.TRANS64.TRYWAIT P0, [R3+URZ], R0 ;  /* 0x00000000030075a7 */ /* 0x0044e4000800017f */
[----:B---3--:R-:W-:Y:S05]  /*16230*/  @!P0 NANOSLEEP.SYNCS 0x989680 ;  /* 0x009896800000895d */ /* 0x008fea0003900000 */
[----:B------:R-:W3:Y:S02]  /*16240*/  @!P0 SYNCS.PHASECHK.TRANS64 P0, [R3+URZ], R0 ;  /* 0x00000000030085a7 */ /* 0x000ee4000800007f */
[----:B---3--:R-:W-:Y:S05]  /*16250*/  @!P0 BRA `(.L_x_1637) ;  /* 0xfffffffc00f08947 */ /* 0x008fea000383ffff */
[----:B------:R-:W-:Y:S05]  /*16260*/  BRA `(.L_x_1671) ;  /* 0xfffffff400a87947 */ /* 0x000fea000383ffff */
.L_x_1639:
[----:B--2---:R2:W3:Y:S02]  /*16270*/  SYNCS.PHASECHK.TRANS64.TRYWAIT P0, [R2+URZ], R5 ;  /* 0x00000005020075a7 */ /* 0x0044e4000800017f */
[----:B---3--:R-:W-:Y:S05]  /*16280*/  @!P0 NANOSLEEP.SYNCS 0x989680 ;  /* 0x009896800000895d */ /* 0x008fea0003900000 */
[----:B------:R-:W3:Y:S02]  /*16290*/  @!P0 SYNCS.PHASECHK.TRANS64 P0, [R2+URZ], R5 ;  /* 0x00000005020085a7 */ /* 0x000ee4000800007f */
[----:B---3--:R-:W-:Y:S05]  /*162a0*/  @!P0 BRA `(.L_x_1639) ;  /* 0xfffffffc00f08947 */ /* 0x008fea000383ffff */
[----:B------:R-:W-:Y:S05]  /*162b0*/  BRA `(.L_x_1672) ;  /* 0xfffffff400ac7947 */ /* 0x000fea000383ffff */
.L_x_1673:
        /* <DEDUP_REMOVED lines=12> */
.L_x_3729:


//--------------------- .text._ZN7cutlass13device_kernelIN5flash22FlashAttnBwdPreprocessIN4cute5tupleIJNS3_1CILi128EEENS5_ILi64EEEEEENS_10bfloat16_tEfNS_4arch4Sm90ELb1ELb0EEEEEvNT_6ParamsE --------------------------
	.section	.text._ZN7cutlass13device_kernelIN5flash22FlashAttnBwdPreprocessIN4cute5tupleIJNS3_1CILi128EEENS5_ILi64EEEEEENS_10bfloat16_tEfNS_4arch4Sm90ELb1ELb0EEEEEvNT_6ParamsE,"ax",@progbits
	.align	128
.text._ZN7cutlass13device_kernelIN5flash22FlashAttnBwdPreprocessIN4cute5tupleIJNS3_1CILi128EEENS5_ILi64EEEEEENS_10bfloat16_tEfNS_4arch4Sm90ELb1ELb0EEEEEvNT_6ParamsE:
        .type           _ZN7cutlass13device_kernelIN5flash22FlashAttnBwdPreprocessIN4cute5tupleIJNS3_1CILi128EEENS5_ILi64EEEEEENS_10bfloat16_tEfNS_4arch4Sm90ELb1ELb0EEEEEvNT_6ParamsE,@function
        .size           _ZN7cutlass13device_kernelIN5flash22FlashAttnBwdPreprocessIN4cute5tupleIJNS3_1CILi128EEENS5_ILi64EEEEEENS_10bfloat16_tEfNS_4arch4Sm90ELb1ELb0EEEEEvNT_6ParamsE,(.L_x_3730 - _ZN7cutlass13device_kernelIN5flash22FlashAttnBwdPreprocessIN4cute5tupleIJNS3_1CILi128EEENS5_ILi64EEEEEENS_10bfloat16_tEfNS_4arch4Sm90ELb1ELb0EEEEEvNT_6ParamsE)
        .other          _ZN7cutlass13device_kernelIN5flash22FlashAttnBwdPreprocessIN4cute5tupleIJNS3_1CILi128EEENS5_ILi64EEEEEENS_10bfloat16_tEfNS_4arch4Sm90ELb1ELb0EEEEEvNT_6ParamsE,@"STO_CUDA_ENTRY STV_DEFAULT"
_ZN7cutlass13device_kernelIN5flash22FlashAttnBwdPreprocessIN4cute5tupleIJNS3_1CILi128EEENS5_ILi64EEEEEENS_10bfloat16_tEfNS_4arch4Sm90ELb1ELb0EEEEEvNT_6ParamsE:
[----:B------:R-:W-:Y:S01]  /*0000*/  LDC R1, c[0x0][0x28] ;  /* 0x00000a00ff017b82 */ /* 0x000fe20000000800 */
[----:B------:R-:W0:Y:S01]  /*0010*/  S2R R0, SR_TID.X ;  /* 0x0000000000007919 */ /* 0x000e220000002100 */
[----:B------:R-:W-:-:S06]  /*0020*/  ULDC UR4, c[0x0][0x218] ;  /* 0x0000860000047ab9 */ /* 0x000fcc0000000800 */
[----:B------:R-:W1:Y:S01]  /*0030*/  S2UR UR8, SR_CTAID.Y ;  /* 0x00000000000879c3 */ /* 0x000e620000002600 */
[----:B------:R-:W-:Y:S01]  /*0040*/  ULDC UR5, c[0x0][0x21c] ;  /* 0x0000870000057ab9 */ /* 0x000fe20000000800 */
[----:B------:R-:W2:Y:S01]  /*0050*/  S2R R2, SR_CTAID.X ;  /* 0x0000000000027919 */ /* 0x000ea20000002500 */
[----:B------:R-:W-:-:S05]  /*0060*/  ULDC.64 UR6, c[0x0][0x208] ;  /* 0x0000820000067ab9 */ /* 0x000fca0000000a00 */
[----:B------:R-:W3:Y:S08]  /*0070*/  LDC.64 R12, c[0x0][0x230] ;  /* 0x00008c00ff0c7b82 */ /* 0x000ef00000000a00 */
[----:B------:R-:W4:Y:S08]  /*0080*/  S2UR UR9, SR_CTAID.Z ;  /* 0x00000000000979c3 */ /* 0x000f300000002700 */
[----:B------:R-:W4:Y:S01]  /*0090*/  LDC.64 R14, c[0x0][0x238] ;  /* 0x00008e00ff0e7b82 */ /* 0x000f220000000a00 */
[----:B-1----:R-:W-:Y:S01]  /*00a0*/  USHF.R.S32.HI UR10, URZ, 0x1f, UR8 ;  /* 0x0000001f3f0a7899 */ /* 0x002fe20008011408 */
[----:B0-----:R-:W-:-:S05]  /*00b0*/  SHF.R.S32.HI R3, RZ, 0x1f, R0 ;  /* 0x0000001fff037819 */ /* 0x001fca0000011400 */
[----:B---3--:R-:W-:Y:S01]  /*00c0*/  IMAD R4, R12, UR10, RZ ;  /* 0x0000000a0c047c24 */ /* 0x008fe2000f8e02ff */
[----:B------:R-:W0:Y:S01]  /*00d0*/  LDC.64 R20, c[0x0][0x250] ;  /* 0x00009400ff147b82 */ /* 0x000e220000000a00 */
[----:B------:R-:W-:Y:S01]  /*00e0*/  LEA.HI R44, R3, R0, RZ, 0x3 ;  /* 0x00000000032c7211 */ /* 0x000fe200078f18ff */
[----:B--2---:R-:W-:Y:S02]  /*00f0*/  IMAD.SHL.U32 R10, R2, 0x80, RZ ;  /* 0x00000080020a7824 */ /* 0x004fe400078e00ff */
[----:B------:R-:W-:Y:S01]  /*0100*/  IMAD R13, R13, UR8, R4 ;  /* 0x000000080d0d7c24 */ /* 0x000fe2000f8e0204 */
[----:B------:R-:W-:Y:S02]  /*0110*/  LOP3.LUT R5, R44, 0xfffffff8, RZ, 0xc0, !PT ;  /* 0xfffffff82c057812 */ /* 0x000fe400078ec0ff */
[----:B------:R-:W-:Y:S01]  /*0120*/  IADD3 R3, -R10, UR4, RZ ;  /* 0x000000040a037c10 */ /* 0x000fe2000fffe1ff */
[----:B----4-:R-:W-:Y:S01]  /*0130*/  USHF.R.S32.HI UR11, URZ, 0x1f, UR9 ;  /* 0x0000001f3f0b7899 */ /* 0x010fe20008011409 */
[----:B------:R-:W-:Y:S01]  /*0140*/  SHF.R.S32.HI R44, RZ, 0x3, R44 ;  /* 0x00000003ff2c7819 */ /* 0x000fe2000001142c */
[----:B------:R-:W-:Y:S01]  /*0150*/  IMAD.IADD R5, R0, 0x1, -R5 ;  /* 0x0000000100057824 */ /* 0x000fe200078e0a05 */
[----:B------:R-:W1:Y:S02]  /*0160*/  LDC.64 R42, c[0x0][0x258] ;  /* 0x00009600ff2a7b82 */ /* 0x000e640000000a00 */
[----:B------:R-:W-:-:S02]  /*0170*/  ISETP.GE.AND P1, PT, R44, R3, PT ;  /* 0x000000032c00720c */ /* 0x000fc40003f26270 */
[----:B------:R-:W-:Y:S01]  /*0180*/  SHF.L.U32 R8, R5, 0x3, RZ ;  /* 0x0000000305087819 */ /* 0x000fe200000006ff */
[----:B------:R-:W-:Y:S01]  /*0190*/  IMAD R4, R14, UR11, RZ ;  /* 0x0000000b0e047c24 */ /* 0x000fe2000f8e02ff */
[----:B------:R-:W-:Y:S02]  /*01a0*/  SHF.R.S32.HI R45, RZ, 0x1f, R44 ;  /* 0x0000001fff2d7819 */ /* 0x000fe4000001142c */
[C---:B------:R-:W-:Y:S01]  /*01b0*/  ISETP.LT.AND P4, PT, R8.reuse, UR5, !P1 ;  /* 0x0000000508007c0c */ /* 0x040fe2000cf81270 */
[----:B------:R-:W-:Y:S01]  /*01c0*/  IMAD R15, R15, UR9, R4 ;  /* 0x000000090f0f7c24 */ /* 0x000fe2000f8e0204 */
[--C-:B------:R-:W-:Y:S02]  /*01d0*/  SHF.R.S32.HI R9, RZ, 0x1f, R8.reuse ;  /* 0x0000001fff097819 */ /* 0x100fe40000011408 */
[----:B------:R-:W-:Y:S01]  /*01e0*/  ISETP.GE.AND P0, PT, R8, UR5, PT ;  /* 0x0000000508007c0c */ /* 0x000fe2000bf06270 */
[----:B0-----:R-:W-:Y:S02]  /*01f0*/  IMAD R16, R20, UR10, RZ ;  /* 0x0000000a14107c24 */ /* 0x001fe4000f8e02ff */
[----:B------:R-:W-:-:S04]  /*0200*/  IMAD.WIDE.U32 R6, R12, UR8, R8 ;  /* 0x000000080c067c25 */ /* 0x000fc8000f8e0008 */
[----:B------:R-:W-:Y:S02]  /*0210*/  IMAD.IADD R7, R7, 0x1, R13 ;  /* 0x0000000107077824 */ /* 0x000fe400078e020d */
[----:B------:R-:W0:Y:S01]  /*0220*/  @P4 LDC.64 R18, c[0x0][0x228] ;  /* 0x00008a00ff124b82 */ /* 0x000e220000000a00 */
[----:B------:R-:W-:-:S04]  /*0230*/  IMAD.WIDE R12, R2, 0x80, R44 ;  /* 0x00000080020c7825 */ /* 0x000fc800078e022c */
[----:B------:R-:W-:-:S03]  /*0240*/  IMAD.WIDE.U32 R30, R14, UR9, R6 ;  /* 0x000000090e1e7c25 */ /* 0x000fc6000f8e0006 */
[----:B------:R-:W2:Y:S01]  /*0250*/  @P4 LDC.64 R32, c[0x0][0x210] ;  /* 0x00008400ff204b82 */ /* 0x000ea20000000a00 */
[----:B------:R-:W-:Y:S02]  /*0260*/  IMAD.IADD R31, R31, 0x1, R15 ;  /* 0x000000011f1f7824 */ /* 0x000fe400078e020f */
[----:B------:R-:W-:-:S05]  /*0270*/  IMAD.WIDE.U32 R8, R20, UR8, R8 ;  /* 0x0000000814087c25 */ /* 0x000fca000f8e0008 */
[----:B------:R-:W3:Y:S01]  /*0280*/  @P4 LDC.64 R14, c[0x0][0x248] ;  /* 0x00009200ff0e4b82 */ /* 0x000ee20000000a00 */
[----:B0-----:R-:W-:-:S07]  /*0290*/  @P4 IMAD R4, R13, R18, RZ ;  /* 0x000000120d044224 */ /* 0x001fce00078e02ff */
[----:B------:R-:W0:Y:S01]  /*02a0*/  @P4 LDC.64 R26, c[0x0][0x240] ;  /* 0x00009000ff1a4b82 */ /* 0x000e220000000a00 */
[----:B------:R-:W-:-:S04]  /*02b0*/  @P4 IMAD.WIDE.U32 R6, R12, R18, R30 ;  /* 0x000000120c064225 */ /* 0x000fc800078e001e */
[----:B------:R-:W-:Y:S01]  /*02c0*/  @P4 IMAD R17, R12, R19, R4 ;  /* 0x000000130c114224 */ /* 0x000fe200078e0204 */
[----:B------:R-:W-:Y:S01]  /*02d0*/  IADD3 R4, R44, 0x20, RZ ;  /* 0x000000202c047810 */ /* 0x000fe20007ffe0ff */
[----:B------:R-:W-:Y:S01]  /*02e0*/  IMAD R19, R21, UR8, R16 ;  /* 0x0000000815137c24 */ /* 0x000fe2000f8e0210 */
[----:B--2---:R-:W-:Y:S01]  /*02f0*/  @P4 LEA R32, P2, R6, R32, 0x1 ;  /* 0x0000002006204211 */ /* 0x004fe200078408ff */
[----:B------:R-:W-:Y:S01]  /*0300*/  @P4 IMAD.IADD R7, R7, 0x1, R17 ;  /* 0x0000000107074824 */ /* 0x000fe200078e0211 */
[----:B------:R-:W-:Y:S01]  /*0310*/  ISETP.LT.AND P3, PT, R4, R3, !P0 ;  /* 0x000000030400720c */ /* 0x000fe20004761270 */
[----:B------:R-:W-:Y:S02]  /*0320*/  IMAD.MOV.U32 R16, RZ, RZ, R8 ;  /* 0x000000ffff107224 */ /* 0x000fe400078e0008 */
[----:B------:R-:W-:Y:S01]  /*0330*/  VIADD R8, R44, 0x60 ;  /* 0x000000602c087836 */ /* 0x000fe20000000000 */
[----:B------:R-:W-:Y:S01]  /*0340*/  @P4 LEA.HI.X R33, R6, R33, R7, 0x1, P2 ;  /* 0x0000002106214211 */ /* 0x000fe200010f0c07 */
[----:B-1----:R-:W-:Y:S01]  /*0350*/  IMAD R18, R42, UR11, RZ ;  /* 0x0000000b2a127c24 */ /* 0x002fe2000f8e02ff */
[----:B------:R-:W-:Y:S01]  /*0360*/  IADD3 R6, R44, 0x40, RZ ;  /* 0x000000402c067810 */ /* 0x000fe20007ffe0ff */
[----:B------:R-:W-:-:S02]  /*0370*/  IMAD.IADD R17, R9, 0x1, R19 ;  /* 0x0000000109117824 */ /* 0x000fc400078e0213 */
[----:B------:R-:W-:Y:S01]  /*0380*/  IMAD R7, R43, UR9, R18 ;  /* 0x000000092b077c24 */ /* 0x000fe2000f8e0212 */
[-C--:B------:R-:W-:Y:S01]  /*0390*/  ISETP.LT.AND P2, PT, R6, R3.reuse, !P0 ;  /* 0x000000030600720c */ /* 0x080fe20004741270 */
[----:B------:R-:W-:Y:S01]  /*03a0*/  IMAD.WIDE.U32 R42, R42, UR9, R16 ;  /* 0x000000092a2a7c25 */ /* 0x000fe2000f8e0010 */
[----:B------:R-:W-:Y:S01]  /*03b0*/  ISETP.LT.AND P0, PT, R8, R3, !P0 ;  /* 0x000000030800720c */ /* 0x000fe20004701270 */
[----:B------:R-:W1:Y:S01]  /*03c0*/  @P3 LDC.64 R24, c[0x0][0x228] ;  /* 0x00008a00ff183b82 */ /* 0x000e620000000a00 */
[C---:B------:R-:W-:Y:S01]  /*03d0*/  @P3 IADD3 R17, P6, R12.reuse, 0x20, RZ ;  /* 0x000000200c113810 */ /* 0x040fe20007fde0ff */
[----:B---3--:R-:W-:Y:S01]  /*03e0*/  @P4 IMAD R9, R13, R14, RZ ;  /* 0x0000000e0d094224 */ /* 0x008fe200078e02ff */
[----:B------:R-:W-:Y:S02]  /*03f0*/  @P3 IADD3 R16, P5, R12, 0x20, RZ ;  /* 0x000000200c103810 */ /* 0x000fe40007fbe0ff */
[----:B------:R-:W-:Y:S01]  /*0400*/  IADD3 R43, R43, R7, RZ ;  /* 0x000000072b2b7210 */ /* 0x000fe20007ffe0ff */
[----:B------:R-:W-:-:S02]  /*0410*/  @P3 IMAD.X R7, RZ, RZ, R13, P6 ;  /* 0x000000ffff073224 */ /* 0x000fc400030e060d */
[----:B------:R-:W2:Y:S01]  /*0420*/  @P3 LDC.64 R22, c[0x0][0x248] ;  /* 0x00009200ff163b82 */ /* 0x000ea20000000a00 */
[----:B------:R-:W-:Y:S01]  /*0430*/  @P3 IMAD.X R41, RZ, RZ, R13, P5 ;  /* 0x000000ffff293224 */ /* 0x000fe200028e060d */
[C---:B------:R-:W-:Y:S01]  /*0440*/  @P2 IADD3 R59, P6, R12.reuse, 0x40, RZ ;  /* 0x000000400c3b2810 */ /* 0x040fe20007fde0ff */
[C---:B------:R-:W-:Y:S01]  /*0450*/  @P4 IMAD R19, R12.reuse, R15, R9 ;  /* 0x0000000f0c134224 */ /* 0x040fe200078e0209 */
[C---:B------:R-:W-:Y:S01]  /*0460*/  @P2 IADD3 R54, P5, R12.reuse, 0x40, RZ ;  /* 0x000000400c362810 */ /* 0x040fe20007fbe0ff */
[C---:B------:R-:W-:Y:S01]  /*0470*/  @P4 IMAD.WIDE.U32 R14, R12.reuse, R14, R42 ;  /* 0x0000000e0c0e4225 */ /* 0x040fe200078e002a */
[----:B------:R-:W-:Y:S02]  /*0480*/  @P2 IADD3.X R35, RZ, R13, RZ, P6, !PT ;  /* 0x0000000dff232210 */ /* 0x000fe400037fe4ff */
[C---:B------:R-:W-:Y:S01]  /*0490*/  @P0 IADD3 R9, P6, R12.reuse, 0x60, RZ ;  /* 0x000000600c090810 */ /* 0x040fe20007fde0ff */
[----:B------:R-:W3:Y:S01]  /*04a0*/  @P3 LDC.64 R48, c[0x0][0x240] ;  /* 0x00009000ff303b82 */ /* 0x000ee20000000a00 */
[----:B------:R-:W-:Y:S01]  /*04b0*/  @P2 IMAD.X R57, RZ, RZ, R13, P5 ;  /* 0x000000ffff392224 */ /* 0x000fe200028e060d */
[----:B------:R-:W-:-:S02]  /*04c0*/  @P0 IADD3 R52, P5, R12, 0x60, RZ ;  /* 0x000000600c340810 */ /* 0x000fc40007fbe0ff */
[--C-:B------:R-:W-:Y:S01]  /*04d0*/  @P0 IMAD.X R55, RZ, RZ, R13.reuse, P6 ;  /* 0x000000ffff370224 */ /* 0x100fe200030e060d */
[----:B------:R-:W-:Y:S02]  /*04e0*/  @P4 IADD3 R12, R15, R19, RZ ;  /* 0x000000130f0c4210 */ /* 0x000fe40007ffe0ff */
[C---:B0-----:R-:W-:Y:S01]  /*04f0*/  @P4 LEA R26, P6, R14.reuse, R26, 0x1 ;  /* 0x0000001a0e1a4211 */ /* 0x041fe200078c08ff */
[----:B------:R-:W0:Y:S01]  /*0500*/  @P2 LDC.64 R36, c[0x0][0x228] ;  /* 0x00008a00ff242b82 */ /* 0x000e220000000a00 */
[----:B-1----:R-:W-:Y:S02]  /*0510*/  @P3 IMAD R18, R7, R24, RZ ;  /* 0x0000001807123224 */ /* 0x002fe400078e02ff */
[----:B------:R-:W-:Y:S01]  /*0520*/  @P0 IMAD.X R7, RZ, RZ, R13, P5 ;  /* 0x000000ffff070224 */ /* 0x000fe200028e060d */
[----:B------:R-:W-:Y:S01]  /*0530*/  @P4 LEA.HI.X R27, R14, R27, R12, 0x1, P6 ;  /* 0x0000001b0e1b4211 */ /* 0x000fe200030f0c0c */
[----:B------:R-:W-:Y:S01]  /*0540*/  @P3 IMAD.MOV.U32 R12, RZ, RZ, R30 ;  /* 0x000000ffff0c3224 */ /* 0x000fe200078e001e */
[----:B------:R-:W-:Y:S01]  /*0550*/  @P3 MOV R13, R31 ;  /* 0x0000001f000d3202 */ /* 0x000fe20000000f00 */
[----:B------:R-:W-:Y:S01]  /*0560*/  @P3 IMAD R39, R17, R25, R18 ;  /* 0x0000001911273224 */ /* 0x000fe200078e0212 */
[----:B------:R-:W1:Y:S01]  /*0570*/  @P2 LDC.64 R46, c[0x0][0x248] ;  /* 0x00009200ff2e2b82 */ /* 0x000e620000000a00 */
[----:B--2---:R-:W-:Y:S01]  /*0580*/  @P3 IMAD R41, R41, R22, RZ ;  /* 0x0000001629293224 */ /* 0x004fe200078e02ff */
[----:B------:R-:W-:Y:S01]  /*0590*/  CS2R R14, SRZ ;  /* 0x00000000000e7805 */ /* 0x000fe2000001ff00 */
[----:B------:R-:W-:Y:S01]  /*05a0*/  @P3 IMAD.WIDE.U32 R24, R17, R24, R12 ;  /* 0x0000001811183225 */ /* 0x000fe200078e000c */
[----:B------:R-:W-:-:S03]  /*05b0*/  CS2R R18, SRZ ;  /* 0x0000000000127805 */ /* 0x000fc6000001ff00 */
[----:B------:R-:W-:Y:S01]  /*05c0*/  @P3 IMAD.MOV.U32 R12, RZ, RZ, R42 ;  /* 0x000000ffff0c3224 */ /* 0x000fe200078e002a */
[----:B------:R-:W2:Y:S01]  /*05d0*/  @P3 LDC.64 R20, c[0x0][0x210] ;  /* 0x00008400ff143b82 */ /* 0x000ea20000000a00 */
[----:B------:R-:W-:Y:S02]  /*05e0*/  @P3 IMAD.MOV.U32 R13, RZ, RZ, R43 ;  /* 0x000000ffff0d3224 */ /* 0x000fe400078e002b */
[C---:B------:R-:W-:Y:S02]  /*05f0*/  @P3 IMAD R41, R16.reuse, R23, R41 ;  /* 0x0000001710293224 */ /* 0x040fe400078e0229 */
[----:B------:R-:W-:Y:S01]  /*0600*/  @P3 IMAD.WIDE.U32 R22, R16, R22, R12 ;  /* 0x0000001610163225 */ /* 0x000fe200078e000c */
[----:B------:R-:W-:Y:S02]  /*0610*/  CS2R R12, SRZ ;  /* 0x00000000000c7805 */ /* 0x000fe4000001ff00 */
[----:B------:R-:W-:Y:S01]  /*0620*/  CS2R R16, SRZ ;  /* 0x0000000000107805 */ /* 0x000fe2000001ff00 */
[----:B------:R-:W4:Y:S01]  /*0630*/  @P0 LDC.64 R28, c[0x0][0x228] ;  /* 0x00008a00ff1c0b82 */ /* 0x000f220000000a00 */
[----:B------:R-:W-:Y:S01]  /*0640*/  @P3 IMAD.IADD R41, R23, 0x1, R41 ;  /* 0x0000000117293824 */ /* 0x000fe200078e0229 */
[C---:B---3--:R-:W-:Y:S01]  /*0650*/  @P3 LEA R48, P5, R22.reuse, R48, 0x1 ;  /* 0x0000003016303211 */ /* 0x048fe200078a08ff */
[-C--:B0-----:R-:W-:Y:S01]  /*0660*/  @P2 IMAD R34, R35, R36.reuse, RZ ;  /* 0x0000002423222224 */ /* 0x081fe200078e02ff */
[----:B------:R-:W-:Y:S01]  /*0670*/  @P2 MOV R51, R31 ;  /* 0x0000001f00332202 */ /* 0x000fe20000000f00 */
[----:B------:R-:W-:Y:S01]  /*0680*/  @P2 IMAD.MOV.U32 R50, RZ, RZ, R30 ;  /* 0x000000ffff322224 */ /* 0x000fe200078e001e */
[----:B------:R-:W-:Y:S01]  /*0690*/  @P3 LEA.HI.X R49, R22, R49, R41, 0x1, P5 ;  /* 0x0000003116313211 */ /* 0x000fe200028f0c29 */
[----:B------:R0:W3:Y:S01]  /*06a0*/  @P4 LDG.E.128 R12, desc[UR6][R32.64] ;  /* 0x00000006200c4981 */ /* 0x0000e2000c1e1d00 */
[----:B------:R-:W4:Y:S01]  /*06b0*/  @P0 LDC.64 R40, c[0x0][0x248] ;  /* 0x00009200ff280b82 */ /* 0x000f220000000a00 */
[----:B------:R-:W-:Y:S01]  /*06c0*/  @P2 IMAD R53, R59, R37, R34 ;  /* 0x000000253b352224 */ /* 0x000fe200078e0222 */
[----:B------:R-:W-:Y:S01]  /*06d0*/  @P3 IADD3 R39, R25, R39, RZ ;  /* 0x0000002719273210 */ /* 0x000fe20007ffe0ff */
[----:B------:R-:W-:Y:S01]  /*06e0*/  @P2 IMAD.WIDE.U32 R50, R59, R36, R50 ;  /* 0x000000243b322225 */ /* 0x000fe200078e0032 */
[----:B------:R0:W3:Y:S01]  /*06f0*/  @P4 LDG.E.128 R16, desc[UR6][R26.64] ;  /* 0x000000061a104981 */ /* 0x0000e2000c1e1d00 */
[----:B------:R-:W-:-:S02]  /*0700*/  @P2 MOV R37, R43 ;  /* 0x0000002b00252202 */ /* 0x000fc40000000f00 */
[----:B------:R-:W-:Y:S01]  /*0710*/  CS2R R22, SRZ ;  /* 0x0000000000167805 */ /* 0x000fe2000001ff00 */
[----:B-1----:R-:W-:Y:S01]  /*0720*/  @P2 IMAD R57, R57, R46, RZ ;  /* 0x0000002e39392224 */ /* 0x002fe200078e02ff */
[----:B--2---:R-:W-:Y:S01]  /*0730*/  @P3 LEA R60, P4, R24, R20, 0x1 ;  /* 0x00000014183c3211 */ /* 0x004fe200078808ff */
[----:B------:R-:W-:Y:S01]  /*0740*/  @P2 IMAD.MOV.U32 R36, RZ, RZ, R42 ;  /* 0x000000ffff242224 */ /* 0x000fe200078e002a */
[----:B0-----:R-:W0:Y:S01]  /*0750*/  @P2 LDC.64 R32, c[0x0][0x210] ;  /* 0x00008400ff202b82 */ /* 0x001e220000000a00 */
[----:B------:R-:W-:Y:S01]  /*0760*/  @P2 IMAD R47, R54, R47, R57 ;  /* 0x0000002f362f2224 */ /* 0x000fe200078e0239 */
[----:B------:R-:W-:Y:S02]  /*0770*/  @P3 LEA.HI.X R61, R24, R21, R39, 0x1, P4 ;  /* 0x00000015183d3211 */ /* 0x000fe400020f0c27 */
[----:B------:R-:W-:Y:S02]  /*0780*/  CS2R R20, SRZ ;  /* 0x0000000000147805 */ /* 0x000fe4000001ff00 */
[----:B------:R-:W-:-:S02]  /*0790*/  CS2R R24, SRZ ;  /* 0x0000000000187805 */ /* 0x000fc4000001ff00 */
[----:B------:R-:W-:Y:S01]  /*07a0*/  CS2R R26, SRZ ;  /* 0x00000000001a7805 */ /* 0x000fe2000001ff00 */
[----:B----4-:R-:W-:Y:S01]  /*07b0*/  @P0 IMAD R56, R55, R28, RZ ;  /* 0x0000001c37380224 */ /* 0x010fe200078e02ff */
[----:B------:R-:W1:Y:S01]  /*07c0*/  @P0 LDC.64 R34, c[0x0][0x210] ;  /* 0x00008400ff220b82 */ /* 0x000e620000000a00 */
[----:B------:R-:W-:Y:S01]  /*07d0*/  @P2 IMAD.WIDE.U32 R54, R54, R46, R36 ;  /* 0x0000002e36362225 */ /* 0x000fe200078e0024 */
[----:B------:R-:W2:Y:S04]  /*07e0*/  @P3 LDG.E.128 R20, desc[UR6][R60.64] ;  /* 0x000000063c143981 */ /* 0x000ea8000c1e1d00 */
[----:B------:R4:W2:Y:S02]  /*07f0*/  @P3 LDG.E.128 R24, desc[UR6][R48.64] ;  /* 0x0000000630183981 */ /* 0x0008a4000c1e1d00 */
[----:B------:R-:W4:Y:S08]  /*0800*/  @P2 LDC.64 R38, c[0x0][0x240] ;  /* 0x00009000ff262b82 */ /* 0x000f300000000a00 */
[----:B------:R-:W4:Y:S01]  /*0810*/  @P0 LDC.64 R36, c[0x0][0x240] ;  /* 0x00009000ff240b82 */ /* 0x000f220000000a00 */
[----:B------:R-:W-:-:S02]  /*0820*/  @P0 IMAD R7, R7, R40, RZ ;  /* 0x0000002807070224 */ /* 0x000fc400078e02ff */
[C---:B------:R-:W-:Y:S02]  /*0830*/  @P0 IMAD R29, R9.reuse, R29, R56 ;  /* 0x0000001d091d0224 */ /* 0x040fe400078e0238 */
[----:B------:R-:W-:Y:S01]  /*0840*/  @P0 IMAD.WIDE.U32 R30, R9, R28, R30 ;  /* 0x0000001c091e0225 */ /* 0x000fe200078e001e */
[----:B0-----:R-:W-:-:S03]  /*0850*/  @P2 LEA R56, P3, R50, R32, 0x1 ;  /* 0x0000002032382211 */ /* 0x001fc600078608ff */
[----:B------:R-:W-:Y:S02]  /*0860*/  @P2 IMAD.IADD R53, R51, 0x1, R53 ;  /* 0x0000000133352824 */ /* 0x000fe400078e0235 */
[C---:B------:R-:W-:Y:S02]  /*0870*/  @P0 IMAD R7, R52.reuse, R41, R7 ;  /* 0x0000002934070224 */ /* 0x040fe400078e0207 */
[----:B------:R-:W-:Y:S01]  /*0880*/  @P0 IMAD.WIDE.U32 R42, R52, R40, R42 ;  /* 0x00000028342a0225 */ /* 0x000fe200078e002a */
[----:B-1----:R-:W-:-:S03]  /*0890*/  @P0 LEA R46, P4, R30, R34, 0x1 ;  /* 0x000000221e2e0211 */ /* 0x002fc600078808ff */
[----:B------:R-:W-:Y:S01]  /*08a0*/  @P0 IMAD.IADD R29, R31, 0x1, R29 ;  /* 0x000000011f1d0824 */ /* 0x000fe200078e021d */
[----:B------:R-:W-:Y:S02]  /*08b0*/  @P2 LEA.HI.X R57, R50, R33, R53, 0x1, P3 ;  /* 0x0000002132392211 */ /* 0x000fe400018f0c35 */
[----:B------:R-:W-:Y:S02]  /*08c0*/  @P2 IADD3 R9, R55, R47, RZ ;  /* 0x0000002f37092210 */ /* 0x000fe40007ffe0ff */
[----:B----4-:R-:W-:Y:S02]  /*08d0*/  @P2 LEA R48, P5, R54, R38, 0x1 ;  /* 0x0000002636302211 */ /* 0x010fe400078a08ff */
[----:B------:R-:W-:Y:S02]  /*08e0*/  @P0 IADD3 R7, R43, R7, RZ ;  /* 0x000000072b070210 */ /* 0x000fe40007ffe0ff */
[----:B------:R-:W-:Y:S02]  /*08f0*/  @P0 LEA R50, P3, R42, R36, 0x1 ;  /* 0x000000242a320211 */ /* 0x000fe400078608ff */
[----:B------:R-:W-:-:S02]  /*0900*/  @P0 LEA.HI.X R47, R30, R35, R29, 0x1, P4 ;  /* 0x000000231e2f0211 */ /* 0x000fc400020f0c1d */
[----:B------:R-:W-:Y:S02]  /*0910*/  CS2R R28, SRZ ;  /* 0x00000000001c7805 */ /* 0x000fe4000001ff00 */
[----:B------:R-:W-:Y:S02]  /*0920*/  CS2R R30, SRZ ;  /* 0x00000000001e7805 */ /* 0x000fe4000001ff00 */
[----:B------:R-:W-:Y:S02]  /*0930*/  CS2R R32, SRZ ;  /* 0x0000000000207805 */ /* 0x000fe4000001ff00 */
[----:B------:R-:W-:Y:S02]  /*0940*/  CS2R R34, SRZ ;  /* 0x0000000000227805 */ /* 0x000fe4000001ff00 */
[----:B------:R-:W-:Y:S02]  /*0950*/  @P2 LEA.HI.X R49, R54, R39, R9, 0x1, P5 ;  /* 0x0000002736312211 */ /* 0x000fe400028f0c09 */
[----:B------:R-:W-:-:S02]  /*0960*/  CS2R R38, SRZ ;  /* 0x0000000000267805 */ /* 0x000fc4000001ff00 */
[----:B------:R-:W-:Y:S02]  /*0970*/  @P0 LEA.HI.X R51, R42, R37, R7, 0x1, P3 ;  /* 0x000000252a330211 */ /* 0x000fe400018f0c07 */
[----:B------:R-:W-:Y:S02]  /*0980*/  CS2R R36, SRZ ;  /* 0x0000000000247805 */ /* 0x000fe4000001ff00 */
[----:B------:R-:W-:Y:S02]  /*0990*/  CS2R R40, SRZ ;  /* 0x0000000000287805 */ /* 0x000fe4000001ff00 */
[----:B------:R-:W-:Y:S01]  /*09a0*/  CS2R R42, SRZ ;  /* 0x00000000002a7805 */ /* 0x000fe2000001ff00 */
[----:B------:R-:W4:Y:S04]  /*09b0*/  @P2 LDG.E.128 R28, desc[UR6][R56.64] ;  /* 0x00000006381c2981 */ /* 0x000f28000c1e1d00 */
[----:B------:R0:W4:Y:S04]  /*09c0*/  @P2 LDG.E.128 R32, desc[UR6][R48.64] ;  /* 0x0000000630202981 */ /* 0x000128000c1e1d00 */
[----:B------:R1:W4:Y:S04]  /*09d0*/  @P0 LDG.E.128 R36, desc[UR6][R46.64] ;  /* 0x000000062e240981 */ /* 0x000328000c1e1d00 */
[----:B------:R3:W4:Y:S01]  /*09e0*/  @P0 LDG.E.128 R40, desc[UR6][R50.64] ;  /* 0x0000000632280981 */ /* 0x000722000c1e1d00 */
[----:B------:R-:W-:-:S04]  /*09f0*/  ISETP.GT.AND P0, PT, R0, 0x7f, PT ;  /* 0x0000007f0000780c */ /* 0x000fc80003f04270 */
[----:B------:R-:W-:-:S13]  /*0a00*/  ISETP.GE.OR P2, PT, R0, R3, P0 ;  /* 0x000000030000720c */ /* 0x000fda0000746670 */
[----:B------:R-:W1:Y:S08]  /*0a10*/  @!P2 LDC.64 R54, c[0x0][0x290] ;  /* 0x0000a400ff36ab82 */ /* 0x000e700000000a00 */
[----:B0-----:R-:W0:Y:S01]  /*0a20*/  @!P2 LDC.64 R48, c[0x0][0x298] ;  /* 0x0000a600ff30ab82 */ /* 0x001e220000000a00 */
[----:B------:R-:W-:Y:S02]  /*0a30*/  @!P2 SHF.R.S32.HI R7, RZ, 0x1f, R0 ;  /* 0x0000001fff07a819 */ /* 0x000fe40000011400 */
[----:B------:R-:W-:-:S05]  /*0a40*/  @!P2 IADD3 R52, P3, R10, R0, RZ ;  /* 0x000000000a34a210 */ /* 0x000fca0007f7e0ff */
[----:B-1----:R-:W1:Y:S01]  /*0a50*/  @!P2 LDC.64 R46, c[0x0][0x288] ;  /* 0x0000a200ff2eab82 */ /* 0x002e620000000a00 */
[----:B------:R-:W-:Y:S01]  /*0a60*/  @!P2 LEA.HI.X.SX32 R53, R10, R7, 0x1, P3 ;  /* 0x000000070a35a211 */ /* 0x000fe200018f0eff */
[C---:B------:R-:W-:Y:S02]  /*0a70*/  @!P2 IMAD R56, R54.reuse, UR10, RZ ;  /* 0x0000000a3638ac24 */ /* 0x040fe4000f8e02ff */
[----:B------:R-:W-:-:S04]  /*0a80*/  @!P2 IMAD.WIDE.U32 R52, R54, UR8, R52 ;  /* 0x000000083634ac25 */ /* 0x000fc8000f8e0034 */
[----:B------:R-:W-:Y:S02]  /*0a90*/  @!P2 IMAD R55, R55, UR8, R56 ;  /* 0x000000083737ac24 */ /* 0x000fe4000f8e0238 */
[C---:B0-----:R-:W-:Y:S02]  /*0aa0*/  @!P2 IMAD R54, R48.reuse, UR11, RZ ;  /* 0x0000000b3036ac24 */ /* 0x041fe4000f8e02ff */
[----:B------:R-:W-:Y:S02]  /*0ab0*/  @!P2 IMAD.IADD R53, R53, 0x1, R55 ;  /* 0x000000013535a824 */ /* 0x000fe400078e0237 */
[----:B------:R-:W-:Y:S02]  /*0ac0*/  @!P2 IMAD R55, R49, UR9, R54 ;  /* 0x000000093137ac24 */ /* 0x000fe4000f8e0236 */
[----:B------:R-:W-:-:S04]  /*0ad0*/  @!P2 IMAD.WIDE.U32 R48, R48, UR9, R52 ;  /* 0x000000093030ac25 */ /* 0x000fc8000f8e0034 */
[----:B------:R-:W-:Y:S01]  /*0ae0*/  @!P2 IMAD.IADD R53, R49, 0x1, R55 ;  /* 0x000000013135a824 */ /* 0x000fe200078e0237 */
[----:B-1----:R-:W-:-:S04]  /*0af0*/  @!P2 LEA R46, P3, R48, R46, 0x2 ;  /* 0x0000002e302ea211 */ /* 0x002fc800078610ff */
[----:B------:R-:W-:Y:S02]  /*0b00*/  @!P2 LEA.HI.X R47, R48, R47, R53, 0x2, P3 ;  /* 0x0000002f302fa211 */ /* 0x000fe400018f1435 */
[----:B---3--:R-:W-:Y:S02]  /*0b10*/  LOP3.LUT R50, R12, 0xffff0000, RZ, 0xc0, !PT ;  /* 0xffff00000c327812 */ /* 0x008fe400078ec0ff */
[----:B------:R-:W-:Y:S02]  /*0b20*/  LOP3.LUT R7, R16, 0xffff0000, RZ, 0xc0, !PT ;  /* 0xffff000010077812 */ /* 0x000fe400078ec0ff */
[----:B------:R-:W-:Y:S02]  /*0b30*/  SHF.L.U32 R51, R12, 0x10, RZ ;  /* 0x000000100c337819 */ /* 0x000fe400000006ff */
[----:B------:R-:W-:Y:S01]  /*0b40*/  SHF.L.U32 R16, R16, 0x10, RZ ;  /* 0x0000001010107819 */ /* 0x000fe200000006ff */
[----:B------:R-:W-:Y:S01]  /*0b50*/  FMUL.FTZ R50, R50, R7 ;  /* 0x0000000732327220 */ /* 0x000fe20000410000 */
[----:B------:R-:W-:-:S03]  /*0b60*/  LOP3.LUT R49, R18, 0xffff0000, RZ, 0xc0, !PT ;  /* 0xffff000012317812 */ /* 0x000fc600078ec0ff */
[----:B------:R-:W-:Y:S01]  /*0b70*/  FFMA.FTZ R56, R51, R16, R50 ;  /* 0x0000001033387223 */ /* 0x000fe20000010032 */
[----:B------:R-:W-:Y:S01]  /*0b80*/  IMAD.U32 R50, R18, 0x10000, RZ ;  /* 0x0001000012327824 */ /* 0x000fe200078e00ff */
[----:B------:R-:W-:Y:S01]  /*0b90*/  SHF.L.U32 R54, R17, 0x10, RZ ;  /* 0x0000001011367819 */ /* 0x000fe200000006ff */
[----:B------:R-:W-:Y:S01]  /*0ba0*/  IMAD.U32 R9, R13, 0x10000, RZ ;  /* 0x000100000d097824 */ /* 0x000fe200078e00ff */
[----:B--2---:R-:W-:Y:S02]  /*0bb0*/  LOP3.LUT R18, R20, 0xffff0000, RZ, 0xc0, !PT ;  /* 0xffff000014127812 */ /* 0x004fe400078ec0ff */
[----:B------:R-:W-:Y:S02]  /*0bc0*/  LOP3.LUT R51, R24, 0xffff0000, RZ, 0xc0, !PT ;  /* 0xffff000018337812 */ /* 0x000fe400078ec0ff */
[----:B------:R-:W-:Y:S01]  /*0bd0*/  SHF.L.U32 R20, R20, 0x10, RZ ;  /* 0x0000001014147819 */ /* 0x000fe200000006ff */
[----:B------:R-:W-:Y:S01]  /*0be0*/  FFMA.FTZ R54, R9, R54, R56 ;  /* 0x0000003609367223 */ /* 0x000fe20000010038 */
[----:B------:R-:W-:Y:S01]  /*0bf0*/  LOP3.LUT R13, R13, 0xffff0000, RZ, 0xc0, !PT ;  /* 0xffff00000d0d7812 */ /* 0x000fe200078ec0ff */
[----:B------:R-:W-:Y:S01]  /*0c00*/  FMUL.FTZ R53, R18, R51 ;  /* 0x0000003312357220 */ /* 0x000fe20000410000 */
[----:B------:R-:W-:Y:S01]  /*0c10*/  LOP3.LUT R52, R17, 0xffff0000, RZ, 0xc0, !PT ;  /* 0xffff000011347812 */ /* 0x000fe200078ec0ff */
[----:B------:R-:W-:Y:S01]  /*0c20*/  IMAD.U32 R51, R24, 0x10000, RZ ;  /* 0x0001000018337824 */ /* 0x000fe200078e00ff */
[----:B------:R-:W-:Y:S01]  /*0c30*/  SHF.L.U32 R9, R21, 0x10, RZ ;  /* 0x0000001015097819 */ /* 0x000fe200000006ff */
[----:B------:R-:W-:-:S02]  /*0c40*/  IMAD.U32 R18, R25, 0x10000, RZ ;  /* 0x0001000019127824 */ /* 0x000fc400078e00ff */
[----:B------:R-:W-:Y:S01]  /*0c50*/  FFMA.FTZ R24, R20, R51, R53 ;  /* 0x0000003314187223 */ /* 0x000fe20000010035 */
[C---:B------:R-:W-:Y:S02]  /*0c60*/  IMAD.U32 R7, R14.reuse, 0x10000, RZ ;  /* 0x000100000e077824 */ /* 0x040fe400078e00ff */
[----:B------:R-:W-:Y:S01]  /*0c70*/  FFMA.FTZ R52, R13, R52, R54 ;  /* 0x000000340d347223 */ /* 0x000fe20000010036 */
[----:B------:R-:W-:Y:S01]  /*0c80*/  LOP3.LUT R14, R14, 0xffff0000, RZ, 0xc0, !PT ;  /* 0xffff00000e0e7812 */ /* 0x000fe200078ec0ff */
[----:B------:R-:W-:Y:S02]  /*0c90*/  FFMA.FTZ R24, R9, R18, R24 ;  /* 0x0000001209187223 */ /* 0x000fe40000010018 */
[----:B------:R-:W-:Y:S01]  /*0ca0*/  FFMA.FTZ R9, R7, R50, R52 ;  /* 0x0000003207097223 */ /* 0x000fe20000010034 */
[----:B------:R-:W-:Y:S02]  /*0cb0*/  LOP3.LUT R21, R21, 0xffff0000, RZ, 0xc0, !PT ;  /* 0xffff000015157812 */ /* 0x000fe400078ec0ff */
[----:B------:R-:W-:Y:S01]  /*0cc0*/  LOP3.LUT R20, R25, 0xffff0000, RZ, 0xc0, !PT ;  /* 0xffff000019147812 */ /* 0x000fe200078ec0ff */
[----:B------:R-:W-:Y:S01]  /*0cd0*/  FFMA.FTZ R49, R14, R49, R9 ;  /* 0x000000310e317223 */ /* 0x000fe20000010009 */
[----:B------:R-:W-:-:S02]  /*0ce0*/  SHF.L.U32 R12, R15, 0x10, RZ ;  /* 0x000000100f0c7819 */ /* 0x000fc400000006ff */
[----:B------:R-:W-:Y:S01]  /*0cf0*/  SHF.L.U32 R17, R19, 0x10, RZ ;  /* 0x0000001013117819 */ /* 0x000fe200000006ff */
[----:B------:R-:W-:Y:S01]  /*0d00*/  IMAD.U32 R18, R26, 0x10000, RZ ;  /* 0x000100001a127824 */ /* 0x000fe200078e00ff */
[----:B------:R-:W-:Y:S01]  /*0d10*/  SHF.L.U32 R7, R22, 0x10, RZ ;  /* 0x0000001016077819 */ /* 0x000fe200000006ff */
[----:B------:R-:W-:Y:S01]  /*0d20*/  FFMA.FTZ R20, R21, R20, R24 ;  /* 0x0000001415147223 */ /* 0x000fe20000010018 */
[----:B------:R-:W-:Y:S01]  /*0d30*/  LOP3.LUT R15, R15, 0xffff0000, RZ, 0xc0, !PT ;  /* 0xffff00000f0f7812 */ /* 0x000fe200078ec0ff */
[----:B------:R-:W-:Y:S01]  /*0d40*/  FFMA.FTZ R12, R12, R17, R49 ;  /* 0x000000110c0c7223 */ /* 0x000fe20000010031 */
[----:B------:R-:W-:Y:S01]  /*0d50*/  LOP3.LUT R16, R19, 0xffff0000, RZ, 0xc0, !PT ;  /* 0xffff000013107812 */ /* 0x000fe200078ec0ff */
[----:B------:R-:W-:Y:S01]  /*0d60*/  FFMA.FTZ R13, R7, R18, R20 ;  /* 0x00000012070d7223 */ /* 0x000fe20000010014 */
[----:B------:R-:W-:Y:S02]  /*0d70*/  LOP3.LUT R22, R22, 0xffff0000, RZ, 0xc0, !PT ;  /* 0xffff000016167812 */ /* 0x000fe400078ec0ff */
[----:B------:R-:W-:Y:S01]  /*0d80*/  LOP3.LUT R9, R26, 0xffff0000, RZ, 0xc0, !PT ;  /* 0xffff00001a097812 */ /* 0x000fe200078ec0ff */
[----:B------:R-:W-:Y:S01]  /*0d90*/  FFMA.FTZ R15, R15, R16, R12 ;  /* 0x000000100f0f7223 */ /* 0x000fe2000001000c */
[C---:B------:R-:W-:Y:S01]  /*0da0*/  IMAD.U32 R7, R27.reuse, 0x10000, RZ ;  /* 0x000100001b077824 */ /* 0x040fe200078e00ff */
[----:B------:R-:W-:-:S02]  /*0db0*/  LOP3.LUT R12, R27, 0xffff0000, RZ, 0xc0, !PT ;  /* 0xffff00001b0c7812 */ /* 0x000fc400078ec0ff */
[----:B------:R-:W-:Y:S01]  /*0dc0*/  FFMA.FTZ R9, R22, R9, R13 ;  /* 0x0000000916097223 */ /* 0x000fe2000001000d */
[C---:B----4-:R-:W-:Y:S02]  /*0dd0*/  SHF.L.U32 R17, R28.reuse, 0x10, RZ ;  /* 0x000000101c117819 */ /* 0x050fe400000006ff */
[----:B------:R-:W-:Y:S02]  /*0de0*/  LOP3.LUT R28, R28, 0xffff0000, RZ, 0xc0, !PT ;  /* 0xffff00001c1c7812 */ /* 0x000fe400078ec0ff */
[C---:B------:R-:W-:Y:S02]  /*0df0*/  LOP3.LUT R25, R32.reuse, 0xffff0000, RZ, 0xc0, !PT ;  /* 0xffff000020197812 */ /* 0x040fe400078ec0ff */
[----:B------:R-:W-:Y:S02]  /*0e00*/  SHF.L.U32 R22, R32, 0x10, RZ ;  /* 0x0000001020167819 */ /* 0x000fe400000006ff */
[----:B------:R-:W-:Y:S01]  /*0e10*/  LOP3.LUT R20, R36, 0xffff0000, RZ, 0xc0, !PT ;  /* 0xffff000024147812 */ /* 0x000fe200078ec0ff */
[----:B------:R-:W-:Y:S01]  /*0e20*/  FMUL.FTZ R28, R28, R25 ;  /* 0x000000191c1c7220 */ /* 0x000fe20000410000 */
[C---:B------:R-:W-:Y:S01]  /*0e30*/  LOP3.LUT R27, R40.reuse, 0xffff0000, RZ, 0xc0, !PT ;  /* 0xffff0000281b7812 */ /* 0x040fe200078ec0ff */
[----:B------:R-:W-:Y:S01]  /*0e40*/  IMAD.U32 R25, R40, 0x10000, RZ ;  /* 0x0001000028197824 */ /* 0x000fe200078e00ff */
[----:B------:R-:W-:Y:S01]  /*0e50*/  SHF.L.U32 R36, R36, 0x10, RZ ;  /* 0x0000001024247819 */ /* 0x000fe200000006ff */
[----:B------:R-:W-:-:S02]  /*0e60*/  IMAD.U32 R21, R29, 0x10000, RZ ;  /* 0x000100001d157824 */ /* 0x000fc400078e00ff */
[----:B------:R-:W-:Y:S01]  /*0e70*/  FMUL.FTZ R27, R20, R27 ;  /* 0x0000001b141b7220 */ /* 0x000fe20000410000 */
[----:B------:R-:W-:Y:S02]  /*0e80*/  IMAD.U32 R24, R33, 0x10000, RZ ;  /* 0x0001000021187824 */ /* 0x000fe400078e00ff */
[----:B------:R-:W-:Y:S01]  /*0e90*/  FFMA.FTZ R22, R17, R22, R28 ;  /* 0x0000001611167223 */ /* 0x000fe2000001001c */
        /* <DEDUP_REMOVED lines=8> */
[----:B------:R-:W-:Y:S01]  /*0f20*/  LOP3.LUT R37, R37, 0xffff0000, RZ, 0xc0, !PT ;  /* 0xffff000025257812 */ /* 0x000fe200078ec0ff */
[----:B------:R-:W-:Y:S01]  /*0f30*/  FFMA.FTZ R36, R17, R20, R36 ;  /* 0x0000001411247223 */ /* 0x000fe20000010024 */
        /* <DEDUP_REMOVED lines=13> */
[----:B------:R-:W-:-:S02]  /*1010*/  IMAD.U32 R7, R31, 0x10000, RZ ;  /* 0x000100001f077824 */ /* 0x000fc400078e00ff */
[----:B------:R-:W-:Y:S01]  /*1020*/  FFMA.FTZ R30, R30, R13, R9 ;  /* 0x0000000d1e1e7223 */ /* 0x000fe20000010009 */
[----:B------:R-:W-:Y:S01]  /*1030*/  IMAD.U32 R18, R35, 0x10000, RZ ;  /* 0x0001000023127824 */ /* 0x000fe200078e00ff */
[----:B------:R-:W-:Y:S01]  /*1040*/  SHF.L.U32 R9, R39, 0x10, RZ ;  /* 0x0000001027097819 */ /* 0x000fe200000006ff */
[----:B------:R-:W-:Y:S02]  /*1050*/  IMAD.U32 R20, R43, 0x10000, RZ ;  /* 0x000100002b147824 */ /* 0x000fe400078e00ff */
[----:B------:R-:W-:Y:S01]  /*1060*/  FFMA.FTZ R38, R38, R21, R17 ;  /* 0x0000001526267223 */ /* 0x000fe20000010011 */
[----:B------:R-:W-:Y:S01]  /*1070*/  LOP3.LUT R23, R23, 0xffff0000, RZ, 0xc0, !PT ;  /* 0xffff000017177812 */ /* 0x000fe200078ec0ff */
[----:B------:R-:W-:Y:S01]  /*1080*/  FFMA.FTZ R30, R7, R18, R30 ;  /* 0x00000012071e7223 */ /* 0x000fe2000001001e */
[----:B------:R-:W-:Y:S02]  /*1090*/  LOP3.LUT R31, R31, 0xffff0000, RZ, 0xc0, !PT ;  /* 0xffff00001f1f7812 */ /* 0x000fe400078ec0ff */
[----:B------:R-:W-:Y:S01]  /*10a0*/  LOP3.LUT R16, R35, 0xffff0000, RZ, 0xc0, !PT ;  /* 0xffff000023107812 */ /* 0x000fe200078ec0ff */
[----:B------:R-:W-:Y:S01]  /*10b0*/  FFMA.FTZ R20, R9, R20, R38 ;  /* 0x0000001409147223 */ /* 0x000fe20000010026 */
[----:B------:R-:W-:-:S02]  /*10c0*/  LOP3.LUT R39, R39, 0xffff0000, RZ, 0xc0, !PT ;  /* 0xffff000027277812 */ /* 0x000fc400078ec0ff */
[----:B------:R-:W-:Y:S01]  /*10d0*/  LOP3.LUT R18, R43, 0xffff0000, RZ, 0xc0, !PT ;  /* 0xffff00002b127812 */ /* 0x000fe200078ec0ff */
[----:B------:R-:W-:Y:S01]  /*10e0*/  FFMA.FTZ R14, R23, R12, R14 ;  /* 0x0000000c170e7223 */ /* 0x000fe2000001000e */
[----:B------:R-:W-:-:S03]  /*10f0*/  FFMA.FTZ R30, R31, R16, R30 ;  /* 0x000000101f1e7223 */ /* 0x000fc6000001001e */
[----:B------:R-:W-:Y:S01]  /*1100*/  FFMA.FTZ R20, R39, R18, R20 ;  /* 0x0000001227147223 */ /* 0x000fe20000010014 */
[----:B------:R-:W0:Y:S04]  /*1110*/  SHFL.BFLY PT, R7, R14, 0x4, 0x1f ;  /* 0x0c801f000e077f89 */ /* 0x000e2800000e0000 */
[----:B------:R-:W1:Y:S04]  /*1120*/  SHFL.BFLY PT, R13, R30, 0x4, 0x1f ;  /* 0x0c801f001e0d7f89 */ /* 0x000e6800000e0000 */
[----:B------:R-:W2:Y:S04]  /*1130*/  SHFL.BFLY PT, R12, R15, 0x4, 0x1f ;  /* 0x0c801f000f0c7f89 */ /* 0x000ea800000e0000 */
[----:B------:R-:W3:Y:S01]  /*1140*/  SHFL.BFLY PT, R17, R20, 0x4, 0x1f ;  /* 0x0c801f0014117f89 */ /* 0x000ee200000e0000 */
[----:B0-----:R-:W-:Y:S01]  /*1150*/  FADD.FTZ R9, R14, R7 ;  /* 0x000000070e097221 */ /* 0x001fe20000010000 */
[----:B-1----:R-:W-:Y:S01]  /*1160*/  FADD.FTZ R13, R30, R13 ;  /* 0x0000000d1e0d7221 */ /* 0x002fe20000010000 */
[----:B--2---:R-:W-:Y:S01]  /*1170*/  FADD.FTZ R12, R15, R12 ;  /* 0x0000000c0f0c7221 */ /* 0x004fe20000010000 */
[----:B---3--:R-:W-:-:S02]  /*1180*/  FADD.FTZ R22, R20, R17 ;  /* 0x0000001114167221 */ /* 0x008fc40000010000 */
[----:B------:R-:W0:Y:S04]  /*1190*/  SHFL.BFLY PT, R16, R9, 0x2, 0x1f ;  /* 0x0c401f0009107f89 */ /* 0x000e2800000e0000 */
[----:B------:R-:W1:Y:S04]  /*11a0*/  SHFL.BFLY PT, R18, R13, 0x2, 0x1f ;  /* 0x0c401f000d127f89 */ /* 0x000e6800000e0000 */
[----:B------:R-:W2:Y:S04]  /*11b0*/  SHFL.BFLY PT, R7, R12, 0x2, 0x1f ;  /* 0x0c401f000c077f89 */ /* 0x000ea800000e0000 */
[----:B------:R-:W3:Y:S01]  /*11c0*/  SHFL.BFLY PT, R15, R22, 0x2, 0x1f ;  /* 0x0c401f00160f7f89 */ /* 0x000ee200000e0000 */
[----:B------:R-:W-:-:S06]  /*11d0*/  IMAD.MOV.U32 R19, RZ, RZ, 0x7f800000 ;  /* 0x7f800000ff137424 */ /* 0x000fcc00078e00ff */
[----:B------:R4:W5:Y:S01]  /*11e0*/  @!P2 LDG.E R19, desc[UR6][R46.64] ;  /* 0x000000062e13a981 */ /* 0x000962000c1e1900 */
[----:B0-----:R-:W-:Y:S01]  /*11f0*/  FADD.FTZ R17, R9, R16 ;  /* 0x0000001009117221 */ /* 0x001fe20000010000 */
[----:B-1----:R-:W-:Y:S01]  /*1200*/  FADD.FTZ R20, R13, R18 ;  /* 0x000000120d147221 */ /* 0x002fe20000010000 */
[----:B--2---:R-:W-:Y:S01]  /*1210*/  FADD.FTZ R7, R12, R7 ;  /* 0x000000070c077221 */ /* 0x004fe20000010000 */
[----:B---3--:R-:W-:Y:S02]  /*1220*/  FADD.FTZ R23, R22, R15 ;  /* 0x0000000f16177221 */ /* 0x008fe40000010000 */
[----:B------:R-:W0:Y:S01]  /*1230*/  SHFL.BFLY PT, R18, R17, 0x1, 0x1f ;  /* 0x0c201f0011127f89 */ /* 0x000e2200000e0000 */
[----:B------:R-:W1:Y:S03]  /*1240*/  LDC.64 R14, c[0x0][0x2d0] ;  /* 0x0000b400ff0e7b82 */ /* 0x000e660000000a00 */
[----:B------:R-:W2:Y:S04]  /*1250*/  SHFL.BFLY PT, R21, R20, 0x1, 0x1f ;  /* 0x0c201f0014157f89 */ /* 0x000ea800000e0000 */
[----:B------:R-:W3:Y:S01]  /*1260*/  SHFL.BFLY PT, R16, R7, 0x1, 0x1f ;  /* 0x0c201f0007107f89 */ /* 0x000ee200000e0000 */
[----:B------:R-:W1:Y:S03]  /*1270*/  LDC.64 R12, c[0x0][0x2d8] ;  /* 0x0000b600ff0c7b82 */ /* 0x000e660000000a00 */
[----:B------:R-:W4:Y:S01]  /*1280*/  SHFL.BFLY PT, R24, R23, 0x1, 0x1f ;  /* 0x0c201f0017187f89 */ /* 0x000f2200000e0000 */
[----:B------:R-:W-:Y:S01]  /*1290*/  ISETP.NE.AND P2, PT, R5, RZ, PT ;  /* 0x000000ff0500720c */ /* 0x000fe20003f45270 */
[----:B------:R-:W-:Y:S01]  /*12a0*/  BSSY B0, `(.L_x_1674) ;  /* 0x0000022000007945 */ /* 0x000fe20003800000 */
[----:B0-----:R-:W-:Y:S01]  /*12b0*/  FADD.FTZ R26, R17, R18 ;  /* 0x00000012111a7221 */ /* 0x001fe20000010000 */
[----:B------:R-:W-:-:S02]  /*12c0*/  IMAD.SHL.U32 R18, R2, 0x2000, RZ ;  /* 0x0000200002127824 */ /* 0x000fc400078e00ff */
[----:B--2---:R-:W-:Y:S01]  /*12d0*/  FADD.FTZ R27, R20, R21 ;  /* 0x00000015141b7221 */ /* 0x004fe20000010000 */
[----:B------:R-:W-:Y:S01]  /*12e0*/  SHF.L.U32 R21, R0, 0x2, RZ ;  /* 0x0000000200157819 */ /* 0x000fe200000006ff */
[----:B---3--:R-:W-:Y:S01]  /*12f0*/  FADD.FTZ R9, R7, R16 ;  /* 0x0000001007097221 */ /* 0x008fe20000010000 */
[----:B----4-:R-:W-:-:S05]  /*1300*/  FADD.FTZ R28, R23, R24 ;  /* 0x00000018171c7221 */ /* 0x010fca0000010000 */
[----:B------:R-:W-:Y:S05]  /*1310*/  @P2 BRA `(.L_x_1675) ;  /* 0x0000000000682947 */ /* 0x000fea0003800000 */
[----:B------:R-:W0:Y:S01]  /*1320*/  LDC.64 R22, c[0x0][0x278] ;  /* 0x00009e00ff167b82 */ /* 0x000e220000000a00 */
[----:B------:R-:W-:Y:S01]  /*1330*/  SHF.R.S32.HI R11, RZ, 0x1f, R10 ;  /* 0x0000001fff0b7819 */ /* 0x000fe2000001140a */
[----:B------:R-:W-:Y:S01]  /*1340*/  ULDC.64 UR12, c[0x0][0x260] ;  /* 0x00009800000c7ab9 */ /* 0x000fe20000000a00 */
[-C--:B------:R-:W-:Y:S02]  /*1350*/  ISETP.GE.AND P4, PT, R4, R3.reuse, PT ;  /* 0x000000030400720c */ /* 0x080fe40003f86270 */
[----:B------:R-:W-:-:S03]  /*1360*/  ISETP.GE.AND P3, PT, R6, R3, PT ;  /* 0x000000030600720c */ /* 0x000fc60003f66270 */
[----:B------:R-:W2:Y:S01]  /*1370*/  LDC.64 R24, c[0x0][0x280] ;  /* 0x0000a000ff187b82 */ /* 0x000ea20000000a00 */
[C---:B0-----:R-:W-:Y:S02]  /*1380*/  IMAD R20, R22.reuse, UR10, RZ ;  /* 0x0000000a16147c24 */ /* 0x041fe4000f8e02ff */
[----:B------:R-:W-:-:S04]  /*1390*/  IMAD.WIDE.U32 R16, R22, UR8, R10 ;  /* 0x0000000816107c25 */ /* 0x000fc8000f8e000a */
[----:B------:R-:W-:Y:S02]  /*13a0*/  IMAD R5, R23, UR8, R20 ;  /* 0x0000000817057c24 */ /* 0x000fe4000f8e0214 */
[----:B--2---:R-:W-:-:S03]  /*13b0*/  IMAD R20, R24, UR11, RZ ;  /* 0x0000000b18147c24 */ /* 0x004fc6000f8e02ff */
[----:B------:R-:W-:Y:S01]  /*13c0*/  IADD3 R17, R17, R5, RZ ;  /* 0x0000000511117210 */ /* 0x000fe20007ffe0ff */
[----:B------:R-:W-:Y:S02]  /*13d0*/  IMAD R7, R25, UR9, R20 ;  /* 0x0000000919077c24 */ /* 0x000fe4000f8e0214 */
[----:B------:R-:W-:-:S03]  /*13e0*/  IMAD.WIDE.U32 R16, R24, UR9, R16 ;  /* 0x0000000918107c25 */ /* 0x000fc6000f8e0010 */
[----:B------:R-:W-:-:S04]  /*13f0*/  IADD3 R5, P2, R44, R16, RZ ;  /* 0x000000102c057210 */ /* 0x000fc80007f5e0ff */
[----:B------:R-:W-:Y:S02]  /*1400*/  IADD3.X R44, R45, R17, R7, P2, !PT ;  /* 0x000000112d2c7210 */ /* 0x000fe400017fe407 */
[C---:B------:R-:W-:Y:S02]  /*1410*/  LEA R16, P5, R5.reuse, UR12, 0x2 ;  /* 0x0000000c05107c11 */ /* 0x040fe4000f8a10ff */
[----:B------:R-:W-:Y:S02]  /*1420*/  ISETP.GE.AND P2, PT, R8, R3, PT ;  /* 0x000000030800720c */ /* 0x000fe40003f46270 */
[----:B------:R-:W-:Y:S02]  /*1430*/  LEA.HI.X R17, R5, UR13, R44, 0x2, P5 ;  /* 0x0000000d05117c11 */ /* 0x000fe4000a8f142c */
[----:B------:R-:W-:Y:S02]  /*1440*/  FSEL R3, R9, RZ, !P1 ;  /* 0x000000ff09037208 */ /* 0x000fe40004800000 */
[----:B------:R-:W-:-:S02]  /*1450*/  FSEL R5, R26, RZ, !P4 ;  /* 0x000000ff1a057208 */ /* 0x000fc40006000000 */
[----:B------:R-:W-:Y:S01]  /*1460*/  FSEL R7, R27, RZ, !P3 ;  /* 0x000000ff1b077208 */ /* 0x000fe20005800000 */
[----:B------:R0:W-:Y:S01]  /*1470*/  STG.E desc[UR6][R16.64], R3 ;  /* 0x0000000310007986 */ /* 0x0001e2000c101906 */
[----:B------:R-:W-:-:S03]  /*1480*/  FSEL R9, R28, RZ, !P2 ;  /* 0x000000ff1c097208 */ /* 0x000fc60005000000 */
[----:B------:R0:W-:Y:S04]  /*1490*/  STG.E desc[UR6][R16.64+0x80], R5 ;  /* 0x0000800510007986 */ /* 0x0001e8000c101906 */
[----:B------:R0:W-:Y:S04]  /*14a0*/  STG.E desc[UR6][R16.64+0x100], R7 ;  /* 0x0001000710007986 */ /* 0x0001e8000c101906 */
[----:B------:R0:W-:Y:S02]  /*14b0*/  STG.E desc[UR6][R16.64+0x180], R9 ;  /* 0x0001800910007986 */ /* 0x0001e4000c101906 */
.L_x_1675:
[----:B------:R-:W-:Y:S05]  /*14c0*/  BSYNC B0 ;  /* 0x0000000000007941 */ /* 0x000fea0003800000 */
.L_x_1674:
[----:B------:R-:W-:Y:S01]  /*14d0*/  UIADD3 UR4, UR4, 0x7f, URZ ;  /* 0x0000007f04047890 */ /* 0x000fe2000fffe03f */
[----:B0-----:R-:W-:Y:S01]  /*14e0*/  SHF.R.S32.HI R3, RZ, 0x1f, R21 ;  /* 0x0000001fff037819 */ /* 0x001fe20000011415 */
[----:B-1----:R-:W-:Y:S01]  /*14f0*/  IMAD R6, R14, UR10, RZ ;  /* 0x0000000a0e067c24 */ /* 0x002fe2000f8e02ff */
[C---:B------:R-:W-:Y:S01]  /*1500*/  IADD3 R4, P1, R18.reuse, R21, RZ ;  /* 0x0000001512047210 */ /* 0x040fe20007f3e0ff */
[----:B------:R-:W-:Y:S01]  /*1510*/  USHF.R.S32.HI UR5, URZ, 0x1f, UR4 ;  /* 0x0000001f3f057899 */ /* 0x000fe20008011404 */
[----:B------:R-:W-:Y:S02]  /*1520*/  BSSY B0, `(.L_x_1676) ;  /* 0x0000022000007945 */ /* 0x000fe40003800000 */
[----:B------:R-:W-:Y:S01]  /*1530*/  LEA.HI.X.SX32 R5, R18, R3, 0x1, P1 ;  /* 0x0000000312057211 */ /* 0x000fe200008f0eff */
[----:B------:R-:W-:Y:S01]  /*1540*/  ULEA.HI UR5, UR5, UR4, URZ, 0x7 ;  /* 0x0000000405057291 */ /* 0x000fe2000f8f383f */
[----:B------:R-:W-:-:S03]  /*1550*/  IMAD R3, R15, UR8, R6 ;  /* 0x000000080f037c24 */ /* 0x000fc6000f8e0206 */
[----:B------:R-:W-:Y:S01]  /*1560*/  ULOP3.LUT UR5, UR5, 0xffffff80, URZ, 0xc0, !UPT ;  /* 0xffffff8005057892 */ /* 0x000fe2000f8ec03f */
[----:B------:R-:W-:-:S04]  /*1570*/  IMAD.WIDE.U32 R14, R14, UR8, R4 ;  /* 0x000000080e0e7c25 */ /* 0x000fc8000f8e0004 */
[----:B------:R-:W-:Y:S01]  /*1580*/  IMAD.IADD R15, R15, 0x1, R3 ;  /* 0x000000010f0f7824 */ /* 0x000fe200078e0203 */
[----:B------:R-:W-:Y:S01]  /*1590*/  IADD3 R3, -R10, UR5, RZ ;  /* 0x000000050a037c10 */ /* 0x000fe2000fffe1ff */
[----:B------:R-:W-:-:S03]  /*15a0*/  IMAD R4, R12, UR11, RZ ;  /* 0x0000000b0c047c24 */ /* 0x000fc6000f8e02ff */
[----:B------:R-:W-:Y:S01]  /*15b0*/  ISETP.GE.OR P0, PT, R0, R3, P0 ;  /* 0x000000030000720c */ /* 0x000fe20000706670 */
[----:B------:R-:W-:Y:S02]  /*15c0*/  IMAD R9, R13, UR9, R4 ;  /* 0x000000090d097c24 */ /* 0x000fe4000f8e0204 */
[----:B------:R-:W-:-:S05]  /*15d0*/  IMAD.WIDE.U32 R12, R12, UR9, R14 ;  /* 0x000000090c0c7c25 */ /* 0x000fca000f8e000e */
[----:B------:R-:W-:-:S05]  /*15e0*/  IADD3 R9, R13, R9, RZ ;  /* 0x000000090d097210 */ /* 0x000fca0007ffe0ff */
[----:B------:R-:W-:Y:S05]  /*15f0*/  @P0 BRA `(.L_x_1677) ;  /* 0x0000000000500947 */ /* 0x000fea0003800000 */
[----:B------:R-:W0:Y:S01]  /*1600*/  LDC.64 R14, c[0x0][0x2a8] ;  /* 0x0000aa00ff0e7b82 */ /* 0x000e220000000a00 */
[----:B------:R-:W-:Y:S01]  /*1610*/  SHF.R.S32.HI R3, RZ, 0x1f, R0 ;  /* 0x0000001fff037819 */ /* 0x000fe20000011400 */
[----:B------:R-:W-:Y:S01]  /*1620*/  ULDC.64 UR4, c[0x0][0x2a0] ;  /* 0x0000a80000047ab9 */ /* 0x000fe20000000a00 */
[----:B------:R-:W-:-:S04]  /*1630*/  IADD3 R4, P0, R10, R0, RZ ;  /* 0x000000000a047210 */ /* 0x000fc80007f1e0ff */
[----:B------:R-:W-:Y:S01]  /*1640*/  LEA.HI.X.SX32 R5, R10, R3, 0x1, P0 ;  /* 0x000000030a057211 */ /* 0x000fe200000f0eff */
[----:B------:R-:W1:Y:S01]  /*1650*/  LDC.64 R16, c[0x0][0x2b0] ;  /* 0x0000ac00ff107b82 */ /* 0x000e620000000a00 */
[----:B-----5:R-:W-:Y:S01]  /*1660*/  FSETP.NEU.FTZ.AND P0, PT, R19, -INF , PT ;  /* 0xff8000001300780b */ /* 0x020fe20003f1d000 */
[C---:B0-----:R-:W-:Y:S02]  /*1670*/  IMAD R6, R14.reuse, UR10, RZ ;  /* 0x0000000a0e067c24 */ /* 0x041fe4000f8e02ff */
[----:B------:R-:W-:-:S04]  /*1680*/  IMAD.WIDE.U32 R4, R14, UR8, R4 ;  /* 0x000000080e047c25 */ /* 0x000fc8000f8e0004 */
[----:B------:R-:W-:Y:S02]  /*1690*/  IMAD R3, R15, UR8, R6 ;  /* 0x000000080f037c24 */ /* 0x000fe4000f8e0206 */
[C---:B-1----:R-:W-:Y:S02]  /*16a0*/  IMAD R6, R16.reuse, UR11, RZ ;  /* 0x0000000b10067c24 */ /* 0x042fe4000f8e02ff */
[----:B------:R-:W-:Y:S02]  /*16b0*/  IMAD.IADD R5, R5, 0x1, R3 ;  /* 0x0000000105057824 */ /* 0x000fe400078e0203 */
[----:B------:R-:W-:Y:S01]  /*16c0*/  FMUL.FTZ R3, R19, 1.4426950216293334961 ;  /* 0x3fb8aa3b13037820 */ /* 0x000fe20000410000 */
[----:B------:R-:W-:Y:S02]  /*16d0*/  IMAD R7, R17, UR9, R6 ;  /* 0x0000000911077c24 */ /* 0x000fe4000f8e0206 */
[----:B------:R-:W-:Y:S02]  /*16e0*/  IMAD.WIDE.U32 R4, R16, UR9, R4 ;  /* 0x0000000910047c25 */ /* 0x000fe4000f8e0004 */
[----:B------:R-:W-:-:S03]  /*16f0*/  FSEL R3, R3, RZ, P0 ;  /* 0x000000ff03037208 */ /* 0x000fc60000000000 */
[----:B------:R-:W-:Y:S02]  /*1700*/  IADD3 R5, R5, R7, RZ ;  /* 0x0000000705057210 */ /* 0x000fe40007ffe0ff */
[----:B------:R-:W-:-:S04]  /*1710*/  LEA R6, P1, R4, UR4, 0x2 ;  /* 0x0000000404067c11 */ /* 0x000fc8000f8210ff */
[----:B------:R-:W-:-:S05]  /*1720*/  LEA.HI.X R7, R4, UR5, R5, 0x2, P1 ;  /* 0x0000000504077c11 */ /* 0x000fca00088f1405 */
[----:B------:R0:W-:Y:S04]  /*1730*/  STG.E desc[UR6][R6.64], R3 ;  /* 0x0000000306007986 */ /* 0x0001e8000c101906 */
.L_x_1677:
[----:B------:R-:W-:Y:S05]  /*1740*/  BSYNC B0 ;  /* 0x0000000000007941 */ /* 0x000fea0003800000 */
.L_x_1676:
[----:B------:R-:W-:Y:S01]  /*1750*/  ULDC.64 UR12, c[0x0][0x2e8] ;  /* 0x0000ba00000c7ab9 */ /* 0x000fe20000000a00 */
[----:B------:R-:W-:Y:S01]  /*1760*/  ULDC.64 UR4, c[0x0][0x2b8] ;  /* 0x0000ae0000047ab9 */ /* 0x000fe20000000a00 */
[----:B------:R-:W-:Y:S02]  /*1770*/  ISETP.NE.U32.AND P0, PT, RZ, UR12, PT ;  /* 0x0000000cff007c0c */ /* 0x000fe4000bf05070 */
[C---:B------:R-:W-:Y:S02]  /*1780*/  LEA R4, P1, R12.reuse, UR4, 0x2 ;  /* 0x000000040c047c11 */ /* 0x040fe4000f8210ff */
[----:B------:R-:W-:Y:S02]  /*1790*/  ISETP.NE.AND.EX P0, PT, RZ, UR13, PT, P0 ;  /* 0x0000000dff007c0c */ /* 0x000fe4000bf05300 */
[----:B------:R-:W-:Y:S02]  /*17a0*/  LEA.HI.X R5, R12, UR5, R9, 0x2, P1 ;  /* 0x000000050c057c11 */ /* 0x000fe400088f1409 */
[----:B------:R-:W-:-:S03]  /*17b0*/  ISETP.NE.OR P0, PT, R0, RZ, !P0 ;  /* 0x000000ff0000720c */ /* 0x000fc60004705670 */
[----:B------:R1:W-:Y:S04]  /*17c0*/  STG.E.128 desc[UR6][R4.64], RZ ;  /* 0x000000ff04007986 */ /* 0x0003e8000c101d06 */
[----:B------:R1:W-:Y:S04]  /*17d0*/  STG.E.128 desc[UR6][R4.64+0x1000], RZ ;  /* 0x001000ff04007986 */ /* 0x0003e8000c101d06 */
[----:B------:R1:W-:Y:S04]  /*17e0*/  STG.E.128 desc[UR6][R4.64+0x2000], RZ ;  /* 0x002000ff04007986 */ /* 0x0003e8000c101d06 */
[----:B------:R1:W-:Y:S04]  /*17f0*/  STG.E.128 desc[UR6][R4.64+0x3000], RZ ;  /* 0x003000ff04007986 */ /* 0x0003e8000c101d06 */
[----:B------:R1:W-:Y:S04]  /*1800*/  STG.E.128 desc[UR6][R4.64+0x4000], RZ ;  /* 0x004000ff04007986 */ /* 0x0003e8000c101d06 */
[----:B------:R1:W-:Y:S04]  /*1810*/  STG.E.128 desc[UR6][R4.64+0x5000], RZ ;  /* 0x005000ff04007986 */ /* 0x0003e8000c101d06 */
[----:B------:R1:W-:Y:S04]  /*1820*/  STG.E.128 desc[UR6][R4.64+0x6000], RZ ;  /* 0x006000ff04007986 */ /* 0x0003e8000c101d06 */
[----:B------:R1:W-:Y:S01]  /*1830*/  STG.E.128 desc[UR6][R4.64+0x7000], RZ ;  /* 0x007000ff04007986 */ /* 0x0003e2000c101d06 */
[----:B------:R-:W-:Y:S05]  /*1840*/  @P0 EXIT ;  /* 0x000000000000094d */ /* 0x000fea0003800000 */
[----:B0-----:R-:W0:Y:S08]  /*1850*/  LDC R3, c[0x0][0x2e0] ;  /* 0x0000b800ff037b82 */ /* 0x001e300000000800 */
[----:B------:R-:W2:Y:S08]  /*1860*/  LDC R7, c[0x0][0x220] ;  /* 0x00008800ff077b82 */ /* 0x000eb00000000800 */
[----:B-1----:R-:W1:Y:S01]  /*1870*/  LDC.64 R4, c[0x0][0x2e8] ;  /* 0x0000ba00ff047b82 */ /* 0x002e620000000a00 */
[----:B0-----:R-:W-:-:S04]  /*1880*/  IMAD R2, R2, R3, UR9 ;  /* 0x0000000902027e24 */ /* 0x001fc8000f8e0203 */
[----:B--2---:R-:W-:-:S04]  /*1890*/  IMAD R3, R2, R7, UR8 ;  /* 0x0000000802037e24 */ /* 0x004fc8000f8e0207 */
[----:B-1----:R-:W-:-:S05]  /*18a0*/  IMAD.WIDE R2, R3, 0x4, R4 ;  /* 0x0000000403027825 */ /* 0x002fca00078e0204 */
[----:B------:R-:W-:Y:S01]  /*18b0*/  STG.E desc[UR6][R2.64], RZ ;  /* 0x000000ff02007986 */ /* 0x000fe2000c101906 */
[----:B------:R-:W-:Y:S05]  /*18c0*/  EXIT ;  /* 0x000000000000794d */ /* 0x000fea0003800000 */
.L_x_1678:
        /* <DEDUP_REMOVED lines=11> */
.L_x_3730:


//--------------------- .text._ZN7cutlass13device_kernelIN5flash11enable_sm90INS1_16FlashAttnBwdSm90INS1_25CollectiveMainloopBwdSm90ILi2ELi2ELi2EN4cute5tupleIJNS5_1CILi1EEES8_S8_EEENS6_IJNS7_ILi128EEESA_NS7_ILi64EEEEEENS_10bfloat16_tEfNS_4arch4Sm90ELb0ELb1ELb1ELb1ELb0ELb1ELb0ELb0ELi2ELi1ELi2ELi2ELb0EEENS1_21CollectiveEpilogueBwdISC_SD_SF_Li256ELb1ELb0ELi1EEENS1_19SingleTileSchedulerILb1ELb0ELb0ELi128EEEEEEEEEvNT_6ParamsE --------------------------
	.section	.text._ZN7cutlass13device_kernelIN5flash11enable_sm90INS1_16FlashAttnBwdSm90INS1_25CollectiveMainloopBwdSm90ILi2ELi2ELi2EN4cute5tupleIJNS5_1CILi1EEES8_S8_EEENS6_IJNS7_ILi128EEESA_NS7_ILi64EEEEEENS_10bfloat16_tEfNS_4arch4Sm90ELb0ELb1ELb1ELb1ELb0ELb1ELb0ELb0ELi2ELi1ELi2ELi2ELb0EEENS1_21CollectiveEpilogueBwdISC_SD_SF_Li256ELb1ELb0ELi1EEENS1_19SingleTileSchedulerILb1ELb0ELb0ELi128EEEEEEEEEvNT_6ParamsE,"ax",@progbits
	.align	128
.text._ZN7cutlass13device_kernelIN5flash11enable_sm90INS1_16FlashAttnBwdSm90INS1_25CollectiveMainloopBwdSm90ILi2ELi2ELi2EN4cute5tupleIJNS5_1CILi1EEES8_S8_EEENS6_IJNS7_ILi128EEESA_NS7_ILi64EEEEEENS_10bfloat16_tEfNS_4arch4Sm90ELb0ELb1ELb1ELb1ELb0ELb1ELb0ELb0ELi2ELi1ELi2ELi2ELb0EEENS1_21CollectiveEpilogueBwdISC_SD_SF_Li256ELb1ELb0ELi1EEENS1_19SingleTileSchedulerILb1ELb0ELb0ELi128EEEEEEEEEvNT_6ParamsE:
        .type           _ZN7cutlass13device_kernelIN5flash11enable_sm90INS1_16FlashAttnBwdSm90INS1_25CollectiveMainloopBwdSm90ILi2ELi2ELi2EN4cute5tupleIJNS5_1CILi1EEES8_S8_EEENS6_IJNS7_ILi128EEESA_NS7_ILi64EEEEEENS_10bfloat16_tEfNS_4arch4Sm90ELb0ELb1ELb1ELb1ELb0ELb1ELb0ELb0ELi2ELi1ELi2ELi2ELb0EEENS1_21CollectiveEpilogueBwdISC_SD_SF_Li256ELb1ELb0ELi1EEENS1_19SingleTileSchedulerILb1ELb0ELb0ELi128EEEEEEEEEvNT_6ParamsE,@function
        .size           _ZN7cutlass13device_kernelIN5flash11enable_sm90INS1_16FlashAttnBwdSm90INS1_25CollectiveMainloopBwdSm90ILi2ELi2ELi2EN4cute5tupleIJNS5_1CILi1EEES8_S8_EEENS6_IJNS7_ILi128EEESA_NS7_ILi64EEEEEENS_10bfloat16_tEfNS_4arch4Sm90ELb0ELb1ELb1ELb1ELb0ELb1ELb0ELb0ELi2ELi1ELi2ELi2ELb0EEENS1_21CollectiveEpilogueBwdISC_SD_SF_Li256ELb1ELb0ELi1EEENS1_19SingleTileSchedulerILb1ELb0ELb0ELi128EEEEEEEEEvNT_6ParamsE,(.L_x_3731 - _ZN7cutlass13device_kernelIN5flash11enable_sm90INS1_16FlashAttnBwdSm90INS1_25CollectiveMainloopBwdSm90ILi2ELi2ELi2EN4cute5tupleIJNS5_1CILi1EEES8_S8_EEENS6_IJNS7_ILi128EEESA_NS7_ILi64EEEEEENS_10bfloat16_tEfNS_4arch4Sm90ELb0ELb1ELb1ELb1ELb0ELb1ELb0ELb0ELi2ELi1ELi2ELi2ELb0EEENS1_21CollectiveEpilogueBwdISC_SD_SF_Li256ELb1ELb0ELi1EEENS1_19SingleTileSchedulerILb1ELb0ELb0ELi128EEEEEEEEEvNT_6ParamsE)
        .other          _ZN7cutlass13device_kernelIN5flash11enable_sm90INS1_16FlashAttnBwdSm90INS1_25CollectiveMainloopBwdSm90ILi2ELi2ELi2EN4cute5tupleIJNS5_1CILi1EEES8_S8_EEENS6_IJNS7_ILi128EEESA_NS7_ILi64EEEEEENS_10bfloat16_tEfNS_4arch4Sm90ELb0ELb1ELb1ELb1ELb0ELb1ELb0ELb0ELi2ELi1ELi2ELi2ELb0EEENS1_21CollectiveEpilogueBwdISC_SD_SF_Li256ELb1ELb0ELi1EEENS1_19SingleTileSchedulerILb1ELb0ELb0ELi128EEEEEEEEEvNT_6ParamsE,@"STO_CUDA_ENTRY STV_DEFAULT"
_ZN7cutlass13device_kernelIN5flash11enable_sm90INS1_16FlashAttnBwdSm90INS1_25CollectiveMainloopBwdSm90ILi2ELi2ELi2EN4cute5tupleIJNS5_1CILi1EEES8_S8_EEENS6_IJNS7_ILi128EEESA_NS7_ILi64EEEEEENS_10bfloat16_tEfNS_4arch4Sm90ELb0ELb1ELb1ELb1ELb0ELb1ELb0ELb0ELi2ELi1ELi2ELi2ELb0EEENS1_21CollectiveEpilogueBwdISC_SD_SF_Li256ELb1ELb0ELi1EEENS1_19SingleTileSchedulerILb1ELb0ELb0ELi128EEEEEEEEEvNT_6ParamsE:
        /* <DEDUP_REMOVED lines=24> */
.L_x_1680:
[----:B------:R-:W-:Y:S05]  /*0180*/  BSYNC B0 ;  /* 0x0000000000007941 */ /* 0x000fea0003800000 */
.L_x_1679:
        /* <DEDUP_REMOVED lines=37> */
.L_x_1681:
        /* <DEDUP_REMOVED lines=22> */
.L_x_1682:
[----:B------:R-:W-:Y:S01]  /*0540*/  PLOP3.LUT P0, PT, PT, PT, UP0, 0x80, 0x0 ;  /* 0x000000000000781c */ /* 0x000fe20003f0f008 */
[----:B------:R-:W-:Y:S01]  /*0550*/  NOP ;  /* 0x0000000000007918 */ /* 0x000fe20000000000 */
[----:B------:R-:W-:Y:S01]  /*0560*/  ULDC.64 UR38, c[0x0][0x208] ;  /* 0x0000820000267ab9 */ /* 0x000fe20000000a00 */
[----:B------:R-:W-:Y:S01]  /*0570*/  BSSY B6, `(.L_x_1683) ;  /* 0x000168d000067945 */ /* 0x000fe20003800000 */
[----:B-12-4-:R-:W-:Y:S09]  /*0580*/  BAR.SYNC.DEFER_BLOCKING 0x0 ;  /* 0x0000000000007b1d */ /* 0x016ff20000010000 */
[----:B------:R-:W-:Y:S05]  /*0590*/  @!P0 BRA `(.L_x_1684) ;  /* 0x0000013000648947 */ /* 0x000fea0003800000 */
.L_x_1685:
[----:B------:R-:W-:-:S08]  /*05a0*/  NOP ;  /* 0x0000000000007918 */ /* 0x000fd00000000000 */
[----:B------:R-:W1:Y:S02]  /*05b0*/  USETMAXREG.TRY_ALLOC.CTAPOOL UP0, 0xf0 ;  /* 0x000000f0000079c8 */ /* 0x000e640008000600 */
[----:B-1----:R-:W-:-:S13]  /*05c0*/  PLOP3.LUT P0, PT, PT, PT, UP0, 0x80, 0x0 ;  /* 0x000000000000781c */ /* 0x002fda0003f0f008 */
[----:B------:R-:W-:Y:S05]  /*05d0*/  @!P0 BRA `(.L_x_1685) ;  /* 0xfffffffc00f08947 */ /* 0x000fea000383ffff */
[----:B------:R-:W-:Y:S01]  /*05e0*/  LOP3.LUT R0, R0, 0x3, RZ, 0xc0, !PT ;  /* 0x0000000300007812 */ /* 0x000fe200078ec0ff */
[----:B------:R-:W1:Y:S01]  /*05f0*/  S2R R2, SR_TID.X ;  /* 0x0000000000027919 */ /* 0x000e620000002100 */
[----:B------:R-:W-:Y:S01]  /*0600*/  ULDC.64 UR4, c[0x0][0x8d8] ;  /* 0x0002360000047ab9 */ /* 0x000fe20000000a00 */
[----:B------:R-:W2:Y:S03]  /*0610*/  S2UR UR6, SR_CTAID.X ;  /* 0x00000000000679c3 */ /* 0x000ea60000002500 */
[----:B------:R-:W3:Y:S05]  /*0620*/  SHFL.IDX PT, R0, R0, RZ, 0x1f ;  /* 0x00001fff00007589 */ /* 0x000eea00000e0000 */
[----:B------:R-:W4:Y:S01]  /*0630*/  S2UR UR37, SR_CTAID.Z ;  /* 0x00000000002579c3 */ /* 0x000f220000002700 */
[----:B---3--:R-:W-:-:S02]  /*0640*/  ISETP.NE.AND P0, PT, R0, RZ, PT ;  /* 0x000000ff0000720c */ /* 0x008fc40003f05270 */
[----:B-1----:R-:W-:-:S11]  /*0650*/  SHF.R.U32.HI R2, RZ, 0x7, R2 ;  /* 0x00000007ff027819 */ /* 0x002fd60000011602 */
[----:B------:R-:W-:-:S05]  /*0660*/  @!P0 VIADD R2, R2, 0x9 ;  /* 0x0000000902028836 */ /* 0x000fca0000000000 */
[----:B------:R1:W-:Y:S06]  /*0670*/  @!P0 BAR.ARV R2, 0xa0 ;  /* 0x000280020000851d */ /* 0x0003ec0000002000 */
[----:B------:R-:W-:-:S04]  /*0680*/  ISETP.NE.U32.AND P0, PT, RZ, UR4, PT ;  /* 0x00000004ff007c0c */ /* 0x000fc8000bf05070 */
[----:B------:R-:W-:-:S13]  /*0690*/  ISETP.NE.AND.EX P0, PT, RZ, UR5, PT, P0 ;  /* 0x00000005ff007c0c */ /* 0x000fda000bf05300 */
[----:B-12-4-:R-:W-:Y:S05]  /*06a0*/  @!P0 BRA `(.L_x_1686) ;  /* 0x00000000001c8947 */ /* 0x016fea0003800000 */
[----:B------:R-:W-:Y:S02]  /*06b0*/  ULDC.64 UR4, c[0x0][0x8d8] ;  /* 0x0002360000047ab9 */ /* 0x000fe40000000a00 */
[----:B------:R-:W-:-:S06]  /*06c0*/  UIMAD.WIDE UR4, UR37, 0x4, UR4 ;  /* 0x00000004250478a5 */ /* 0x000fcc000f8e0204 */
[----:B------:R-:W-:Y:S01]  /*06d0*/  MOV R2, UR4 ;  /* 0x0000000400027c02 */ /* 0x000fe20008000f00 */
[----:B------:R-:W-:-:S05]  /*06e0*/  IMAD.U32 R3, RZ, RZ, UR5 ;  /* 0x00000005ff037e24 */ /* 0x000fca000f8e00ff */
[----:B------:R-:W2:Y:S02]  /*06f0*/  LDG.E R2, desc[UR38][R2.64] ;  /* 0x0000002602027981 */ /* 0x000ea4000c1e1900 */
[----:B--2---:R-:W-:Y:S01]  /*0700*/  R2UR UR4, R2 ;  /* 0x00000000020472ca */ /* 0x004fe200000e0000 */
[----:B------:R-:W-:-:S14]  /*0710*/  BRA `(.L_x_1687) ;  /* 0x00000000003c7947 */ /* 0x000fdc0003800000 */
.L_x_1686:
[----:B------:R-:W-:Y:S02]  /*0720*/  ULDC.64 UR4, c[0x0][0x8d0] ;  /* 0x0002340000047ab9 */ /* 0x000fe40000000a00 */
[----:B------:R-:W-:-:S04]  /*0730*/  ISETP.NE.U32.AND P0, PT, RZ, UR4, PT ;  /* 0x00000004ff007c0c */ /* 0x000fc8000bf05070 */
[----:B------:R-:W-:-:S13]  /*0740*/  ISETP.NE.AND.EX P0, PT, RZ, UR5, PT, P0 ;  /* 0x00000005ff007c0c */ /* 0x000fda000bf05300 */
[----:B------:R-:W-:Y:S05]  /*0750*/  @!P0 BRA `(.L_x_1688) ;  /* 0x0000000000288947 */ /* 0x000fea0003800000 */
[----:B------:R-:W-:Y:S02]  /*0760*/  ULDC.64 UR4, c[0x0][0x8d0] ;  /* 0x0002340000047ab9 */ /* 0x000fe40000000a00 */
[----:B------:R-:W-:-:S06]  /*0770*/  UIMAD.WIDE UR4, UR37, 0x4, UR4 ;  /* 0x00000004250478a5 */ /* 0x000fcc000f8e0204 */
[----:B------:R-:W-:Y:S01]  /*0780*/  IMAD.U32 R2, RZ, RZ, UR4 ;  /* 0x00000004ff027e24 */ /* 0x000fe2000f8e00ff */
[----:B------:R-:W-:-:S05]  /*0790*/  MOV R3, UR5 ;  /* 0x0000000500037c02 */ /* 0x000fca0008000f00 */
[----:B------:R-:W2:Y:S04]  /*07a0*/  LDG.E R4, desc[UR38][R2.64] ;  /* 0x0000002602047981 */ /* 0x000ea8000c1e1900 */
[----:B------:R-:W3:Y:S01]  /*07b0*/  LDG.E R0, desc[UR38][R2.64+0x4] ;  /* 0x0000042602007981 */ /* 0x000ee2000c1e1900 */
[----:B--2---:R-:W-:Y:S02]  /*07c0*/  R2UR UR4, R4 ;  /* 0x00000000040472ca */ /* 0x004fe400000e0000 */
[----:B---3--:R-:W-:-:S13]  /*07d0*/  R2UR UR5, R0 ;  /* 0x00000000000572ca */ /* 0x008fda00000e0000 */
[----:B------:R-:W-:Y:S01]  /*07e0*/  UIADD3 UR4, -UR4, UR5, URZ ;  /* 0x0000000504047290 */ /* 0x000fe2000fffe13f */
[----:B------:R-:W-:Y:S11]  /*07f0*/  BRA `(.L_x_1687) ;  /* 0x0000000000047947 */ /* 0x000ff60003800000 */
.L_x_1688:
[----:B------:R-:W-:-:S05]  /*0800*/  ULDC UR4, c[0x0][0x8bc] ;  /* 0x00022f0000047ab9 */ /* 0x000fca0000000800 */
.L_x_1687:
[----:B------:R-:W-:-:S04]  /*0810*/  USHF.L.U32 UR44, UR6, 0x7, URZ ;  /* 0x00000007062c7899 */ /* 0x000fc8000800063f */
[----:B------:R-:W-:-:S04]  /*0820*/  UISETP.GE.AND UP0, UPT, UR44, UR4, UPT ;  /* 0x000000042c00728c */ /* 0x000fc8000bf06270 */
[----:B------:R-:W-:-:S06]  /*0830*/  USEL UR37, UR37, 0xffffffff, !UP0 ;  /* 0xffffffff25257887 */ /* 0x000fcc000c000000 */
[----:B------:R-:W-:-:S13]  /*0840*/  ISETP.LE.AND P0, PT, RZ, UR37, PT ;  /* 0x00000025ff007c0c */ /* 0x000fda000bf03270 */
[----:B------:R-:W-:Y:S05]  /*0850*/  @!P0 BRA `(.L_x_1689) ;  /* 0x0000016400788947 */ /* 0x000fea0003800000 */
[----:B------:R-:W1:Y:S01]  /*0860*/  S2R R0, SR_TID.X ;  /* 0x0000000000007919 */ /* 0x000e620000002100 */
[----:B------:R-:W-:Y:S01]  /*0870*/  ULDC.64 UR4, c[0x0][0x780] ;  /* 0x0001e00000047ab9 */ /* 0x000fe20000000a00 */
[----:B------:R-:W-:Y:S01]  /*0880*/  ULDC UR40, c[0x0][0x290] ;  /* 0x0000a40000287ab9 */ /* 0x000fe20000000800 */
[----:B------:R-:W-:-:S04]  /*0890*/  ISETP.NE.U32.AND P0, PT, RZ, UR4, PT ;  /* 0x00000004ff007c0c */ /* 0x000fc8000bf05070 */
[----:B------:R-:W-:Y:S01]  /*08a0*/  ISETP.NE.AND.EX P0, PT, RZ, UR5, PT, P0 ;  /* 0x00000005ff007c0c */ /* 0x000fe2000bf05300 */
[----:B-1----:R-:W-:-:S12]  /*08b0*/  VIADD R17, R0, 0xffffff80 ;  /* 0xffffff8000117836 */ /* 0x002fd80000000000 */
[----:B------:R-:W-:Y:S05]  /*08c0*/  @!P0 BRA `(.L_x_1690) ;  /* 0x00000000001c8947 */ /* 0x000fea0003800000 */
[----:B------:R-:W-:Y:S02]  /*08d0*/  ULDC.64 UR4, c[0x0][0x780] ;  /* 0x0001e00000047ab9 */ /* 0x000fe40000000a00 */
[----:B------:R-:W-:-:S06]  /*08e0*/  UIMAD.WIDE UR4, UR37, 0x4, UR4 ;  /* 0x00000004250478a5 */ /* 0x000fcc000f8e0204 */
[----:B------:R-:W-:Y:S01]  /*08f0*/  IMAD.U32 R2, RZ, RZ, UR4 ;  /* 0x00000004ff027e24 */ /* 0x000fe2000f8e00ff */
[----:B------:R-:W-:-:S05]  /*0900*/  MOV R3, UR5 ;  /* 0x0000000500037c02 */ /* 0x000fca0008000f00 */
[----:B------:R-:W2:Y:S02]  /*0910*/  LDG.E R2, desc[UR38][R2.64] ;  /* 0x0000002602027981 */ /* 0x000ea4000c1e1900 */
[----:B--2---:R-:W-:Y:S01]  /*0920*/  R2UR UR41, R2 ;  /* 0x00000000022972ca */ /* 0x004fe200000e0000 */
[----:B------:R-:W-:-:S14]  /*0930*/  BRA `(.L_x_1691) ;  /* 0x0000000000387947 */ /* 0x000fdc0003800000 */
.L_x_1690:
[----:B------:R-:W-:Y:S01]  /*0940*/  ULDC.64 UR4, c[0x0][0x770] ;  /* 0x0001dc0000047ab9 */ /* 0x000fe20000000a00 */
[----:B------:R-:W-:Y:S01]  /*0950*/  ULDC UR41, c[0x0][0x280] ;  /* 0x0000a00000297ab9 */ /* 0x000fe20000000800 */
[----:B------:R-:W-:-:S04]  /*0960*/  ISETP.NE.U32.AND P0, PT, RZ, UR4, PT ;  /* 0x00000004ff007c0c */ /* 0x000fc8000bf05070 */
[----:B------:R-:W-:-:S13]  /*0970*/  ISETP.NE.AND.EX P0, PT, RZ, UR5, PT, P0 ;  /* 0x00000005ff007c0c */ /* 0x000fda000bf05300 */
[----:B------:R-:W-:Y:S05]  /*0980*/  @!P0 BRA `(.L_x_1691) ;  /* 0x0000000000248947 */ /* 0x000fea0003800000 */
[----:B------:R-:W-:Y:S02]  /*0990*/  ULDC.64 UR4, c[0x0][0x770] ;  /* 0x0001dc0000047ab9 */ /* 0x000fe40000000a00 */
[----:B------:R-:W-:-:S06]  /*09a0*/  UIMAD.WIDE UR4, UR37, 0x4, UR4 ;  /* 0x00000004250478a5 */ /* 0x000fcc000f8e0204 */
[----:B------:R-:W-:Y:S02]  /*09b0*/  IMAD.U32 R2, RZ, RZ, UR4 ;  /* 0x00000004ff027e24 */ /* 0x000fe4000f8e00ff */
[----:B------:R-:W-:-:S05]  /*09c0*/  IMAD.U32 R3, RZ, RZ, UR5 ;  /* 0x00000005ff037e24 */ /* 0x000fca000f8e00ff */
[----:B------:R-:W2:Y:S04]  /*09d0*/  LDG.E R4, desc[UR38][R2.64] ;  /* 0x0000002602047981 */ /* 0x000ea8000c1e1900 */
[----:B------:R-:W3:Y:S01]  /*09e0*/  LDG.E R0, desc[UR38][R2.64+0x4] ;  /* 0x0000042602007981 */ /* 0x000ee2000c1e1900 */
[----:B--2---:R-:W-:Y:S02]  /*09f0*/  R2UR UR41, R4 ;  /* 0x00000000042972ca */ /* 0x004fe400000e0000 */
[----:B---3--:R-:W-:-:S13]  /*0a00*/  R2UR UR4, R0 ;  /* 0x00000000000472ca */ /* 0x008fda00000e0000 */
[----:B------:R-:W-:-:S12]  /*0a10*/  UIADD3 UR41, -UR41, UR4, URZ ;  /* 0x0000000429297290 */ /* 0x000fd8000fffe13f */
.L_x_1691:
[----:B------:R-:W-:Y:S02]  /*0a20*/  ULDC.64 UR4, c[0x0][0x788] ;  /* 0x0001e20000047ab9 */ /* 0x000fe40000000a00 */
[----:B------:R-:W-:-:S04]  /*0a30*/  ISETP.NE.U32.AND P0, PT, RZ, UR4, PT ;  /* 0x00000004ff007c0c */ /* 0x000fc8000bf05070 */
[----:B------:R-:W-:-:S13]  /*0a40*/  ISETP.NE.AND.EX P0, PT, RZ, UR5, PT, P0 ;  /* 0x00000005ff007c0c */ /* 0x000fda000bf05300 */
[----:B------:R-:W-:Y:S05]  /*0a50*/  @!P0 BRA `(.L_x_1692) ;  /* 0x00000000001c8947 */ /* 0x000fea0003800000 */
[----:B------:R-:W-:Y:S02]  /*0a60*/  ULDC.64 UR4, c[0x0][0x788] ;  /* 0x0001e20000047ab9 */ /* 0x000fe40000000a00 */
[----:B------:R-:W-:-:S06]  /*0a70*/  UIMAD.WIDE UR4, UR37, 0x4, UR4 ;  /* 0x00000004250478a5 */ /* 0x000fcc000f8e0204 */
[----:B------:R-:W-:Y:S01]  /*0a80*/  MOV R2, UR4 ;  /* 0x0000000400027c02 */ /* 0x000fe20008000f00 */
[----:B------:R-:W-:-:S05]  /*0a90*/  IMAD.U32 R3, RZ, RZ, UR5 ;  /* 0x00000005ff037e24 */ /* 0x000fca000f8e00ff */
[----:B------:R-:W2:Y:S02]  /*0aa0*/  LDG.E R2, desc[UR38][R2.64] ;  /* 0x0000002602027981 */ /* 0x000ea4000c1e1900 */
[----:B--2---:R-:W-:Y:S01]  /*0ab0*/  R2UR UR40, R2 ;  /* 0x00000000022872ca */ /* 0x004fe200000e0000 */
[----:B------:R-:W-:-:S14]  /*0ac0*/  BRA `(.L_x_1693) ;  /* 0x0000000000347947 */ /* 0x000fdc0003800000 */
.L_x_1692:
        /* <DEDUP_REMOVED lines=12> */
[----:B------:R-:W-:-:S12]  /*0b90*/  UIADD3 UR40, -UR40, UR4, URZ ;  /* 0x0000000428287290 */ /* 0x000fd8000fffe13f */
.L_x_1693:
[----:B------:R-:W-:Y:S01]  /*0ba0*/  UIADD3 UR4, UR44, UR41, -UR40 ;  /* 0x000000292c047290 */ /* 0x000fe2000fffe828 */
[----:B------:R-:W-:Y:S01]  /*0bb0*/  ISETP.LE.AND P1, PT, RZ, UR6, PT ;  /* 0x00000006ff007c0c */ /* 0x000fe2000bf23270 */
[----:B------:R-:W-:Y:S01]  /*0bc0*/  ULDC UR5, c[0x0][0x74c] ;  /* 0x0001d30000057ab9 */ /* 0x000fe20000000800 */
[----:B------:R-:W-:Y:S01]  /*0bd0*/  UIADD3 UR45, UR41, 0x7f, URZ ;  /* 0x0000007f292d7890 */ /* 0x000fe2000fffe03f */
[----:B------:R-:W-:Y:S01]  /*0be0*/  PLOP3.LUT P0, PT, PT, PT, PT, 0x80, 0x0 ;  /* 0x000000000000781c */ /* 0x000fe20003f0f070 */
[----:B------:R-:W-:Y:S01]  /*0bf0*/  UIADD3 UR4, UR4, -UR5, URZ ;  /* 0x8000000504047290 */ /* 0x000fe2000fffe03f */
[----:B------:R-:W-:Y:S02]  /*0c00*/  CS2R R170, SRZ ;  /* 0x0000000000aa7805 */ /* 0x000fe4000001ff00 */
[----:B------:R-:W-:Y:S02]  /*0c10*/  CS2R R168, SRZ ;  /* 0x0000000000a87805 */ /* 0x000fe4000001ff00 */
[----:B------:R-:W-:Y:S01]  /*0c20*/  CS2R R166, SRZ ;  /* 0x0000000000a67805 */ /* 0x000fe2000001ff00 */
[----:B------:R-:W-:Y:S01]  /*0c30*/  USHF.R.S32.HI UR5, URZ, 0x1f, UR4 ;  /* 0x0000001f3f057899 */ /* 0x000fe20008011404 */
[----:B------:R-:W-:-:S02]  /*0c40*/  CS2R R164, SRZ ;  /* 0x0000000000a47805 */ /* 0x000fc4000001ff00 */
[----:B------:R-:W-:Y:S02]  /*0c50*/  CS2R R162, SRZ ;  /* 0x0000000000a27805 */ /* 0x000fe4000001ff00 */
[----:B------:R-:W-:Y:S01]  /*0c60*/  CS2R R160, SRZ ;  /* 0x0000000000a07805 */ /* 0x000fe2000001ff00 */
[----:B------:R-:W-:Y:S01]  /*0c70*/  ULEA.HI UR5, UR5, UR4, URZ, 0x7 ;  /* 0x0000000405057291 */ /* 0x000fe2000f8f383f */
[----:B------:R-:W-:Y:S01]  /*0c80*/  CS2R R158, SRZ ;  /* 0x00000000009e7805 */ /* 0x000fe2000001ff00 */
[----:B------:R-:W-:Y:S01]  /*0c90*/  USHF.R.S32.HI UR4, URZ, 0x1f, UR45 ;  /* 0x0000001f3f047899 */ /* 0x000fe2000801142d */
[----:B------:R-:W-:Y:S01]  /*0ca0*/  CS2R R156, SRZ ;  /* 0x00000000009c7805 */ /* 0x000fe2000001ff00 */
[----:B------:R-:W-:Y:S01]  /*0cb0*/  USHF.R.S32.HI UR5, URZ, 0x7, UR5 ;  /* 0x000000073f057899 */ /* 0x000fe20008011405 */
[----:B------:R-:W-:Y:S01]  /*0cc0*/  CS2R R154, SRZ ;  /* 0x00000000009a7805 */ /* 0x000fe2000001ff00 */
[----:B------:R-:W-:Y:S01]  /*0cd0*/  ULEA.HI UR4, UR4, UR45, URZ, 0x7 ;  /* 0x0000002d04047291 */ /* 0x000fe2000f8f383f */
[----:B------:R-:W-:Y:S01]  /*0ce0*/  CS2R R152, SRZ ;  /* 0x0000000000987805 */ /* 0x000fe2000001ff00 */
[----:B------:R-:W-:Y:S01]  /*0cf0*/  UISETP.LT.AND UP0, UPT, URZ, UR5, UPT ;  /* 0x000000053f00728c */ /* 0x000fe2000bf01270 */
[----:B------:R-:W-:Y:S01]  /*0d00*/  CS2R R150, SRZ ;  /* 0x0000000000967805 */ /* 0x000fe2000001ff00 */
[----:B------:R-:W-:Y:S01]  /*0d10*/  USHF.R.S32.HI UR42, URZ, 0x7, UR4 ;  /* 0x000000073f2a7899 */ /* 0x000fe20008011404 */
[----:B------:R-:W-:Y:S01]  /*0d20*/  CS2R R148, SRZ ;  /* 0x0000000000947805 */ /* 0x000fe2000001ff00 */
[----:B------:R-:W-:Y:S01]  /*0d30*/  USEL UR43, URZ, UR5, !UP0 ;  /* 0x000000053f2b7287 */ /* 0x000fe2000c000000 */
        /* <DEDUP_REMOVED lines=13> */
[----:B------:R-:W-:Y:S01]  /*0e10*/  CS2R R184, SRZ ;  /* 0x0000000000b87805 */ /* 0x000fe2000001ff00 */
[----:B------:R-:W-:Y:S01]  /*0e20*/  IMAD.MOV.U32 R183, RZ, RZ, RZ ;  /* 0x000000ffffb77224 */ /* 0x000fe200078e00ff */
[----:B------:R-:W-:Y:S06]  /*0e30*/  @!P1 BRA `(.L_x_1694) ;  /* 0x0000000000209947 */ /* 0x000fec0003800000 */
[----:B------:R-:W-:Y:S01]  /*0e40*/  UIADD3 UR4, -UR40, 0xff, UR41 ;  /* 0x000000ff28047890 */ /* 0x000fe2000fffe129 */
[----:B------:R-:W-:-:S03]  /*0e50*/  ULDC UR5, c[0x0][0x748] ;  /* 0x0001d20000057ab9 */ /* 0x000fc60000000800 */
[----:B------:R-:W-:-:S04]  /*0e60*/  UIADD3 UR4, UR4, UR5, UR44 ;  /* 0x0000000504047290 */ /* 0x000fc8000fffe02c */
[----:B------:R-:W-:-:S04]  /*0e70*/  USHF.R.S32.HI UR5, URZ, 0x1f, UR4 ;  /* 0x0000001f3f057899 */ /* 0x000fc80008011404 */
[----:B------:R-:W-:-:S04]  /*0e80*/  ULEA.HI UR5, UR5, UR4, URZ, 0x7 ;  /* 0x0000000405057291 */ /* 0x000fc8000f8f383f */
[----:B------:R-:W-:-:S04]  /*0e90*/  USHF.R.S32.HI UR5, URZ, 0x7, UR5 ;  /* 0x000000073f057899 */ /* 0x000fc80008011405 */
[----:B------:R-:W-:-:S04]  /*0ea0*/  UISETP.LT.AND UP0, UPT, UR42, UR5, UPT ;  /* 0x000000052a00728c */ /* 0x000fc8000bf01270 */
[----:B------:R-:W-:-:S12]  /*0eb0*/  USEL UR42, UR42, UR5, UP0 ;  /* 0x000000052a2a7287 */ /* 0x000fd80008000000 */
.L_x_1694:
        /* <DEDUP_REMOVED lines=28> */
.L_x_1697:
        /* <DEDUP_REMOVED lines=15> */
.L_x_1696:
        /* <DEDUP_REMOVED lines=22> */
.L_x_1699:
        /* <DEDUP_REMOVED lines=15> */
.L_x_1698:
[----:B------:R-:W-:Y:S01]  /*13c0*/  SHF.R.S32.HI R6, RZ, 0x1f, R17 ;  /* 0x0000001fff067819 */ /* 0x000fe20000011411 */
[----:B------:R-:W-:-:S03]  /*13d0*/  UMOV UR4, 0xffffffff ;  /* 0xffffffff00047882 */ /* 0x000fc60000000000 */
[----:B------:R-:W-:-:S04]  /*13e0*/  LEA.HI R0, R6, R17, RZ, 0x7 ;  /* 0x0000001106007211 */ /* 0x000fc800078f38ff */
[----:B------:R-:W-:Y:S01]  /*13f0*/  SHF.R.S32.HI R18, RZ, 0x7, R0 ;  /* 0x00000007ff127819 */ /* 0x000fe20000011400 */
[----:B------:R-:W-:Y:S06]  /*1400*/  BRA.DIV UR4, `(.L_x_1700) ;  /* 0x0000015a04947947 */ /* 0x000fec000b800000 */
[----:B------:R1:W2:Y:S02]  /*1410*/  SHFL.IDX PT, R14, R18, RZ, 0x1f ;  /* 0x00001fff120e7589 */ /* 0x0002a400000e0000 */
.L_x_1835:
        /* <DEDUP_REMOVED lines=24> */
.L_x_1701:
[----:B------:R-:W-:Y:S01]  /*15a0*/  UIADD3 UR4, UR44, UR45, -UR40 ;  /* 0x0000002d2c047290 */ /* 0x000fe2000fffe828 */
[----:B------:R-:W-:Y:S01]  /*15b0*/  LOP3.LUT R2, R0, 0xffffff80, RZ, 0xc0, !PT ;  /* 0xffffff8000027812 */ /* 0x000fe200078ec0ff */
[----:B------:R-:W-:Y:S01]  /*15c0*/  ULDC UR5, c[0x0][0x74c] ;  /* 0x0001d30000057ab9 */ /* 0x000fe20000000800 */
[----:B------:R-:W-:Y:S01]  /*15d0*/  IMAD.U32 R3, R10, 0x200, R7 ;  /* 0x000002000a037824 */ /* 0x000fe200078e0007 */
[----:B------:R-:W-:Y:S01]  /*15e0*/  UIADD3 UR4, UR4, -UR5, URZ ;  /* 0x8000000504047290 */ /* 0x000fe2000fffe03f */
[----:B------:R-:W-:Y:S01]  /*15f0*/  LEA.HI R12, R6, R17, RZ, 0x7 ;  /* 0x00000011060c7211 */ /* 0x000fe200078f38ff */
[----:B------:R-:W-:Y:S01]  /*1600*/  IMAD.IADD R13, R17, 0x1, -R2 ;  /* 0x00000001110d7824 */ /* 0x000fe200078e0a02 */
[----:B------:R-:W-:Y:S01]  /*1610*/  MOV R0, RZ ;  /* 0x000000ff00007202 */ /* 0x000fe20000000f00 */
[----:B------:R-:W-:Y:S01]  /*1620*/  USHF.R.S32.HI UR5, URZ, 0x1f, UR4 ;  /* 0x0000001f3f057899 */ /* 0x000fe20008011404 */
[----:B------:R3:W-:Y:S01]  /*1630*/  STL [R1+0x70], R3 ;  /* 0x0000700301007387 */ /* 0x0007e20000100800 */
[----:B------:R-:W-:Y:S01]  /*1640*/  SHF.R.S32.HI R12, RZ, 0x7, R12 ;  /* 0x00000007ff0c7819 */ /* 0x000fe2000001140c */
[----:B------:R-:W-:Y:S01]  /*1650*/  IMAD.MOV.U32 R4, RZ, RZ, RZ ;  /* 0x000000ffff047224 */ /* 0x000fe200078e00ff */
[----:B------:R-:W-:Y:S01]  /*1660*/  ULEA.HI UR5, UR5, UR4, URZ, 0x7 ;  /* 0x0000000405057291 */ /* 0x000fe2000f8f383f */
[--C-:B--2---:R-:W-:Y:S01]  /*1670*/  SHF.R.S32.HI R11, RZ, 0x1f, R13.reuse ;  /* 0x0000001fff0b7819 */ /* 0x104fe2000001140d */
[----:B------:R-:W-:Y:S01]  /*1680*/  STL [R1+0x68], R13 ;  /* 0x0000680d01007387 */ /* 0x000fe20000100800 */
[----:B------:R-:W-:Y:S01]  /*1690*/  IMAD R7, R12, 0x400, R13 ;  /* 0x000004000c077824 */ /* 0x000fe200078e020d */
[----:B------:R-:W-:Y:S01]  /*16a0*/  ULEA.HI.SX32 UR5, UR5, 0x1, 0x19 ;  /* 0x0000000105057891 */ /* 0x000fe2000f8fca3f */
[----:B------:R-:W-:Y:S01]  /*16b0*/  LEA.HI R8, R11, R13, RZ, 0x2 ;  /* 0x0000000d0b087211 */ /* 0x000fe200078f10ff */
[----:B------:R-:W-:Y:S01]  /*16c0*/  STL [R1+0x78], R11 ;  /* 0x0000780b01007387 */ /* 0x000fe20000100800 */
[----:B------:R-:W-:Y:S01]  /*16d0*/  IMAD.SHL.U32 R7, R7, 0x4, RZ ;  /* 0x0000000407077824 */ /* 0x000fe200078e00ff */
[----:B------:R-:W-:-:S02]  /*16e0*/  CS2R R170, SRZ ;  /* 0x0000000000aa7805 */ /* 0x000fc4000001ff00 */
[----:B------:R-:W-:Y:S02]  /*16f0*/  CS2R R168, SRZ ;  /* 0x0000000000a87805 */ /* 0x000fe4000001ff00 */
[----:B------:R-:W-:Y:S02]  /*1700*/  MOV R2, UR5 ;  /* 0x0000000500027c02 */ /* 0x000fe40008000f00 */
[----:B------:R-:W-:Y:S02]  /*1710*/  CS2R R166, SRZ ;  /* 0x0000000000a67805 */ /* 0x000fe4000001ff00 */
[----:B------:R-:W-:Y:S02]  /*1720*/  CS2R R164, SRZ ;  /* 0x0000000000a47805 */ /* 0x000fe4000001ff00 */
[----:B------:R-:W-:Y:S02]  /*1730*/  CS2R R162, SRZ ;  /* 0x0000000000a27805 */ /* 0x000fe4000001ff00 */
[----:B---3--:R-:W-:-:S02]  /*1740*/  VIMNMX R3, R2, UR42, PT ;  /* 0x0000002a02037c48 */ /* 0x008fc4000bfe0100 */
[----:B------:R-:W-:Y:S02]  /*1750*/  CS2R R160, SRZ ;  /* 0x0000000000a07805 */ /* 0x000fe4000001ff00 */
[----:B------:R-:W-:Y:S02]  /*1760*/  CS2R R158, SRZ ;  /* 0x00000000009e7805 */ /* 0x000fe4000001ff00 */
[----:B------:R-:W-:Y:S02]  /*1770*/  CS2R R156, SRZ ;  /* 0x00000000009c7805 */ /* 0x000fe4000001ff00 */
[----:B------:R-:W-:Y:S01]  /*1780*/  ISETP.LE.AND P0, PT, R3, UR43, PT ;  /* 0x0000002b03007c0c */ /* 0x000fe2000bf03270 */
[----:B------:R2:W-:Y:S01]  /*1790*/  STL [R1+0x54], R3 ;  /* 0x0000540301007387 */ /* 0x0005e20000100800 */
[----:B------:R-:W-:Y:S02]  /*17a0*/  CS2R R154, SRZ ;  /* 0x00000000009a7805 */ /* 0x000fe4000001ff00 */
[----:B------:R-:W-:-:S02]  /*17b0*/  CS2R R152, SRZ ;  /* 0x0000000000987805 */ /* 0x000fc4000001ff00 */
[----:B------:R-:W-:Y:S01]  /*17c0*/  CS2R R150, SRZ ;  /* 0x0000000000967805 */ /* 0x000fe2000001ff00 */
[----:B------:R3:W-:Y:S01]  /*17d0*/  STL [R1+0x6c], R8 ;  /* 0x00006c0801007387 */ /* 0x0007e20000100800 */
[----:B------:R-:W-:Y:S02]  /*17e0*/  CS2R R148, SRZ ;  /* 0x0000000000947805 */ /* 0x000fe4000001ff00 */
[----:B------:R-:W-:Y:S02]  /*17f0*/  CS2R R146, SRZ ;  /* 0x0000000000927805 */ /* 0x000fe4000001ff00 */
[----:B------:R-:W-:Y:S02]  /*1800*/  CS2R R144, SRZ ;  /* 0x0000000000907805 */ /* 0x000fe4000001ff00 */
[----:B------:R-:W-:Y:S02]  /*1810*/  CS2R R142, SRZ ;  /* 0x00000000008e7805 */ /* 0x000fe4000001ff00 */
[----:B------:R-:W-:-:S02]  /*1820*/  CS2R R140, SRZ ;  /* 0x00000000008c7805 */ /* 0x000fc4000001ff00 */
[----:B--2---:R-:W-:Y:S02]  /*1830*/  LOP3.LUT R3, R8, 0x7ffffffc, RZ, 0xc0, !PT ;  /* 0x7ffffffc08037812 */ /* 0x004fe400078ec0ff */
        /* <DEDUP_REMOVED lines=20> */
[----:B------:R-:W-:Y:S01]  /*1980*/  IMAD.MOV.U32 R171, RZ, RZ, RZ ;  /* 0x000000ffffab7224 */ /* 0x000fe200078e00ff */
[--C-:B------:R-:W-:Y:S02]  /*1990*/  SHF.R.S32.HI R7, RZ, 0x2, R8.reuse ;  /* 0x00000002ff077819 */ /* 0x100fe40000011408 */
[----:B------:R-:W-:Y:S01]  /*19a0*/  SHF.R.S32.HI R4, RZ, 0x1f, R8 ;  /* 0x0000001fff047819 */ /* 0x000fe20000011408 */
[----:B------:R-:W-:Y:S01]  /*19b0*/  IMAD.IADD R0, R17, 0x1, -R0 ;  /* 0x0000000111007824 */ /* 0x000fe200078e0a00 */
[----:B------:R-:W-:Y:S02]  /*19c0*/  LEA.HI R6, R6, R17, RZ, 0x2 ;  /* 0x0000001106067211 */ /* 0x000fe400078f10ff */
[----:B------:R-:W-:Y:S02]  /*19d0*/  LEA.HI R4, R4, R7, RZ, 0x3 ;  /* 0x0000000704047211 */ /* 0x000fe400078f18ff */
[----:B------:R-:W-:-:S02]  /*19e0*/  LOP3.LUT R8, R6, 0xfffffffc, RZ, 0xc0, !PT ;  /* 0xfffffffc06087812 */ /* 0x000fc400078ec0ff */
[----:B------:R-:W-:Y:S02]  /*19f0*/  SHF.R.S32.HI R5, RZ, 0x1f, R0 ;  /* 0x0000001fff057819 */ /* 0x000fe40000011400 */
[----:B------:R-:W-:Y:S02]  /*1a00*/  LOP3.LUT R6, R4, 0xfffffff8, RZ, 0xc0, !PT ;  /* 0xfffffff804067812 */ /* 0x000fe400078ec0ff */
[----:B------:R-:W-:Y:S02]  /*1a10*/  IADD3 R9, R17, -R8, RZ ;  /* 0x8000000811097210 */ /* 0x000fe40007ffe0ff */
[----:B------:R-:W-:Y:S01]  /*1a20*/  LEA.HI R8, R11, R13, RZ, 0x5 ;  /* 0x0000000d0b087211 */ /* 0x000fe200078f28ff */
[----:B------:R-:W-:Y:S01]  /*1a30*/  IMAD.IADD R6, R7, 0x1, -R6 ;  /* 0x0000000107067824 */ /* 0x000fe200078e0a06 */
[CC--:B------:R-:W-:Y:S02]  /*1a40*/  LEA.HI R4, R5.reuse, R0.reuse, RZ, 0x3 ;  /* 0x0000000005047211 */ /* 0x0c0fe400078f18ff */
[----:B------:R-:W-:-:S02]  /*1a50*/  LEA.HI R5, R5, R0, RZ, 0x2 ;  /* 0x0000000005057211 */ /* 0x000fc400078f10ff */
[----:B------:R-:W-:Y:S02]  /*1a60*/  SHF.R.S32.HI R11, RZ, 0x5, R8 ;  /* 0x00000005ff0b7819 */ /* 0x000fe40000011408 */
[----:B------:R-:W-:Y:S02]  /*1a70*/  LEA.HI R10, R12, R12, RZ, 0x1 ;  /* 0x0000000c0c0a7211 */ /* 0x000fe400078f08ff */
[----:B------:R-:W-:Y:S01]  /*1a80*/  SHF.R.S32.HI R0, RZ, 0x3, R4 ;  /* 0x00000003ff007819 */ /* 0x000fe20000011404 */
[----:B------:R-:W-:Y:S01]  /*1a90*/  IMAD R11, R11, 0x10, R6 ;  /* 0x000000100b0b7824 */ /* 0x000fe200078e0206 */
[----:B------:R-:W-:Y:S02]  /*1aa0*/  SHF.R.S32.HI R7, RZ, 0x1f, R4 ;  /* 0x0000001fff077819 */ /* 0x000fe40000011404 */
[----:B------:R-:W-:Y:S02]  /*1ab0*/  SHF.R.S32.HI R4, RZ, 0x2, R5 ;  /* 0x00000002ff047819 */ /* 0x000fe40000011405 */
[----:B------:R-:W-:-:S02]  /*1ac0*/  LOP3.LUT R10, R10, 0x3fffffe, RZ, 0xc0, !PT ;  /* 0x03fffffe0a0a7812 */ /* 0x000fc400078ec0ff */
[----:B------:R-:W-:Y:S02]  /*1ad0*/  LEA.HI R7, R7, R0, RZ, 0x4 ;  /* 0x0000000007077211 */ /* 0x000fe400078f20ff */
[----:B------:R-:W-:Y:S01]  /*1ae0*/  IADD3 R6, R4, 0x8, RZ ;  /* 0x0000000804067810 */ /* 0x000fe20007ffe0ff */
[----:B------:R-:W-:Y:S01]  /*1af0*/  IMAD.IADD R10, R12, 0x1, -R10 ;  /* 0x000000010c0a7824 */ /* 0x000fe200078e0a0a */
[----:B------:R-:W-:Y:S01]  /*1b00*/  LOP3.LUT R7, R7, 0x1ffffff0, RZ, 0xc0, !PT ;  /* 0x1ffffff007077812 */ /* 0x000fe200078ec0ff */
[----:B------:R-:W-:Y:S01]  /*1b10*/  VIADD R12, R4, 0x18 ;  /* 0x00000018040c7836 */ /* 0x000fe20000000000 */
[----:B------:R-:W-:Y:S01]  /*1b20*/  LEA.HI R8, R6, R6, RZ, 0x1 ;  /* 0x0000000606087211 */ /* 0x000fe200078f08ff */
[----:B-1----:R-:W-:Y:S01]  /*1b30*/  IMAD R18, R10, 0x40, R11 ;  /* 0x000000400a127824 */ /* 0x002fe200078e020b */
[----:B------:R-:W-:Y:S01]  /*1b40*/  LEA.HI R5, R5, R4, RZ, 0x1 ;  /* 0x0000000405057211 */ /* 0x000fe200078f08ff */
[----:B------:R-:W-:Y:S01]  /*1b50*/  VIADD R10, R4, 0x10 ;  /* 0x00000010040a7836 */ /* 0x000fe20000000000 */
[----:B------:R-:W-:-:S02]  /*1b60*/  IADD3 R0, R0, -R7, RZ ;  /* 0x8000000700007210 */ /* 0x000fc40007ffe0ff */
[----:B------:R-:W-:Y:S02]  /*1b70*/  LOP3.LUT R7, R8, 0xfffffffe, RZ, 0xc0, !PT ;  /* 0xfffffffe08077812 */ /* 0x000fe400078ec0ff */
[----:B------:R-:W-:Y:S02]  /*1b80*/  LOP3.LUT R5, R5, 0xfffffffe, RZ, 0xc0, !PT ;  /* 0xfffffffe05057812 */ /* 0x000fe400078ec0ff */
[--C-:B------:R-:W-:Y:S01]  /*1b90*/  SHF.R.S32.HI R11, RZ, 0x1f, R8.reuse ;  /* 0x0000001fff0b7819 */ /* 0x100fe20000011408 */
[----:B------:R-:W-:Y:S01]  /*1ba0*/  IMAD.IADD R7, R6, 0x1, -R7 ;  /* 0x0000000106077824 */ /* 0x000fe200078e0a07 */
[----:B------:R-:W-:Y:S02]  /*1bb0*/  IADD3 R5, R4, -R5, RZ ;  /* 0x8000000504057210 */ /* 0x000fe40007ffe0ff */
[----:B------:R-:W-:Y:S02]  /*1bc0*/  LEA.HI R6, R10, R10, RZ, 0x1 ;  /* 0x0000000a0a067211 */ /* 0x000fe400078f08ff */
[----:B------:R-:W-:Y:S01]  /*1bd0*/  SHF.R.S32.HI R4, RZ, 0x1, R8 ;  /* 0x00000001ff047819 */ /* 0x000fe20000011408 */
[----:B------:R-:W-:Y:S01]  /*1be0*/  IMAD R0, R0, 0x8, R5 ;  /* 0x0000000800007824 */ /* 0x000fe200078e0205 */
[----:B------:R-:W-:-:S02]  /*1bf0*/  LEA.HI R14, R12, R12, RZ, 0x1 ;  /* 0x0000000c0c0e7211 */ /* 0x000fc400078f08ff */
[----:B------:R-:W-:Y:S02]  /*1c00*/  LOP3.LUT R13, R6, 0xfffffffe, RZ, 0xc0, !PT ;  /* 0xfffffffe060d7812 */ /* 0x000fe400078ec0ff */
[--C-:B------:R-:W-:Y:S01]  /*1c10*/  SHF.R.S32.HI R8, RZ, 0x1, R6.reuse ;  /* 0x00000001ff087819 */ /* 0x100fe20000011406 */
[----:B------:R1:W-:Y:S01]  /*1c20*/  STL [R1+0x64], R0 ;  /* 0x0000640001007387 */ /* 0x0003e20000100800 */
[----:B------:R-:W-:Y:S01]  /*1c30*/  SHF.R.S32.HI R15, RZ, 0x1f, R6 ;  /* 0x0000001fff0f7819 */ /* 0x000fe20000011406 */
[----:B------:R-:W-:Y:S01]  /*1c40*/  IMAD.IADD R13, R10, 0x1, -R13 ;  /* 0x000000010a0d7824 */ /* 0x000fe200078e0a0d */
[----:B------:R-:W-:Y:S02]  /*1c50*/  LEA.HI R11, R11, R4, RZ, 0x4 ;  /* 0x000000040b0b7211 */ /* 0x000fe400078f20ff */
[--C-:B------:R-:W-:Y:S02]  /*1c60*/  SHF.R.S32.HI R6, RZ, 0x1, R14.reuse ;  /* 0x00000001ff067819 */ /* 0x100fe4000001140e */
[----:B------:R-:W-:-:S02]  /*1c70*/  SHF.R.S32.HI R17, RZ, 0x1f, R14 ;  /* 0x0000001fff117819 */ /* 0x000fc4000001140e */
[----:B------:R-:W-:Y:S02]  /*1c80*/  LEA.HI R15, R15, R8, RZ, 0x4 ;  /* 0x000000080f0f7211 */ /* 0x000fe400078f20ff */
        /* <DEDUP_REMOVED lines=9> */
[----:B------:R-:W-:-:S02]  /*1d20*/  IADD3 R6, R6, -R19, RZ ;  /* 0x8000001306067210 */ /* 0x000fc40007ffe0ff */
[----:B------:R-:W-:Y:S02]  /*1d30*/  LEA R4, R8, R13, 0x3 ;  /* 0x0000000d08047211 */ /* 0x000fe400078e18ff */
[----:B------:R2:W-:Y:S01]  /*1d40*/  STL [R1+0x60], R5 ;  /* 0x0000600501007387 */ /* 0x0005e20000100800 */
[----:B-1----:R-:W-:Y:S01]  /*1d50*/  IMAD R0, R6, 0x8, R17 ;  /* 0x0000000806007824 */ /* 0x002fe200078e0211 */
[----:B------:R-:W-:Y:S02]  /*1d60*/  IADD3 R7, RZ, -UR44, -R18 ;  /* 0x8000002cff077c10 */ /* 0x000fe4000fffe812 */
[----:B------:R1:W-:Y:S04]  /*1d70*/  STL [R1+0x5c], R4 ;  /* 0x00005c0401007387 */ /* 0x0003e80000100800 */
[----:B------:R3:W-:Y:S01]  /*1d80*/  STL [R1+0x58], R0 ;  /* 0x0000580001007387 */ /* 0x0007e20000100800 */
[----:B--2---:R-:W-:Y:S01]  /*1d90*/  IMAD.U32 R5, RZ, RZ, UR44 ;  /* 0x0000002cff057e24 */ /* 0x004fe2000f8e00ff */
[----:B-1----:R-:W-:-:S04]  /*1da0*/  MOV R4, RZ ;  /* 0x000000ff00047202 */ /* 0x002fc80000000f00 */
[----:B------:R-:W-:Y:S01]  /*1db0*/  IADD3 R8, -R18, UR40, -R5 ;  /* 0x0000002812087c10 */ /* 0x000fe2000fffe905 */
[----:B---3--:R-:W-:-:S07]  /*1dc0*/  IMAD.MOV.U32 R0, RZ, RZ, RZ ;  /* 0x000000ffff007224 */ /* 0x008fce00078e00ff */
.L_x_1714:
[----:B------:R-:W-:-:S06]  /*1dd0*/  ULOP3.LUT UR4, UR36, 0x1, URZ, 0xfc, !UPT ;  /* 0x0000000124047892 */ /* 0x000fcc000f8efc3f */
[----:B------:R-:W-:-:S04]  /*1de0*/  MOV R5, UR4 ;  /* 0x0000000400057c02 */ /* 0x000fc80008000f00 */
[----:B------:R-:W-:-:S13]  /*1df0*/  ISETP.NE.AND P6, PT, R5, 0x3, PT ;  /* 0x000000030500780c */ /* 0x000fda0003fc5270 */
[----:B------:R-:W-:Y:S05]  /*1e00*/  @!P6 BRA `(.L_x_1704) ;  /* 0x000000000004e947 */ /* 0x000fea0003800000 */
[----:B------:R-:W-:Y:S01]  /*1e10*/  BPT.TRAP 0x1 ;  /* 0x000000040000795c */ /* 0x000fe20000300000 */
.L_x_1704:
[----:B------:R-:W-:Y:S01]  /*1e20*/  IMAD R6, R0, 0x8, R16 ;  /* 0x0000000800067824 */ /* 0x000fe200078e0210 */
[----:B------:R-:W-:-:S04]  /*1e30*/  SHF.L.U32 R23, R4, 0x1f, RZ ;  /* 0x0000001f04177819 */ /* 0x000fc800000006ff */
[----:B------:R1:W2:Y:S01]  /*1e40*/  SYNCS.PHASECHK.TRANS64.TRYWAIT P0, [R6+URZ+0x30c10], R23 ;  /* 0x030c1017060075a7 */ /* 0x0002a2000800017f */
[----:B------:R-:W-:Y:S05]  /*1e50*/  @!P6 BRA `(.L_x_1705) ;  /* 0x000000000004e947 */ /* 0x000fea0003800000 */
[----:B------:R-:W-:Y:S01]  /*1e60*/  BPT.TRAP 0x1 ;  /* 0x000000040000795c */ /* 0x000fe20000300000 */
.L_x_1705:
[----:B------:R-:W-:-:S05]  /*1e70*/  VIADD R5, R16, 0x10000 ;  /* 0x0001000010057836 */ /* 0x000fca0000000000 */
[----:B------:R-:W-:-:S04]  /*1e80*/  SHF.R.U32.HI R5, RZ, 0x4, R5 ;  /* 0x00000004ff057819 */ /* 0x000fc80000011605 */
[----:B------:R-:W-:Y:S01]  /*1e90*/  LOP3.LUT R5, R5, 0x3fff, RZ, 0xc0, !PT ;  /* 0x00003fff05057812 */ /* 0x000fe200078ec0ff */
[----:B--2---:R-:W-:Y:S06]  /*1ea0*/  @P0 BRA `(.L_x_1706) ;  /* 0x0000000000080947 */ /* 0x004fec0003800000 */
[----:B------:R-:W2:Y:S02]  /*1eb0*/  SYNCS.PHASECHK.TRANS64.TRYWAIT P0, [R6+URZ+0x30c10], R23 ;  /* 0x030c1017060075a7 */ /* 0x000ea4000800017f */
[----:B--2---:R-:W-:Y:S05]  /*1ec0*/  @!P0 BRA `(.L_x_1707) ;  /* 0x0000015000188947 */ /* 0x004fea0003800000 */
.L_x_1706:
        /* <DEDUP_REMOVED lines=13> */
[----:B---3--:R-:W-:-:S04]  /*1fa0*/  LEA R10, R10, R16, 0xd ;  /* 0x000000100a0a7211 */ /* 0x008fc800078e68ff */
        /* <DEDUP_REMOVED lines=51> */
.L_x_1708:
[----:B------:R1:W1:Y:S01]  /*22e0*/  SYNCS.PHASECHK.TRANS64.TRYWAIT P0, [R6+URZ+0x30c30], R23 ;  /* 0x030c3017060075a7 */ /* 0x000262000800017f */
[----:B------:R-:W-:Y:S05]  /*22f0*/  @!P6 BRA `(.L_x_1709) ;  /* 0x000000000004e947 */ /* 0x000fea0003800000 */
[----:B------:R-:W-:Y:S01]  /*2300*/  BPT.TRAP 0x1 ;  /* 0x000000040000795c */ /* 0x000fe20000300000 */
.L_x_1709:
[----:B-1----:R-:W-:Y:S05]  /*2310*/  @P0 BRA `(.L_x_1710) ;  /* 0x0000000000080947 */ /* 0x002fea0003800000 */
[----:B------:R-:W1:Y:S02]  /*2320*/  SYNCS.PHASECHK.TRANS64.TRYWAIT P0, [R6+URZ+0x30c30], R23 ;  /* 0x030c3017060075a7 */ /* 0x000e64000800017f */
[----:B-1----:R-:W-:Y:S05]  /*2330*/  @!P0 BRA `(.L_x_1711) ;  /* 0x0000014c00108947 */ /* 0x002fea0003800000 */
.L_x_1710:
        /* <DEDUP_REMOVED lines=49> */
[C---:B------:R-:W-:Y:S01]  /*2650*/  ISETP.GT.AND P2, PT, R7.reuse, RZ, PT ;  /* 0x000000ff0700720c */ /* 0x040fe20003f44270 */
[----:B------:R-:W-:Y:S01]  /*2660*/  FMUL.FTZ R92, R92, UR13 ;  /* 0x0000000d5c5c7c20 */ /* 0x000fe20008410000 */
[C---:B------:R-:W-:Y:S01]  /*2670*/  ISETP.GT.AND P1, PT, R8.reuse, RZ, PT ;  /* 0x000000ff0800720c */ /* 0x040fe20003f24270 */
[----:B------:R3:W-:Y:S01]  /*2680*/  STL [R1+0x124], R200 ;  /* 0x000124c801007387 */ /* 0x0007e20000100800 */
[----:B------:R-:W-:Y:S01]  /*2690*/  ISETP.GT.AND P0, PT, R7, 0x8, PT ;  /* 0x000000080700780c */ /* 0x000fe20003f04270 */
[----:B------:R-:W-:Y:S01]  /*26a0*/  FMUL.FTZ R93, R93, UR13 ;  /* 0x0000000d5d5d7c20 */ /* 0x000fe20008410000 */
[----:B------:R-:W4:Y:S01]  /*26b0*/  MUFU.TANH R18, R18 ;  /* 0x0000001200127308 */ /* 0x000f220000002400 */
[----:B-1----:R-:W-:Y:S01]  /*26c0*/  WARPGROUP.ARRIVE ;  /* 0x00000000000079c5 */ /* 0x002fe20000000000 */
[----:B------:R-:W-:Y:S01]  /*26d0*/  STL [R1+0x120], R201 ;  /* 0x000120c901007387 */ /* 0x000fe20000100800 */
        /* <DEDUP_REMOVED lines=14> */
[----:B---3--:R2:W-:Y:S01]  /*27c0*/  MUFU.TANH R200, R89 ;  /* 0x0000005900c87308 */ /* 0x0085e20000002400 */
        /* <DEDUP_REMOVED lines=8> */
[----:B--2---:R-:W2:Y:S01]  /*2850*/  LDC.64 R88, c[0x0][0x748] ;  /* 0x0001d200ff587b82 */ /* 0x004ea20000000a00 */
[----:B------:R3:W-:Y:S01]  /*2860*/  STL [R1+0x108], R168 ;  /* 0x000108a801007387 */ /* 0x0007e20000100800 */
[----:B------:R-:W-:Y:S01]  /*2870*/  FMUL.FTZ R98, R98, UR13 ;  /* 0x0000000d62627c20 */ /* 0x000fe20008410000 */
[----:B------:R-:W-:Y:S01]  /*2880*/  FMUL.FTZ R99, R99, UR13 ;  /* 0x0000000d63637c20 */ /* 0x000fe20008410000 */
[----:B------:R-:W-:Y:S01]  /*2890*/  FMUL.FTZ R100, R100, UR13 ;  /* 0x0000000d64647c20 */ /* 0x000fe20008410000 */
[----:B------:R-:W-:Y:S01]  /*28a0*/  STL [R1+0x104], R167 ;  /* 0x000104a701007387 */ /* 0x000fe20000100800 */
[----:B------:R-:W-:Y:S01]  /*28b0*/  FMUL.FTZ R101, R101, UR13 ;  /* 0x0000000d65657c20 */ /* 0x000fe20008410000 */
[----:B------:R-:W4:Y:S01]  /*28c0*/  MUFU.TANH R22, R22 ;  /* 0x0000001600167308 */ /* 0x000f220000002400 */
[----:B------:R-:W-:Y:S01]  /*28d0*/  FMUL.FTZ R104, R104, UR13 ;  /* 0x0000000d68687c20 */ /* 0x000fe20008410000 */
[----:B------:R-:W-:Y:S01]  /*28e0*/  STL [R1+0x100], R166 ;  /* 0x000100a601007387 */ /* 0x000fe20000100800 */
[----:B------:R-:W-:Y:S01]  /*28f0*/  FMUL.FTZ R108, R108, UR13 ;  /* 0x0000000d6c6c7c20 */ /* 0x000fe20008410000 */
[----:B------:R-:W-:Y:S01]  /*2900*/  FMUL.FTZ R109, R109, UR13 ;  /* 0x0000000d6d6d7c20 */ /* 0x000fe20008410000 */
[----:B------:R-:W-:Y:S01]  /*2910*/  LEA R132, R0, R132, 0xa ;  /* 0x0000008400847211 */ /* 0x000fe200078e50ff */
[----:B------:R-:W-:Y:S01]  /*2920*/  STL [R1+0xfc], R165 ;  /* 0x0000fca501007387 */ /* 0x000fe20000100800 */
[----:B------:R-:W-:Y:S01]  /*2930*/  FMUL.FTZ R121, R121, UR13 ;  /* 0x0000000d79797c20 */ /* 0x000fe20008410000 */
[----:B------:R-:W4:Y:S01]  /*2940*/  MUFU.TANH R230, R230 ;  /* 0x000000e600e67308 */ /* 0x000f220000002400 */
[----:B------:R-:W-:Y:S01]  /*2950*/  R2UR UR12, R132 ;  /* 0x00000000840c72ca */ /* 0x000fe200000e0000 */
[----:B------:R-:W-:Y:S01]  /*2960*/  STL [R1+0xf8], R164 ;  /* 0x0000f8a401007387 */ /* 0x000fe20000100800 */
        /* <DEDUP_REMOVED lines=21> */
[----:B------:R-:W-:Y:S01]  /*2ac0*/  MUFU.TANH R201, R90 ;  /* 0x0000005a00c97308 */ /* 0x000fe20000002400 */
[----:B------:R-:W-:Y:S01]  /*2ad0*/  FMUL.FTZ R126, R126, UR13 ;  /* 0x0000000d7e7e7c20 */ /* 0x000fe20008410000 */
[----:B------:R-:W-:Y:S01]  /*2ae0*/  STL [R1+0xe0], R158 ;  /* 0x0000e09e01007387 */ /* 0x000fe20000100800 */
[----:B------:R-:W-:Y:S01]  /*2af0*/  FMUL.FTZ R125, R125, UR13 ;  /* 0x0000000d7d7d7c20 */ /* 0x000fe20008410000 */
[----:B------:R-:W-:Y:S01]  /*2b00*/  FMUL.FTZ R127, R127, UR13 ;  /* 0x0000000d7f7f7c20 */ /* 0x000fe20008410000 */
[----:B------:R-:W-:Y:S01]  /*2b10*/  FMUL.FTZ R227, R129, UR13 ;  /* 0x0000000d81e37c20 */ /* 0x000fe20008410000 */
        /* <DEDUP_REMOVED lines=13> */
[----:B------:R1:W-:Y:S02]  /*2bf0*/  STL [R1+0xbc], R149 ;  /* 0x0000bc9501007387 */ /* 0x0003e40000100800 */
[----:B---3--:R-:W3:Y:S02]  /*2c00*/  MUFU.TANH R168, R96 ;  /* 0x0000006000a87308 */ /* 0x008ee40000002400 */
[----:B------:R-:W-:Y:S04]  /*2c10*/  STL [R1+0xb8], R148 ;  /* 0x0000b89401007387 */ /* 0x000fe80000100800 */
[----:B------:R-:W-:Y:S02]  /*2c20*/  STL [R1+0xb4], R147 ;  /* 0x0000b49301007387 */ /* 0x000fe40000100800 */
[----:B-1----:R2:W-:Y:S02]  /*2c30*/  MUFU.TANH R149, R115 ;  /* 0x0000007300957308 */ /* 0x0025e40000002400 */
[----:B------:R-:W-:Y:S04]  /*2c40*/  STL [R1+0xb0], R146 ;  /* 0x0000b09201007387 */ /* 0x000fe80000100800 */
[----:B------:R-:W-:Y:S02]  /*2c50*/  STL [R1+0xac], R145 ;  /* 0x0000ac9101007387 */ /* 0x000fe40000100800 */
[----:B------:R-:W1:Y:S02]  /*2c60*/  MUFU.TANH R167, R97 ;  /* 0x0000006100a77308 */ /* 0x000e640000002400 */
[----:B------:R-:W-:Y:S04]  /*2c70*/  STL [R1+0xa8], R144 ;  /* 0x0000a89001007387 */ /* 0x000fe80000100800 */
[----:B------:R-:W-:Y:S02]  /*2c80*/  STL [R1+0xa4], R143 ;  /* 0x0000a48f01007387 */ /* 0x000fe40000100800 */
[----:B------:R3:W-:Y:S02]  /*2c90*/  MUFU.TANH R197, R133 ;  /* 0x0000008500c57308 */ /* 0x0007e40000002400 */
[----:B------:R-:W-:Y:S04]  /*2ca0*/  STL [R1+0xa0], R142 ;  /* 0x0000a08e01007387 */ /* 0x000fe80000100800 */
[----:B------:R-:W-:Y:S02]  /*2cb0*/  STL [R1+0x9c], R141 ;  /* 0x00009c8d01007387 */ /* 0x000fe40000100800 */
[----:B------:R-:W1:Y:S02]  /*2cc0*/  MUFU.TANH R20, R20 ;  /* 0x0000001400147308 */ /* 0x000e640000002400 */
[----:B------:R3:W-:Y:S01]  /*2cd0*/  STL [R1+0x98], R140 ;  /* 0x0000988c01007387 */ /* 0x0007e20000100800 */
[----:B------:R-:W-:-:S02]  /*2ce0*/  WARPGROUP.DEPBAR.LE gsb0, 0x0 ;  /* 0x00008000000079c5 */ /* 0x000fc40000010000 */
[----:B------:R-:W-:Y:S01]  /*2cf0*/  WARPGROUP.ARRIVE ;  /* 0x00000000000079c5 */ /* 0x000fe20000000000 */
[----:B------:R-:W-:Y:S02]  /*2d00*/  STL [R1+0x94], R6 ;  /* 0x0000940601007387 */ /* 0x000fe40000100800 */
[----:B------:R-:W1:Y:S02]  /*2d10*/  MUFU.TANH R21, R21 ;  /* 0x0000001500157308 */ /* 0x000e640000002400 */
[----:B------:R-:W-:Y:S01]  /*2d20*/  STL [R1+0x90], R5 ;  /* 0x0000900501007387 */ /* 0x000fe20000100800 */
[----:B------:R-:W-:Y:S01]  /*2d30*/  HGMMA.64x128x16.F32.BF16 R24, gdesc[UR4], R24, gsb0 ;  /* 0x01e00000041879f0 */ /* 0x000fe20008001818 */
[----:B------:R-:W-:Y:S02]  /*2d40*/  ULEA UR4, UR43, -UR41, 0x7 ;  /* 0x800000292b047291 */ /* 0x000fe4000f8e383f */
[----:B------:R-:W-:Y:S02]  /*2d50*/  UIADD3 UR6, UR8, 0x4, URZ ;  /* 0x0000000408067890 */ /* 0x000fe4000fffe03f */
[----:B------:R-:W1:Y:S01]  /*2d60*/  MUFU.TANH R23, R23 ;  /* 0x0000001700177308 */ /* 0x000e620000002400 */
[----:B------:R-:W-:Y:S01]  /*2d70*/  UMOV UR7, 0x40000040 ;  /* 0x4000004000077882 */ /* 0x000fe20000000000 */
[----:B------:R-:W-:Y:S01]  /*2d80*/  UMOV UR5, 0x40000040 ;  /* 0x4000004000057882 */ /* 0x000fe20000000000 */
[----:B------:R-:W-:Y:S01]  /*2d90*/  LEA R91, R3, UR4, 0x1 ;  /* 0x00000004035b7c11 */ /* 0x000fe2000f8e08ff */
[----:B------:R-:W-:Y:S01]  /*2da0*/  UIADD3 UR4, UR9, 0x4, URZ ;  /* 0x0000000409047890 */ /* 0x000fe2000fffe03f */
[----:B------:R-:W-:Y:S01]  /*2db0*/  STL [R1+0x8c], R4 ;  /* 0x00008c0401007387 */ /* 0x000fe20000100800 */
[----:B------:R-:W-:-:S02]  /*2dc0*/  UIADD3 UR8, UR9, 0x6, URZ ;  /* 0x0000000609087890 */ /* 0x000fc4000fffe03f */
[----:B------:R-:W-:Y:S01]  /*2dd0*/  IMAD.IADD R91, R8, 0x1, R91 ;  /* 0x00000001085b7824 */ /* 0x000fe200078e025b */
[----:B------:R-:W-:Y:S01]  /*2de0*/  UMOV UR9, 0x40000040 ;  /* 0x4000004000097882 */ /* 0x000fe20000000000 */
[----:B------:R-:W1:Y:S01]  /*2df0*/  MUFU.TANH R232, R232 ;  /* 0x000000e800e87308 */ /* 0x000e620000002400 */
[----:B------:R-:W-:Y:S01]  /*2e00*/  STL [R1+0x88], R2 ;  /* 0x0000880201007387 */ /* 0x000fe20000100800 */
[C---:B--2---:R-:W-:Y:S01]  /*2e10*/  IMAD.IADD R115, R88.reuse, 0x1, -R91 ;  /* 0x0000000158737824 */ /* 0x044fe200078e0a5b */
[----:B------:R-:W-:Y:S02]  /*2e20*/  IADD3 R90, RZ, -R91, -R89 ;  /* 0x8000005bff5a7210 */ /* 0x000fe40007ffe859 */
[----:B------:R-:W-:Y:S01]  /*2e30*/  IADD3 R215, R88, 0x8, -R91 ;  /* 0x0000000858d77810 */ /* 0x000fe20007ffe85b */
[----:B------:R-:W-:Y:S01]  /*2e40*/  FMUL.FTZ R88, R124, UR13 ;  /* 0x0000000d7c587c20 */ /* 0x000fe20008410000 */
[----:B------:R-:W-:Y:S01]  /*2e50*/  SEL R115, R115, 0x80, !P2 ;  /* 0x0000008073737807 */ /* 0x000fe20005000000 */
[----:B------:R-:W2:Y:S01]  /*2e60*/  MUFU.TANH R228, R228 ;  /* 0x000000e400e47308 */ /* 0x000ea20000002400 */
[----:B------:R-:W-:-:S02]  /*2e70*/  IADD3 R214, -R91, 0x8, -R89 ;  /* 0x000000085bd67810 */ /* 0x000fc40007ffe959 */
[----:B------:R-:W-:Y:S02]  /*2e80*/  SEL R124, R90, 0x80, P1 ;  /* 0x000000805a7c7807 */ /* 0x000fe40000800000 */
[----:B------:R-:W-:Y:S02]  /*2e90*/  SEL R215, R215, 0x80, !P0 ;  /* 0x00000080d7d77807 */ /* 0x000fe40004000000 */
[C---:B------:R-:W-:Y:S01]  /*2ea0*/  ISETP.GE.AND P4, PT, R115.reuse, RZ, PT ;  /* 0x000000ff7300720c */ /* 0x040fe20003f86270 */
[----:B------:R-:W2:Y:S01]  /*2eb0*/  MUFU.TANH R237, R237 ;  /* 0x000000ed00ed7308 */ /* 0x000ea20000002400 */
[C---:B------:R-:W-:Y:S02]  /*2ec0*/  ISETP.GE.AND P2, PT, R115.reuse, 0x8, PT ;  /* 0x000000087300780c */ /* 0x040fe40003f46270 */
[C---:B------:R-:W-:Y:S02]  /*2ed0*/  ISETP.GE.AND P0, PT, R115.reuse, 0x9, PT ;  /* 0x000000097300780c */ /* 0x040fe40003f06270 */
[----:B------:R-:W-:-:S02]  /*2ee0*/  ISETP.GE.AND P1, PT, R115, 0x10, PT ;  /* 0x000000107300780c */ /* 0x000fc40003f26270 */
[----:B------:R-:W-:Y:S01]  /*2ef0*/  SEL R214, R214, 0x80, P3 ;  /* 0x00000080d6d67807 */ /* 0x000fe20001800000 */
[----:B------:R1:W-:Y:S01]  /*2f00*/  MUFU.TANH R198, R134 ;  /* 0x0000008600c67308 */ /* 0x0003e20000002400 */
[----:B------:R-:W-:Y:S02]  /*2f10*/  ISETP.GE.AND P3, PT, R115, 0x1, PT ;  /* 0x000000017300780c */ /* 0x000fe40003f66270 */
[C---:B------:R-:W-:Y:S02]  /*2f20*/  ISETP.GT.OR P4, PT, R124.reuse, RZ, !P4 ;  /* 0x000000ff7c00720c */ /* 0x040fe40006784670 */
[C---:B------:R-:W-:Y:S02]  /*2f30*/  ISETP.GT.OR P2, PT, R124.reuse, 0x8, !P2 ;  /* 0x000000087c00780c */ /* 0x040fe40005744670 */
[C---:B------:R-:W-:Y:S01]  /*2f40*/  ISETP.GT.OR P0, PT, R124.reuse, 0x9, !P0 ;  /* 0x000000097c00780c */ /* 0x040fe20004704670 */
[----:B------:R-:W-:Y:S01]  /*2f50*/  MUFU.TANH R159, R105 ;  /* 0x00000069009f7308 */ /* 0x000fe20000002400 */
[----:B------:R-:W-:-:S02]  /*2f60*/  ISETP.GT.OR P1, PT, R124, 0x10, !P1 ;  /* 0x000000107c00780c */ /* 0x000fc40004f24670 */
[----:B------:R-:W-:Y:S02]  /*2f70*/  ISETP.GT.OR P3, PT, R124, 0x1, !P3 ;  /* 0x000000017c00780c */ /* 0x000fe40005f64670 */
[----:B----4-:R-:W-:Y:S02]  /*2f80*/  FSEL R210, R18, -INF , !P4 ;  /* 0xff80000012d27808 */ /* 0x010fe40006000000 */
[----:B------:R-:W-:Y:S01]  /*2f90*/  FSEL R220, R22, -INF , !P2 ;  /* 0xff80000016dc7808 */ /* 0x000fe20005000000 */
[----:B------:R4:W-:Y:S01]  /*2fa0*/  MUFU.TANH R153, R112 ;  /* 0x0000007000997308 */ /* 0x0009e20000002400 */
[C---:B------:R-:W-:Y:S01]  /*2fb0*/  FSEL R225, R230.reuse, -INF , !P0 ;  /* 0xff800000e6e17808 */ /* 0x040fe20004000000 */
[----:B------:R-:W-:Y:S01]  /*2fc0*/  FFMA.FTZ R230, -R230, R230, 1 ;  /* 0x3f800000e6e67423 */ /* 0x000fe200000101e6 */
[----:B------:R-:W-:Y:S02]  /*2fd0*/  FSEL R209, R231, -INF , !P1 ;  /* 0xff800000e7d17808 */ /* 0x000fe40004800000 */
[----:B------:R-:W-:-:S02]  /*2fe0*/  ISETP.GE.AND P4, PT, R115, 0x11, PT ;  /* 0x000000117300780c */ /* 0x000fc40003f86270 */
[C---:B------:R-:W-:Y:S01]  /*2ff0*/  ISETP.GE.AND P2, PT, R115.reuse, 0x19, PT ;  /* 0x000000197300780c */ /* 0x040fe20003f46270 */
[----:B------:R2:W-:Y:S01]  /*3000*/  MUFU.TANH R151, R113 ;  /* 0x0000007100977308 */ /* 0x0005e20000002400 */
[C---:B------:R-:W-:Y:S02]  /*3010*/  ISETP.GE.AND P0, PT, R115.reuse, 0x20, PT ;  /* 0x000000207300780c */ /* 0x040fe40003f06270 */
[----:B------:R-:W-:Y:S02]  /*3020*/  ISETP.GE.AND P1, PT, R115, 0x21, PT ;  /* 0x000000217300780c */ /* 0x000fe40003f26270 */
[----:B------:R-:W-:Y:S02]  /*3030*/  FSEL R211, R19, -INF , !P3 ;  /* 0xff80000013d37808 */ /* 0x000fe40005800000 */
[----:B------:R-:W-:Y:S01]  /*3040*/  ISETP.GE.AND P3, PT, R115, 0x18, PT ;  /* 0x000000187300780c */ /* 0x000fe20003f66270 */
[----:B------:R-:W2:Y:S01]  /*3050*/  MUFU.TANH R236, R236 ;  /* 0x000000ec00ec7308 */ /* 0x000ea20000002400 */
[----:B------:R-:W-:-:S02]  /*3060*/  ISETP.GT.OR P4, PT, R124, 0x11, !P4 ;  /* 0x000000117c00780c */ /* 0x000fc40006784670 */
[C---:B------:R-:W-:Y:S02]  /*3070*/  ISETP.GT.OR P2, PT, R124.reuse, 0x19, !P2 ;  /* 0x000000197c00780c */ /* 0x040fe40005744670 */
[C---:B------:R-:W-:Y:S02]  /*3080*/  ISETP.GT.OR P0, PT, R124.reuse, 0x20, !P0 ;  /* 0x000000207c00780c */ /* 0x040fe40004704670 */
[C---:B------:R-:W-:Y:S01]  /*3090*/  ISETP.GT.OR P1, PT, R124.reuse, 0x21, !P1 ;  /* 0x000000217c00780c */ /* 0x040fe20004f24670 */
[----:B------:R-:W2:Y:S01]  /*30a0*/  MUFU.TANH R234, R234 ;  /* 0x000000ea00ea7308 */ /* 0x000ea20000002400 */
[----:B------:R-:W-:Y:S02]  /*30b0*/  ISETP.GT.OR P3, PT, R124, 0x18, !P3 ;  /* 0x000000187c00780c */ /* 0x000fe40005f64670 */
[----:B------:R-:W-:Y:S02]  /*30c0*/  FSEL R207, R229, -INF , !P4 ;  /* 0xff800000e5cf7808 */ /* 0x000fe40006000000 */
[----:B------:R-:W-:-:S02]  /*30d0*/  FSEL R138, R194, -INF , !P2 ;  /* 0xff800000c28a7808 */ /* 0x000fc40005000000 */
[----:B------:R-:W-:Y:S01]  /*30e0*/  FSEL R136, R195, -INF , !P0 ;  /* 0xff800000c3887808 */ /* 0x000fe20004000000 */
[----:B---3--:R3:W-:Y:S01]  /*30f0*/  MUFU.TANH R140, R88 ;  /* 0x00000058008c7308 */ /* 0x0087e20000002400 */
[----:B------:R-:W-:Y:S02]  /*3100*/  FSEL R133, R196, -INF , !P1 ;  /* 0xff800000c4857808 */ /* 0x000fe40004800000 */
[C---:B------:R-:W-:Y:S02]  /*3110*/  ISETP.GE.AND P4, PT, R115.reuse, 0x28, PT ;  /* 0x000000287300780c */ /* 0x040fe40003f86270 */
[C---:B------:R-:W-:Y:S02]  /*3120*/  ISETP.GE.AND P2, PT, R115.reuse, 0x30, PT ;  /* 0x000000307300780c */ /* 0x040fe40003f46270 */
[C---:B------:R-:W-:Y:S01]  /*3130*/  ISETP.GE.AND P0, PT, R115.reuse, 0x31, PT ;  /* 0x000000317300780c */ /* 0x040fe20003f06270 */
[----:B------:R-:W3:Y:S01]  /*3140*/  MUFU.TANH R170, R94 ;  /* 0x0000005e00aa7308 */ /* 0x000ee20000002400 */
[----:B------:R-:W-:-:S02]  /*3150*/  ISETP.GE.AND P1, PT, R115, 0x38, PT ;  /* 0x000000387300780c */ /* 0x000fc40003f26270 */
[C---:B------:R-:W-:Y:S01]  /*3160*/  FSEL R205, R235.reuse, -INF , !P3 ;  /* 0xff800000ebcd7808 */ /* 0x040fe20005800000 */
[----:B------:R-:W-:Y:S01]  /*3170*/  FFMA.FTZ R235, -R235, R235, 1 ;  /* 0x3f800000ebeb7423 */ /* 0x000fe200000101eb */
[C---:B------:R-:W-:Y:S02]  /*3180*/  ISETP.GE.AND P3, PT, R115.reuse, 0x29, PT ;  /* 0x000000297300780c */ /* 0x040fe40003f66270 */
[----:B------:R-:W-:Y:S01]  /*3190*/  ISETP.GE.AND P5, PT, R115, 0x39, PT ;  /* 0x000000397300780c */ /* 0x000fe20003fa6270 */
[----:B------:R-:W3:Y:S01]  /*31a0*/  MUFU.TANH R169, R95 ;  /* 0x0000005f00a97308 */ /* 0x000ee20000002400 */
[C---:B------:R-:W-:Y:S02]  /*31b0*/  ISETP.GT.OR P4, PT, R124.reuse, 0x28, !P4 ;  /* 0x000000287c00780c */ /* 0x040fe40006784670 */
[C---:B------:R-:W-:Y:S02]  /*31c0*/  ISETP.GT.OR P2, PT, R124.reuse, 0x30, !P2 ;  /* 0x000000307c00780c */ /* 0x040fe40005744670 */
[----:B------:R-:W-:-:S02]  /*31d0*/  ISETP.GT.OR P0, PT, R124, 0x31, !P0 ;  /* 0x000000317c00780c */ /* 0x000fc40004704670 */
[C---:B------:R-:W-:Y:S01]  /*31e0*/  ISETP.GT.OR P1, PT, R124.reuse, 0x38, !P1 ;  /* 0x000000387c00780c */ /* 0x040fe20004f24670 */
[----:B------:R-:W3:Y:S01]  /*31f0*/  MUFU.TANH R166, R98 ;  /* 0x0000006200a67308 */ /* 0x000ee20000002400 */
[C---:B------:R-:W-:Y:S02]  /*3200*/  ISETP.GT.OR P3, PT, R124.reuse, 0x29, !P3 ;  /* 0x000000297c00780c */ /* 0x040fe40005f64670 */
[----:B------:R-:W-:Y:S02]  /*3210*/  ISETP.GT.OR P5, PT, R124, 0x39, !P5 ;  /* 0x000000397c00780c */ /* 0x000fe40006fa4670 */
[----:B-1----:R-:W-:Y:S02]  /*3220*/  FSEL R134, R199, -INF , !P4 ;  /* 0xff800000c7867808 */ /* 0x002fe40006000000 */
[----:B----4-:R-:W-:Y:S01]  /*3230*/  FSEL R112, R202, -INF , !P2 ;  /* 0xff800000ca707808 */ /* 0x010fe20005000000 */
[----:B------:R-:W1:Y:S01]  /*3240*/  MUFU.TANH R165, R99 ;  /* 0x0000006300a57308 */ /* 0x000e620000002400 */
[----:B--2---:R-:W-:-:S02]  /*3250*/  FSEL R113, R203, -INF , !P0 ;  /* 0xff800000cb717808 */ /* 0x004fc40004000000 */
[----:B------:R-:W-:Y:S02]  /*3260*/  FSEL R105, R168, -INF , !P1 ;  /* 0xff800000a8697808 */ /* 0x000fe40004800000 */
[C---:B------:R-:W-:Y:S02]  /*3270*/  ISETP.GE.AND P4, PT, R215.reuse, RZ, PT ;  /* 0x000000ffd700720c */ /* 0x040fe40003f86270 */
[C---:B------:R-:W-:Y:S01]  /*3280*/  ISETP.GE.AND P2, PT, R215.reuse, 0x1, PT ;  /* 0x00000001d700780c */ /* 0x040fe20003f46270 */
[----:B------:R-:W2:Y:S01]  /*3290*/  MUFU.TANH R164, R100 ;  /* 0x0000006400a47308 */ /* 0x000ea20000002400 */
[C---:B------:R-:W-:Y:S02]  /*32a0*/  ISETP.GE.AND P0, PT, R215.reuse, 0x8, PT ;  /* 0x00000008d700780c */ /* 0x040fe40003f06270 */
[----:B------:R-:W-:Y:S02]  /*32b0*/  ISETP.GE.AND P1, PT, R215, 0x9, PT ;  /* 0x00000009d700780c */ /* 0x000fe40003f26270 */
[----:B---3--:R-:W-:-:S02]  /*32c0*/  FSEL R88, R200, -INF , !P3 ;  /* 0xff800000c8587808 */ /* 0x008fc40005800000 */
[----:B------:R-:W-:Y:S01]  /*32d0*/  FSEL R92, R167, -INF , !P5 ;  /* 0xff800000a75c7808 */ /* 0x000fe20006800000 */
[----:B------:R-:W-:Y:S02]  /*32e0*/  WARPGROUP.DEPBAR.LE gsb0, 0x0 ;  /* 0x00008000000079c5 */ /* 0x000fe40000010000 */
[----:B------:R-:W3:Y:S01]  /*32f0*/  LDS R218, [R218+0x400] ;  /* 0x00040000dada7984 */ /* 0x000ee20000000800 */
[----:B------:R-:W-:Y:S01]  /*3300*/  WARPGROUP.ARRIVE ;  /* 0x00000000000079c5 */ /* 0x000fe20000000000 */
[C---:B------:R-:W-:Y:S01]  /*3310*/  ISETP.GE.AND P3, PT, R215.reuse, 0x10, PT ;  /* 0x00000010d700780c */ /* 0x040fe20003f66270 */
[----:B------:R-:W4:Y:S01]  /*3320*/  MUFU.TANH R163, R101 ;  /* 0x0000006500a37308 */ /* 0x000f220000002400 */
[----:B------:R-:W-:Y:S02]  /*3330*/  ISETP.GE.AND P5, PT, R215, 0x11, PT ;  /* 0x00000011d700780c */ /* 0x000fe40003fa6270 */
[C---:B------:R-:W-:Y:S01]  /*3340*/  ISETP.GT.OR P4, PT, R214.reuse, RZ, !P4 ;  /* 0x000000ffd600720c */ /* 0x040fe20006784670 */
[----:B------:R-:W-:Y:S01]  /*3350*/  HGMMA.64x128x16.F32.BF16 R24, gdesc[UR4], R24, gsb0 ;  /* 0x01e00000041879f0 */ /* 0x000fe20008001818 */
[C---:B------:R-:W-:Y:S01]  /*3360*/  ISETP.GT.OR P2, PT, R214.reuse, 0x1, !P2 ;  /* 0x00000001d600780c */ /* 0x040fe20005744670 */
[----:B------:R-:W-:Y:S01]  /*3370*/  ULDC UR4, c[0x0][0x744] ;  /* 0x0001d10000047ab9 */ /* 0x000fe20000000800 */
[C---:B------:R-:W-:Y:S01]  /*3380*/  ISETP.GT.OR P0, PT, R214.reuse, 0x8, !P0 ;  /* 0x00000008d600780c */ /* 0x040fe20004704670 */
[----:B------:R-:W4:Y:S01]  /*3390*/  MUFU.TANH R160, R104 ;  /* 0x0000006800a07308 */ /* 0x000f220000002400 */
[----:B------:R-:W-:-:S02]  /*33a0*/  ISETP.GT.OR P1, PT, R214, 0x9, !P1 ;  /* 0x00000009d600780c */ /* 0x000fc40004f24670 */
[C---:B------:R-:W-:Y:S02]  /*33b0*/  ISETP.GT.OR P3, PT, R214.reuse, 0x10, !P3 ;  /* 0x00000010d600780c */ /* 0x040fe40005f64670 */
[----:B------:R-:W-:Y:S02]  /*33c0*/  ISETP.GT.OR P5, PT, R214, 0x11, !P5 ;  /* 0x00000011d600780c */ /* 0x000fe40006fa4670 */
[----:B------:R-:W-:Y:S01]  /*33d0*/  FSEL R212, R20, -INF , !P4 ;  /* 0xff80000014d47808 */ /* 0x000fe20006000000 */
[----:B------:R-:W4:Y:S01]  /*33e0*/  MUFU.TANH R156, R108 ;  /* 0x0000006c009c7308 */ /* 0x000f220000002400 */
[C---:B------:R-:W-:Y:S01]  /*33f0*/  FSEL R213, R21.reuse, -INF , !P2 ;  /* 0xff80000015d57808 */ /* 0x040fe20005000000 */
[----:B------:R-:W-:Y:S01]  /*3400*/  FFMA.FTZ R21, -R21, R21, 1 ;  /* 0x3f80000015157423 */ /* 0x000fe20000010115 */
[C---:B------:R-:W-:Y:S01]  /*3410*/  FSEL R219, R23.reuse, -INF , !P0 ;  /* 0xff80000017db7808 */ /* 0x040fe20004000000 */
[----:B------:R-:W-:Y:S01]  /*3420*/  FFMA.FTZ R23, -R23, R23, 1 ;  /* 0x3f80000017177423 */ /* 0x000fe20000010117 */
[----:B------:R-:W-:-:S02]  /*3430*/  FSEL R224, R232, -INF , !P1 ;  /* 0xff800000e8e07808 */ /* 0x000fc40004800000 */
[C---:B------:R-:W-:Y:S01]  /*3440*/  ISETP.GE.AND P4, PT, R215.reuse, 0x18, PT ;  /* 0x00000018d700780c */ /* 0x040fe20003f86270 */
[----:B------:R-:W4:Y:S01]  /*3450*/  MUFU.TANH R155, R109 ;  /* 0x0000006d009b7308 */ /* 0x000f220000002400 */
[C---:B------:R-:W-:Y:S02]  /*3460*/  ISETP.GE.AND P2, PT, R215.reuse, 0x19, PT ;  /* 0x00000019d700780c */ /* 0x040fe40003f46270 */
[C---:B------:R-:W-:Y:S02]  /*3470*/  ISETP.GE.AND P0, PT, R215.reuse, 0x20, PT ;  /* 0x00000020d700780c */ /* 0x040fe40003f06270 */
[----:B------:R-:W-:Y:S02]  /*3480*/  ISETP.GE.AND P1, PT, R215, 0x21, PT ;  /* 0x00000021d700780c */ /* 0x000fe40003f26270 */
[C---:B------:R-:W-:Y:S01]  /*3490*/  FSEL R208, R228.reuse, -INF , !P3 ;  /* 0xff800000e4d07808 */ /* 0x040fe20005800000 */
[----:B------:R1:W-:Y:S01]  /*34a0*/  MUFU.TANH R143, R121 ;  /* 0x00000079008f7308 */ /* 0x0003e20000002400 */
[----:B------:R-:W-:Y:S01]  /*34b0*/  FSEL R206, R237, -INF , !P5 ;  /* 0xff800000edce7808 */ /* 0x000fe20006800000 */
[----:B------:R-:W-:Y:S01]  /*34c0*/  FFMA.FTZ R228, -R228, R228, 1 ;  /* 0x3f800000e4e47423 */ /* 0x000fe200000101e4 */
[----:B------:R-:W-:-:S02]  /*34d0*/  ISETP.GE.AND P3, PT, R215, 0x28, PT ;  /* 0x00000028d700780c */ /* 0x000fc40003f66270 */
[----:B------:R-:W-:Y:S01]  /*34e0*/  ISETP.GE.AND P5, PT, R215, 0x29, PT ;  /* 0x00000029d700780c */ /* 0x000fe20003fa6270 */
[----:B---3--:R-:W-:Y:S01]  /*34f0*/  SHFL.IDX PT, R223, R218, R9, 0x1f ;  /* 0x00001f09dadf7589 */ /* 0x008fe200000e0000 */
[C---:B------:R-:W-:Y:S01]  /*3500*/  ISETP.GT.OR P4, PT, R214.reuse, 0x18, !P4 ;  /* 0x00000018d600780c */ /* 0x040fe20006784670 */
[----:B------:R-:W3:Y:S01]  /*3510*/  MUFU.TANH R162, R102 ;  /* 0x0000006600a27308 */ /* 0x000ee20000002400 */
[C---:B------:R-:W-:Y:S02]  /*3520*/  ISETP.GT.OR P2, PT, R214.reuse, 0x19, !P2 ;  /* 0x00000019d600780c */ /* 0x040fe40005744670 */
[C---:B------:R-:W-:Y:S02]  /*3530*/  ISETP.GT.OR P0, PT, R214.reuse, 0x20, !P0 ;  /* 0x00000020d600780c */ /* 0x040fe40004704670 */
[C---:B------:R-:W-:Y:S02]  /*3540*/  ISETP.GT.OR P1, PT, R214.reuse, 0x21, !P1 ;  /* 0x00000021d600780c */ /* 0x040fe40004f24670 */
[C---:B------:R-:W-:Y:S01]  /*3550*/  ISETP.GT.OR P3, PT, R214.reuse, 0x28, !P3 ;  /* 0x00000028d600780c */ /* 0x040fe20005f64670 */
[----:B------:R2:W-:Y:S01]  /*3560*/  MUFU.TANH R150, R114 ;  /* 0x0000007200967308 */ /* 0x0005e20000002400 */
[----:B------:R-:W-:-:S02]  /*3570*/  ISETP.GT.OR P5, PT, R214, 0x29, !P5 ;  /* 0x00000029d600780c */ /* 0x000fc40006fa4670 */
[----:B------:R-:W-:Y:S02]  /*3580*/  FSEL R204, R236, -INF , !P4 ;  /* 0xff800000eccc7808 */ /* 0x000fe40006000000 */
[----:B------:R-:W-:Y:S02]  /*3590*/  FSEL R139, R234, -INF , !P2 ;  /* 0xff800000ea8b7808 */ /* 0x000fe40005000000 */
[----:B------:R-:W-:Y:S01]  /*35a0*/  FSEL R137, R197, -INF , !P0 ;  /* 0xff800000c5897808 */ /* 0x000fe20004000000 */
[----:B------:R-:W3:Y:S01]  /*35b0*/  MUFU.TANH R161, R103 ;  /* 0x0000006700a17308 */ /* 0x000ee20000002400 */
[----:B------:R-:W-:Y:S02]  /*35c0*/  FSEL R135, R198, -INF , !P1 ;  /* 0xff800000c6877808 */ /* 0x000fe40004800000 */
[C---:B------:R-:W-:Y:S02]  /*35d0*/  ISETP.GE.AND P4, PT, R215.reuse, 0x30, PT ;  /* 0x00000030d700780c */ /* 0x040fe40003f86270 */
[----:B------:R-:W-:-:S02]  /*35e0*/  ISETP.GE.AND P2, PT, R215, 0x31, PT ;  /* 0x00000031d700780c */ /* 0x000fc40003f46270 */
[C---:B------:R-:W-:Y:S01]  /*35f0*/  ISETP.GE.AND P0, PT, R215.reuse, 0x38, PT ;  /* 0x00000038d700780c */ /* 0x040fe20003f06270 */
[----:B------:R-:W3:Y:S01]  /*3600*/  MUFU.TANH R158, R106 ;  /* 0x0000006a009e7308 */ /* 0x000ee20000002400 */
[----:B------:R-:W-:Y:S02]  /*3610*/  ISETP.GE.AND P1, PT, R215, 0x39, PT ;  /* 0x00000039d700780c */ /* 0x000fe40003f26270 */
[----:B------:R-:W-:Y:S02]  /*3620*/  FSEL R132, R201, -INF , !P3 ;  /* 0xff800000c9847808 */ /* 0x000fe40005800000 */
[----:B-1----:R-:W-:Y:S02]  /*3630*/  FSEL R121, R171, -INF , !P5 ;  /* 0xff800000ab797808 */ /* 0x002fe40006800000 */
[C---:B------:R-:W-:Y:S01]  /*3640*/  ISETP.GE.AND P3, PT, R115.reuse, 0x40, PT ;  /* 0x000000407300780c */ /* 0x040fe20003f66270 */
[----:B------:R-:W1:Y:S01]  /*3650*/  MUFU.TANH R157, R107 ;  /* 0x0000006b009d7308 */ /* 0x000e620000002400 */
[----:B------:R-:W-:-:S02]  /*3660*/  ISETP.GE.AND P5, PT, R115, 0x41, PT ;  /* 0x000000417300780c */ /* 0x000fc40003fa6270 */
[C---:B------:R-:W-:Y:S02]  /*3670*/  ISETP.GT.OR P4, PT, R214.reuse, 0x30, !P4 ;  /* 0x00000030d600780c */ /* 0x040fe40006784670 */
[C---:B------:R-:W-:Y:S02]  /*3680*/  ISETP.GT.OR P2, PT, R214.reuse, 0x31, !P2 ;  /* 0x00000031d600780c */ /* 0x040fe40005744670 */
[C---:B------:R-:W-:Y:S01]  /*3690*/  ISETP.GT.OR P0, PT, R214.reuse, 0x38, !P0 ;  /* 0x00000038d600780c */ /* 0x040fe20004704670 */
[----:B------:R4:W-:Y:S01]  /*36a0*/  MUFU.TANH R152, R111 ;  /* 0x0000006f00987308 */ /* 0x0009e20000002400 */
[----:B------:R-:W-:Y:S02]  /*36b0*/  ISETP.GT.OR P1, PT, R214, 0x39, !P1 ;  /* 0x00000039d600780c */ /* 0x000fe40004f24670 */
        /* <DEDUP_REMOVED lines=13> */
[----:B------:R-:W2:Y:S01]  /*3790*/  MUFU.TANH R147, R117 ;  /* 0x0000007500937308 */ /* 0x000ea20000002400 */
[----:B----4-:R-:W-:Y:S02]  /*37a0*/  FSEL R111, R163, -INF , !P5 ;  /* 0xff800000a36f7808 */ /* 0x010fe40006800000 */
[C---:B------:R-:W-:Y:S02]  /*37b0*/  ISETP.GE.AND P3, PT, R115.reuse, 0x58, PT ;  /* 0x000000587300780c */ /* 0x040fe40003f66270 */
[----:B------:R-:W-:-:S02]  /*37c0*/  ISETP.GE.AND P5, PT, R115, 0x59, PT ;  /* 0x000000597300780c */ /* 0x000fc40003fa6270 */
        /* <DEDUP_REMOVED lines=8> */
[----:B------:R-:W-:Y:S02]  /*3850*/  FSEL R95, R160, -INF , !P4 ;  /* 0xff800000a05f7808 */ /* 0x000fe40006000000 */
        /* <DEDUP_REMOVED lines=8> */
[----:B------:R-:W-:Y:S01]  /*38e0*/  ISETP.GE.AND P1, PT, R215, 0x49, PT ;  /* 0x00000049d700780c */ /* 0x000fe20003f26270 */
[----:B------:R-:W-:Y:S02]  /*38f0*/  WARPGROUP.DEPBAR.LE gsb0, 0x0 ;  /* 0x00008000000079c5 */ /* 0x000fe40000010000 */
[----:B------:R-:W-:Y:S01]  /*3900*/  WARPGROUP.ARRIVE ;  /* 0x00000000000079c5 */ /* 0x000fe20000000000 */
[----:B------:R-:W-:Y:S02]  /*3910*/  FSEL R108, R153, -INF , !P3 ;  /* 0xff800000996c7808 */ /* 0x000fe40005800000 */
[----:B------:R-:W-:Y:S01]  /*3920*/  FSEL R103, R151, -INF , !P5 ;  /* 0xff80000097677808 */ /* 0x000fe20006800000 */
[----:B------:R-:W4:Y:S01]  /*3930*/  MUFU.TANH R141, R123 ;  /* 0x0000007b008d7308 */ /* 0x000f220000002400 */
[C---:B------:R-:W-:Y:S01]  /*3940*/  ISETP.GE.AND P3, PT, R215.reuse, 0x50, PT ;  /* 0x00000050d700780c */ /* 0x040fe20003f66270 */
[----:B------:R-:W-:Y:S01]  /*3950*/  HGMMA.64x128x16.F32.BF16 R24, gdesc[UR8], R24, gsb0 ;  /* 0x01e00000081879f0 */ /* 0x000fe20008001818 */
[----:B------:R-:W-:-:S02]  /*3960*/  ISETP.GE.AND P5, PT, R215, 0x51, PT ;  /* 0x00000051d700780c */ /* 0x000fc40003fa6270 */
[C---:B------:R-:W-:Y:S02]  /*3970*/  ISETP.GT.OR P4, PT, R214.reuse, 0x40, !P4 ;  /* 0x00000040d600780c */ /* 0x040fe40006784670 */
[C---:B------:R-:W-:Y:S01]  /*3980*/  ISETP.GT.OR P2, PT, R214.reuse, 0x41, !P2 ;  /* 0x00000041d600780c */ /* 0x040fe20005744670 */
[----:B------:R1:W4:Y:S01]  /*3990*/  MUFU.TANH R5, R126 ;  /* 0x0000007e00057308 */ /* 0x0003220000002400 */
[C---:B------:R-:W-:Y:S02]  /*39a0*/  ISETP.GT.OR P0, PT, R214.reuse, 0x48, !P0 ;  /* 0x00000048d600780c */ /* 0x040fe40004704670 */
[C---:B------:R-:W-:Y:S02]  /*39b0*/  ISETP.GT.OR P1, PT, R214.reuse, 0x49, !P1 ;  /* 0x00000049d600780c */ /* 0x040fe40004f24670 */
[C---:B------:R-:W-:Y:S02]  /*39c0*/  ISETP.GT.OR P3, PT, R214.reuse, 0x50, !P3 ;  /* 0x00000050d600780c */ /* 0x040fe40005f64670 */
[----:B------:R-:W-:Y:S01]  /*39d0*/  ISETP.GT.OR P5, PT, R214, 0x51, !P5 ;  /* 0x00000051d600780c */ /* 0x000fe20006fa4670 */
[----:B------:R2:W-:Y:S01]  /*39e0*/  MUFU.TANH R6, R125 ;  /* 0x0000007d00067308 */ /* 0x0005e20000002400 */
[----:B---3--:R-:W-:Y:S01]  /*39f0*/  FSEL R101, R162, -INF , !P4 ;  /* 0xff800000a2657808 */ /* 0x008fe20006000000 */
[----:B-1----:R-:W-:Y:S01]  /*3a00*/  VIADD R126, R9, 0x8 ;  /* 0x00000008097e7836 */ /* 0x002fe20000000000 */
[----:B------:R-:W-:-:S02]  /*3a10*/  FSEL R93, R161, -INF , !P2 ;  /* 0xff800000a15d7808 */ /* 0x000fc40005000000 */
[----:B------:R-:W-:Y:S02]  /*3a20*/  FSEL R104, R158, -INF , !P0 ;  /* 0xff8000009e687808 */ /* 0x000fe40004000000 */
[----:B------:R-:W-:Y:S01]  /*3a30*/  FSEL R99, R157, -INF , !P1 ;  /* 0xff8000009d637808 */ /* 0x000fe20004800000 */
[----:B------:R-:W-:Y:S01]  /*3a40*/  SHFL.IDX PT, R216, R218, R126, 0x1f ;  /* 0x00001f7edad87589 */ /* 0x000fe200000e0000 */
[C---:B------:R-:W-:Y:S01]  /*3a50*/  ISETP.GE.AND P4, PT, R215.reuse, 0x58, PT ;  /* 0x00000058d700780c */ /* 0x040fe20003f86270 */
[----:B--2---:R-:W-:Y:S01]  /*3a60*/  FMUL.FTZ R125, R128, UR13 ;  /* 0x0000000d807d7c20 */ /* 0x004fe20008410000 */
[----:B------:R-:W-:Y:S01]  /*3a70*/  ISETP.GE.AND P2, PT, R215, 0x59, PT ;  /* 0x00000059d700780c */ /* 0x000fe20003f46270 */
[----:B------:R1:W-:Y:S01]  /*3a80*/  MUFU.TANH R4, R127 ;  /* 0x0000007f00047308 */ /* 0x0003e20000002400 */
[C---:B------:R-:W-:Y:S02]  /*3a90*/  ISETP.GE.AND P0, PT, R115.reuse, 0x60, PT ;  /* 0x000000607300780c */ /* 0x040fe40003f06270 */
[----:B------:R-:W-:-:S02]  /*3aa0*/  ISETP.GE.AND P1, PT, R115, 0x61, PT ;  /* 0x000000617300780c */ /* 0x000fc40003f26270 */
[----:B------:R-:W-:Y:S02]  /*3ab0*/  FSEL R96, R154, -INF , !P3 ;  /* 0xff8000009a607808 */ /* 0x000fe40005800000 */
[----:B------:R-:W-:Y:S01]  /*3ac0*/  FSEL R107, R152, -INF , !P5 ;  /* 0xff800000986b7808 */ /* 0x000fe20006800000 */
[----:B------:R2:W-:Y:S01]  /*3ad0*/  MUFU.TANH R2, R125 ;  /* 0x0000007d00027308 */ /* 0x0005e20000002400 */
[C---:B------:R-:W-:Y:S01]  /*3ae0*/  ISETP.GE.AND P3, PT, R115.reuse, 0x68, PT ;  /* 0x000000687300780c */ /* 0x040fe20003f66270 */
[----:B-1----:R-:W-:Y:S01]  /*3af0*/  FMUL.FTZ R127, R130, UR13 ;  /* 0x0000000d827f7c20 */ /* 0x002fe20008410000 */
[----:B------:R-:W-:Y:S02]  /*3b00*/  ISETP.GE.AND P5, PT, R115, 0x69, PT ;  /* 0x000000697300780c */ /* 0x000fe40003fa6270 */
[C---:B------:R-:W-:Y:S02]  /*3b10*/  ISETP.GT.OR P4, PT, R214.reuse, 0x58, !P4 ;  /* 0x00000058d600780c */ /* 0x040fe40006784670 */
[----:B------:R-:W-:Y:S01]  /*3b20*/  ISETP.GT.OR P2, PT, R214, 0x59, !P2 ;  /* 0x00000059d600780c */ /* 0x000fe20005744670 */
[----:B------:R-:W-:Y:S01]  /*3b30*/  MUFU.TANH R127, R127 ;  /* 0x0000007f007f7308 */ /* 0x000fe20000002400 */
[C---:B------:R-:W-:Y:S01]  /*3b40*/  ISETP.GT.OR P0, PT, R124.reuse, 0x60, !P0 ;  /* 0x000000607c00780c */ /* 0x040fe20004704670 */
[----:B--2---:R-:W-:Y:S01]  /*3b50*/  VIADD R125, R9, 0xc ;  /* 0x0000000c097d7836 */ /* 0x004fe20000000000 */
[----:B------:R-:W-:-:S02]  /*3b60*/  ISETP.GT.OR P1, PT, R124, 0x61, !P1 ;  /* 0x000000617c00780c */ /* 0x000fc40004f24670 */
[C---:B------:R-:W-:Y:S02]  /*3b70*/  ISETP.GT.OR P3, PT, R124.reuse, 0x68, !P3 ;  /* 0x000000687c00780c */ /* 0x040fe40005f64670 */
[----:B------:R-:W-:Y:S01]  /*3b80*/  ISETP.GT.OR P5, PT, R124, 0x69, !P5 ;  /* 0x000000697c00780c */ /* 0x000fe20006fa4670 */
[----:B------:R-:W1:Y:S01]  /*3b90*/  SHFL.IDX PT, R233, R17, R125, 0x1f ;  /* 0x00001f7d11e97589 */ /* 0x000e6200000e0000 */
[----:B------:R-:W-:Y:S01]  /*3ba0*/  FSEL R90, R150, -INF , !P4 ;  /* 0xff800000965a7808 */ /* 0x000fe20006000000 */
[----:B------:R-:W-:Y:S01]  /*3bb0*/  MUFU.TANH R227, R227 ;  /* 0x000000e300e37308 */ /* 0x000fe20000002400 */
[----:B------:R-:W-:Y:S02]  /*3bc0*/  FSEL R110, R149, -INF , !P2 ;  /* 0xff800000956e7808 */ /* 0x000fe40005000000 */
[----:B------:R-:W-:Y:S02]  /*3bd0*/  FSEL R106, R148, -INF , !P0 ;  /* 0xff800000946a7808 */ /* 0x000fe40004000000 */
[----:B------:R-:W-:-:S02]  /*3be0*/  FSEL R94, R147, -INF , !P1 ;  /* 0xff800000935e7808 */ /* 0x000fc40004800000 */
[C---:B------:R-:W-:Y:S01]  /*3bf0*/  ISETP.GE.AND P4, PT, R115.reuse, 0x70, PT ;  /* 0x000000707300780c */ /* 0x040fe20003f86270 */
[----:B------:R-:W-:Y:S01]  /*3c00*/  MUFU.TANH R131, R131 ;  /* 0x0000008300837308 */ /* 0x000fe20000002400 */
[C---:B------:R-:W-:Y:S02]  /*3c10*/  ISETP.GE.AND P2, PT, R115.reuse, 0x71, PT ;  /* 0x000000717300780c */ /* 0x040fe40003f46270 */
[C---:B------:R-:W-:Y:S02]  /*3c20*/  ISETP.GE.AND P0, PT, R115.reuse, 0x78, PT ;  /* 0x000000787300780c */ /* 0x040fe40003f06270 */
[----:B------:R-:W-:Y:S02]  /*3c30*/  ISETP.GE.AND P1, PT, R115, 0x79, PT ;  /* 0x000000797300780c */ /* 0x000fe40003f26270 */
[----:B----4-:R-:W-:Y:S02]  /*3c40*/  FSEL R116, R144, -INF , !P3 ;  /* 0xff80000090747808 */ /* 0x010fe40005800000 */
[----:B------:R-:W-:-:S02]  /*3c50*/  FSEL R115, R143, -INF , !P5 ;  /* 0xff8000008f737808 */ /* 0x000fc40006800000 */
[C---:B------:R-:W-:Y:S02]  /*3c60*/  ISETP.GE.AND P3, PT, R215.reuse, 0x60, PT ;  /* 0x00000060d700780c */ /* 0x040fe40003f66270 */
[----:B------:R-:W-:Y:S01]  /*3c70*/  ISETP.GE.AND P5, PT, R215, 0x61, PT ;  /* 0x00000061d700780c */ /* 0x000fe20003fa6270 */
[----:B-1----:R-:W-:Y:S01]  /*3c80*/  FFMA.FTZ R224, R224, UR4, -R233 ;  /* 0x00000004e0e07c23 */ /* 0x002fe200080108e9 */
[----:B------:R-:W-:Y:S02]  /*3c90*/  ISETP.GT.OR P4, PT, R124, 0x70, !P4 ;  /* 0x000000707c00780c */ /* 0x000fe40006784670 */
[C---:B------:R-:W-:Y:S02]  /*3ca0*/  ISETP.GT.OR P3, PT, R214.reuse, 0x60, !P3 ;  /* 0x00000060d600780c */ /* 0x040fe40005f64670 */
[----:B------:R-:W-:Y:S02]  /*3cb0*/  ISETP.GT.OR P5, PT, R214, 0x61, !P5 ;  /* 0x00000061d600780c */ /* 0x000fe40006fa4670 */
[----:B------:R-:W-:-:S02]  /*3cc0*/  FSEL R118, R140, -INF , !P4 ;  /* 0xff8000008c767808 */ /* 0x000fc40006000000 */
        /* <DEDUP_REMOVED lines=8> */
[C---:B------:R-:W-:Y:S02]  /*3d50*/  ISETP.GT.OR P4, PT, R214.reuse, 0x68, !P4 ;  /* 0x00000068d600780c */ /* 0x040fe40006784670 */
[C---:B------:R-:W-:Y:S02]  /*3d60*/  ISETP.GT.OR P3, PT, R214.reuse, 0x69, !P3 ;  /* 0x00000069d600780c */ /* 0x040fe40005f64670 */
[----:B------:R-:W-:Y:S02]  /*3d70*/  ISETP.GT.OR P5, PT, R214, 0x70, !P5 ;  /* 0x00000070d600780c */ /* 0x000fe40006fa4670 */
[----:B------:R-:W-:-:S02]  /*3d80*/  IADD3 R124, R9, 0x4, RZ ;  /* 0x00000004097c7810 */ /* 0x000fc40007ffe0ff */
[----:B------:R-:W-:Y:S02]  /*3d90*/  FSEL R117, R142, -INF , !P4 ;  /* 0xff8000008e757808 */ /* 0x000fe40006000000 */
[----:B------:R-:W-:Y:S01]  /*3da0*/  FSEL R123, R141, -INF , !P3 ;  /* 0xff8000008d7b7808 */ /* 0x000fe20005800000 */
[----:B------:R-:W1:Y:S01]  /*3db0*/  SHFL.IDX PT, R128, R218, R124, 0x1f ;  /* 0x00001f7cda807589 */ /* 0x000e6200000e0000 */
[----:B------:R-:W-:Y:S02]  /*3dc0*/  FSEL R120, R5, -INF , !P5 ;  /* 0xff80000005787808 */ /* 0x000fe40006800000 */
[C---:B------:R-:W-:Y:S01]  /*3dd0*/  ISETP.GE.AND P4, PT, R215.reuse, 0x71, PT ;  /* 0x00000071d700780c */ /* 0x040fe20003f86270 */
[----:B------:R-:W2:Y:S01]  /*3de0*/  SHFL.IDX PT, R217, R17, R124, 0x1f ;  /* 0x00001f7c11d97589 */ /* 0x000ea200000e0000 */
[C---:B------:R-:W-:Y:S02]  /*3df0*/  ISETP.GE.AND P3, PT, R215.reuse, 0x78, PT ;  /* 0x00000078d700780c */ /* 0x040fe40003f66270 */
[----:B------:R-:W-:-:S02]  /*3e00*/  ISETP.GE.AND P5, PT, R215, 0x79, PT ;  /* 0x00000079d700780c */ /* 0x000fc40003fa6270 */
[----:B------:R-:W3:Y:S01]  /*3e10*/  SHFL.IDX PT, R215, R17, R9, 0x1f ;  /* 0x00001f0911d77589 */ /* 0x000ee200000e0000 */
[C---:B------:R-:W-:Y:S02]  /*3e20*/  ISETP.GT.OR P4, PT, R214.reuse, 0x71, !P4 ;  /* 0x00000071d600780c */ /* 0x040fe40006784670 */
[C---:B------:R-:W-:Y:S02]  /*3e30*/  ISETP.GT.OR P3, PT, R214.reuse, 0x78, !P3 ;  /* 0x00000078d600780c */ /* 0x040fe40005f64670 */
[----:B------:R-:W-:Y:S02]  /*3e40*/  ISETP.GT.OR P5, PT, R214, 0x79, !P5 ;  /* 0x00000079d600780c */ /* 0x000fe40006fa4670 */
        /* <DEDUP_REMOVED lines=9> */
[--C-:B---3--:R-:W-:Y:S01]  /*3ee0*/  FFMA.FTZ R216, R210, UR4, -R215.reuse ;  /* 0x00000004d2d87c23 */ /* 0x108fe200080108d7 */
[----:B------:R-:W-:Y:S01]  /*3ef0*/  FFMA.FTZ R25, R212, UR4, -R215 ;  /* 0x00000004d4197c23 */ /* 0x000fe200080108d7 */
[----:B------:R-:W-:Y:S01]  /*3f00*/  IADD3 R215, R9, 0x10, RZ ;  /* 0x0000001009d77810 */ /* 0x000fe20007ffe0ff */
[----:B------:R-:W-:Y:S01]  /*3f10*/  FADD.FTZ R128, R27, -R128 ;  /* 0x800000801b807221 */ /* 0x000fe20000010000 */
[C---:B------:R-:W-:Y:S01]  /*3f20*/  VIADD R217, R9.reuse, 0x14 ;  /* 0x0000001409d97836 */ /* 0x040fe20000000000 */
[----:B------:R-:W1:Y:S01]  /*3f30*/  SHFL.IDX PT, R28, R17, R126, 0x1f ;  /* 0x00001f7e111c7589 */ /* 0x000e6200000e0000 */
[C---:B------:R-:W-:Y:S01]  /*3f40*/  IADD3 R213, R9.reuse, 0x1c, RZ ;  /* 0x0000001c09d57810 */ /* 0x040fe20007ffe0ff */
[----:B------:R-:W-:-:S02]  /*3f50*/  VIADD R212, R9, 0x18 ;  /* 0x0000001809d47836 */ /* 0x000fc40000000000 */
[--C-:B----4-:R-:W-:Y:S01]  /*3f60*/  FADD.FTZ R210, R29, -R214.reuse ;  /* 0x800000d61dd27221 */ /* 0x110fe20000010000 */
[----:B------:R-:W2:Y:S01]  /*3f70*/  SHFL.IDX PT, R27, R218, R215, 0x1f ;  /* 0x00001fd7da1b7589 */ /* 0x000ea200000e0000 */
[----:B------:R-:W-:Y:S01]  /*3f80*/  FADD.FTZ R214, R31, -R214 ;  /* 0x800000d61fd67221 */ /* 0x000fe20000010000 */
[----:B------:R-:W3:Y:S02]  /*3f90*/  MUFU.EX2 R211, R211 ;  /* 0x000000d300d37308 */ /* 0x000ee40000000800 */
[----:B------:R-:W4:Y:S04]  /*3fa0*/  SHFL.IDX PT, R222, R218, R217, 0x1f ;  /* 0x00001fd9dade7589 */ /* 0x000f2800000e0000 */
[----:B------:R-:W4:Y:S02]  /*3fb0*/  SHFL.IDX PT, R29, R218, R213, 0x1f ;  /* 0x00001fd5da1d7589 */ /* 0x000f2400000e0000 */
[----:B------:R-:W4:Y:S02]  /*3fc0*/  MUFU.EX2 R26, R26 ;  /* 0x0000001a001a7308 */ /* 0x000f240000000800 */
[----:B------:R2:W4:Y:S04]  /*3fd0*/  SHFL.IDX PT, R30, R218, R212, 0x1f ;  /* 0x00001fd4da1e7589 */ /* 0x00052800000e0000 */
[----:B------:R-:W4:Y:S02]  /*3fe0*/  SHFL.IDX PT, R31, R17, R215, 0x1f ;  /* 0x00001fd7111f7589 */ /* 0x000f2400000e0000 */
[----:B------:R-:W4:Y:S01]  /*3ff0*/  MUFU.EX2 R25, R25 ;  /* 0x0000001900197308 */ /* 0x000f220000000800 */
[----:B---3--:R-:W-:Y:S01]  /*4000*/  FMUL.FTZ R221, R211, R221 ;  /* 0x000000ddd3dd7220 */ /* 0x008fe20000410000 */
[--C-:B-1----:R-:W-:Y:S01]  /*4010*/  FFMA.FTZ R24, R220, UR4, -R28.reuse ;  /* 0x00000004dc187c23 */ /* 0x102fe2000801081c */
[----:B------:R-:W-:Y:S01]  /*4020*/  FFMA.FTZ R28, R219, UR4, -R28 ;  /* 0x00000004db1c7c23 */ /* 0x000fe2000801081c */
        /* <DEDUP_REMOVED lines=24> */
[--C-:B-1----:R-:W-:Y:S01]  /*41b0*/  FFMA.FTZ R207, R207, UR4, -R32.reuse ;  /* 0x00000004cfcf7c23 */ /* 0x102fe20008010820 */
[----:B------:R-:W-:-:S03]  /*41c0*/  FFMA.FTZ R32, R206, UR4, -R32 ;  /* 0x00000004ce207c23 */ /* 0x000fc60008010820 */
[----:B------:R1:W-:Y:S01]  /*41d0*/  MUFU.EX2 R18, R31 ;  /* 0x0000001f00127308 */ /* 0x0003e20000000800 */
[----:B------:R-:W-:Y:S01]  /*41e0*/  FFMA.FTZ R206, -R20, R20, 1 ;  /* 0x3f80000014ce7423 */ /* 0x000fe20000010114 */
[----:B---3--:R-:W-:-:S03]  /*41f0*/  FFMA.FTZ R204, R204, UR4, -R33 ;  /* 0x00000004cccc7c23 */ /* 0x008fc60008010821 */
[----:B------:R-:W-:Y:S01]  /*4200*/  FMUL.FTZ R206, R206, R223 ;  /* 0x000000dfcece7220 */ /* 0x000fe20000410000 */
[----:B------:R-:W-:Y:S02]  /*4210*/  FFMA.FTZ R223, -R194, R194, 1 ;  /* 0x3f800000c2df7423 */ /* 0x000fe400000101c2 */
[----:B------:R2:W3:Y:S01]  /*4220*/  MUFU.EX2 R20, R32 ;  /* 0x0000002000147308 */ /* 0x0004e20000000800 */
[----:B-1----:R-:W-:Y:S01]  /*4230*/  FFMA.FTZ R31, R205, UR4, -R33 ;  /* 0x00000004cd1f7c23 */ /* 0x002fe20008010821 */
[----:B----4-:R-:W-:Y:S01]  /*4240*/  FFMA.FTZ R33, R139, UR4, -R34 ;  /* 0x000000048b217c23 */ /* 0x010fe20008010822 */
[----:B------:R-:W-:Y:S01]  /*4250*/  FMUL.FTZ R214, R30, R214 ;  /* 0x000000d61ed67220 */ /* 0x000fe20000410000 */
[----:B------:R-:W1:Y:S01]  /*4260*/  SHFL.IDX PT, R139, R15, R124, 0x1f ;  /* 0x00001f7c0f8b7589 */ /* 0x000e6200000e0000 */
[----:B------:R-:W-:-:S03]  /*4270*/  FFMA.FTZ R205, R134, UR4, -R209 ;  /* 0x0000000486cd7c23 */ /* 0x000fc600080108d1 */
[----:B------:R4:W1:Y:S01]  /*4280*/  MUFU.EX2 R17, R207 ;  /* 0x000000cf00117308 */ /* 0x0008620000000800 */
[----:B--2---:R-:W-:Y:S01]  /*4290*/  FFMA.FTZ R32, -R19, R19, 1 ;  /* 0x3f80000013207423 */ /* 0x004fe20000010113 */
[----:B------:R-:W-:Y:S01]  /*42a0*/  FFMA.FTZ R134, R132, UR4, -R209 ;  /* 0x0000000484867c23 */ /* 0x000fe200080108d1 */
[----:B------:R-:W2:Y:S04]  /*42b0*/  LDL.LU R194, [R1+0x13c] ;  /* 0x00013c0001c27983 */ /* 0x000ea80000300800 */
[----:B------:R-:W1:Y:S01]  /*42c0*/  SHFL.IDX PT, R209, R10, R126, 0x1f ;  /* 0x00001f7e0ad17589 */ /* 0x000e6200000e0000 */
[----:B------:R1:W-:Y:S01]  /*42d0*/  MUFU.EX2 R19, R204 ;  /* 0x000000cc00137308 */ /* 0x0003e20000000800 */
[----:B---3--:R-:W-:Y:S02]  /*42e0*/  FMUL.FTZ R222, R20, R222 ;  /* 0x000000de14de7220 */ /* 0x008fe40000410000 */
        /* <DEDUP_REMOVED lines=35> */
[--C-:B---3--:R-:W-:Y:S01]  /*4520*/  FFMA.FTZ R109, R109, UR4, -R207.reuse ;  /* 0x000000046d6d7c23 */ /* 0x108fe200080108cf */
[----:B------:R-:W-:Y:S01]  /*4530*/  FFMA.FTZ R114, R101, UR4, -R207 ;  /* 0x0000000465727c23 */ /* 0x000fe200080108cf */
[----:B------:R-:W3:Y:S01]  /*4540*/  SHFL.IDX PT, R139, R10, R213, 0x1f ;  /* 0x00001fd50a8b7589 */ /* 0x000ee200000e0000 */
[--C-:B------:R-:W-:Y:S01]  /*4550*/  FFMA.FTZ R101, R93, UR4, -R121.reuse ;  /* 0x000000045d657c23 */ /* 0x100fe20008010879 */
[----:B------:R-:W-:Y:S01]  /*4560*/  FFMA.FTZ R111, R111, UR4, -R121 ;  /* 0x000000046f6f7c23 */ /* 0x000fe20008010879 */
[----:B------:R-:W-:Y:S01]  /*4570*/  FFMA.FTZ R121, R95, UR4, -R209 ;  /* 0x000000045f797c23 */ /* 0x000fe200080108d1 */
[----:B------:R-:W3:Y:S01]  /*4580*/  SHFL.IDX PT, R207, R10, R217, 0x1f ;  /* 0x00001fd90acf7589 */ /* 0x000ee200000e0000 */
        /* <DEDUP_REMOVED lines=9> */
[--C-:B---3--:R-:W-:Y:S01]  /*4620*/  FFMA.FTZ R103, R103, UR4, -R139.reuse ;  /* 0x0000000467677c23 */ /* 0x108fe2000801088b */
        /* <DEDUP_REMOVED lines=11> */
[----:B---3--:R-:W-:Y:S01]  /*46e0*/  FFMA.FTZ R135, R98, UR4, -R207 ;  /* 0x0000000462877c23 */ /* 0x008fe200080108cf */
[----:B------:R-:W-:-:S02]  /*46f0*/  FSEL R207, R227, -INF , !P1 ;  /* 0xff800000e3cf7808 */ /* 0x000fc40004800000 */
[----:B------:R-:W3:Y:S01]  /*4700*/  SHFL.IDX PT, R96, R12, R125, 0x1f ;  /* 0x00001f7d0c607589 */ /* 0x000ee200000e0000 */
        /* <DEDUP_REMOVED lines=14> */
[--C-:B---3--:R-:W-:Y:S01]  /*47f0*/  FFMA.FTZ R115, R115, UR4, -R96.reuse ;  /* 0x0000000473737c23 */ /* 0x108fe20008010860 */
[----:B------:R-:W-:Y:S01]  /*4800*/  FFMA.FTZ R123, R123, UR4, -R96 ;  /* 0x000000047b7b7c23 */ /* 0x000fe20008010860 */
[----:B------:R-:W3:Y:S01]  /*4810*/  MUFU.EX2 R35, R35 ;  /* 0x0000002300237308 */ /* 0x000ee20000000800 */
[--C-:B-1----:R-:W-:Y:S01]  /*4820*/  FFMA.FTZ R137, R94, UR4, -R99.reuse ;  /* 0x000000045e897c23 */ /* 0x102fe20008010863 */
[----:B------:R-:W-:Y:S02]  /*4830*/  FFMA.FTZ R122, R122, UR4, -R99 ;  /* 0x000000047a7a7c23 */ /* 0x000fe40008010863 */
[----:B------:R-:W-:Y:S01]  /*4840*/  SHFL.IDX PT, R99, R12, R217, 0x1f ;  /* 0x00001fd90c637589 */ /* 0x000fe200000e0000 */
[--C-:B------:R-:W-:Y:S01]  /*4850*/  FFMA.FTZ R106, R106, UR4, -R205.reuse ;  /* 0x000000046a6a7c23 */ /* 0x100fe200080108cd */
[----:B------:R-:W-:Y:S02]  /*4860*/  FFMA.FTZ R119, R119, UR4, -R205 ;  /* 0x0000000477777c23 */ /* 0x000fe400080108cd */
[----:B------:R1:W-:Y:S01]  /*4870*/  MUFU.EX2 R96, R112 ;  /* 0x0000007000607308 */ /* 0x0003e20000000800 */
[----:B------:R3:W3:Y:S01]  /*4880*/  SHFL.IDX PT, R205, R12, R213, 0x1f ;  /* 0x00001fd50ccd7589 */ /* 0x0006e200000e0000 */
        /* <DEDUP_REMOVED lines=9> */
[----:B---3--:R1:W-:Y:S01]  /*4920*/  MUFU.EX2 R12, R102 ;  /* 0x00000066000c7308 */ /* 0x0083e20000000800 */
[----:B------:R-:W-:Y:S02]  /*4930*/  FFMA.FTZ R138, -R229, R229, 1 ;  /* 0x3f800000e58a7423 */ /* 0x000fe400000101e5 */
[----:B------:R-:W-:Y:S02]  /*4940*/  FFMA.FTZ R129, R129, UR4, -R97 ;  /* 0x0000000481817c23 */ /* 0x000fe40008010861 */
[----:B------:R-:W-:Y:S02]  /*4950*/  FMUL.FTZ R138, R138, R220 ;  /* 0x000000dc8a8a7220 */ /* 0x000fe40000410000 */
[----:B------:R-:W3:Y:S01]  /*4960*/  SHFL.IDX PT, R220, R221, R215, 0x1f ;  /* 0x00001fd7dddc7589 */ /* 0x000ee200000e0000 */
        /* <DEDUP_REMOVED lines=20> */
[----:B---3--:R-:W-:Y:S01]  /*4ab0*/  FMUL.FTZ R105, R23, R98 ;  /* 0x0000006217697220 */ /* 0x008fe20000410000 */
[----:B------:R-:W-:Y:S01]  /*4ac0*/  FSEL R23, R131, -INF , !P5 ;  /* 0xff80000083177808 */ /* 0x000fe20006800000 */
[----:B------:R3:W-:Y:S04]  /*4ad0*/  MUFU.EX2 R98, R101 ;  /* 0x0000006500627308 */ /* 0x0007e80000000800 */
[----:B------:R-:W-:-:S04]  /*4ae0*/  FFMA.FTZ R205, R23, UR4, -R205 ;  /* 0x0000000417cd7c23 */ /* 0x000fc800080108cd */
[----:B------:R4:W-:Y:S01]  /*4af0*/  MUFU.EX2 R23, R114 ;  /* 0x0000007200177308 */ /* 0x0009e20000000800 */
[----:B---3--:R-:W-:Y:S02]  /*4b00*/  FMUL.FTZ R101, R235, R36 ;  /* 0x00000024eb657220 */ /* 0x008fe40000410000 */
[----:B------:R-:W-:Y:S05]  /*4b10*/  SHFL.IDX PT, R36, R221, R212, 0x1f ;  /* 0x00001fd4dd247589 */ /* 0x000fea00000e0000 */
[----:B------:R-:W3:Y:S01]  /*4b20*/  MUFU.EX2 R34, R34 ;  /* 0x0000002200227308 */ /* 0x000ee20000000800 */
        /* <DEDUP_REMOVED lines=15> */
[----:B------:R-:W2:Y:S08]  /*4c20*/  MUFU.EX2 R100, R100 ;  /* 0x0000006400647308 */ /* 0x000eb00000000800 */
        /* <DEDUP_REMOVED lines=45> */
[----:B------:R-:W2:Y:S01]  /*4f00*/  SHFL.IDX PT, R214, R41, R9, 0x1f ;  /* 0x00001f0929d67589 */ /* 0x000ea200000e0000 */
[----:B------:R-:W-:Y:S01]  /*4f10*/  FFMA.FTZ R46, -R195, R195, 1 ;  /* 0x3f800000c32e7423 */ /* 0x000fe200000101c3 */
[----:B---3--:R-:W-:Y:S01]  /*4f20*/  FMUL.FTZ R40, R34, R40 ;  /* 0x0000002822287220 */ /* 0x008fe20000410000 */
[----:B------:R-:W-:Y:S01]  /*4f30*/  FMUL.FTZ R49, R49, R210 ;  /* 0x000000d231317220 */ /* 0x000fe20000410000 */
[----:B------:R-:W-:Y:S01]  /*4f40*/  SHFL.IDX PT, R218, R41, R212, 0x1f ;  /* 0x00001fd429da7589 */ /* 0x000fe200000e0000 */
[----:B------:R-:W-:Y:S01]  /*4f50*/  FMUL.FTZ R220, R90, R220 ;  /* 0x000000dc5adc7220 */ /* 0x000fe20000410000 */
[----:B------:R-:W-:Y:S01]  /*4f60*/  FMUL.FTZ R46, R46, R40 ;  /* 0x000000282e2e7220 */ /* 0x000fe20000410000 */
[----:B------:R-:W-:Y:S01]  /*4f70*/  MUFU.EX2 R116, R116 ;  /* 0x0000007400747308 */ /* 0x000fe20000000800 */
[----:B------:R-:W3:Y:S01]  /*4f80*/  SHFL.IDX PT, R210, R41, R124, 0x1f ;  /* 0x00001f7c29d27589 */ /* 0x000ee200000e0000 */
        /* <DEDUP_REMOVED lines=26> */
[--C-:B--2---:R-:W-:Y:S01]  /*5130*/  FADD.FTZ R56, R56, -R214.reuse ;  /* 0x800000d638387221 */ /* 0x104fe20000010000 */
[----:B------:R-:W-:Y:S01]  /*5140*/  FMUL.FTZ R54, R54, R53 ;  /* 0x0000003536367220 */ /* 0x000fe20000410000 */
[----:B------:R-:W-:Y:S01]  /*5150*/  FADD.FTZ R58, R58, -R214 ;  /* 0x800000d63a3a7221 */ /* 0x000fe20000010000 */
[----:B------:R-:W1:Y:S01]  /*5160*/  SHFL.IDX PT, R62, R63, R9, 0x1f ;  /* 0x00001f093f3e7589 */ /* 0x000e6200000e0000 */
[----:B------:R-:W-:Y:S01]  /*5170*/  FMUL.FTZ R53, R36, R55 ;  /* 0x0000003724357220 */ /* 0x000fe20000410000 */
[----:B---3--:R-:W-:Y:S01]  /*5180*/  FADD.FTZ R57, R57, -R210 ;  /* 0x800000d239397221 */ /* 0x008fe20000010000 */
        /* <DEDUP_REMOVED lines=151> */
[----:B------:R-:W-:Y:S01]  /*5b00*/  FMUL.FTZ R73, R137, R73 ;  /* 0x0000004989497220 */ /* 0x000fe20000410000 */
[----:B------:R-:W-:-:S03]  /*5b10*/  FMUL.FTZ R66, R66, R36 ;  /* 0x0000002442427220 */ /* 0x000fc60000410000 */
[----:B------:R-:W-:Y:S01]  /*5b20*/  FMUL.FTZ R124, R124, R73 ;  /* 0x000000497c7c7220 */ /* 0x000fe20000410000 */
[----:B------:R-:W-:Y:S01]  /*5b30*/  FMUL.FTZ R73, R116, R76 ;  /* 0x0000004c74497220 */ /* 0x000fe20000410000 */
[----:B------:R-:W-:-:S03]  /*5b40*/  FMUL.FTZ R36, R122, R75 ;  /* 0x0000004b7a247220 */ /* 0x000fc60000410000 */
[----:B------:R-:W-:Y:S01]  /*5b50*/  FMUL.FTZ R210, R210, R73 ;  /* 0x00000049d2d27220 */ /* 0x000fe20000410000 */
[----:B------:R-:W-:Y:S01]  /*5b60*/  FMUL.FTZ R73, R130, R84 ;  /* 0x0000005482497220 */ /* 0x000fe20000410000 */
[----:B------:R-:W-:Y:S01]  /*5b70*/  FMUL.FTZ R121, R121, R36 ;  /* 0x0000002479797220 */ /* 0x000fe20000410000 */
[----:B------:R-:W-:Y:S01]  /*5b80*/  FMUL.FTZ R36, R113, R81 ;  /* 0x0000005171247220 */ /* 0x000fe20000410000 */
[----:B------:R-:W-:Y:S01]  /*5b90*/  FMUL.FTZ R221, R132, R221 ;  /* 0x000000dd84dd7220 */ /* 0x000fe20000410000 */
[----:B------:R-:W-:Y:S01]  /*5ba0*/  FMUL.FTZ R218, R218, R73 ;  /* 0x00000049dada7220 */ /* 0x000fe20000410000 */
[----:B---3--:R-:W-:Y:S01]  /*5bb0*/  FMUL.FTZ R86, R129, R86 ;  /* 0x0000005681567220 */ /* 0x008fe20000410000 */
[----:B------:R-:W-:Y:S01]  /*5bc0*/  F2FP.BF16.F32.PACK_AB R73, R51, R11 ;  /* 0x0000000b3349723e */ /* 0x000fe200000010ff */
        /* <DEDUP_REMOVED lines=69> */
[----:B--2---:R-:W-:-:S04]  /*6020*/  IMAD R11, R0, 0x4000, R220 ;  /* 0x00004000000b7824 */ /* 0x004fc800078e02dc */
        /* <DEDUP_REMOVED lines=76> */
[----:B------:R-:W-:-:S05]  /*64f0*/  IADD3 R40, R16, 0x20c00, RZ ;  /* 0x00020c0010287810 */ /* 0x000fca0007ffe0ff */
[----:B---3--:R-:W-:-:S05]  /*6500*/  IMAD R10, R14, 0x2000, R40 ;  /* 0x000020000e0a7824 */ /* 0x008fca00078e0228 */
        /* <DEDUP_REMOVED lines=70> */
.L_x_1712:
        /* <DEDUP_REMOVED lines=68> */
.L_x_1713:
        /* <DEDUP_REMOVED lines=12> */
.L_x_1703:
[----:B------:R-:W2:Y:S01]  /*6e70*/  S2UR UR6, SR_CTAID.X ;  /* 0x00000000000679c3 */ /* 0x000ea20000002500 */
[----:B------:R-:W-:Y:S01]  /*6e80*/  UIADD3 UR4, UR41, -UR40, URZ ;  /* 0x8000002829047290 */ /* 0x000fe2000fffe03f */
[----:B------:R-:W-:-:S03]  /*6e90*/  ULDC UR5, c[0x0][0x748] ;  /* 0x0001d20000057ab9 */ /* 0x000fc60000000800 */
[----:B--2---:R-:W-:-:S04]  /*6ea0*/  ULEA UR4, UR6, UR4, 0x7 ;  /* 0x0000000406047291 */ /* 0x004fc8000f8e383f */
[----:B------:R-:W-:-:S04]  /*6eb0*/  UIADD3 UR4, UR4, UR5, URZ ;  /* 0x0000000504047290 */ /* 0x000fc8000fffe03f */
[----:B------:R-:W-:-:S04]  /*6ec0*/  USHF.R.S32.HI UR5, URZ, 0x1f, UR4 ;  /* 0x0000001f3f057899 */ /* 0x000fc80008011404 */
[----:B------:R-:W-:-:S04]  /*6ed0*/  ULEA.HI UR5, UR5, UR4, URZ, 0x7 ;  /* 0x0000000405057291 */ /* 0x000fc8000f8f383f */
[----:B------:R-:W-:-:S06]  /*6ee0*/  USHF.R.S32.HI UR5, URZ, 0x7, UR5 ;  /* 0x000000073f057899 */ /* 0x000fcc0008011405 */
[----:B------:R-:W-:-:S04]  /*6ef0*/  MOV R5, UR5 ;  /* 0x0000000500057c02 */ /* 0x000fc80008000f00 */
        /* <DEDUP_REMOVED lines=8> */
[----:B------:R-:W-:Y:S01]  /*6f80*/  UIMAD UR4, UR6, -0x80, UR40 ;  /* 0xffffff80060478a4 */ /* 0x000fe2000f8e0228 */
[----:B------:R-:W-:Y:S01]  /*6f90*/  IMAD.MOV.U32 R23, RZ, RZ, 0x40000040 ;  /* 0x40000040ff177424 */ /* 0x000fe200078e00ff */
[----:B------:R-:W-:Y:S01]  /*6fa0*/  MOV R21, 0x40000040 ;  /* 0x4000004000157802 */ /* 0x000fe20000000f00 */
[----:B------:R-:W5:Y:S01]  /*6fb0*/  S2R R5, SR_TID.X ;  /* 0x0000000000057919 */ /* 0x000f620000002100 */
[----:B------:R-:W-:Y:S01]  /*6fc0*/  IMAD.MOV.U32 R19, RZ, RZ, 0x40000040 ;  /* 0x40000040ff137424 */ /* 0x000fe200078e00ff */
[----:B------:R-:W1:Y:S01]  /*6fd0*/  S2R R13, SR_TID.X ;  /* 0x00000000000d7919 */ /* 0x000e620000002100 */
[----:B-----5:R-:W-:-:S02]  /*6fe0*/  VIADD R7, R5, 0xffffff80 ;  /* 0xffffff8005077836 */ /* 0x020fc40000000000 */
[C---:B-1----:R-:W-:Y:S02]  /*6ff0*/  VIADD R15, R13.reuse, 0xffffff80 ;  /* 0xffffff800d0f7836 */ /* 0x042fe40000000000 */
[----:B------:R-:W-:-:S03]  /*7000*/  VIADD R17, R13, 0xffffff80 ;  /* 0xffffff800d117836 */ /* 0x000fc60000000000 */
[----:B------:R-:W-:-:S04]  /*7010*/  SHF.R.S32.HI R15, RZ, 0x1f, R15 ;  /* 0x0000001fff0f7819 */ /* 0x000fc8000001140f */
[----:B------:R-:W-:-:S04]  /*7020*/  LEA.HI R15, R15, R17, RZ, 0x7 ;  /* 0x000000110f0f7211 */ /* 0x000fc800078f38ff */
[----:B------:R-:W-:-:S04]  /*7030*/  SHF.R.S32.HI R15, RZ, 0x7, R15 ;  /* 0x00000007ff0f7819 */ /* 0x000fc8000001140f */
[----:B------:R-:W-:Y:S01]  /*7040*/  LEA.HI R13, R15, R15, RZ, 0x1 ;  /* 0x0000000f0f0d7211 */ /* 0x000fe200078f08ff */
        /* <DEDUP_REMOVED lines=11> */
[----:B------:R-:W-:Y:S02]  /*7100*/  MOV R12, UR4 ;  /* 0x00000004000c7c02 */ /* 0x000fe40008000f00 */
[----:B------:R-:W-:Y:S02]  /*7110*/  LEA.HI R5, R8, R11, RZ, 0x3 ;  /* 0x0000000b08057211 */ /* 0x000fe400078f18ff */
[----:B------:R-:W-:Y:S01]  /*7120*/  IADD3 R8, R7, -R6, RZ ;  /* 0x8000000607087210 */ /* 0x000fe20007ffe0ff */
[----:B------:R-:W-:Y:S01]  /*7130*/  IMAD R6, R9, -0x10, R12 ;  /* 0xfffffff009067824 */ /* 0x000fe200078e020c */
[----:B------:R-:W-:Y:S01]  /*7140*/  LOP3.LUT R12, R5, 0xfffffff8, RZ, 0xc0, !PT ;  /* 0xfffffff8050c7812 */ /* 0x000fe200078ec0ff */
[----:B------:R-:W-:Y:S01]  /*7150*/  IMAD.IADD R7, R7, 0x1, -R10 ;  /* 0x0000000107077824 */ /* 0x000fe200078e0a0a */
[----:B------:R-:W-:-:S02]  /*7160*/  SHF.R.S32.HI R9, RZ, 0x1f, R8 ;  /* 0x0000001fff097819 */ /* 0x000fc40000011408 */
[----:B------:R-:W-:Y:S02]  /*7170*/  IADD3 R6, R6, R12, -R11 ;  /* 0x0000000c06067210 */ /* 0x000fe40007ffe80b */
[CC--:B------:R-:W-:Y:S02]  /*7180*/  LEA.HI R11, R9.reuse, R8.reuse, RZ, 0x3 ;  /* 0x00000008090b7211 */ /* 0x0c0fe400078f18ff */
[----:B------:R-:W-:Y:S02]  /*7190*/  LEA.HI R12, R9, R8, RZ, 0x2 ;  /* 0x00000008090c7211 */ /* 0x000fe400078f10ff */
[----:B------:R-:W-:Y:S02]  /*71a0*/  LOP3.LUT R5, R13, 0xfffffffe, RZ, 0xc0, !PT ;  /* 0xfffffffe0d057812 */ /* 0x000fe400078ec0ff */
[--C-:B------:R-:W-:Y:S02]  /*71b0*/  SHF.R.S32.HI R9, RZ, 0x3, R11.reuse ;  /* 0x00000003ff097819 */ /* 0x100fe4000001140b */
[----:B------:R-:W-:Y:S01]  /*71c0*/  SHF.R.S32.HI R14, RZ, 0x1f, R11 ;  /* 0x0000001fff0e7819 */ /* 0x000fe2000001140b */
[----:B------:R-:W-:Y:S01]  /*71d0*/  IMAD.IADD R5, R15, 0x1, -R5 ;  /* 0x000000010f057824 */ /* 0x000fe200078e0a05 */
[----:B------:R-:W-:-:S02]  /*71e0*/  SHF.R.S32.HI R11, RZ, 0x2, R12 ;  /* 0x00000002ff0b7819 */ /* 0x000fc4000001140c */
[----:B------:R-:W-:Y:S01]  /*71f0*/  LEA.HI R14, R14, R9, RZ, 0x4 ;  /* 0x000000090e0e7211 */ /* 0x000fe200078f20ff */
[----:B------:R-:W-:Y:S01]  /*7200*/  IMAD R8, R5, -0x40, R6 ;  /* 0xffffffc005087824 */ /* 0x000fe200078e0206 */
[----:B------:R-:W-:Y:S01]  /*7210*/  LEA.HI R12, R12, R11, RZ, 0x1 ;  /* 0x0000000b0c0c7211 */ /* 0x000fe200078f08ff */
[C---:B------:R-:W-:Y:S01]  /*7220*/  VIADD R13, R11.reuse, 0x10 ;  /* 0x000000100b0d7836 */ /* 0x040fe20000000000 */
[----:B------:R-:W-:Y:S01]  /*7230*/  LOP3.LUT R14, R14, 0x1ffffff0, RZ, 0xc0, !PT ;  /* 0x1ffffff00e0e7812 */ /* 0x000fe200078ec0ff */
[C---:B------:R-:W-:Y:S01]  /*7240*/  VIADD R15, R11.reuse, 0x18 ;  /* 0x000000180b0f7836 */ /* 0x040fe20000000000 */
[----:B------:R-:W-:Y:S02]  /*7250*/  IADD3 R5, R11, 0x8, RZ ;  /* 0x000000080b057810 */ /* 0x000fe40007ffe0ff */
[----:B------:R-:W-:Y:S01]  /*7260*/  LOP3.LUT R12, R12, 0xfffffffe, RZ, 0xc0, !PT ;  /* 0xfffffffe0c0c7812 */ /* 0x000fe200078ec0ff */
[----:B------:R-:W-:Y:S01]  /*7270*/  IMAD.IADD R9, R9, 0x1, -R14 ;  /* 0x0000000109097824 */ /* 0x000fe200078e0a0e */
[----:B------:R-:W-:-:S02]  /*7280*/  LEA.HI R6, R5, R5, RZ, 0x1 ;  /* 0x0000000505067211 */ /* 0x000fc400078f08ff */
[----:B------:R-:W-:Y:S02]  /*7290*/  IADD3 R12, R11, -R12, RZ ;  /* 0x8000000c0b0c7210 */ /* 0x000fe40007ffe0ff */
[----:B------:R-:W-:Y:S02]  /*72a0*/  LOP3.LUT R10, R6, 0xfffffffe, RZ, 0xc0, !PT ;  /* 0xfffffffe060a7812 */ /* 0x000fe400078ec0ff */
[----:B------:R-:W-:Y:S02]  /*72b0*/  LEA R11, R9, R12, 0x3 ;  /* 0x0000000c090b7211 */ /* 0x000fe400078e18ff */
[----:B------:R-:W-:Y:S01]  /*72c0*/  LEA.HI R9, R13, R13, RZ, 0x1 ;  /* 0x0000000d0d097211 */ /* 0x000fe200078f08ff */
[----:B------:R-:W-:Y:S01]  /*72d0*/  IMAD.IADD R10, R5, 0x1, -R10 ;  /* 0x00000001050a7824 */ /* 0x000fe200078e0a0a */
[--C-:B------:R-:W-:Y:S01]  /*72e0*/  SHF.R.S32.HI R5, RZ, 0x1, R6.reuse ;  /* 0x00000001ff057819 */ /* 0x100fe20000011406 */
[----:B------:R1:W-:Y:S01]  /*72f0*/  STL [R1+0x54], R11 ;  /* 0x0000540b01007387 */ /* 0x0003e20000100800 */
[----:B------:R-:W-:-:S02]  /*7300*/  SHF.R.S32.HI R6, RZ, 0x1f, R6 ;  /* 0x0000001fff067819 */ /* 0x000fc40000011406 */
[--C-:B------:R-:W-:Y:S02]  /*7310*/  SHF.R.S32.HI R14, RZ, 0x1f, R9.reuse ;  /* 0x0000001fff0e7819 */ /* 0x100fe40000011409 */
[----:B------:R-:W-:Y:S02]  /*7320*/  LEA.HI R17, R15, R15, RZ, 0x1 ;  /* 0x0000000f0f117211 */ /* 0x000fe400078f08ff */
[----:B------:R-:W-:Y:S02]  /*7330*/  LOP3.LUT R12, R9, 0xfffffffe, RZ, 0xc0, !PT ;  /* 0xfffffffe090c7812 */ /* 0x000fe400078ec0ff */
[----:B------:R-:W-:Y:S02]  /*7340*/  LEA.HI R6, R6, R5, RZ, 0x4 ;  /* 0x0000000506067211 */ /* 0x000fe400078f20ff */
[----:B-1----:R-:W-:Y:S01]  /*7350*/  SHF.R.S32.HI R11, RZ, 0x1, R9 ;  /* 0x00000001ff0b7819 */ /* 0x002fe20000011409 */
[----:B------:R-:W-:Y:S01]  /*7360*/  IMAD.IADD R12, R13, 0x1, -R12 ;  /* 0x000000010d0c7824 */ /* 0x000fe200078e0a0c */
[----:B------:R-:W-:-:S02]  /*7370*/  SHF.R.S32.HI R9, RZ, 0x1, R17 ;  /* 0x00000001ff097819 */ /* 0x000fc40000011411 */
[----:B------:R-:W-:Y:S02]  /*7380*/  LEA.HI R14, R14, R11, RZ, 0x4 ;  /* 0x0000000b0e0e7211 */ /* 0x000fe400078f20ff */
[----:B------:R-:W-:Y:S02]  /*7390*/  SHF.R.S32.HI R18, RZ, 0x1f, R17 ;  /* 0x0000001fff127819 */ /* 0x000fe40000011411 */
[----:B------:R-:W-:Y:S02]  /*73a0*/  LOP3.LUT R6, R6, 0x1ffffff0, RZ, 0xc0, !PT ;  /* 0x1ffffff006067812 */ /* 0x000fe400078ec0ff */
[----:B------:R-:W-:Y:S02]  /*73b0*/  LOP3.LUT R14, R14, 0x1ffffff0, RZ, 0xc0, !PT ;  /* 0x1ffffff00e0e7812 */ /* 0x000fe400078ec0ff */
[----:B------:R-:W-:Y:S02]  /*73c0*/  LEA.HI R13, R18, R9, RZ, 0x4 ;  /* 0x00000009120d7211 */ /* 0x000fe400078f20ff */
[----:B------:R-:W-:Y:S01]  /*73d0*/  IADD3 R5, R5, -R6, RZ ;  /* 0x8000000605057210 */ /* 0x000fe20007ffe0ff */
[----:B------:R-:W-:Y:S01]  /*73e0*/  IMAD.IADD R11, R11, 0x1, -R14 ;  /* 0x000000010b0b7824 */ /* 0x000fe200078e0a0e */
[----:B------:R-:W-:Y:S01]  /*73f0*/  LOP3.LUT R18, R17, 0xfffffffe, RZ, 0xc0, !PT ;  /* 0xfffffffe11127812 */ /* 0x000fe200078ec0ff */
[----:B------:R-:W-:Y:S01]  /*7400*/  IMAD R6, R22, 0x2000, R16 ;  /* 0x0000200016067824 */ /* 0x000fe200078e0210 */
[----:B------:R-:W-:Y:S01]  /*7410*/  LOP3.LUT R20, R13, 0x1ffffff0, RZ, 0xc0, !PT ;  /* 0x1ffffff00d147812 */ /* 0x000fe200078ec0ff */
[----:B------:R-:W-:Y:S01]  /*7420*/  IMAD R10, R5, 0x8, R10 ;  /* 0x00000008050a7824 */ /* 0x000fe200078e020a */
[----:B------:R-:W-:Y:S01]  /*7430*/  LEA R5, R11, R12, 0x3 ;  /* 0x0000000c0b057211 */ /* 0x000fe200078e18ff */
[----:B------:R-:W-:Y:S01]  /*7440*/  IMAD.IADD R18, R15, 0x1, -R18 ;  /* 0x000000010f127824 */ /* 0x000fe200078e0a12 */
[----:B------:R-:W-:Y:S01]  /*7450*/  IADD3 R9, R9, -R20, RZ ;  /* 0x8000001409097210 */ /* 0x000fe20007ffe0ff */
[----:B------:R-:W-:Y:S01]  /*7460*/  IMAD.MOV.U32 R11, RZ, RZ, 0x40000040 ;  /* 0x40000040ff0b7424 */ /* 0x000fe200078e00ff */
[----:B------:R1:W-:Y:S01]  /*7470*/  STL [R1+0x4c], R10 ;  /* 0x00004c0a01007387 */ /* 0x0003e20000100800 */
[----:B------:R-:W-:Y:S01]  /*7480*/  IMAD.MOV.U32 R15, RZ, RZ, 0x40000040 ;  /* 0x40000040ff0f7424 */ /* 0x000fe200078e00ff */
[----:B------:R-:W-:-:S02]  /*7490*/  MOV R13, 0x40000040 ;  /* 0x40000040000d7802 */ /* 0x000fc40000000f00 */
[----:B------:R2:W-:Y:S01]  /*74a0*/  STL [R1+0x48], R5 ;  /* 0x0000480501007387 */ /* 0x0005e20000100800 */
[----:B-1----:R-:W-:Y:S02]  /*74b0*/  IMAD R10, R9, 0x8, R18 ;  /* 0x00000008090a7824 */ /* 0x002fe400078e0212 */
[C---:B------:R-:W-:Y:S01]  /*74c0*/  VIADD R9, R6.reuse, 0x4000 ;  /* 0x0000400006097836 */ /* 0x040fe20000000000 */
[----:B--2---:R-:W-:Y:S02]  /*74d0*/  IADD3 R5, R6, 0x20c00, RZ ;  /* 0x00020c0006057810 */ /* 0x004fe40007ffe0ff */
[----:B------:R1:W-:Y:S01]  /*74e0*/  STL [R1+0x44], R10 ;  /* 0x0000440a01007387 */ /* 0x0003e20000100800 */
        /* <DEDUP_REMOVED lines=31> */
.L_x_1726:
[----:B------:R-:W-:-:S05]  /*76e0*/  IMAD.U32 R5, RZ, RZ, UR36 ;  /* 0x00000024ff057e24 */ /* 0x000fca000f8e00ff */
[----:B------:R-:W-:-:S04]  /*76f0*/  LOP3.LUT R5, R5, 0x1, RZ, 0xfc, !PT ;  /* 0x0000000105057812 */ /* 0x000fc800078efcff */
[----:B------:R-:W-:-:S13]  /*7700*/  ISETP.NE.AND P0, PT, R5, 0x3, PT ;  /* 0x000000030500780c */ /* 0x000fda0003f05270 */
[----:B------:R-:W-:Y:S05]  /*7710*/  @!P0 BRA `(.L_x_1716) ;  /* 0x0000000000048947 */ /* 0x000fea0003800000 */
[----:B------:R-:W-:Y:S01]  /*7720*/  BPT.TRAP 0x1 ;  /* 0x000000040000795c */ /* 0x000fe20000300000 */
.L_x_1716:
[----:B------:R-:W-:Y:S02]  /*7730*/  LEA R6, R0, R16, 0x3 ;  /* 0x0000001000067211 */ /* 0x000fe400078e18ff */
[----:B--2---:R-:W-:-:S04]  /*7740*/  SHF.L.U32 R23, R4, 0x1f, RZ ;  /* 0x0000001f04177819 */ /* 0x004fc800000006ff */
[----:B------:R1:W2:Y:S01]  /*7750*/  SYNCS.PHASECHK.TRANS64.TRYWAIT P1, [R6+URZ+0x30c10], R23 ;  /* 0x030c1017060075a7 */ /* 0x0002a2000802017f */
[----:B------:R-:W-:Y:S05]  /*7760*/  @!P0 BRA `(.L_x_1717) ;  /* 0x0000000000048947 */ /* 0x000fea0003800000 */
[----:B------:R-:W-:Y:S01]  /*7770*/  BPT.TRAP 0x1 ;  /* 0x000000040000795c */ /* 0x000fe20000300000 */
.L_x_1717:
[----:B------:R-:W-:-:S05]  /*7780*/  VIADD R5, R16, 0x10000 ;  /* 0x0001000010057836 */ /* 0x000fca0000000000 */
[----:B------:R-:W-:-:S04]  /*7790*/  SHF.R.U32.HI R5, RZ, 0x4, R5 ;  /* 0x00000004ff057819 */ /* 0x000fc80000011605 */
[----:B------:R-:W-:-:S04]  /*77a0*/  LOP3.LUT R5, R5, 0x3fff, RZ, 0xc0, !PT ;  /* 0x00003fff05057812 */ /* 0x000fc800078ec0ff */
[----:B------:R-:W-:Y:S01]  /*77b0*/  LOP3.LUT R9, R5, 0x10000, RZ, 0xfc, !PT ;  /* 0x0001000005097812 */ /* 0x000fe200078efcff */
[----:B--2---:R-:W-:Y:S06]  /*77c0*/  @P1 BRA `(.L_x_1718) ;  /* 0x0000000000081947 */ /* 0x004fec0003800000 */
[----:B------:R-:W2:Y:S02]  /*77d0*/  SYNCS.PHASECHK.TRANS64.TRYWAIT P1, [R6+URZ+0x30c10], R23 ;  /* 0x030c1017060075a7 */ /* 0x000ea4000802017f */
[----:B--2---:R-:W-:Y:S05]  /*77e0*/  @!P1 BRA `(.L_x_1719) ;  /* 0x000000f400f89947 */ /* 0x004fea0003800000 */
.L_x_1718:
        /* <DEDUP_REMOVED lines=63> */
.L_x_1720:
[----:B------:R1:W1:Y:S01]  /*7be0*/  SYNCS.PHASECHK.TRANS64.TRYWAIT P1, [R6+URZ+0x30c30], R23 ;  /* 0x030c3017060075a7 */ /* 0x000262000802017f */
[----:B------:R-:W-:Y:S05]  /*7bf0*/  @!P0 BRA `(.L_x_1721) ;  /* 0x0000000000048947 */ /* 0x000fea0003800000 */
[----:B------:R-:W-:Y:S01]  /*7c00*/  BPT.TRAP 0x1 ;  /* 0x000000040000795c */ /* 0x000fe20000300000 */
.L_x_1721:
[----:B-1----:R-:W-:Y:S05]  /*7c10*/  @P1 BRA `(.L_x_1722) ;  /* 0x0000000000081947 */ /* 0x002fea0003800000 */
[----:B------:R-:W1:Y:S02]  /*7c20*/  SYNCS.PHASECHK.TRANS64.TRYWAIT P1, [R6+URZ+0x30c30], R23 ;  /* 0x030c3017060075a7 */ /* 0x000e64000802017f */
[----:B-1----:R-:W-:Y:S05]  /*7c30*/  @!P1 BRA `(.L_x_1723) ;  /* 0x000000f000f89947 */ /* 0x002fea0003800000 */
.L_x_1722:
        /* <DEDUP_REMOVED lines=954> */
.L_x_1724:
        /* <DEDUP_REMOVED lines=70> */
.L_x_1725:
        /* <DEDUP_REMOVED lines=12> */
.L_x_1715:
[----:B------:R-:W-:-:S06]  /*bd00*/  UISETP.GE.AND UP0, UPT, UR43, UR42, UPT ;  /* 0x0000002a2b00728c */ /* 0x000fcc000bf06270 */
[----:B------:R-:W-:-:S13]  /*bd10*/  PLOP3.LUT P0, PT, PT, PT, UP0, 0x80, 0x0 ;  /* 0x000000000000781c */ /* 0x000fda0003f0f008 */
[----:B------:R-:W-:Y:S05]  /*bd20*/  @P0 BRA `(.L_x_1727) ;  /* 0x0000005800200947 */ /* 0x000fea0003800000 */
[----:B------:R-:W2:Y:S04]  /*bd30*/  LDL.LU R12, [R1+0x68] ;  /* 0x00006800010c7983 */ /* 0x000ea80000300800 */
[----:B------:R-:W3:Y:S01]  /*bd40*/  LDL.LU R20, [R1+0x50] ;  /* 0x0000500001147983 */ /* 0x000ee20000300800 */
[----:B------:R-:W4:Y:S01]  /*bd50*/  S2R R5, SR_TID.X ;  /* 0x0000000000057919 */ /* 0x000f220000002100 */
[----:B------:R-:W5:Y:S01]  /*bd60*/  S2R R10, SR_TID.X ;  /* 0x00000000000a7919 */ /* 0x000f620000002100 */
[----:B----4-:R-:W-:Y:S01]  /*bd70*/  VIADD R5, R5, 0xffffff80 ;  /* 0xffffff8005057836 */ /* 0x010fe20000000000 */
[C---:B-----5:R-:W-:Y:S01]  /*bd80*/  IADD3 R13, R10.reuse, -0x80, RZ ;  /* 0xffffff800a0d7810 */ /* 0x060fe20007ffe0ff */
[----:B------:R-:W-:-:S03]  /*bd90*/  VIADD R14, R10, 0xffffff80 ;  /* 0xffffff800a0e7836 */ /* 0x000fc60000000000 */
[----:B------:R-:W-:Y:S02]  /*bda0*/  SHF.R.S32.HI R6, RZ, 0x1f, R5 ;  /* 0x0000001fff067819 */ /* 0x000fe40000011405 */
[----:B------:R-:W-:Y:S02]  /*bdb0*/  SHF.R.S32.HI R13, RZ, 0x1f, R13 ;  /* 0x0000001fff0d7819 */ /* 0x000fe4000001140d */
[----:B------:R-:W-:Y:S02]  /*bdc0*/  LEA.HI R7, R6, R5, RZ, 0x5 ;  /* 0x0000000506077211 */ /* 0x000fe400078f28ff */
[----:B------:R-:W-:-:S04]  /*bdd0*/  LEA.HI R13, R13, R14, RZ, 0x7 ;  /* 0x0000000e0d0d7211 */ /* 0x000fc800078f38ff */
[----:B------:R-:W-:Y:S01]  /*bde0*/  SHF.R.S32.HI R13, RZ, 0x7, R13 ;  /* 0x00000007ff0d7819 */ /* 0x000fe2000001140d */
[----:B------:R-:W4:Y:S01]  /*bdf0*/  S2UR UR4, SR_CTAID.X ;  /* 0x00000000000479c3 */ /* 0x000f220000002500 */
[----:B------:R-:W-:Y:S01]  /*be00*/  IMAD.MOV.U32 R25, RZ, RZ, 0x40000040 ;  /* 0x40000040ff197424 */ /* 0x000fe200078e00ff */
[----:B------:R-:W-:Y:S01]  /*be10*/  MOV R23, 0x40000040 ;  /* 0x4000004000177802 */ /* 0x000fe20000000f00 */
[----:B------:R-:W-:Y:S01]  /*be20*/  IMAD.MOV.U32 R21, RZ, RZ, 0x40000040 ;  /* 0x40000040ff157424 */ /* 0x000fe200078e00ff */
[----:B----4-:R-:W-:Y:S01]  /*be30*/  UIMAD UR4, UR4, -0x80, UR40 ;  /* 0xffffff80040478a4 */ /* 0x010fe2000f8e0228 */
[----:B--2---:R-:W-:-:S04]  /*be40*/  SHF.R.S32.HI R11, RZ, 0x1f, R12 ;  /* 0x0000001fff0b7819 */ /* 0x004fc8000001140c */
[CC--:B------:R-:W-:Y:S02]  /*be50*/  LEA.HI R8, R11.reuse, R12.reuse, RZ, 0x2 ;  /* 0x0000000c0b087211 */ /* 0x0c0fe400078f10ff */
[----:B------:R-:W-:Y:S02]  /*be60*/  LEA.HI R11, R11, R12, RZ, 0x5 ;  /* 0x0000000c0b0b7211 */ /* 0x000fe400078f28ff */
[--C-:B------:R-:W-:Y:S02]  /*be70*/  SHF.R.S32.HI R9, RZ, 0x2, R8.reuse ;  /* 0x00000002ff097819 */ /* 0x100fe40000011408 */
[----:B------:R-:W-:Y:S02]  /*be80*/  SHF.R.S32.HI R8, RZ, 0x1f, R8 ;  /* 0x0000001fff087819 */ /* 0x000fe40000011408 */
[----:B------:R-:W-:Y:S02]  /*be90*/  SHF.R.S32.HI R11, RZ, 0x5, R11 ;  /* 0x00000005ff0b7819 */ /* 0x000fe4000001140b */
[----:B------:R-:W-:-:S02]  /*bea0*/  LEA.HI R10, R8, R9, RZ, 0x3 ;  /* 0x00000009080a7211 */ /* 0x000fc400078f18ff */
[----:B------:R-:W-:Y:S02]  /*beb0*/  LOP3.LUT R8, R7, 0xffffffe0, RZ, 0xc0, !PT ;  /* 0xffffffe007087812 */ /* 0x000fe400078ec0ff */
[----:B------:R-:W-:Y:S02]  /*bec0*/  LEA.HI R7, R13, R13, RZ, 0x1 ;  /* 0x0000000d0d077211 */ /* 0x000fe400078f08ff */
[----:B------:R-:W-:Y:S01]  /*bed0*/  LOP3.LUT R10, R10, 0xfffffff8, RZ, 0xc0, !PT ;  /* 0xfffffff80a0a7812 */ /* 0x000fe200078ec0ff */
[----:B------:R-:W-:Y:S01]  /*bee0*/  IMAD.IADD R8, R5, 0x1, -R8 ;  /* 0x0000000105087824 */ /* 0x000fe200078e0a08 */
[----:B------:R-:W-:-:S03]  /*bef0*/  LOP3.LUT R12, R7, 0x3fffffe, RZ, 0xc0, !PT ;  /* 0x03fffffe070c7812 */ /* 0x000fc600078ec0ff */
[----:B------:R-:W-:Y:S01]  /*bf00*/  IMAD.IADD R10, R9, 0x1, -R10 ;  /* 0x00000001090a7824 */ /* 0x000fe200078e0a0a */
[----:B------:R-:W-:Y:S02]  /*bf10*/  SHF.R.S32.HI R7, RZ, 0x1f, R8 ;  /* 0x0000001fff077819 */ /* 0x000fe40000011408 */
[----:B------:R-:W-:Y:S02]  /*bf20*/  LEA.HI R9, R6, R5, RZ, 0x2 ;  /* 0x0000000506097211 */ /* 0x000fe400078f10ff */
[CC--:B------:R-:W-:Y:S02]  /*bf30*/  LEA.HI R6, R7.reuse, R8.reuse, RZ, 0x3 ;  /* 0x0000000807067211 */ /* 0x0c0fe400078f18ff */
[----:B------:R-:W-:Y:S01]  /*bf40*/  LEA.HI R8, R7, R8, RZ, 0x2 ;  /* 0x0000000807087211 */ /* 0x000fe200078f10ff */
[----:B------:R-:W-:Y:S01]  /*bf50*/  IMAD R10, R11, 0x10, R10 ;  /* 0x000000100b0a7824 */ /* 0x000fe200078e020a */
[----:B------:R-:W-:Y:S02]  /*bf60*/  IADD3 R13, R13, -R12, RZ ;  /* 0x8000000c0d0d7210 */ /* 0x000fe40007ffe0ff */
[----:B------:R-:W-:-:S02]  /*bf70*/  LOP3.LUT R12, R9, 0xfffffffc, RZ, 0xc0, !PT ;  /* 0xfffffffc090c7812 */ /* 0x000fc400078ec0ff */
[----:B------:R-:W-:Y:S02]  /*bf80*/  SHF.R.S32.HI R7, RZ, 0x3, R6 ;  /* 0x00000003ff077819 */ /* 0x000fe40000011406 */
[----:B------:R-:W-:Y:S02]  /*bf90*/  SHF.R.S32.HI R11, RZ, 0x2, R8 ;  /* 0x00000002ff0b7819 */ /* 0x000fe40000011408 */
[----:B------:R-:W-:Y:S01]  /*bfa0*/  SHF.R.S32.HI R6, RZ, 0x1f, R6 ;  /* 0x0000001fff067819 */ /* 0x000fe20000011406 */
[----:B------:R-:W-:Y:S02]  /*bfb0*/  IMAD.IADD R9, R5, 0x1, -R12 ;  /* 0x0000000105097824 */ /* 0x000fe400078e0a0c */
[C---:B------:R-:W-:Y:S01]  /*bfc0*/  VIADD R5, R11.reuse, 0x8 ;  /* 0x000000080b057836 */ /* 0x040fe20000000000 */
[----:B------:R-:W-:Y:S01]  /*bfd0*/  LEA.HI R6, R6, R7, RZ, 0x4 ;  /* 0x0000000706067211 */ /* 0x000fe200078f20ff */
[----:B------:R-:W-:Y:S01]  /*bfe0*/  VIADD R12, R11, 0x10 ;  /* 0x000000100b0c7836 */ /* 0x000fe20000000000 */
[----:B------:R-:W-:-:S02]  /*bff0*/  LEA R19, R13, R10, 0x6 ;  /* 0x0000000a0d137211 */ /* 0x000fc400078e30ff */
[----:B------:R-:W-:Y:S02]  /*c000*/  LOP3.LUT R6, R6, 0x1ffffff0, RZ, 0xc0, !PT ;  /* 0x1ffffff006067812 */ /* 0x000fe400078ec0ff */
[----:B------:R-:W-:Y:S02]  /*c010*/  LEA.HI R10, R5, R5, RZ, 0x1 ;  /* 0x00000005050a7211 */ /* 0x000fe400078f08ff */
[----:B------:R-:W-:Y:S02]  /*c020*/  LEA.HI R8, R8, R11, RZ, 0x1 ;  /* 0x0000000b08087211 */ /* 0x000fe400078f08ff */
[----:B------:R-:W-:Y:S02]  /*c030*/  LEA.HI R13, R12, R12, RZ, 0x1 ;  /* 0x0000000c0c0d7211 */ /* 0x000fe400078f08ff */
[----:B------:R-:W-:Y:S01]  /*c040*/  IADD3 R7, R7, -R6, RZ ;  /* 0x8000000607077210 */ /* 0x000fe20007ffe0ff */
[----:B------:R-:W-:Y:S01]  /*c050*/  VIADD R14, R11, 0x18 ;  /* 0x000000180b0e7836 */ /* 0x000fe20000000000 */
[----:B------:R-:W-:-:S02]  /*c060*/  LOP3.LUT R6, R10, 0xfffffffe, RZ, 0xc0, !PT ;  /* 0xfffffffe0a067812 */ /* 0x000fc400078ec0ff */
[----:B------:R-:W-:Y:S02]  /*c070*/  LOP3.LUT R8, R8, 0xfffffffe, RZ, 0xc0, !PT ;  /* 0xfffffffe08087812 */ /* 0x000fe400078ec0ff */
[----:B------:R-:W-:Y:S02]  /*c080*/  LOP3.LUT R15, R13, 0xfffffffe, RZ, 0xc0, !PT ;  /* 0xfffffffe0d0f7812 */ /* 0x000fe400078ec0ff */
[----:B------:R-:W-:Y:S01]  /*c090*/  IADD3 R6, R5, -R6, RZ ;  /* 0x8000000605067210 */ /* 0x000fe20007ffe0ff */
[----:B------:R-:W-:Y:S01]  /*c0a0*/  IMAD.IADD R8, R11, 0x1, -R8 ;  /* 0x000000010b087824 */ /* 0x000fe200078e0a08 */
[--C-:B------:R-:W-:Y:S01]  /*c0b0*/  SHF.R.S32.HI R5, RZ, 0x1, R10.reuse ;  /* 0x00000001ff057819 */ /* 0x100fe2000001140a */
[----:B------:R-:W-:Y:S01]  /*c0c0*/  IMAD.IADD R15, R12, 0x1, -R15 ;  /* 0x000000010c0f7824 */ /* 0x000fe200078e0a0f */
[----:B------:R-:W-:Y:S02]  /*c0d0*/  LEA.HI R17, R14, R14, RZ, 0x1 ;  /* 0x0000000e0e117211 */ /* 0x000fe400078f08ff */
[----:B------:R-:W-:-:S02]  /*c0e0*/  SHF.R.S32.HI R10, RZ, 0x1f, R10 ;  /* 0x0000001fff0a7819 */ /* 0x000fc4000001140a */
[--C-:B------:R-:W-:Y:S02]  /*c0f0*/  SHF.R.S32.HI R11, RZ, 0x1, R13.reuse ;  /* 0x00000001ff0b7819 */ /* 0x100fe4000001140d */
[----:B------:R-:W-:Y:S02]  /*c100*/  SHF.R.S32.HI R12, RZ, 0x1f, R13 ;  /* 0x0000001fff0c7819 */ /* 0x000fe4000001140d */
[--C-:B------:R-:W-:Y:S02]  /*c110*/  SHF.R.S32.HI R13, RZ, 0x1, R17.reuse ;  /* 0x00000001ff0d7819 */ /* 0x100fe40000011411 */
[----:B-1----:R-:W-:Y:S02]  /*c120*/  SHF.R.S32.HI R18, RZ, 0x1f, R17 ;  /* 0x0000001fff127819 */ /* 0x002fe40000011411 */
[----:B------:R-:W-:Y:S02]  /*c130*/  LEA.HI R10, R10, R5, RZ, 0x4 ;  /* 0x000000050a0a7211 */ /* 0x000fe400078f20ff */
[----:B------:R-:W-:-:S02]  /*c140*/  LEA.HI R12, R12, R11, RZ, 0x4 ;  /* 0x0000000b0c0c7211 */ /* 0x000fc400078f20ff */
[----:B------:R-:W-:Y:S02]  /*c150*/  LEA.HI R18, R18, R13, RZ, 0x4 ;  /* 0x0000000d12127211 */ /* 0x000fe400078f20ff */
[----:B------:R-:W-:Y:S02]  /*c160*/  LOP3.LUT R10, R10, 0x1ffffff0, RZ, 0xc0, !PT ;  /* 0x1ffffff00a0a7812 */ /* 0x000fe400078ec0ff */
[----:B------:R-:W-:Y:S02]  /*c170*/  LOP3.LUT R12, R12, 0x1ffffff0, RZ, 0xc0, !PT ;  /* 0x1ffffff00c0c7812 */ /* 0x000fe400078ec0ff */
[----:B------:R-:W-:Y:S02]  /*c180*/  LOP3.LUT R17, R17, 0xfffffffe, RZ, 0xc0, !PT ;  /* 0xfffffffe11117812 */ /* 0x000fe400078ec0ff */
[----:B------:R-:W-:Y:S02]  /*c190*/  LOP3.LUT R18, R18, 0x1ffffff0, RZ, 0xc0, !PT ;  /* 0x1ffffff012127812 */ /* 0x000fe400078ec0ff */
[----:B------:R-:W-:Y:S01]  /*c1a0*/  IADD3 R5, R5, -R10, RZ ;  /* 0x8000000a05057210 */ /* 0x000fe20007ffe0ff */
[----:B------:R-:W-:Y:S01]  /*c1b0*/  IMAD.IADD R12, R11, 0x1, -R12 ;  /* 0x000000010b0c7824 */ /* 0x000fe200078e0a0c */
[----:B------:R-:W-:Y:S01]  /*c1c0*/  LEA R8, R7, R8, 0x3 ;  /* 0x0000000807087211 */ /* 0x000fe200078e18ff */
[----:B------:R-:W-:-:S02]  /*c1d0*/  IMAD.IADD R17, R14, 0x1, -R17 ;  /* 0x000000010e117824 */ /* 0x000fc400078e0a11 */
[----:B------:R-:W-:Y:S02]  /*c1e0*/  IMAD.IADD R18, R13, 0x1, -R18 ;  /* 0x000000010d127824 */ /* 0x000fe400078e0a12 */
[----:B------:R-:W-:Y:S02]  /*c1f0*/  IMAD R7, R5, 0x8, R6 ;  /* 0x0000000805077824 */ /* 0x000fe400078e0206 */
[----:B------:R-:W-:Y:S01]  /*c200*/  IMAD R5, R12, 0x8, R15 ;  /* 0x000000080c057824 */ /* 0x000fe200078e020f */
[----:B------:R-:W-:Y:S01]  /*c210*/  STL [R1+0x84], R8 ;  /* 0x0000840801007387 */ /* 0x000fe20000100800 */
[----:B------:R-:W-:-:S03]  /*c220*/  LEA R6, R18, R17, 0x3 ;  /* 0x0000001112067211 */ /* 0x000fc600078e18ff */
[----:B------:R-:W-:Y:S04]  /*c230*/  STL [R1+0x80], R7 ;  /* 0x0000800701007387 */ /* 0x000fe80000100800 */
[----:B------:R3:W-:Y:S04]  /*c240*/  STL [R1+0x7c], R5 ;  /* 0x00007c0501007387 */ /* 0x0007e80000100800 */
[----:B------:R1:W-:Y:S01]  /*c250*/  STL [R1+0x78], R6 ;  /* 0x0000780601007387 */ /* 0x0003e20000100800 */
[----:B---3--:R-:W-:-:S04]  /*c260*/  IMAD R5, R20, 0x2000, R16 ;  /* 0x0000200014057824 */ /* 0x008fc800078e0210 */
[C---:B-1----:R-:W-:Y:S01]  /*c270*/  VIADD R6, R5.reuse, 0x4000 ;  /* 0x0000400005067836 */ /* 0x042fe20000000000 */
[----:B------:R-:W-:Y:S02]  /*c280*/  IADD3 R7, R5, 0x20c00, RZ ;  /* 0x00020c0005077810 */ /* 0x000fe40007ffe0ff */
[----:B------:R-:W-:Y:S02]  /*c290*/  SHF.R.U32.HI R5, RZ, 0x4, R5 ;  /* 0x00000004ff057819 */ /* 0x000fe40000011605 */
[----:B------:R-:W-:Y:S02]  /*c2a0*/  SHF.R.U32.HI R6, RZ, 0x4, R6 ;  /* 0x00000004ff067819 */ /* 0x000fe40000011606 */
[----:B------:R-:W-:Y:S02]  /*c2b0*/  SHF.R.U32.HI R7, RZ, 0x4, R7 ;  /* 0x00000004ff077819 */ /* 0x000fe40000011607 */
[----:B------:R-:W-:Y:S02]  /*c2c0*/  LOP3.LUT R5, R5, 0x3fff, RZ, 0xc0, !PT ;  /* 0x00003fff05057812 */ /* 0x000fe400078ec0ff */
[----:B------:R-:W-:-:S02]  /*c2d0*/  LOP3.LUT R6, R6, 0x3fff, RZ, 0xc0, !PT ;  /* 0x00003fff06067812 */ /* 0x000fc400078ec0ff */
[----:B------:R-:W-:Y:S02]  /*c2e0*/  LOP3.LUT R7, R7, 0x3fff, RZ, 0xc0, !PT ;  /* 0x00003fff07077812 */ /* 0x000fe400078ec0ff */
[----:B------:R-:W-:Y:S01]  /*c2f0*/  LOP3.LUT R12, R5, 0x10000, RZ, 0xfc, !PT ;  /* 0x00010000050c7812 */ /* 0x000fe200078efcff */
[----:B------:R-:W1:Y:S01]  /*c300*/  S2R R8, SR_CTAID.X ;  /* 0x0000000000087919 */ /* 0x000e620000002500 */
[----:B------:R-:W-:Y:S02]  /*c310*/  LOP3.LUT R5, R6, 0x10000, RZ, 0xfc, !PT ;  /* 0x0001000006057812 */ /* 0x000fe400078efcff */
[----:B------:R-:W-:Y:S01]  /*c320*/  LOP3.LUT R6, R7, 0x10000, RZ, 0xfc, !PT ;  /* 0x0001000007067812 */ /* 0x000fe200078efcff */
[C---:B------:R-:W-:Y:S01]  /*c330*/  VIADD R24, R12.reuse, 0x2 ;  /* 0x000000020c187836 */ /* 0x040fe20000000000 */
[----:B------:R2:W-:Y:S01]  /*c340*/  STL [R1+0x6c], R12 ;  /* 0x00006c0c01007387 */ /* 0x0005e20000100800 */
[C---:B------:R-:W-:Y:S01]  /*c350*/  VIADD R22, R12.reuse, 0x4 ;  /* 0x000000040c167836 */ /* 0x040fe20000000000 */
[----:B------:R-:W-:Y:S01]  /*c360*/  IADD3 R20, R12, 0x6, RZ ;  /* 0x000000060c147810 */ /* 0x000fe20007ffe0ff */
[----:B------:R-:W-:Y:S01]  /*c370*/  IMAD.MOV.U32 R11, RZ, RZ, 0x40000040 ;  /* 0x40000040ff0b7424 */ /* 0x000fe200078e00ff */
[----:B------:R-:W-:Y:S01]  /*c380*/  STL [R1+0x74], R6 ;  /* 0x0000740601007387 */ /* 0x000fe20000100800 */
[C---:B------:R-:W-:Y:S01]  /*c390*/  IADD3 R10, R5.reuse, 0x6, RZ ;  /* 0x00000006050a7810 */ /* 0x040fe20007ffe0ff */
[----:B------:R-:W-:Y:S01]  /*c3a0*/  VIADD R14, R5, 0x2 ;  /* 0x00000002050e7836 */ /* 0x000fe20000000000 */
[----:B------:R-:W-:Y:S01]  /*c3b0*/  MOV R13, 0x40000040 ;  /* 0x40000040000d7802 */ /* 0x000fe20000000f00 */
[----:B------:R3:W-:Y:S01]  /*c3c0*/  STL [R1+0x68], R5 ;  /* 0x0000680501007387 */ /* 0x0007e20000100800 */
[----:B------:R-:W-:-:S02]  /*c3d0*/  IMAD.MOV.U32 R15, RZ, RZ, 0x40000040 ;  /* 0x40000040ff0f7424 */ /* 0x000fc400078e00ff */
[----:B--2---:R-:W-:Y:S01]  /*c3e0*/  VIADD R12, R5, 0x4 ;  /* 0x00000004050c7836 */ /* 0x004fe20000000000 */
[----:B------:R2:W-:Y:S04]  /*c3f0*/  STL.64 [R1+0x60], R24 ;  /* 0x0000601801007387 */ /* 0x0005e80000100a00 */
[----:B------:R2:W-:Y:S04]  /*c400*/  STL.64 [R1+0x58], R22 ;  /* 0x0000581601007387 */ /* 0x0005e80000100a00 */
[----:B------:R2:W-:Y:S04]  /*c410*/  STL.64 [R1+0x50], R20 ;  /* 0x0000501401007387 */ /* 0x0005e80000100a00 */
[----:B------:R2:W-:Y:S04]  /*c420*/  STL.64 [R1+0x38], R10 ;  /* 0x0000380a01007387 */ /* 0x0005e80000100a00 */
[----:B------:R2:W-:Y:S04]  /*c430*/  STL.64 [R1+0x48], R14 ;  /* 0x0000480e01007387 */ /* 0x0005e80000100a00 */
[----:B------:R2:W-:Y:S01]  /*c440*/  STL.64 [R1+0x40], R12 ;  /* 0x0000400c01007387 */ /* 0x0005e20000100a00 */
[C---:B---3--:R-:W-:Y:S01]  /*c450*/  VIADD R5, R9.reuse, 0x4 ;  /* 0x0000000409057836 */ /* 0x048fe20000000000 */
[C---:B------:R-:W-:Y:S01]  /*c460*/  IADD3 R6, R9.reuse, 0xc, RZ ;  /* 0x0000000c09067810 */ /* 0x040fe20007ffe0ff */
[C---:B------:R-:W-:Y:S01]  /*c470*/  VIADD R7, R9.reuse, 0x8 ;  /* 0x0000000809077836 */ /* 0x040fe20000000000 */
[C---:B------:R-:W-:Y:S01]  /*c480*/  IADD3 R6, R9.reuse, 0x18, RZ ;  /* 0x0000001809067810 */ /* 0x040fe20007ffe0ff */
[----:B------:R-:W-:-:S02]  /*c490*/  VIADD R5, R9, 0x10 ;  /* 0x0000001009057836 */ /* 0x000fc40000000000 */
[----:B------:R-:W-:Y:S01]  /*c4a0*/  VIADD R7, R9, 0x14 ;  /* 0x0000001409077836 */ /* 0x000fe20000000000 */
[----:B------:R-:W-:Y:S01]  /*c4b0*/  IADD3 R7, -R19, UR4, RZ ;  /* 0x0000000413077c10 */ /* 0x000fe2000fffe1ff */
[----:B------:R-:W-:Y:S02]  /*c4c0*/  VIADD R5, R9, 0x1c ;  /* 0x0000001c09057836 */ /* 0x000fe40000000000 */
[----:B-1----:R-:W-:-:S07]  /*c4d0*/  IMAD R8, R8, -0x80, -R19 ;  /* 0xffffff8008087824 */ /* 0x002fce00078e0a13 */
.L_x_1738:
[----:B------:R-:W-:-:S05]  /*c4e0*/  IMAD.U32 R5, RZ, RZ, UR36 ;  /* 0x00000024ff057e24 */ /* 0x000fca000f8e00ff */
[----:B------:R-:W-:-:S04]  /*c4f0*/  LOP3.LUT R5, R5, 0x1, RZ, 0xfc, !PT ;  /* 0x0000000105057812 */ /* 0x000fc800078efcff */
[----:B------:R-:W-:-:S13]  /*c500*/  ISETP.NE.AND P6, PT, R5, 0x3, PT ;  /* 0x000000030500780c */ /* 0x000fda0003fc5270 */
[----:B------:R-:W-:Y:S05]  /*c510*/  @!P6 BRA `(.L_x_1728) ;  /* 0x000000000004e947 */ /* 0x000fea0003800000 */
[----:B------:R-:W-:Y:S01]  /*c520*/  BPT.TRAP 0x1 ;  /* 0x000000040000795c */ /* 0x000fe20000300000 */
.L_x_1728:
[----:B------:R-:W-:Y:S02]  /*c530*/  LEA R6, R0, R16, 0x3 ;  /* 0x0000001000067211 */ /* 0x000fe400078e18ff */
[----:B--2---:R-:W-:-:S04]  /*c540*/  SHF.L.U32 R23, R4, 0x1f, RZ ;  /* 0x0000001f04177819 */ /* 0x004fc800000006ff */
[----:B------:R1:W2:Y:S01]  /*c550*/  SYNCS.PHASECHK.TRANS64.TRYWAIT P0, [R6+URZ+0x30c10], R23 ;  /* 0x030c1017060075a7 */ /* 0x0002a2000800017f */
[----:B------:R-:W-:Y:S05]  /*c560*/  @!P6 BRA `(.L_x_1729) ;  /* 0x000000000004e947 */ /* 0x000fea0003800000 */
[----:B------:R-:W-:Y:S01]  /*c570*/  BPT.TRAP 0x1 ;  /* 0x000000040000795c */ /* 0x000fe20000300000 */
.L_x_1729:
[----:B------:R-:W-:-:S05]  /*c580*/  VIADD R5, R16, 0x10000 ;  /* 0x0001000010057836 */ /* 0x000fca0000000000 */
[----:B------:R-:W-:-:S04]  /*c590*/  SHF.R.U32.HI R5, RZ, 0x4, R5 ;  /* 0x00000004ff057819 */ /* 0x000fc80000011605 */
[----:B------:R-:W-:-:S04]  /*c5a0*/  LOP3.LUT R5, R5, 0x3fff, RZ, 0xc0, !PT ;  /* 0x00003fff05057812 */ /* 0x000fc800078ec0ff */
[----:B------:R-:W-:Y:S01]  /*c5b0*/  LOP3.LUT R11, R5, 0x10000, RZ, 0xfc, !PT ;  /* 0x00010000050b7812 */ /* 0x000fe200078efcff */
[----:B--2---:R-:W-:Y:S06]  /*c5c0*/  @P0 BRA `(.L_x_1730) ;  /* 0x0000000000080947 */ /* 0x004fec0003800000 */
[----:B------:R-:W2:Y:S02]  /*c5d0*/  SYNCS.PHASECHK.TRANS64.TRYWAIT P0, [R6+URZ+0x30c10], R23 ;  /* 0x030c1017060075a7 */ /* 0x000ea4000800017f */
[----:B--2---:R-:W-:Y:S05]  /*c5e0*/  @!P0 BRA `(.L_x_1731) ;  /* 0x000000a800a08947 */ /* 0x004fea0003800000 */
.L_x_1730:
        /* <DEDUP_REMOVED lines=63> */
.L_x_1732:
[----:B------:R1:W1:Y:S01]  /*c9e0*/  SYNCS.PHASECHK.TRANS64.TRYWAIT P0, [R6+URZ+0x30c30], R23 ;  /* 0x030c3017060075a7 */ /* 0x000262000800017f */
[----:B------:R-:W-:Y:S05]  /*c9f0*/  @!P6 BRA `(.L_x_1733) ;  /* 0x000000000004e947 */ /* 0x000fea0003800000 */
[----:B------:R-:W-:Y:S01]  /*ca00*/  BPT.TRAP 0x1 ;  /* 0x000000040000795c */ /* 0x000fe20000300000 */
.L_x_1733:
[----:B-1----:R-:W-:Y:S05]  /*ca10*/  @P0 BRA `(.L_x_1734) ;  /* 0x0000000000080947 */ /* 0x002fea0003800000 */
[----:B------:R-:W1:Y:S02]  /*ca20*/  SYNCS.PHASECHK.TRANS64.TRYWAIT P0, [R6+URZ+0x30c30], R23 ;  /* 0x030c3017060075a7 */ /* 0x000e64000800017f */
[----:B-1----:R-:W-:Y:S05]  /*ca30*/  @!P0 BRA `(.L_x_1735) ;  /* 0x000000a400a08947 */ /* 0x002fea0003800000 */
.L_x_1734:
        /* <DEDUP_REMOVED lines=93> */
[----:B------:R2:W-:Y:S04]  /*d010*/  STL [R1+0x88], R2 ;  /* 0x0000880201007387 */ /* 0x0005e80000100800 */
[----:B-1----:R-:W3:Y:S01]  /*d020*/  LDL.64 R4, [R1+0x48] ;  /* 0x0000480001047983 */ /* 0x002ee20000100a00 */
[----:B------:R-:W-:Y:S01]  /*d030*/  WARPGROUP.ARRIVE ;  /* 0x00000000000079c5 */ /* 0x000fe20000000000 */
[----:B------:R1:W-:Y:S01]  /*d040*/  MUFU.TANH R166, R92 ;  /* 0x0000005c00a67308 */ /* 0x0003e20000002400 */
[----:B------:R-:W-:Y:S01]  /*d050*/  FMUL.FTZ R100, R100, UR9 ;  /* 0x0000000964647c20 */ /* 0x000fe20008410000 */
[----:B--2---:R-:W2:Y:S01]  /*d060*/  LDC R2, c[0x0][0x74c] ;  /* 0x0001d300ff027b82 */ /* 0x004ea20000000800 */
[----:B------:R-:W-:Y:S01]  /*d070*/  FMUL.FTZ R101, R101, UR9 ;  /* 0x0000000965657c20 */ /* 0x000fe20008410000 */
[----:B------:R-:W-:Y:S01]  /*d080*/  FMUL.FTZ R120, R120, UR9 ;  /* 0x0000000978787c20 */ /* 0x000fe20008410000 */
[----:B------:R-:W-:Y:S01]  /*d090*/  HGMMA.64x128x16.F32.BF16 R24, gdesc[UR4], RZ, !UPT, gsb0 ;  /* 0x01e00000041879f0 */ /* 0x000fe2000c0018ff */
        /* <DEDUP_REMOVED lines=11> */
[----:B----4-:R-:W4:Y:S01]  /*d150*/  LDL.64 R98, [R1+0x38] ;  /* 0x0000380001627983 */ /* 0x010f220000100a00 */
[----:B------:R-:W-:Y:S01]  /*d160*/  UMOV UR14, UR4 ;  /* 0x00000004000e7c82 */ /* 0x000fe20008000000 */
[----:B------:R-:W-:Y:S01]  /*d170*/  FMUL.FTZ R124, R124, UR9 ;  /* 0x000000097c7c7c20 */ /* 0x000fe20008410000 */
        /* <DEDUP_REMOVED lines=9> */
[----:B------:R-:W-:-:S03]  /*d210*/  FMUL.FTZ R106, R106, UR9 ;  /* 0x000000096a6a7c20 */ /* 0x000fc60008410000 */
[----:B------:R1:W-:Y:S08]  /*d220*/  MUFU.TANH R169, R89 ;  /* 0x0000005900a97308 */ /* 0x0003f00000002400 */
[----:B------:R2:W4:Y:S08]  /*d230*/  MUFU.TANH R203, R23 ;  /* 0x0000001700cb7308 */ /* 0x0005300000002400 */
[----:B------:R-:W4:Y:S08]  /*d240*/  MUFU.TANH R171, R137 ;  /* 0x0000008900ab7308 */ /* 0x000f300000002400 */
[----:B------:R2:W-:Y:S01]  /*d250*/  MUFU.TANH R167, R91 ;  /* 0x0000005b00a77308 */ /* 0x0005e20000002400 */
[----:B---3--:R-:W-:Y:S01]  /*d260*/  R2UR UR12, R4 ;  /* 0x00000000040c72ca */ /* 0x008fe200000e0000 */
[----:B------:R-:W-:-:S02]  /*d270*/  WARPGROUP.DEPBAR.LE gsb0, 0x0 ;  /* 0x00008000000079c5 */ /* 0x000fc40000010000 */
[----:B------:R-:W-:Y:S01]  /*d280*/  R2UR UR13, R5 ;  /* 0x00000000050d72ca */ /* 0x000fe200000e0000 */
[----:B------:R-:W-:Y:S01]  /*d290*/  ULEA UR4, UR43, -UR41, 0x7 ;  /* 0x800000292b047291 */ /* 0x000fe2000f8e383f */
[----:B------:R-:W3:Y:S01]  /*d2a0*/  LDL.64 R4, [R1+0x40] ;  /* 0x0000400001047983 */ /* 0x000ee20000100a00 */
[----:B------:R-:W-:Y:S01]  /*d2b0*/  WARPGROUP.ARRIVE ;  /* 0x00000000000079c5 */ /* 0x000fe20000000000 */
[----:B-1----:R-:W-:Y:S01]  /*d2c0*/  FMUL.FTZ R90, R96, UR9 ;  /* 0x00000009605a7c20 */ /* 0x002fe20008410000 */
[----:B------:R-:W-:Y:S01]  /*d2d0*/  FMUL.FTZ R88, R94, UR9 ;  /* 0x000000095e587c20 */ /* 0x000fe20008410000 */
[----:B------:R-:W-:Y:S01]  /*d2e0*/  FMUL.FTZ R89, R95, UR9 ;  /* 0x000000095f597c20 */ /* 0x000fe20008410000 */
[----:B--2---:R-:W-:Y:S01]  /*d2f0*/  IADD3 R2, -R2, 0x8, RZ ;  /* 0x0000000802027810 */ /* 0x004fe20007ffe1ff */
[----:B------:R-:W1:Y:S01]  /*d300*/  LDC.64 R94, c[0x0][0x748] ;  /* 0x0001d200ff5e7b82 */ /* 0x000e620000000a00 */
[----:B------:R1:W-:Y:S01]  /*d310*/  MUFU.TANH R6, R126 ;  /* 0x0000007e00067308 */ /* 0x0003e20000002400 */
[----:B------:R-:W-:Y:S01]  /*d320*/  FMUL.FTZ R23, R93, UR9 ;  /* 0x000000095d177c20 */ /* 0x000fe20008410000 */
[----:B------:R-:W-:-:S02]  /*d330*/  FMUL.FTZ R91, R97, UR9 ;  /* 0x00000009615b7c20 */ /* 0x000fc40008410000 */
[----:B------:R-:W-:Y:S01]  /*d340*/  HGMMA.64x128x16.F32.BF16 R24, gdesc[UR12], R24, gsb0 ;  /* 0x01e000000c1879f0 */ /* 0x000fe20008001818 */
[----:B------:R-:W-:Y:S01]  /*d350*/  LEA R96, R3, UR4, 0x1 ;  /* 0x0000000403607c11 */ /* 0x000fe2000f8e08ff */
[----:B------:R-:W-:Y:S01]  /*d360*/  UIADD3 UR4, UR6, 0x4, URZ ;  /* 0x0000000406047890 */ /* 0x000fe2000fffe03f */
[----:B----4-:R-:W-:Y:S01]  /*d370*/  R2UR UR5, R99 ;  /* 0x00000000630572ca */ /* 0x010fe200000e0000 */
[----:B------:R-:W-:Y:S01]  /*d380*/  UMOV UR15, 0x40000040 ;  /* 0x40000040000f7882 */ /* 0x000fe20000000000 */
[----:B------:R-:W-:Y:S01]  /*d390*/  UMOV UR7, 0x40000040 ;  /* 0x4000004000077882 */ /* 0x000fe20000000000 */
[----:B------:R-:W2:Y:S01]  /*d3a0*/  MUFU.TANH R23, R23 ;  /* 0x0000001700177308 */ /* 0x000ea20000002400 */
[----:B------:R-:W-:Y:S02]  /*d3b0*/  FMUL.FTZ R93, R103, UR9 ;  /* 0x00000009675d7c20 */ /* 0x000fe40008410000 */
[----:B------:R-:W-:Y:S01]  /*d3c0*/  UMOV UR14, UR4 ;  /* 0x00000004000e7c82 */ /* 0x000fe20008000000 */
[----:B------:R-:W-:-:S04]  /*d3d0*/  IMAD.IADD R96, R7, 0x1, R96 ;  /* 0x0000000107607824 */ /* 0x000fc800078e0260 */
[----:B------:R-:W-:Y:S01]  /*d3e0*/  IMAD.IADD R221, R2, 0x1, -R96 ;  /* 0x0000000102dd7824 */ /* 0x000fe200078e0a60 */
[----:B------:R-:W-:Y:S01]  /*d3f0*/  UIADD3 UR6, UR6, 0x6, URZ ;  /* 0x0000000606067890 */ /* 0x000fe2000fffe03f */
[----:B------:R-:W4:Y:S01]  /*d400*/  MUFU.TANH R90, R90 ;  /* 0x0000005a005a7308 */ /* 0x000f220000002400 */
        /* <DEDUP_REMOVED lines=15> */
[----:B------:R-:W-:Y:S08]  /*d500*/  MUFU.TANH R156, R109 ;  /* 0x0000006d009c7308 */ /* 0x000ff00000002400 */
[----:B------:R-:W-:Y:S08]  /*d510*/  MUFU.TANH R161, R104 ;  /* 0x0000006800a17308 */ /* 0x000ff00000002400 */
[----:B------:R-:W-:Y:S01]  /*d520*/  MUFU.TANH R160, R105 ;  /* 0x0000006900a07308 */ /* 0x000fe20000002400 */
[----:B------:R-:W-:-:S07]  /*d530*/  FMUL.FTZ R110, R110, UR9 ;  /* 0x000000096e6e7c20 */ /* 0x000fce0008410000 */
[----:B------:R-:W-:Y:S01]  /*d540*/  MUFU.TANH R153, R112 ;  /* 0x0000007000997308 */ /* 0x000fe20000002400 */
[----:B------:R-:W-:Y:S02]  /*d550*/  WARPGROUP.DEPBAR.LE gsb0, 0x0 ;  /* 0x00008000000079c5 */ /* 0x000fe40000010000 */
[----:B------:R-:W1:Y:S01]  /*d560*/  LDS R224, [R224+0x400] ;  /* 0x00040000e0e07984 */ /* 0x000e620000000800 */
[----:B------:R-:W-:Y:S01]  /*d570*/  WARPGROUP.ARRIVE ;  /* 0x00000000000079c5 */ /* 0x000fe20000000000 */
[----:B------:R-:W-:-:S03]  /*d580*/  SEL R218, R95, 0x80, P1 ;  /* 0x000000805fda7807 */ /* 0x000fc60000800000 */
[----:B------:R-:W1:Y:S01]  /*d590*/  MUFU.TANH R93, R93 ;  /* 0x0000005d005d7308 */ /* 0x000e620000002400 */
[C---:B------:R-:W-:Y:S02]  /*d5a0*/  ISETP.GE.AND P3, PT, R126.reuse, RZ, PT ;  /* 0x000000ff7e00720c */ /* 0x040fe40003f66270 */
[C---:B------:R-:W-:Y:S02]  /*d5b0*/  ISETP.GE.AND P4, PT, R126.reuse, 0x1, PT ;  /* 0x000000017e00780c */ /* 0x040fe40003f86270 */
[----:B------:R-:W-:Y:S02]  /*d5c0*/  ISETP.GE.AND P1, PT, R126, 0x9, PT ;  /* 0x000000097e00780c */ /* 0x000fe40003f26270 */
[----:B------:R-:W-:Y:S01]  /*d5d0*/  R2UR UR4, R98 ;  /* 0x00000000620472ca */ /* 0x000fe200000e0000 */
[----:B------:R-:W-:Y:S01]  /*d5e0*/  MUFU.TANH R141, R124 ;  /* 0x0000007c008d7308 */ /* 0x000fe20000002400 */
[C---:B------:R-:W-:Y:S02]  /*d5f0*/  ISETP.GT.OR P3, PT, R218.reuse, RZ, !P3 ;  /* 0x000000ffda00720c */ /* 0x040fe40005f64670 */
[----:B------:R-:W-:-:S02]  /*d600*/  ISETP.GT.OR P4, PT, R218, 0x1, !P4 ;  /* 0x00000001da00780c */ /* 0x000fc40006784670 */
[----:B------:R-:W-:Y:S02]  /*d610*/  ISETP.GT.OR P1, PT, R218, 0x9, !P1 ;  /* 0x00000009da00780c */ /* 0x000fe40004f24670 */
        /* <DEDUP_REMOVED lines=11> */
[----:B------:R-:W-:-:S06]  /*d6d0*/  FMUL.FTZ R119, R119, UR9 ;  /* 0x0000000977777c20 */ /* 0x000fcc0008410000 */
        /* <DEDUP_REMOVED lines=8> */
[----:B---3--:R-:W-:-:S02]  /*d760*/  R2UR UR12, R4 ;  /* 0x00000000040c72ca */ /* 0x008fc400000e0000 */
[----:B------:R-:W-:-:S13]  /*d770*/  R2UR UR13, R5 ;  /* 0x00000000050d72ca */ /* 0x000fda00000e0000 */
[----:B------:R-:W-:Y:S01]  /*d780*/  HGMMA.64x128x16.F32.BF16 R24, gdesc[UR12], R24, gsb0 ;  /* 0x01e000000c1879f0 */ /* 0x000fe20008001818 */
[----:B------:R3:W-:Y:S02]  /*d790*/  MUFU.TANH R4, R128 ;  /* 0x0000008000047308 */ /* 0x0007e40000002400 */
[----:B---3--:R-:W-:Y:S02]  /*d7a0*/  SEL R128, R94, 0x80, !P0 ;  /* 0x000000805e807807 */ /* 0x008fe40004000000 */
        /* <DEDUP_REMOVED lines=49> */
[----:B------:R-:W-:-:S06]  /*dac0*/  WARPGROUP.ARRIVE ;  /* 0x00000000000079c5 */ /* 0x000fcc0000000000 */
[----:B------:R-:W-:Y:S01]  /*dad0*/  HGMMA.64x128x16.F32.BF16 R24, gdesc[UR4], R24, gsb0 ;  /* 0x01e00000041879f0 */ /* 0x000fe20008001818 */
[----:B------:R-:W-:Y:S01]  /*dae0*/  FSEL R122, R169, -INF , !P3 ;  /* 0xff800000a97a7808 */ /* 0x000fe20005800000 */
[----:B------:R-:W3:Y:S01]  /*daf0*/  MUFU.TANH R155, R110 ;  /* 0x0000006e009b7308 */ /* 0x000ee20000002400 */
        /* <DEDUP_REMOVED lines=12> */
[----:B----4-:R-:W-:Y:S01]  /*dbc0*/  FSEL R103, R90, -INF , !P0 ;  /* 0xff8000005a677808 */ /* 0x010fe20004000000 */
[----:B------:R-:W-:Y:S01]  /*dbd0*/  FMUL.FTZ R138, R129, UR9 ;  /* 0x00000009818a7c20 */ /* 0x000fe20008410000 */
[----:B-1----:R-:W-:Y:S01]  /*dbe0*/  FSEL R109, R91, -INF , !P1 ;  /* 0xff8000005b6d7808 */ /* 0x002fe20004800000 */
[----:B------:R1:W-:Y:S01]  /*dbf0*/  MUFU.TANH R146, R119 ;  /* 0x0000007700927308 */ /* 0x0003e20000002400 */
[C---:B------:R-:W-:Y:S01]  /*dc00*/  ISETP.GE.AND P0, PT, R128.reuse, 0x28, PT ;  /* 0x000000288000780c */ /* 0x040fe20003f06270 */
[----:B------:R-:W4:Y:S01]  /*dc10*/  SHFL.IDX PT, R226, R224, R9, 0x1f ;  /* 0x00001f09e0e27589 */ /* 0x000f2200000e0000 */
[----:B------:R-:W-:-:S02]  /*dc20*/  ISETP.GE.AND P1, PT, R128, 0x29, PT ;  /* 0x000000298000780c */ /* 0x000fc40003f26270 */
[C---:B------:R-:W-:Y:S01]  /*dc30*/  IADD3 R231, R9.reuse, 0x8, RZ ;  /* 0x0000000809e77810 */ /* 0x040fe20007ffe0ff */
[----:B------:R-:W-:Y:S01]  /*dc40*/  VIADD R232, R9, 0xc ;  /* 0x0000000c09e87836 */ /* 0x000fe20000000000 */
[C---:B------:R-:W-:Y:S01]  /*dc50*/  ISETP.GT.OR P2, PT, R218.reuse, 0x38, !P2 ;  /* 0x00000038da00780c */ /* 0x040fe20005744670 */
[----:B------:R-:W4:Y:S01]  /*dc60*/  MUFU.TANH R149, R115 ;  /* 0x0000007300957308 */ /* 0x000f220000002400 */
[----:B------:R-:W-:Y:S01]  /*dc70*/  ISETP.GT.OR P3, PT, R218, 0x39, !P3 ;  /* 0x00000039da00780c */ /* 0x000fe20005f64670 */
[----:B------:R-:W-:Y:S01]  /*dc80*/  ULDC UR4, c[0x0][0x744] ;  /* 0x0001d10000047ab9 */ /* 0x000fe20000000800 */
        /* <DEDUP_REMOVED lines=31> */
[----:B-1----:R-:W-:Y:S02]  /*de80*/  FSEL R119, R160, -INF , !P1 ;  /* 0xff800000a0777808 */ /* 0x002fe40004800000 */
[----:B------:R-:W-:-:S02]  /*de90*/  ISETP.GE.AND P0, PT, R126, 0x58, PT ;  /* 0x000000587e00780c */ /* 0x000fc40003f06270 */
[----:B------:R-:W-:Y:S02]  /*dea0*/  ISETP.GE.AND P1, PT, R126, 0x59, PT ;  /* 0x000000597e00780c */ /* 0x000fe40003f26270 */
[C---:B------:R-:W-:Y:S02]  /*deb0*/  ISETP.GT.OR P2, PT, R218.reuse, 0x48, !P2 ;  /* 0x00000048da00780c */ /* 0x040fe40005744670 */
[C---:B------:R-:W-:Y:S02]  /*dec0*/  ISETP.GT.OR P3, PT, R218.reuse, 0x49, !P3 ;  /* 0x00000049da00780c */ /* 0x040fe40005f64670 */
[C---:B------:R-:W-:Y:S02]  /*ded0*/  ISETP.GT.OR P5, PT, R218.reuse, 0x50, !P5 ;  /* 0x00000050da00780c */ /* 0x040fe40006fa4670 */
[C---:B------:R-:W-:Y:S02]  /*dee0*/  ISETP.GT.OR P4, PT, R218.reuse, 0x51, !P4 ;  /* 0x00000051da00780c */ /* 0x040fe40006784670 */
[----:B------:R-:W-:-:S02]  /*def0*/  ISETP.GT.OR P0, PT, R218, 0x58, !P0 ;  /* 0x00000058da00780c */ /* 0x000fc40004704670 */
[----:B------:R-:W-:Y:S01]  /*df00*/  ISETP.GT.OR P1, PT, R218, 0x59, !P1 ;  /* 0x00000059da00780c */ /* 0x000fe20004f24670 */
[----:B------:R-:W1:Y:S01]  /*df10*/  MUFU.TANH R147, R118 ;  /* 0x0000007600937308 */ /* 0x000e620000002400 */
        /* <DEDUP_REMOVED lines=20> */
[----:B---3--:R-:W-:Y:S02]  /*e060*/  FSEL R111, R155, -INF , !P5 ;  /* 0xff8000009b6f7808 */ /* 0x008fe40006800000 */
[----:B--2---:R-:W-:Y:S02]  /*e070*/  FSEL R104, R154, -INF , !P4 ;  /* 0xff8000009a687808 */ /* 0x004fe40006000000 */
[----:B------:R-:W-:-:S02]  /*e080*/  ISETP.GE.AND P2, PT, R128, 0x58, PT ;  /* 0x000000588000780c */ /* 0x000fc40003f46270 */
[----:B------:R-:W-:Y:S02]  /*e090*/  ISETP.GE.AND P3, PT, R128, 0x59, PT ;  /* 0x000000598000780c */ /* 0x000fe40003f66270 */
[C---:B------:R-:W-:Y:S02]  /*e0a0*/  ISETP.GE.AND P5, PT, R126.reuse, 0x60, PT ;  /* 0x000000607e00780c */ /* 0x040fe40003fa6270 */
[C---:B------:R-:W-:Y:S02]  /*e0b0*/  ISETP.GE.AND P4, PT, R126.reuse, 0x61, PT ;  /* 0x000000617e00780c */ /* 0x040fe40003f86270 */
[----:B------:R-:W-:Y:S02]  /*e0c0*/  FSEL R100, R151, -INF , !P0 ;  /* 0xff80000097647808 */ /* 0x000fe40004000000 */
[----:B----4-:R-:W-:Y:S02]  /*e0d0*/  FSEL R115, R149, -INF , !P1 ;  /* 0xff80000095737808 */ /* 0x010fe40004800000 */
        /* <DEDUP_REMOVED lines=8> */
[----:B------:R2:W3:Y:S01]  /*e160*/  MUFU.TANH R5, R127 ;  /* 0x0000007f00057308 */ /* 0x0004e20000002400 */
[----:B-1----:R-:W-:Y:S02]  /*e170*/  FSEL R95, R147, -INF , !P2 ;  /* 0xff800000935f7808 */ /* 0x002fe40005000000 */
        /* <DEDUP_REMOVED lines=8> */
[----:B--2---:R-:W-:Y:S02]  /*e200*/  FSEL R127, R141, -INF , !P0 ;  /* 0xff8000008d7f7808 */ /* 0x004fe40004000000 */
[----:B------:R-:W-:Y:S02]  /*e210*/  FSEL R126, R140, -INF , !P1 ;  /* 0xff8000008c7e7808 */ /* 0x000fe40004800000 */
[----:B------:R-:W-:-:S02]  /*e220*/  ISETP.GE.AND P0, PT, R128, 0x60, PT ;  /* 0x000000608000780c */ /* 0x000fc40003f06270 */
[----:B------:R-:W-:Y:S02]  /*e230*/  ISETP.GE.AND P1, PT, R128, 0x61, PT ;  /* 0x000000618000780c */ /* 0x000fe40003f26270 */
[----:B------:R-:W-:Y:S02]  /*e240*/  ISETP.GT.OR P2, PT, R218, 0x70, !P2 ;  /* 0x00000070da00780c */ /* 0x000fe40005744670 */
[C---:B------:R-:W-:Y:S02]  /*e250*/  ISETP.GT.OR P0, PT, R221.reuse, 0x60, !P0 ;  /* 0x00000060dd00780c */ /* 0x040fe40004704670 */
[----:B------:R-:W-:Y:S02]  /*e260*/  ISETP.GT.OR P1, PT, R221, 0x61, !P1 ;  /* 0x00000061dd00780c */ /* 0x000fe40004f24670 */
[----:B-1----:R-:W-:Y:S02]  /*e270*/  FSEL R130, R4, -INF , !P2 ;  /* 0xff80000004827808 */ /* 0x002fe40005000000 */
[----:B------:R-:W-:-:S02]  /*e280*/  FSEL R131, R143, -INF , !P0 ;  /* 0xff8000008f837808 */ /* 0x000fc40004000000 */
[----:B------:R-:W-:Y:S02]  /*e290*/  FSEL R137, R142, -INF , !P1 ;  /* 0xff8000008e897808 */ /* 0x000fe40004800000 */
[C---:B------:R-:W-:Y:S02]  /*e2a0*/  ISETP.GE.AND P2, PT, R128.reuse, 0x68, PT ;  /* 0x000000688000780c */ /* 0x040fe40003f46270 */
[C---:B------:R-:W-:Y:S02]  /*e2b0*/  ISETP.GE.AND P0, PT, R128.reuse, 0x69, PT ;  /* 0x000000698000780c */ /* 0x040fe40003f06270 */
[----:B------:R-:W-:Y:S02]  /*e2c0*/  ISETP.GE.AND P1, PT, R128, 0x70, PT ;  /* 0x000000708000780c */ /* 0x000fe40003f26270 */
[C---:B------:R-:W-:Y:S02]  /*e2d0*/  ISETP.GT.OR P2, PT, R221.reuse, 0x68, !P2 ;  /* 0x00000068dd00780c */ /* 0x040fe40005744670 */
[----:B------:R-:W-:-:S02]  /*e2e0*/  ISETP.GT.OR P0, PT, R221, 0x69, !P0 ;  /* 0x00000069dd00780c */ /* 0x000fc40004704670 */
[----:B------:R-:W-:Y:S02]  /*e2f0*/  ISETP.GT.OR P1, PT, R221, 0x70, !P1 ;  /* 0x00000070dd00780c */ /* 0x000fe40004f24670 */
[----:B------:R-:W-:Y:S02]  /*e300*/  R2UR UR8, R136 ;  /* 0x00000000880872ca */ /* 0x000fe400000e0000 */
[----:B------:R-:W-:Y:S02]  /*e310*/  FSEL R129, R6, -INF , !P2 ;  /* 0xff80000006817808 */ /* 0x000fe40005000000 */
[----:B---3--:R-:W-:Y:S02]  /*e320*/  FSEL R139, R5, -INF , !P0 ;  /* 0xff800000058b7808 */ /* 0x008fe40004000000 */
[----:B----4-:R-:W-:Y:S02]  /*e330*/  FSEL R136, R2, -INF , !P1 ;  /* 0xff80000002887808 */ /* 0x010fe40004800000 */
[----:B------:R-:W-:-:S02]  /*e340*/  ISETP.GE.AND P2, PT, R128, 0x71, PT ;  /* 0x000000718000780c */ /* 0x000fc40003f46270 */
        /* <DEDUP_REMOVED lines=19> */
[----:B--2---:R-:W-:Y:S01]  /*e480*/  FFMA.FTZ R216, R216, UR4, -R218 ;  /* 0x00000004d8d87c23 */ /* 0x004fe200080108da */
[C---:B------:R-:W-:Y:S02]  /*e490*/  VIADD R27, R9.reuse, 0x10 ;  /* 0x00000010091b7836 */ /* 0x040fe40000000000 */
[----:B------:R-:W-:Y:S01]  /*e4a0*/  FADD.FTZ R226, R26, -R226 ;  /* 0x800000e21ae27221 */ /* 0x000fe20000010000 */
[----:B------:R-:W-:Y:S01]  /*e4b0*/  IADD3 R221, R9, 0x14, RZ ;  /* 0x0000001409dd7810 */ /* 0x000fe20007ffe0ff */
[----:B------:R-:W-:-:S02]  /*e4c0*/  FFMA.FTZ R26, R214, UR4, -R218 ;  /* 0x00000004d61a7c23 */ /* 0x000fc400080108da */
[----:B------:R2:W4:Y:S01]  /*e4d0*/  MUFU.EX2 R214, R216 ;  /* 0x000000d800d67308 */ /* 0x0005220000000800 */
[----:B------:R-:W4:Y:S01]  /*e4e0*/  SHFL.IDX PT, R231, R17, R231, 0x1f ;  /* 0x00001fe711e77589 */ /* 0x000f2200000e0000 */
[--C-:B---3--:R-:W-:Y:S01]  /*e4f0*/  FADD.FTZ R218, R30, -R24.reuse ;  /* 0x800000181eda7221 */ /* 0x108fe20000010000 */
[----:B--2---:R-:W-:Y:S02]  /*e500*/  FADD.FTZ R216, R28, -R24 ;  /* 0x800000181cd87221 */ /* 0x004fe40000010000 */
[----:B------:R-:W2:Y:S04]  /*e510*/  SHFL.IDX PT, R28, R224, R27, 0x1f ;  /* 0x00001f1be01c7589 */ /* 0x000ea800000e0000 */
[----:B------:R1:W-:Y:S04]  /*e520*/  SHFL.IDX PT, R27, R224, R221, 0x1f ;  /* 0x00001fdde01b7589 */ /* 0x0003e800000e0000 */
[----:B------:R3:W2:Y:S01]  /*e530*/  SHFL.IDX PT, R30, R17, R232, 0x1f ;  /* 0x00001fe8111e7589 */ /* 0x0006a200000e0000 */
[----:B-1----:R-:W-:Y:S01]  /*e540*/  FADD.FTZ R221, R29, -R223 ;  /* 0x800000df1ddd7221 */ /* 0x002fe20000010000 */
[----:B------:R-:W-:-:S02]  /*e550*/  VIADD R29, R9, 0x18 ;  /* 0x00000018091d7836 */ /* 0x000fc40000000000 */
[----:B------:R-:W-:Y:S01]  /*e560*/  FADD.FTZ R223, R31, -R223 ;  /* 0x800000df1fdf7221 */ /* 0x000fe20000010000 */
[----:B------:R-:W-:-:S03]  /*e570*/  IADD3 R31, R9, 0x10, RZ ;  /* 0x00000010091f7810 */ /* 0x000fc60007ffe0ff */
[----:B------:R-:W1:Y:S04]  /*e580*/  SHFL.IDX PT, R29, R224, R29, 0x1f ;  /* 0x00001f1de01d7589 */ /* 0x000e6800000e0000 */
[----:B------:R-:W1:Y:S01]  /*e590*/  SHFL.IDX PT, R31, R17, R31, 0x1f ;  /* 0x00001f1f111f7589 */ /* 0x000e6200000e0000 */
[----:B---3--:R-:W-:Y:S01]  /*e5a0*/  VIADD R232, R9, 0x1c ;  /* 0x0000001c09e87836 */ /* 0x008fe20000000000 */
[----:B------:R3:W1:Y:S01]  /*e5b0*/  MUFU.EX2 R24, R26 ;  /* 0x0000001a00187308 */ /* 0x0006620000000800 */
[----:B------:R-:W-:-:S04]  /*e5c0*/  FFMA.FTZ R219, R219, UR4, -R25 ;  /* 0x00000004dbdb7c23 */ /* 0x000fc80008010819 */
[----:B------:R1:W-:Y:S01]  /*e5d0*/  SHFL.IDX PT, R232, R224, R232, 0x1f ;  /* 0x00001fe8e0e87589 */ /* 0x0003e200000e0000 */
[----:B---3--:R-:W-:Y:S01]  /*e5e0*/  FFMA.FTZ R26, R228, UR4, -R25 ;  /* 0x00000004e41a7c23 */ /* 0x008fe20008010819 */
[--C-:B----4-:R-:W-:Y:S01]  /*e5f0*/  FFMA.FTZ R25, R225, UR4, -R231.reuse ;  /* 0x00000004e1197c23 */ /* 0x110fe200080108e7 */
[----:B------:R-:W-:Y:S01]  /*e600*/  FFMA.FTZ R231, R222, UR4, -R231 ;  /* 0x00000004dee77c23 */ /* 0x000fe200080108e7 */
[--C-:B--2---:R-:W-:Y:S01]  /*e610*/  FADD.FTZ R222, R32, -R28.reuse ;  /* 0x8000001c20de7221 */ /* 0x104fe20000010000 */
[----:B------:R-:W-:Y:S02]  /*e620*/  VIADD R32, R9, 0x14 ;  /* 0x0000001409207836 */ /* 0x000fe40000000000 */
[----:B-1----:R-:W-:Y:S01]  /*e630*/  FADD.FTZ R224, R34, -R28 ;  /* 0x8000001c22e07221 */ /* 0x002fe20000010000 */
[--C-:B------:R-:W-:Y:S01]  /*e640*/  FFMA.FTZ R28, R220, UR4, -R30.reuse ;  /* 0x00000004dc1c7c23 */ /* 0x100fe2000801081e */
[----:B------:R-:W-:Y:S01]  /*e650*/  FFMA.FTZ R30, R217, UR4, -R30 ;  /* 0x00000004d91e7c23 */ /* 0x000fe2000801081e */
[--C-:B------:R-:W-:Y:S01]  /*e660*/  FADD.FTZ R217, R36, -R29.reuse ;  /* 0x8000001d24d97221 */ /* 0x100fe20000010000 */
[----:B------:R-:W-:Y:S01]  /*e670*/  FADD.FTZ R220, R38, -R29 ;  /* 0x8000001d26dc7221 */ /* 0x000fe20000010000 */
[----:B------:R-:W1:Y:S01]  /*e680*/  SHFL.IDX PT, R32, R17, R32, 0x1f ;  /* 0x00001f2011207589 */ /* 0x000e6200000e0000 */
[--C-:B------:R-:W-:Y:S01]  /*e690*/  FFMA.FTZ R29, R215, UR4, -R31.reuse ;  /* 0x00000004d71d7c23 */ /* 0x100fe2000801081f */
[----:B------:R-:W-:Y:S01]  /*e6a0*/  FFMA.FTZ R31, R213, UR4, -R31 ;  /* 0x00000004d51f7c23 */ /* 0x000fe2000801081f */
[----:B------:R-:W-:Y:S01]  /*e6b0*/  FFMA.FTZ R213, -R18, R18, 1 ;  /* 0x3f80000012d57423 */ /* 0x000fe20000010112 */
[----:B------:R-:W-:Y:S01]  /*e6c0*/  FMUL.FTZ R229, R214, R229 ;  /* 0x000000e5d6e57220 */ /* 0x000fe20000410000 */
[----:B------:R-:W-:-:S03]  /*e6d0*/  VIADD R34, R9, 0x18 ;  /* 0x0000001809227836 */ /* 0x000fc60000000000 */
[----:B------:R-:W-:Y:S01]  /*e6e0*/  FMUL.FTZ R213, R213, R229 ;  /* 0x000000e5d5d57220 */ /* 0x000fe20000410000 */
[----:B------:R-:W-:Y:S01]  /*e6f0*/  IADD3 R229, R9, 0x1c, RZ ;  /* 0x0000001c09e57810 */ /* 0x000fe20007ffe0ff */
[--C-:B------:R-:W-:Y:S02]  /*e700*/  FADD.FTZ R225, R33, -R27.reuse ;  /* 0x8000001b21e17221 */ /* 0x100fe40000010000 */
[----:B------:R-:W2:Y:S04]  /*e710*/  SHFL.IDX PT, R33, R17, R34, 0x1f ;  /* 0x00001f2211217589 */ /* 0x000ea800000e0000 */
[----:B------:R-:W3:Y:S01]  /*e720*/  SHFL.IDX PT, R34, R17, R229, 0x1f ;  /* 0x00001fe511227589 */ /* 0x000ee200000e0000 */
[----:B------:R-:W-:Y:S01]  /*e730*/  FMUL.FTZ R226, R24, R226 ;  /* 0x000000e218e27220 */ /* 0x000fe20000410000 */
[----:B------:R-:W4:Y:S01]  /*e740*/  MUFU.EX2 R219, R219 ;  /* 0x000000db00db7308 */ /* 0x000f220000000800 */
[----:B------:R-:W-:Y:S01]  /*e750*/  FADD.FTZ R228, R35, -R27 ;  /* 0x8000001b23e47221 */ /* 0x000fe20000010000 */
[--C-:B-1----:R-:W-:Y:S01]  /*e760*/  FFMA.FTZ R211, R211, UR4, -R32.reuse ;  /* 0x00000004d3d37c23 */ /* 0x102fe20008010820 */
[----:B------:R-:W-:Y:S01]  /*e770*/  FFMA.FTZ R32, R210, UR4, -R32 ;  /* 0x00000004d2207c23 */ /* 0x000fe20008010820 */
[----:B------:R-:W-:Y:S01]  /*e780*/  FFMA.FTZ R210, -R19, R19, 1 ;  /* 0x3f80000013d27423 */ /* 0x000fe20000010113 */
[----:B------:R-:W1:Y:S03]  /*e790*/  SHFL.IDX PT, R35, R15, R9, 0x1f ;  /* 0x00001f090f237589 */ /* 0x000e6600000e0000 */
[----:B------:R2:W-:Y:S01]  /*e7a0*/  MUFU.EX2 R18, R31 ;  /* 0x0000001f00127308 */ /* 0x0005e20000000800 */
[----:B------:R-:W-:Y:S01]  /*e7b0*/  FMUL.FTZ R210, R210, R226 ;  /* 0x000000e2d2d27220 */ /* 0x000fe20000410000 */
[C---:B------:R-:W-:Y:S01]  /*e7c0*/  VIADD R226, R9.reuse, 0x4 ;  /* 0x0000000409e27836 */ /* 0x040fe20000000000 */
[----:B------:R-:W-:-:S05]  /*e7d0*/  IADD3 R36, R9, 0xc, RZ ;  /* 0x0000000c09247810 */ /* 0x000fca0007ffe0ff */
[----:B------:R4:W-:Y:S01]  /*e7e0*/  MUFU.EX2 R19, R32 ;  /* 0x0000002000137308 */ /* 0x0009e20000000800 */
[--C-:B--2---:R-:W-:Y:S01]  /*e7f0*/  FFMA.FTZ R31, R208, UR4, -R33.reuse ;  /* 0x00000004d01f7c23 */ /* 0x104fe20008010821 */
[----:B----4-:R-:W-:Y:S01]  /*e800*/  FFMA.FTZ R32, R209, UR4, -R33 ;  /* 0x00000004d1207c23 */ /* 0x010fe20008010821 */
[--C-:B---3--:R-:W-:Y:S01]  /*e810*/  FFMA.FTZ R33, R206, UR4, -R34.reuse ;  /* 0x00000004ce217c23 */ /* 0x108fe20008010822 */
[----:B------:R-:W-:Y:S02]  /*e820*/  FFMA.FTZ R34, R207, UR4, -R34 ;  /* 0x00000004cf227c23 */ /* 0x000fe40008010822 */
[----:B------:R-:W-:Y:S02]  /*e830*/  SHFL.IDX PT, R207, R15, R226, 0x1f ;  /* 0x00001fe20fcf7589 */ /* 0x000fe400000e0000 */
[----:B------:R2:W-:Y:S01]  /*e840*/  MUFU.EX2 R27, R231 ;  /* 0x000000e7001b7308 */ /* 0x0005e20000000800 */
[----:B------:R-:W-:Y:S01]  /*e850*/  FFMA.FTZ R208, -R230, R230, 1 ;  /* 0x3f800000e6d07423 */ /* 0x000fe200000101e6 */
[----:B------:R-:W-:Y:S01]  /*e860*/  FMUL.FTZ R227, R219, R227 ;  /* 0x000000e3dbe37220 */ /* 0x000fe20000410000 */
[----:B------:R-:W-:-:S02]  /*e870*/  VIADD R215, R9, 0x8 ;  /* 0x0000000809d77836 */ /* 0x000fc40000000000 */
[----:B--2---:R-:W-:Y:S02]  /*e880*/  FADD.FTZ R231, R37, -R232 ;  /* 0x800000e825e77221 */ /* 0x004fe40000010000 */
[----:B------:R2:W3:Y:S01]  /*e890*/  SHFL.IDX PT, R37, R15, R36, 0x1f ;  /* 0x00001f240f257589 */ /* 0x0004e200000e0000 */
[----:B------:R-:W-:Y:S01]  /*e8a0*/  FMUL.FTZ R208, R208, R227 ;  /* 0x000000e3d0d07220 */ /* 0x000fe20000410000 */
[----:B------:R4:W-:Y:S01]  /*e8b0*/  MUFU.EX2 R17, R211 ;  /* 0x000000d300117308 */ /* 0x0009e20000000800 */
[C---:B------:R-:W-:Y:S01]  /*e8c0*/  VIADD R227, R9.reuse, 0x10 ;  /* 0x0000001009e37836 */ /* 0x040fe20000000000 */
[----:B------:R-:W3:Y:S01]  /*e8d0*/  SHFL.IDX PT, R209, R15, R215, 0x1f ;  /* 0x00001fd70fd17589 */ /* 0x000ee200000e0000 */
[--C-:B-1----:R-:W-:Y:S01]  /*e8e0*/  FFMA.FTZ R204, R204, UR4, -R35.reuse ;  /* 0x00000004cccc7c23 */ /* 0x102fe20008010823 */
[C---:B------:R-:W-:Y:S01]  /*e8f0*/  IADD3 R230, R9.reuse, 0x18, RZ ;  /* 0x0000001809e67810 */ /* 0x040fe20007ffe0ff */
[----:B----4-:R-:W-:Y:S02]  /*e900*/  VIADD R211, R9, 0x14 ;  /* 0x0000001409d37836 */ /* 0x010fe40000000000 */
[----:B--2---:R-:W-:-:S02]  /*e910*/  FFMA.FTZ R36, R205, UR4, -R35 ;  /* 0x00000004cd247c23 */ /* 0x004fc40008010823 */
[----:B------:R-:W1:Y:S04]  /*e920*/  SHFL.IDX PT, R205, R15, R227, 0x1f ;  /* 0x00001fe30fcd7589 */ /* 0x000e6800000e0000 */
[----:B------:R-:W2:Y:S01]  /*e930*/  SHFL.IDX PT, R38, R15, R211, 0x1f ;  /* 0x00001fd30f267589 */ /* 0x000ea200000e0000 */
[----:B------:R-:W-:Y:S01]  /*e940*/  FADD.FTZ R232, R39, -R232 ;  /* 0x800000e827e87221 */ /* 0x000fe20000010000 */
[----:B------:R4:W-:Y:S02]  /*e950*/  MUFU.EX2 R35, R204 ;  /* 0x000000cc00237308 */ /* 0x0009e40000000800 */
[----:B------:R-:W2:Y:S01]  /*e960*/  SHFL.IDX PT, R39, R15, R230, 0x1f ;  /* 0x00001fe60f277589 */ /* 0x000ea200000e0000 */
[----:B---3--:R-:W-:Y:S01]  /*e970*/  FFMA.FTZ R120, R120, UR4, -R37 ;  /* 0x0000000478787c23 */ /* 0x008fe20008010825 */
        /* <DEDUP_REMOVED lines=9> */
[----:B------:R-:W-:Y:S02]  /*ea10*/  VIADD R209, R9, 0xc ;  /* 0x0000000c09d17836 */ /* 0x000fe40000000000 */
[--C-:B------:R-:W-:Y:S01]  /*ea20*/  FFMA.FTZ R123, R103, UR4, -R205.reuse ;  /* 0x00000004677b7c23 */ /* 0x100fe200080108cd */
[----:B---3--:R3:W-:Y:S01]  /*ea30*/  MUFU.EX2 R15, R204 ;  /* 0x000000cc000f7308 */ /* 0x0087e20000000800 */
[--C-:B--2---:R-:W-:Y:S01]  /*ea40*/  FFMA.FTZ R109, R109, UR4, -R38.reuse ;  /* 0x000000046d6d7c23 */ /* 0x104fe20008010826 */
[----:B------:R-:W-:Y:S01]  /*ea50*/  FFMA.FTZ R103, R94, UR4, -R38 ;  /* 0x000000045e677c23 */ /* 0x000fe20008010826 */
[----:B------:R-:W-:Y:S01]  /*ea60*/  FFMA.FTZ R114, R114, UR4, -R205 ;  /* 0x0000000472727c23 */ /* 0x000fe200080108cd */
[----:B------:R-:W-:-:S04]  /*ea70*/  FFMA.FTZ R112, R112, UR4, -R39 ;  /* 0x0000000470707c23 */ /* 0x000fc80008010827 */
[----:B------:R2:W-:Y:S01]  /*ea80*/  MUFU.EX2 R38, R206 ;  /* 0x000000ce00267308 */ /* 0x0005e20000000800 */
[----:B---3--:R-:W3:Y:S01]  /*ea90*/  SHFL.IDX PT, R204, R10, R9, 0x1f ;  /* 0x00001f090acc7589 */ /* 0x008ee200000e0000 */
[----:B------:R-:W-:Y:S01]  /*eaa0*/  FFMA.FTZ R107, R107, UR4, -R39 ;  /* 0x000000046b6b7c23 */ /* 0x000fe20008010827 */
[----:B----4-:R-:W-:Y:S01]  /*eab0*/  FFMA.FTZ R205, R97, UR4, -R122 ;  /* 0x0000000461cd7c23 */ /* 0x010fe2000801087a */
[--C-:B------:R-:W-:Y:S01]  /*eac0*/  FFMA.FTZ R119, R119, UR4, -R124.reuse ;  /* 0x0000000477777c23 */ /* 0x100fe2000801087c */
[----:B--2---:R-:W2:Y:S03]  /*ead0*/  SHFL.IDX PT, R206, R10, R209, 0x1f ;  /* 0x00001fd10ace7589 */ /* 0x004ea600000e0000 */
[----:B------:R4:W-:Y:S01]  /*eae0*/  MUFU.EX2 R39, R125 ;  /* 0x0000007d00277308 */ /* 0x0009e20000000800 */
[----:B------:R-:W-:Y:S01]  /*eaf0*/  FFMA.FTZ R124, R98, UR4, -R124 ;  /* 0x00000004627c7c23 */ /* 0x000fe2000801087c */
[----:B------:R-:W2:Y:S04]  /*eb00*/  SHFL.IDX PT, R97, R10, R227, 0x1f ;  /* 0x00001fe30a617589 */ /* 0x000ea800000e0000 */
[----:B------:R-:W-:Y:S04]  /*eb10*/  SHFL.IDX PT, R98, R10, R230, 0x1f ;  /* 0x00001fe60a627589 */ /* 0x000fe800000e0000 */
[----:B----4-:R-:W4:Y:S01]  /*eb20*/  SHFL.IDX PT, R125, R10, R211, 0x1f ;  /* 0x00001fd30a7d7589 */ /* 0x010f2200000e0000 */
[----:B------:R1:W-:Y:S02]  /*eb30*/  MUFU.EX2 R94, R120 ;  /* 0x00000078005e7308 */ /* 0x0003e40000000800 */
[----:B-1----:R-:W-:-:S02]  /*eb40*/  FFMA.FTZ R120, R99, UR4, -R207 ;  /* 0x0000000463787c23 */ /* 0x002fc400080108cf */
[----:B------:R-:W1:Y:S04]  /*eb50*/  SHFL.IDX PT, R99, R12, R9, 0x1f ;  /* 0x00001f090c637589 */ /* 0x000e6800000e0000 */
[----:B------:R-:W1:Y:S01]  /*eb60*/  MUFU.EX2 R29, R29 ;  /* 0x0000001d001d7308 */ /* 0x000e620000000800 */
[--C-:B---3--:R-:W-:Y:S01]  /*eb70*/  FFMA.FTZ R117, R117, UR4, -R204.reuse ;  /* 0x0000000475757c23 */ /* 0x108fe200080108cc */
[----:B------:R-:W-:Y:S01]  /*eb80*/  FFMA.FTZ R106, R106, UR4, -R204 ;  /* 0x000000046a6a7c23 */ /* 0x000fe200080108cc */
[--C-:B--2---:R-:W-:Y:S01]  /*eb90*/  FFMA.FTZ R105, R105, UR4, -R206.reuse ;  /* 0x0000000469697c23 */ /* 0x104fe200080108ce */
        /* <DEDUP_REMOVED lines=59> */
[--C-:B------:R-:W-:Y:S01]  /*ef50*/  FFMA.FTZ R206, R206, UR4, -R112.reuse ;  /* 0x00000004cece7c23 */ /* 0x100fe20008010870 */
[----:B------:R-:W-:Y:S01]  /*ef60*/  FFMA.FTZ R207, R207, UR4, -R112 ;  /* 0x00000004cfcf7c23 */ /* 0x000fe20008010870 */
[----:B------:R3:W-:Y:S01]  /*ef70*/  MUFU.EX2 R95, R109 ;  /* 0x0000006d005f7308 */ /* 0x0007e20000000800 */
[----:B------:R-:W-:Y:S01]  /*ef80*/  FMUL.FTZ R112, R235, R221 ;  /* 0x000000ddeb707220 */ /* 0x000fe20000410000 */
[--C-:B------:R-:W-:Y:S01]  /*ef90*/  FADD.FTZ R45, R45, -R217.reuse ;  /* 0x800000d92d2d7221 */ /* 0x100fe20000010000 */
[----:B------:R-:W-:Y:S01]  /*efa0*/  FADD.FTZ R47, R47, -R217 ;  /* 0x800000d92f2f7221 */ /* 0x000fe20000010000 */
[----:B------:R-:W4:Y:S04]  /*efb0*/  SHFL.IDX PT, R221, R14, R226, 0x1f ;  /* 0x00001fe20edd7589 */ /* 0x000f2800000e0000 */
[----:B------:R-:W-:Y:S04]  /*efc0*/  LDS R217, [R11+0x400] ;  /* 0x000400000bd97984 */ /* 0x000fe80000000800 */
[----:B---3--:R2:W-:Y:S01]  /*efd0*/  SHFL.IDX PT, R109, R12, R227, 0x1f ;  /* 0x00001fe30c6d7589 */ /* 0x0085e200000e0000 */
[----:B------:R-:W3:Y:S01]  /*efe0*/  MUFU.EX2 R36, R36 ;  /* 0x0000002400247308 */ /* 0x000ee20000000800 */
[----:B--2---:R-:W-:-:S02]  /*eff0*/  FMUL.FTZ R227, R32, R220 ;  /* 0x000000dc20e37220 */ /* 0x004fc40000410000 */
[----:B------:R-:W2:Y:S01]  /*f000*/  SHFL.IDX PT, R220, R14, R229, 0x1f ;  /* 0x00001fe50edc7589 */ /* 0x000ea200000e0000 */
[--C-:B-1----:R-:W-:Y:S01]  /*f010*/  FADD.FTZ R40, R40, -R218.reuse ;  /* 0x800000da28287221 */ /* 0x102fe20000010000 */
[----:B------:R-:W-:Y:S01]  /*f020*/  FFMA.FTZ R20, -R20, R20, 1 ;  /* 0x3f80000014147423 */ /* 0x000fe20000010114 */
[----:B------:R-:W-:Y:S01]  /*f030*/  FMUL.FTZ R224, R18, R224 ;  /* 0x000000e012e07220 */ /* 0x000fe20000410000 */
[----:B------:R-:W-:Y:S01]  /*f040*/  IADD3 R235, R9, 0x10, RZ ;  /* 0x0000001009eb7810 */ /* 0x000fe20007ffe0ff */
[----:B------:R-:W-:Y:S01]  /*f050*/  FMUL.FTZ R225, R17, R225 ;  /* 0x000000e111e17220 */ /* 0x000fe20000410000 */
[----:B------:R-:W-:Y:S01]  /*f060*/  FADD.FTZ R42, R42, -R218 ;  /* 0x800000da2a2a7221 */ /* 0x000fe20000010000 */
[----:B------:R-:W-:Y:S01]  /*f070*/  FFMA.FTZ R11, -R170, R170, 1 ;  /* 0x3f800000aa0b7423 */ /* 0x000fe200000101aa */
[----:B------:R-:W-:Y:S01]  /*f080*/  FMUL.FTZ R40, R35, R40 ;  /* 0x0000002823287220 */ /* 0x000fe20000410000 */
[----:B------:R-:W-:Y:S01]  /*f090*/  FFMA.FTZ R21, -R21, R21, 1 ;  /* 0x3f80000015157423 */ /* 0x000fe20000010115 */
[----:B------:R-:W-:-:S02]  /*f0a0*/  VIADD R234, R9, 0x14 ;  /* 0x0000001409ea7836 */ /* 0x000fc40000000000 */
[--C-:B----4-:R-:W-:Y:S01]  /*f0b0*/  FADD.FTZ R41, R41, -R221.reuse ;  /* 0x800000dd29297221 */ /* 0x110fe20000010000 */
[----:B------:R-:W1:Y:S01]  /*f0c0*/  MUFU.EX2 R30, R30 ;  /* 0x0000001e001e7308 */ /* 0x000e620000000800 */
[----:B------:R-:W-:Y:S01]  /*f0d0*/  FMUL.FTZ R22, R20, R22 ;  /* 0x0000001614167220 */ /* 0x000fe20000410000 */
[----:B------:R-:W-:Y:S01]  /*f0e0*/  FMUL.FTZ R20, R211, R224 ;  /* 0x000000e0d3147220 */ /* 0x000fe20000410000 */
[----:B------:R-:W-:Y:S01]  /*f0f0*/  FADD.FTZ R43, R43, -R221 ;  /* 0x800000dd2b2b7221 */ /* 0x000fe20000010000 */
[----:B------:R-:W4:Y:S01]  /*f100*/  SHFL.IDX PT, R224, R14, R235, 0x1f ;  /* 0x00001feb0ee07589 */ /* 0x000f2200000e0000 */
[----:B------:R-:W-:Y:S01]  /*f110*/  FMUL.FTZ R11, R11, R40 ;  /* 0x000000280b0b7220 */ /* 0x000fe20000410000 */
[----:B---3--:R-:W-:Y:S01]  /*f120*/  FMUL.FTZ R42, R36, R42 ;  /* 0x0000002a242a7220 */ /* 0x008fe20000410000 */
[----:B------:R-:W-:Y:S01]  /*f130*/  FMUL.FTZ R21, R21, R225 ;  /* 0x000000e115157220 */ /* 0x000fe20000410000 */
[----:B------:R-:W-:Y:S01]  /*f140*/  FFMA.FTZ R40, -R169, R169, 1 ;  /* 0x3f800000a9287423 */ /* 0x000fe200000101a9 */
[----:B------:R-:W-:Y:S01]  /*f150*/  FMUL.FTZ R221, R15, R41 ;  /* 0x000000290fdd7220 */ /* 0x000fe20000410000 */
[--C-:B--2---:R-:W-:Y:S01]  /*f160*/  FADD.FTZ R53, R53, -R220.reuse ;  /* 0x800000dc35357221 */ /* 0x104fe20000010000 */
[----:B------:R-:W-:Y:S01]  /*f170*/  FADD.FTZ R55, R55, -R220 ;  /* 0x800000dc37377221 */ /* 0x000fe20000010000 */
[----:B------:R-:W-:Y:S01]  /*f180*/  FFMA.FTZ R220, -R168, R168, 1 ;  /* 0x3f800000a8dc7423 */ /* 0x000fe200000101a8 */
[----:B------:R-:W2:Y:S01]  /*f190*/  SHFL.IDX PT, R225, R14, R234, 0x1f ;  /* 0x00001fea0ee17589 */ /* 0x000ea200000e0000 */
[----:B------:R-:W-:-:S02]  /*f1a0*/  FADD.FTZ R46, R46, -R222 ;  /* 0x800000de2e2e7221 */ /* 0x000fc40000010000 */
[----:B------:R-:W-:Y:S01]  /*f1b0*/  FMUL.FTZ R41, R220, R42 ;  /* 0x0000002adc297220 */ /* 0x000fe20000410000 */
[----:B------:R-:W-:Y:S01]  /*f1c0*/  FMUL.FTZ R42, R40, R221 ;  /* 0x000000dd282a7220 */ /* 0x000fe20000410000 */
[----:B------:R-:W-:Y:S01]  /*f1d0*/  FFMA.FTZ R40, -R23, R23, 1 ;  /* 0x3f80000017287423 */ /* 0x000fe20000010117 */
[----:B------:R-:W-:Y:S01]  /*f1e0*/  FFMA.FTZ R23, -R88, R88, 1 ;  /* 0x3f80000058177423 */ /* 0x000fe20000010158 */
[----:B------:R-:W-:-:S04]  /*f1f0*/  FMUL.FTZ R46, R39, R46 ;  /* 0x0000002e272e7220 */ /* 0x000fc80000410000 */
[----:B------:R-:W-:Y:S01]  /*f200*/  FMUL.FTZ R23, R23, R46 ;  /* 0x0000002e17177220 */ /* 0x000fe20000410000 */
[----:B------:R-:W-:Y:S02]  /*f210*/  FFMA.FTZ R46, -R92, R92, 1 ;  /* 0x3f8000005c2e7423 */ /* 0x000fe4000001015c */
[----:B------:R-:W3:Y:S01]  /*f220*/  SHFL.IDX PT, R92, R217, R233, 0x1f ;  /* 0x00001fe9d95c7589 */ /* 0x000ee200000e0000 */
[----:B-1----:R-:W-:-:S04]  /*f230*/  FMUL.FTZ R223, R30, R223 ;  /* 0x000000df1edf7220 */ /* 0x002fc80000410000 */
[----:B------:R-:W-:Y:S02]  /*f240*/  FMUL.FTZ R209, R209, R223 ;  /* 0x000000dfd1d17220 */ /* 0x000fe40000410000 */
[----:B------:R1:W3:Y:S01]  /*f250*/  SHFL.IDX PT, R223, R14, R230, 0x1f ;  /* 0x00001fe60edf7589 */ /* 0x0002e200000e0000 */
[----:B----4-:R-:W-:Y:S01]  /*f260*/  FADD.FTZ R48, R48, -R224 ;  /* 0x800000e030307221 */ /* 0x010fe20000010000 */
[----:B------:R-:W-:Y:S01]  /*f270*/  FMUL.FTZ R45, R94, R45 ;  /* 0x0000002d5e2d7220 */ /* 0x000fe20000410000 */
[--C-:B--2---:R-:W-:Y:S01]  /*f280*/  FADD.FTZ R49, R49, -R225.reuse ;  /* 0x800000e131317221 */ /* 0x104fe20000010000 */
[----:B------:R-:W-:Y:S01]  /*f290*/  FFMA.FTZ R211, -R200, R200, 1 ;  /* 0x3f800000c8d37423 */ /* 0x000fe200000101c8 */
[----:B------:R-:W-:Y:S01]  /*f2a0*/  FMUL.FTZ R228, R19, R228 ;  /* 0x000000e413e47220 */ /* 0x000fe20000410000 */
[----:B------:R-:W-:Y:S01]  /*f2b0*/  FFMA.FTZ R89, -R89, R89, 1 ;  /* 0x3f80000059597423 */ /* 0x000fe20000010159 */
[----:B------:R-:W-:Y:S01]  /*f2c0*/  FMUL.FTZ R47, R10, R47 ;  /* 0x0000002f0a2f7220 */ /* 0x000fe20000410000 */
[----:B------:R-:W-:Y:S01]  /*f2d0*/  FFMA.FTZ R90, -R90, R90, 1 ;  /* 0x3f8000005a5a7423 */ /* 0x000fe2000001015a */
[----:B------:R-:W-:Y:S01]  /*f2e0*/  FMUL.FTZ R48, R96, R48 ;  /* 0x0000003060307220 */ /* 0x000fe20000410000 */
[----:B------:R-:W-:Y:S01]  /*f2f0*/  FFMA.FTZ R226, -R203, R203, 1 ;  /* 0x3f800000cbe27423 */ /* 0x000fe200000101cb */
[----:B------:R-:W-:Y:S01]  /*f300*/  FMUL.FTZ R45, R40, R45 ;  /* 0x0000002d282d7220 */ /* 0x000fe20000410000 */
[----:B------:R-:W-:Y:S01]  /*f310*/  FADD.FTZ R51, R51, -R225 ;  /* 0x800000e133337221 */ /* 0x000fe20000010000 */
[----:B------:R-:W-:Y:S01]  /*f320*/  FFMA.FTZ R218, -R167, R167, 1 ;  /* 0x3f800000a7da7423 */ /* 0x000fe200000101a7 */
[----:B------:R-:W-:Y:S01]  /*f330*/  FMUL.FTZ R43, R37, R43 ;  /* 0x0000002b252b7220 */ /* 0x000fe20000410000 */
[----:B------:R-:W-:Y:S01]  /*f340*/  FMUL.FTZ R40, R95, R49 ;  /* 0x000000315f287220 */ /* 0x000fe20000410000 */
[----:B------:R-:W-:Y:S01]  /*f350*/  FMUL.FTZ R211, R211, R228 ;  /* 0x000000e4d3d37220 */ /* 0x000fe20000410000 */
[----:B------:R-:W-:Y:S01]  /*f360*/  FMUL.FTZ R49, R89, R47 ;  /* 0x0000002f59317220 */ /* 0x000fe20000410000 */
[----:B------:R-:W-:Y:S01]  /*f370*/  FADD.FTZ R44, R44, -R222 ;  /* 0x800000de2c2c7221 */ /* 0x000fe20000010000 */
[----:B------:R-:W-:Y:S01]  /*f380*/  FFMA.FTZ R91, -R91, R91, 1 ;  /* 0x3f8000005b5b7423 */ /* 0x000fe2000001015b */
[----:B------:R-:W-:Y:S01]  /*f390*/  FMUL.FTZ R47, R90, R48 ;  /* 0x000000305a2f7220 */ /* 0x000fe20000410000 */
[----:B------:R-:W-:Y:S01]  /*f3a0*/  IADD3 R228, R9, 0x8, RZ ;  /* 0x0000000809e47810 */ /* 0x000fe20007ffe0ff */
[----:B-1----:R-:W-:Y:S01]  /*f3b0*/  FMUL.FTZ R14, R226, R227 ;  /* 0x000000e3e20e7220 */ /* 0x002fe20000410000 */
[----:B------:R-:W-:Y:S01]  /*f3c0*/  FFMA.FTZ R90, -R165, R165, 1 ;  /* 0x3f800000a55a7423 */ /* 0x000fe200000101a5 */
[----:B------:R-:W-:Y:S01]  /*f3d0*/  FMUL.FTZ R43, R218, R43 ;  /* 0x0000002bda2b7220 */ /* 0x000fe20000410000 */
[----:B------:R-:W-:-:S02]  /*f3e0*/  VIADD R227, R9, 0x4 ;  /* 0x0000000409e37836 */ /* 0x000fc40000000000 */
[----:B------:R-:W-:Y:S01]  /*f3f0*/  FMUL.FTZ R51, R98, R51 ;  /* 0x0000003362337220 */ /* 0x000fe20000410000 */
[----:B------:R-:W-:Y:S01]  /*f400*/  FFMA.FTZ R218, -R166, R166, 1 ;  /* 0x3f800000a6da7423 */ /* 0x000fe200000101a6 */
[----:B------:R-:W-:Y:S01]  /*f410*/  FMUL.FTZ R44, R38, R44 ;  /* 0x0000002c262c7220 */ /* 0x000fe20000410000 */
[----:B------:R-:W-:Y:S01]  /*f420*/  FMUL.FTZ R48, R91, R40 ;  /* 0x000000285b307220 */ /* 0x000fe20000410000 */
[----:B------:R-:W1:Y:S01]  /*f430*/  SHFL.IDX PT, R89, R217, R9, 0x1f ;  /* 0x00001f09d9597589 */ /* 0x000e6200000e0000 */
[----:B------:R-:W2:Y:S01]  /*f440*/  MUFU.EX2 R107, R107 ;  /* 0x0000006b006b7308 */ /* 0x000ea20000000800 */
[--C-:B---3--:R-:W-:Y:S01]  /*f450*/  FADD.FTZ R61, R61, -R92.reuse ;  /* 0x8000005c3d3d7221 */ /* 0x108fe20000010000 */
[----:B------:R-:W-:Y:S01]  /*f460*/  FMUL.FTZ R51, R90, R51 ;  /* 0x000000335a337220 */ /* 0x000fe20000410000 */
[----:B------:R-:W3:Y:S01]  /*f470*/  SHFL.IDX PT, R40, R217, R228, 0x1f ;  /* 0x00001fe4d9287589 */ /* 0x000ee200000e0000 */
[----:B------:R-:W-:Y:S01]  /*f480*/  FADD.FTZ R92, R63, -R92 ;  /* 0x8000005c3f5c7221 */ /* 0x000fe20000010000 */
[----:B------:R-:W-:Y:S01]  /*f490*/  FADD.FTZ R50, R50, -R224 ;  /* 0x800000e032327221 */ /* 0x000fe20000010000 */
[----:B------:R-:W-:Y:S01]  /*f4a0*/  FMUL.FTZ R44, R218, R44 ;  /* 0x0000002cda2c7220 */ /* 0x000fe20000410000 */
[----:B------:R-:W4:Y:S01]  /*f4b0*/  SHFL.IDX PT, R88, R217, R227, 0x1f ;  /* 0x00001fe3d9587589 */ /* 0x000f2200000e0000 */
[----:B------:R-:W1:Y:S03]  /*f4c0*/  MUFU.EX2 R205, R205 ;  /* 0x000000cd00cd7308 */ /* 0x000e660000000800 */
[----:B------:R-:W4:Y:S04]  /*f4d0*/  SHFL.IDX PT, R90, R217, R230, 0x1f ;  /* 0x00001fe6d95a7589 */ /* 0x000f2800000e0000 */
[----:B------:R-:W-:Y:S01]  /*f4e0*/  LDS R63, [R13+0x400] ;  /* 0x000400000d3f7984 */ /* 0x000fe20000000800 */
[----:B------:R-:W3:Y:S03]  /*f4f0*/  MUFU.EX2 R122, R122 ;  /* 0x0000007a007a7308 */ /* 0x000ee60000000800 */
[----:B------:R-:W4:Y:S01]  /*f500*/  SHFL.IDX PT, R218, R217, R235, 0x1f ;  /* 0x00001febd9da7589 */ /* 0x000f2200000e0000 */
[----:B------:R-:W-:-:S03]  /*f510*/  FMUL.FTZ R50, R97, R50 ;  /* 0x0000003261327220 */ /* 0x000fc60000410000 */
[----:B------:R-:W-:Y:S01]  /*f520*/  SHFL.IDX PT, R91, R217, R234, 0x1f ;  /* 0x00001fead95b7589 */ /* 0x000fe200000e0000 */
[----:B------:R-:W-:-:S03]  /*f530*/  FADD.FTZ R52, R52, -R223 ;  /* 0x800000df34347221 */ /* 0x000fc60000010000 */
[----:B------:R-:W4:Y:S01]  /*f540*/  SHFL.IDX PT, R217, R217, R229, 0x1f ;  /* 0x00001fe5d9d97589 */ /* 0x000f2200000e0000 */
[----:B------:R-:W4:Y:S01]  /*f550*/  MUFU.EX2 R117, R117 ;  /* 0x0000007500757308 */ /* 0x000f220000000800 */
[----:B------:R-:W-:Y:S01]  /*f560*/  FMUL.FTZ R46, R46, R50 ;  /* 0x000000322e2e7220 */ /* 0x000fe20000410000 */
[----:B------:R-:W-:Y:S01]  /*f570*/  FFMA.FTZ R50, -R164, R164, 1 ;  /* 0x3f800000a4327423 */ /* 0x000fe200000101a4 */
[----:B------:R-:W-:Y:S01]  /*f580*/  FMUL.FTZ R52, R99, R52 ;  /* 0x0000003463347220 */ /* 0x000fe20000410000 */
[----:B------:R-:W-:-:S04]  /*f590*/  FADD.FTZ R54, R54, -R223 ;  /* 0x800000df36367221 */ /* 0x000fc80000010000 */
[----:B------:R-:W4:Y:S01]  /*f5a0*/  MUFU.EX2 R124, R124 ;  /* 0x0000007c007c7308 */ /* 0x000f220000000800 */
[----:B------:R-:W-:Y:S01]  /*f5b0*/  FMUL.FTZ R50, R50, R52 ;  /* 0x0000003432327220 */ /* 0x000fe20000410000 */
[----:B------:R-:W-:Y:S01]  /*f5c0*/  FFMA.FTZ R52, -R162, R162, 1 ;  /* 0x3f800000a2347423 */ /* 0x000fe200000101a2 */
[----:B--2---:R-:W-:Y:S01]  /*f5d0*/  FMUL.FTZ R54, R107, R54 ;  /* 0x000000366b367220 */ /* 0x004fe20000410000 */
[----:B------:R-:W-:-:S04]  /*f5e0*/  FFMA.FTZ R220, -R163, R163, 1 ;  /* 0x3f800000a3dc7423 */ /* 0x000fc800000101a3 */
[----:B------:R-:W2:Y:S01]  /*f5f0*/  MUFU.EX2 R26, R26 ;  /* 0x0000001a001a7308 */ /* 0x000ea20000000800 */
[----:B-1----:R-:W-:Y:S01]  /*f600*/  FMUL.FTZ R53, R205, R53 ;  /* 0x00000035cd357220 */ /* 0x002fe20000410000 */
[----:B------:R-:W-:Y:S01]  /*f610*/  FFMA.FTZ R93, -R93, R93, 1 ;  /* 0x3f8000005d5d7423 */ /* 0x000fe2000001015d */
[----:B---3--:R-:W-:-:S05]  /*f620*/  FMUL.FTZ R55, R122, R55 ;  /* 0x000000377a377220 */ /* 0x008fca0000410000 */
[----:B------:R-:W1:Y:S01]  /*f630*/  MUFU.EX2 R111, R111 ;  /* 0x0000006f006f7308 */ /* 0x000e620000000800 */
[----:B------:R-:W-:-:S07]  /*f640*/  FMUL.FTZ R52, R52, R54 ;  /* 0x0000003634347220 */ /* 0x000fce0000410000 */
[----:B------:R-:W3:Y:S01]  /*f650*/  MUFU.TANH R138, R138 ;  /* 0x0000008a008a7308 */ /* 0x000ee20000002400 */
[----:B------:R-:W-:-:S07]  /*f660*/  FMUL.FTZ R54, R220, R53 ;  /* 0x00000035dc367220 */ /* 0x000fce0000410000 */
[----:B------:R-:W3:Y:S01]  /*f670*/  MUFU.EX2 R100, R100 ;  /* 0x0000006400647308 */ /* 0x000ee20000000800 */
[----:B------:R-:W-:-:S07]  /*f680*/  FMUL.FTZ R53, R93, R55 ;  /* 0x000000375d357220 */ /* 0x000fce0000410000 */
[----:B------:R-:W3:Y:S01]  /*f690*/  MUFU.EX2 R106, R106 ;  /* 0x0000006a006a7308 */ /* 0x000ee20000000800 */
[----:B------:R-:W-:-:S07]  /*f6a0*/  FADD.FTZ R56, R56, -R89 ;  /* 0x8000005938387221 */ /* 0x000fce0000010000 */
[----:B------:R-:W3:Y:S01]  /*f6b0*/  MUFU.EX2 R25, R25 ;  /* 0x0000001900197308 */ /* 0x000ee20000000800 */
[----:B------:R-:W-:-:S07]  /*f6c0*/  FADD.FTZ R55, R60, -R40 ;  /* 0x800000283c377221 */ /* 0x000fce0000010000 */
[----:B------:R-:W3:Y:S01]  /*f6d0*/  MUFU.EX2 R102, R102 ;  /* 0x0000006600667308 */ /* 0x000ee20000000800 */
[----:B------:R-:W-:-:S07]  /*f6e0*/  FADD.FTZ R40, R62, -R40 ;  /* 0x800000283e287221 */ /* 0x000fce0000010000 */
[----:B------:R-:W3:Y:S01]  /*f6f0*/  MUFU.EX2 R116, R116 ;  /* 0x0000007400747308 */ /* 0x000ee20000000800 */
[----:B----4-:R-:W-:Y:S01]  /*f700*/  FADD.FTZ R59, R59, -R88 ;  /* 0x800000583b3b7221 */ /* 0x010fe20000010000 */
[----:B------:R-:W-:-:S06]  /*f710*/  FADD.FTZ R62, R68, -R90 ;  /* 0x8000005a443e7221 */ /* 0x000fcc0000010000 */
[----:B------:R-:W4:Y:S01]  /*f720*/  MUFU.EX2 R104, R104 ;  /* 0x0000006800687308 */ /* 0x000f220000000800 */
[----:B------:R-:W-:-:S07]  /*f730*/  FFMA.FTZ R68, -R161, R161, 1 ;  /* 0x3f800000a1447423 */ /* 0x000fce00000101a1 */
[----:B------:R-:W4:Y:S01]  /*f740*/  MUFU.EX2 R101, R101 ;  /* 0x0000006500657308 */ /* 0x000f220000000800 */
[----:B------:R-:W-:Y:S01]  /*f750*/  FMUL.FTZ R56, R117, R56 ;  /* 0x0000003875387220 */ /* 0x000fe20000410000 */
        /* <DEDUP_REMOVED lines=10> */
[----:B--2---:R-:W-:Y:S01]  /*f800*/  FMUL.FTZ R212, R26, R212 ;  /* 0x000000d41ad47220 */ /* 0x004fe20000410000 */
[--C-:B------:R-:W-:Y:S01]  /*f810*/  FFMA.FTZ R130, R130, UR4, -R109.reuse ;  /* 0x0000000482827c23 */ /* 0x100fe2000801086d */
[----:B------:R-:W-:Y:S01]  /*f820*/  FFMA.FTZ R136, R136, UR4, -R109 ;  /* 0x0000000488887c23 */ /* 0x000fe2000801086d */
[----:B------:R-:W-:Y:S01]  /*f830*/  FADD.FTZ R65, R65, -R91 ;  /* 0x8000005b41417221 */ /* 0x000fe20000010000 */
[----:B------:R-:W-:Y:S01]  /*f840*/  FMUL.FTZ R68, R68, R56 ;  /* 0x0000003844447220 */ /* 0x000fe20000410000 */
[----:B------:R-:W-:Y:S01]  /*f850*/  FFMA.FTZ R71, -R155, R155, 1 ;  /* 0x3f8000009b477423 */ /* 0x000fe2000001019b */
[----:B-1----:R-:W-:Y:S01]  /*f860*/  FMUL.FTZ R40, R111, R40 ;  /* 0x000000286f287220 */ /* 0x002fe20000410000 */
[----:B---3--:R-:W-:Y:S01]  /*f870*/  FSEL R109, R138, -INF , !P3 ;  /* 0xff8000008a6d7808 */ /* 0x008fe20005800000 */
        /* <DEDUP_REMOVED lines=20> */
[----:B----4-:R-:W-:Y:S01]  /*f9c0*/  FMUL.FTZ R92, R104, R92 ;  /* 0x0000005c685c7220 */ /* 0x010fe20000410000 */
        /* <DEDUP_REMOVED lines=216> */
[----:B----4-:R-:W-:-:S04]  /*10750*/  IMAD R11, R0, 0x4000, R220 ;  /* 0x00004000000b7824 */ /* 0x010fc800078e02dc */
        /* <DEDUP_REMOVED lines=147> */
.L_x_1736:
        /* <DEDUP_REMOVED lines=70> */
.L_x_1737:
        /* <DEDUP_REMOVED lines=11> */
[----:B---3--:R-:W-:Y:S05]  /*115a0*/  @!P1 BRA `(.L_x_1738) ;  /* 0xffffffac00cc9947 */ /* 0x008fea000383ffff */
.L_x_1727:
        /* <DEDUP_REMOVED lines=34> */
.L_x_1695:
[----:B------:R-:W-:Y:S05]  /*117d0*/  @P0 BRA `(.L_x_1739) ;  /* 0x0000001000a00947 */ /* 0x000fea0003800000 */
[----:B------:R-:W2:Y:S01]  /*117e0*/  S2R R0, SR_TID.X ;  /* 0x0000000000007919 */ /* 0x000ea20000002100 */
[----:B------:R-:W3:Y:S01]  /*117f0*/  S2UR UR5, SR_CgaCtaId ;  /* 0x00000000000579c3 */ /* 0x000ee20000008800 */
[----:B------:R-:W-:Y:S01]  /*11800*/  UMOV UR4, 0x400 ;  /* 0x0000040000047882 */ /* 0x000fe20000000000 */
[----:B------:R-:W-:-:S06]  /*11810*/  F2FP.BF16.F32.PACK_AB R172, R173, R172 ;  /* 0x000000acadac723e */ /* 0x000fcc00000010ff */
[----:B------:R-:W-:Y:S01]  /*11820*/  BAR.SYNC.DEFER_BLOCKING 0x1, 0x100 ;  /* 0x0044000000007b1d */ /* 0x000fe20000010000 */
        /* <DEDUP_REMOVED lines=10> */
[----:B---3--:R-:W-:Y:S01]  /*118d0*/  ULEA UR6, UR5, UR4, 0x18 ;  /* 0x0000000405067291 */ /* 0x008fe2000f8ec03f */
[----:B------:R-:W-:Y:S02]  /*118e0*/  F2FP.BF16.F32.PACK_AB R190, R193, R192 ;  /* 0x000000c0c1be723e */ /* 0x000fe400000010ff */
[----:B------:R-:W-:Y:S01]  /*118f0*/  F2FP.BF16.F32.PACK_AB R191, R195, R194 ;  /* 0x000000c2c3bf723e */ /* 0x000fe200000010ff */
[----:B------:R-:W-:Y:S01]  /*11900*/  ULDC.64 UR4, c[0x0][0x870] ;  /* 0x00021c0000047ab9 */ /* 0x000fe20000000a00 */
[----:B------:R-:W-:Y:S01]  /*11910*/  F2FP.BF16.F32.PACK_AB R197, R199, R198 ;  /* 0x000000c6c7c5723e */ /* 0x000fe200000010ff */
[----:B--2---:R-:W-:Y:S01]  /*11920*/  VIADD R11, R0, 0xffffff80 ;  /* 0xffffff80000b7836 */ /* 0x004fe20000000000 */
[----:B------:R-:W-:-:S02]  /*11930*/  F2FP.BF16.F32.PACK_AB R140, R141, R140 ;  /* 0x0000008c8d8c723e */ /* 0x000fc400000010ff */
[----:B------:R-:W-:Y:S02]  /*11940*/  F2FP.BF16.F32.PACK_AB R198, R201, R200 ;  /* 0x000000c8c9c6723e */ /* 0x000fe400000010ff */
[----:B------:R-:W-:Y:S02]  /*11950*/  SHF.R.S32.HI R10, RZ, 0x1f, R11 ;  /* 0x0000001fff0a7819 */ /* 0x000fe4000001140b */
[----:B------:R-:W-:Y:S02]  /*11960*/  F2FP.BF16.F32.PACK_AB R199, R203, R202 ;  /* 0x000000cacbc7723e */ /* 0x000fe400000010ff */
[CC--:B------:R-:W-:Y:S02]  /*11970*/  LEA.HI R7, R10.reuse, R11.reuse, RZ, 0x4 ;  /* 0x0000000b0a077211 */ /* 0x0c0fe400078f20ff */
[----:B------:R-:W-:Y:S02]  /*11980*/  LEA.HI R4, R10, R11, RZ, 0x5 ;  /* 0x0000000b0a047211 */ /* 0x000fe400078f28ff */
[----:B------:R-:W-:-:S02]  /*11990*/  LOP3.LUT R0, R7, 0xfffffff0, RZ, 0xc0, !PT ;  /* 0xfffffff007007812 */ /* 0x000fc400078ec0ff */
[----:B------:R-:W-:Y:S02]  /*119a0*/  SHF.R.U32.HI R7, RZ, 0x1, R7 ;  /* 0x00000001ff077819 */ /* 0x000fe40000011607 */
[----:B------:R-:W-:Y:S01]  /*119b0*/  F2FP.BF16.F32.PACK_AB R141, R143, R142 ;  /* 0x0000008e8f8d723e */ /* 0x000fe200000010ff */
[----:B------:R-:W-:Y:S01]  /*119c0*/  IMAD.IADD R0, R11, 0x1, -R0 ;  /* 0x000000010b007824 */ /* 0x000fe200078e0a00 */
[----:B------:R-:W-:Y:S02]  /*119d0*/  F2FP.BF16.F32.PACK_AB R148, R149, R148 ;  /* 0x000000949594723e */ /* 0x000fe400000010ff */
[----:B------:R-:W-:Y:S02]  /*119e0*/  F2FP.BF16.F32.PACK_AB R142, R145, R144 ;  /* 0x00000090918e723e */ /* 0x000fe400000010ff */
[----:B------:R-:W-:Y:S02]  /*119f0*/  SHF.R.S32.HI R3, RZ, 0x1f, R0 ;  /* 0x0000001fff037819 */ /* 0x000fe40000011400 */
[----:B------:R-:W-:-:S02]  /*11a00*/  F2FP.BF16.F32.PACK_AB R143, R147, R146 ;  /* 0x00000092938f723e */ /* 0x000fc400000010ff */
[----:B------:R-:W-:Y:S02]  /*11a10*/  LEA.HI R3, R3, R0, RZ, 0x3 ;  /* 0x0000000003037211 */ /* 0x000fe400078f18ff */
[----:B------:R-:W-:Y:S02]  /*11a20*/  F2FP.BF16.F32.PACK_AB R149, R151, R150 ;  /* 0x000000969795723e */ /* 0x000fe400000010ff */
[C---:B------:R-:W-:Y:S02]  /*11a30*/  LOP3.LUT R5, R3.reuse, 0xfffffff8, RZ, 0xc0, !PT ;  /* 0xfffffff803057812 */ /* 0x040fe400078ec0ff */
[----:B------:R-:W-:Y:S02]  /*11a40*/  SHF.L.U32 R3, R3, 0x6, RZ ;  /* 0x0000000603037819 */ /* 0x000fe400000006ff */
[----:B------:R-:W-:Y:S02]  /*11a50*/  IADD3 R5, R0, -R5, RZ ;  /* 0x8000000500057210 */ /* 0x000fe40007ffe0ff */
[----:B------:R-:W-:-:S02]  /*11a60*/  LOP3.LUT R3, R3, 0x7ffffe00, RZ, 0xc0, !PT ;  /* 0x7ffffe0003037812 */ /* 0x000fc400078ec0ff */
[C---:B------:R-:W-:Y:S01]  /*11a70*/  R2P PR, R5.reuse, 0x6 ;  /* 0x0000000605007804 */ /* 0x040fe20000000000 */
[----:B------:R-:W-:Y:S01]  /*11a80*/  IMAD.SHL.U32 R0, R5, 0x40, RZ ;  /* 0x0000004005007824 */ /* 0x000fe200078e00ff */
[----:B------:R-:W-:Y:S01]  /*11a90*/  F2FP.BF16.F32.PACK_AB R156, R157, R156 ;  /* 0x0000009c9d9c723e */ /* 0x000fe200000010ff */
[----:B------:R-:W-:Y:S01]  /*11aa0*/  IMAD.MOV.U32 R5, RZ, RZ, 0x40 ;  /* 0x00000040ff057424 */ /* 0x000fe200078e00ff */
[----:B------:R-:W-:Y:S02]  /*11ab0*/  F2FP.BF16.F32.PACK_AB R150, R153, R152 ;  /* 0x000000989996723e */ /* 0x000fe400000010ff */
        /* <DEDUP_REMOVED lines=16> */
[C---:B------:R-:W-:Y:S02]  /*11bc0*/  IADD3 R2, R3.reuse, 0x4000, R0 ;  /* 0x0000400003027810 */ /* 0x040fe40007ffe000 */
[----:B------:R-:W-:Y:S02]  /*11bd0*/  IADD3 R3, R3, R6, RZ ;  /* 0x0000000603037210 */ /* 0x000fe40007ffe0ff */
[----:B------:R-:W-:Y:S01]  /*11be0*/  F2FP.BF16.F32.PACK_AB R158, R161, R160 ;  /* 0x000000a0a19e723e */ /* 0x000fe200000010ff */
[----:B------:R-:W-:Y:S01]  /*11bf0*/  STSM.16.M88.4 [R2], R180 ;  /* 0x000000b402007844 */ /* 0x000fe20000000200 */
[----:B------:R-:W-:-:S02]  /*11c00*/  F2FP.BF16.F32.PACK_AB R159, R163, R162 ;  /* 0x000000a2a39f723e */ /* 0x000fc400000010ff */
[----:B------:R-:W-:Y:S01]  /*11c10*/  F2FP.BF16.F32.PACK_AB R165, R167, R166 ;  /* 0x000000a6a7a5723e */ /* 0x000fe200000010ff */
[----:B------:R-:W-:Y:S01]  /*11c20*/  STSM.16.M88.4 [R6], R188 ;  /* 0x000000bc06007844 */ /* 0x000fe20000000200 */
[----:B------:R-:W-:Y:S02]  /*11c30*/  F2FP.BF16.F32.PACK_AB R166, R169, R168 ;  /* 0x000000a8a9a6723e */ /* 0x000fe400000010ff */
[----:B------:R-:W-:Y:S01]  /*11c40*/  F2FP.BF16.F32.PACK_AB R167, R171, R170 ;  /* 0x000000aaaba7723e */ /* 0x000fe200000010ff */
[----:B------:R-:W-:Y:S01]  /*11c50*/  STSM.16.M88.4 [R3], R196 ;  /* 0x000000c403007844 */ /* 0x000fe20000000200 */
[----:B------:R-:W-:-:S03]  /*11c60*/  ISETP.NE.U32.AND P4, PT, RZ, UR4, PT ;  /* 0x00000004ff007c0c */ /* 0x000fc6000bf85070 */
[----:B------:R-:W-:Y:S01]  /*11c70*/  STSM.16.M88.4 [R0], R140 ;  /* 0x0000008c00007844 */ /* 0x000fe20000000200 */
[----:B------:R-:W-:Y:S01]  /*11c80*/  ISETP.NE.AND.EX P4, PT, RZ, UR5, PT, P4 ;  /* 0x00000005ff007c0c */ /* 0x000fe2000bf85340 */
[----:B------:R-:W-:Y:S02]  /*11c90*/  ULDC.64 UR4, c[0x0][0x870] ;  /* 0x00021c0000047ab9 */ /* 0x000fe40000000a00 */
[----:B------:R-:W-:Y:S01]  /*11ca0*/  STSM.16.M88.4 [R2+-0x4000], R148 ;  /* 0xffc0009402007844 */ /* 0x000fe20000000200 */
[----:B------:R-:W-:-:S03]  /*11cb0*/  UIMAD.WIDE UR4, UR37, 0x4, UR4 ;  /* 0x00000004250478a5 */ /* 0x000fc6000f8e0204 */
[----:B------:R2:W-:Y:S03]  /*11cc0*/  STSM.16.M88.4 [R6+-0x4000], R156 ;  /* 0xffc0009c06007844 */ /* 0x0005e60000000200 */
[----:B------:R-:W-:Y:S01]  /*11cd0*/  IMAD.U32 R4, RZ, RZ, UR4 ;  /* 0x00000004ff047e24 */ /* 0x000fe2000f8e00ff */
[----:B------:R3:W-:Y:S01]  /*11ce0*/  STSM.16.M88.4 [R3+-0x4000], R164 ;  /* 0xffc000a403007844 */ /* 0x0007e20000000200 */
[----:B------:R-:W-:Y:S01]  /*11cf0*/  IMAD.U32 R5, RZ, RZ, UR5 ;  /* 0x00000005ff057e24 */ /* 0x000fe2000f8e00ff */
[----:B------:R-:W-:Y:S01]  /*11d00*/  ULDC.64 UR4, c[0x0][0x878] ;  /* 0x00021e0000047ab9 */ /* 0x000fe20000000a00 */
[----:B------:R-:W-:Y:S06]  /*11d10*/  BAR.SYNC.DEFER_BLOCKING 0x1, 0x100 ;  /* 0x0044000000007b1d */ /* 0x000fec0000010000 */
[----:B------:R-:W4:Y:S01]  /*11d20*/  @P4 LDG.E R7, desc[UR38][R4.64] ;  /* 0x0000002604074981 */ /* 0x000f22000c1e1900 */
[----:B------:R-:W-:Y:S01]  /*11d30*/  UISETP.NE.U32.AND UP0, UPT, UR4, URZ, UPT ;  /* 0x0000003f0400728c */ /* 0x000fe2000bf05070 */
[----:B------:R-:W-:Y:S01]  /*11d40*/  LEA.HI R19, R10, R11, RZ, 0x3 ;  /* 0x0000000b0a137211 */ /* 0x000fe200078f18ff */
[----:B------:R-:W-:-:S02]  /*11d50*/  ULDC UR7, c[0x0][0x808] ;  /* 0x0002020000077ab9 */ /* 0x000fc40000000800 */
[----:B------:R-:W-:Y:S01]  /*11d60*/  UISETP.NE.AND.EX UP0, UPT, UR5, URZ, UPT, UP0 ;  /* 0x0000003f0500728c */ /* 0x000fe2000bf05300 */
[----:B--2---:R-:W-:Y:S02]  /*11d70*/  LOP3.LUT R6, R19, 0x1ffffff8, RZ, 0xc0, !PT ;  /* 0x1ffffff813067812 */ /* 0x004fe400078ec0ff */
[----:B------:R-:W-:Y:S01]  /*11d80*/  SHF.R.S32.HI R19, RZ, 0x3, R19 ;  /* 0x00000003ff137819 */ /* 0x000fe20000011413 */
[----:B------:R-:W2:Y:S01]  /*11d90*/  S2R R27, SR_CTAID.X ;  /* 0x00000000001b7919 */ /* 0x000ea20000002500 */
[----:B------:R-:W-:Y:S02]  /*11da0*/  IADD3 R6, R11, -R6, RZ ;  /* 0x800000060b067210 */ /* 0x000fe40007ffe0ff */
[----:B------:R-:W-:Y:S01]  /*11db0*/  PLOP3.LUT P0, PT, PT, PT, UP0, 0x80, 0x0 ;  /* 0x000000000000781c */ /* 0x000fe20003f0f008 */
[----:B------:R-:W1:Y:S01]  /*11dc0*/  S2R R31, SR_CTAID.Y ;  /* 0x00000000001f7919 */ /* 0x000e620000002600 */
[----:B------:R-:W-:Y:S01]  /*11dd0*/  IMAD.SHL.U32 R8, R19, 0x40, RZ ;  /* 0x0000004013087824 */ /* 0x000fe200078e00ff */
[----:B------:R-:W-:Y:S01]  /*11de0*/  MOV R0, UR7 ;  /* 0x0000000700007c02 */ /* 0x000fe20008000f00 */
[----:B------:R-:W-:Y:S01]  /*11df0*/  @UP0 ULDC.64 UR4, c[0x0][0x878] ;  /* 0x00021e0000040ab9 */ /* 0x000fe20000000a00 */
[----:B------:R-:W-:Y:S01]  /*11e00*/  IMAD.SHL.U32 R20, R6, 0x8, RZ ;  /* 0x0000000806147824 */ /* 0x000fe200078e00ff */
[----:B------:R-:W-:Y:S01]  /*11e10*/  @UP0 UIMAD.WIDE UR4, UR37, 0x4, UR4 ;  /* 0x00000004250408a5 */ /* 0x000fe2000f8e0204 */
[----:B------:R-:W-:-:S02]  /*11e20*/  LOP3.LUT R9, R8, 0x1c0, RZ, 0xc0, !PT ;  /* 0x000001c008097812 */ /* 0x000fc400078ec0ff */
[----:B------:R-:W-:Y:S02]  /*11e30*/  LEA.HI R8, R10, R11, RZ, 0x6 ;  /* 0x0000000b0a087211 */ /* 0x000fe400078f30ff */
[----:B------:R-:W-:Y:S01]  /*11e40*/  LOP3.LUT R6, R9, 0x38, R20, 0xf8, !PT ;  /* 0x0000003809067812 */ /* 0x000fe200078ef814 */
[----:B------:R-:W-:Y:S01]  /*11e50*/  IMAD.U32 R2, RZ, RZ, UR4 ;  /* 0x00000004ff027e24 */ /* 0x000fe2000f8e00ff */
[----:B------:R-:W-:Y:S01]  /*11e60*/  SHF.R.U32.HI R9, RZ, 0x3, R9 ;  /* 0x00000003ff097819 */ /* 0x000fe20000011609 */
[----:B---3--:R-:W-:Y:S01]  /*11e70*/  IMAD.U32 R3, RZ, RZ, UR5 ;  /* 0x00000005ff037e24 */ /* 0x008fe2000f8e00ff */
[----:B------:R-:W-:Y:S02]  /*11e80*/  SHF.L.U32 R8, R8, 0x3, RZ ;  /* 0x0000000308087819 */ /* 0x000fe400000006ff */
[----:B------:R-:W-:Y:S02]  /*11e90*/  LOP3.LUT R9, R6, R9, RZ, 0x3c, !PT ;  /* 0x0000000906097212 */ /* 0x000fe400078e3cff */
[----:B------:R3:W5:Y:S02]  /*11ea0*/  @P0 LDG.E R0, desc[UR38][R2.64] ;  /* 0x0000002602000981 */ /* 0x000764000c1e1900 */
[----:B------:R-:W-:-:S02]  /*11eb0*/  LOP3.LUT R8, R9, 0x7ffffe00, R8, 0xf8, !PT ;  /* 0x7ffffe0009087812 */ /* 0x000fc400078ef808 */
[----:B---3--:R-:W-:Y:S02]  /*11ec0*/  CS2R R2, SRZ ;  /* 0x0000000000027805 */ /* 0x008fe4000001ff00 */
[--C-:B----4-:R-:W-:Y:S01]  /*11ed0*/  @P4 SHF.R.S32.HI R3, RZ, 0x1f, R7.reuse ;  /* 0x0000001fff034819 */ /* 0x110fe20000011407 */
[----:B------:R-:W-:Y:S01]  /*11ee0*/  @P4 IMAD.MOV.U32 R2, RZ, RZ, R7 ;  /* 0x000000ffff024224 */ /* 0x000fe200078e0007 */
[----:B-12---:R-:W-:Y:S06]  /*11ef0*/  @P0 BRA `(.L_x_1740) ;  /* 0x0000000000100947 */ /* 0x006fec0003800000 */
[----:B------:R-:W-:Y:S05]  /*11f00*/  @!P4 BRA `(.L_x_1740) ;  /* 0x00000000000cc947 */ /* 0x000fea0003800000 */
[----:B------:R-:W2:Y:S04]  /*11f10*/  LDG.E R7, desc[UR38][R4.64] ;  /* 0x0000002604077981 */ /* 0x000ea8000c1e1900 */
[----:B-----5:R-:W2:Y:S02]  /*11f20*/  LDG.E R0, desc[UR38][R4.64+0x4] ;  /* 0x0000042604007981 */ /* 0x020ea4000c1e1900 */
[----:B--2---:R-:W-:-:S07]  /*11f30*/  IMAD.IADD R0, R0, 0x1, -R7 ;  /* 0x0000000100007824 */ /* 0x004fce00078e0a07 */
.L_x_1740:
[----:B------:R-:W-:Y:S01]  /*11f40*/  LEA R30, R8, UR6, 0x1 ;  /* 0x00000006081e7c11 */ /* 0x000fe2000f8e08ff */
[----:B------:R-:W1:Y:S01]  /*11f50*/  LDC R33, c[0x0][0x83c] ;  /* 0x00020f00ff217b82 */ /* 0x000e620000000800 */
[----:B------:R-:W-:Y:S01]  /*11f60*/  SHF.R.S32.HI R32, RZ, 0x1f, R31 ;  /* 0x0000001fff207819 */ /* 0x000fe2000001141f */
[----:B-----5:R-:W-:Y:S01]  /*11f70*/  IMAD R0, R27, -0x80, R0 ;  /* 0xffffff801b007824 */ /* 0x020fe200078e0200 */
[--C-:B------:R-:W-:Y:S01]  /*11f80*/  SHF.R.S32.HI R21, RZ, 0x1f, R20.reuse ;  /* 0x0000001fff157819 */ /* 0x100fe20000011414 */
[----:B------:R2:W3:Y:S01]  /*11f90*/  LDS.128 R12, [R30+0x1000] ;  /* 0x001000001e0c7984 */ /* 0x0004e20000000c00 */
[----:B------:R-:W-:Y:S01]  /*11fa0*/  ULDC.64 UR4, c[0x0][0x850] ;  /* 0x0002140000047ab9 */ /* 0x000fe20000000a00 */
[----:B------:R-:W-:Y:S01]  /*11fb0*/  IADD3 R2, P0, R19, R2, RZ ;  /* 0x0000000213027210 */ /* 0x000fe20007f1e0ff */
[----:B------:R-:W-:Y:S01]  /*11fc0*/  IMAD R18, R32, UR4, RZ ;  /* 0x0000000420127c24 */ /* 0x000fe2000f8e02ff */
[----:B------:R2:W4:Y:S01]  /*11fd0*/  LDS.128 R8, [R30+0x2000] ;  /* 0x002000001e087984 */ /* 0x0005220000000c00 */
[----:B------:R-:W-:Y:S01]  /*11fe0*/  IMAD.WIDE.U32 R16, R31, UR4, R20 ;  /* 0x000000041f107c25 */ /* 0x000fe2000f8e0014 */
[----:B------:R-:W-:Y:S01]  /*11ff0*/  USHF.R.S32.HI UR4, URZ, 0x1f, UR37 ;  /* 0x0000001f3f047899 */ /* 0x000fe20008011425 */
[----:B------:R-:W-:Y:S01]  /*12000*/  VIMNMX R22, R0, 0x80, PT ;  /* 0x0000008000167848 */ /* 0x000fe20003fe0100 */
[----:B------:R2:W2:Y:S01]  /*12010*/  LDS.128 R4, [R30+0x3000] ;  /* 0x003000001e047984 */ /* 0x0004a20000000c00 */
[----:B------:R-:W2:Y:S01]  /*12020*/  LDC R35, c[0x0][0x80c] ;  /* 0x00020300ff237b82 */ /* 0x000ea20000000800 */
[----:B------:R-:W-:Y:S01]  /*12030*/  IADD3 R0, R19, 0x20, RZ ;  /* 0x0000002013007810 */ /* 0x000fe20007ffe0ff */
[----:B------:R-:W-:Y:S01]  /*12040*/  IMAD R23, R31, UR5, R18 ;  /* 0x000000051f177c24 */ /* 0x000fe2000f8e0212 */
[CC--:B------:R-:W-:Y:S01]  /*12050*/  ISETP.GE.AND P3, PT, R19.reuse, R22.reuse, PT ;  /* 0x000000161300720c */ /* 0x0c0fe20003f66270 */
[----:B------:R-:W-:Y:S01]  /*12060*/  VIADD R18, R19, 0x40 ;  /* 0x0000004013127836 */ /* 0x000fe20000000000 */
[----:B------:R-:W-:Y:S01]  /*12070*/  MOV R34, UR4 ;  /* 0x0000000400227c02 */ /* 0x000fe20008000f00 */
[----:B------:R-:W-:Y:S01]  /*12080*/  ULDC.64 UR4, c[0x0][0x858] ;  /* 0x0002160000047ab9 */ /* 0x000fe20000000a00 */
[----:B------:R-:W-:Y:S01]  /*12090*/  ISETP.GE.AND P2, PT, R0, R22, PT ;  /* 0x000000160000720c */ /* 0x000fe20003f46270 */
[----:B------:R-:W-:Y:S01]  /*120a0*/  IMAD.IADD R17, R17, 0x1, R23 ;  /* 0x0000000111117824 */ /* 0x000fe200078e0217 */
[----:B------:R-:W-:Y:S01]  /*120b0*/  SEL R34, R34, RZ, !P4 ;  /* 0x000000ff22227207 */ /* 0x000fe20006000000 */
[----:B------:R-:W-:Y:S01]  /*120c0*/  BSSY B0, `(.L_x_1741) ;  /* 0x000001a000007945 */ /* 0x000fe20003800000 */
[----:B-1----:R-:W-:-:S02]  /*120d0*/  ISETP.GE.OR P6, PT, R20, R33, P3 ;  /* 0x000000211400720c */ /* 0x002fc40001fc6670 */
[----:B------:R-:W-:Y:S01]  /*120e0*/  SEL R37, RZ, UR37, P4 ;  /* 0x00000025ff257c07 */ /* 0x000fe2000a000000 */
[----:B------:R-:W-:Y:S01]  /*120f0*/  IMAD R0, R34, UR4, RZ ;  /* 0x0000000422007c24 */ /* 0x000fe2000f8e02ff */
[C---:B------:R-:W-:Y:S01]  /*12100*/  LEA.HI.X.SX32 R3, R19.reuse, R3, 0x1, P0 ;  /* 0x0000000313037211 */ /* 0x040fe200000f0eff */
[----:B------:R-:W-:Y:S01]  /*12110*/  VIADD R19, R19, 0x60 ;  /* 0x0000006013137836 */ /* 0x000fe20000000000 */
[-C--:B------:R-:W-:Y:S01]  /*12120*/  ISETP.GE.AND P1, PT, R18, R22.reuse, PT ;  /* 0x000000161200720c */ /* 0x080fe20003f26270 */
[C---:B------:R-:W-:Y:S01]  /*12130*/  IMAD R23, R37.reuse, UR5, R0 ;  /* 0x0000000525177c24 */ /* 0x040fe2000f8e0200 */
[CC--:B------:R-:W-:Y:S01]  /*12140*/  ISETP.GE.OR P5, PT, R20.reuse, R33.reuse, P2 ;  /* 0x000000211400720c */ /* 0x0c0fe200017a6670 */
[----:B------:R-:W-:Y:S01]  /*12150*/  IMAD.WIDE.U32 R28, R37, UR4, R16 ;  /* 0x00000004251c7c25 */ /* 0x000fe2000f8e0010 */
[----:B------:R-:W-:Y:S02]  /*12160*/  ISETP.GE.AND P0, PT, R19, R22, PT ;  /* 0x000000161300720c */ /* 0x000fe40003f06270 */
[----:B------:R-:W-:Y:S01]  /*12170*/  ISETP.GE.OR P4, PT, R20, R33, P1 ;  /* 0x000000211400720c */ /* 0x000fe20000f86670 */
[----:B------:R-:W-:-:S04]  /*12180*/  IMAD.WIDE R26, R27, 0x80, R2 ;  /* 0x000000801b1a7825 */ /* 0x000fc800078e0202 */
[----:B------:R-:W-:Y:S01]  /*12190*/  IMAD.IADD R23, R29, 0x1, R23 ;  /* 0x000000011d177824 */ /* 0x000fe200078e0217 */
[----:B--234-:R-:W-:Y:S07]  /*121a0*/  @P6 BRA `(.L_x_1742) ;  /* 0x00000000002c6947 */ /* 0x01cfee0003800000 */
[----:B------:R-:W1:Y:S01]  /*121b0*/  LDS.128 R16, [R30+0x4000] ;  /* 0x004000001e107984 */ /* 0x000e620000000c00 */
        /* <DEDUP_REMOVED lines=10> */
.L_x_1742:
[----:B------:R-:W-:Y:S05]  /*12260*/  BSYNC B0 ;  /* 0x0000000000007941 */ /* 0x000fea0003800000 */
.L_x_1741:
[----:B-1----:R1:W2:Y:S01]  /*12270*/  LDS.128 R16, [R30+0x5000] ;  /* 0x005000001e107984 */ /* 0x0022a20000000c00 */
[----:B------:R-:W-:Y:S01]  /*12280*/  BSSY B0, `(.L_x_1743) ;  /* 0x0000010000007945 */ /* 0x000fe20003800000 */
[----:B------:R-:W-:-:S03]  /*12290*/  ISETP.GE.OR P6, PT, R20, R33, P0 ;  /* 0x000000211400720c */ /* 0x000fc600007c6670 */
        /* <DEDUP_REMOVED lines=14> */
.L_x_1744:
[----:B------:R-:W-:Y:S05]  /*12380*/  BSYNC B0 ;  /* 0x0000000000007941 */ /* 0x000fea0003800000 */
.L_x_1743:
[----:B--23--:R2:W3:Y:S01]  /*12390*/  LDS.128 R16, [R30+0x6000] ;  /* 0x006000001e107984 */ /* 0x00c4e20000000c00 */
        /* <DEDUP_REMOVED lines=11> */
[----:B------:R-:W-:Y:S02]  /*12450*/  LEA R24, P4, R2, UR4, 0x1 ;  /* 0x0000000402187c11 */ /* 0x000fe4000f8808ff */
[----:B------:R-:W-:-:S04]  /*12460*/  IADD3 R3, R3, R25, RZ ;  /* 0x0000001903037210 */ /* 0x000fc80007ffe0ff */
[----:B------:R-:W-:-:S05]  /*12470*/  LEA.HI.X R25, R2, UR5, R3, 0x1, P4 ;  /* 0x0000000502197c11 */ /* 0x000fca000a0f0c03 */
[----:B---3--:R4:W-:Y:S02]  /*12480*/  STG.E.128 desc[UR38][R24.64], R16 ;  /* 0x0000001018007986 */ /* 0x0089e4000c101d26 */
.L_x_1746:
[----:B------:R-:W-:Y:S05]  /*12490*/  BSYNC B0 ;  /* 0x0000000000007941 */ /* 0x000fea0003800000 */
.L_x_1745:
[----:B---34-:R3:W4:Y:S01]  /*124a0*/  LDS.128 R16, [R30+0x7000] ;  /* 0x007000001e107984 */ /* 0x0187220000000c00 */
[----:B------:R-:W-:Y:S04]  /*124b0*/  BSSY B0, `(.L_x_1747) ;  /* 0x000000f000007945 */ /* 0x000fe80003800000 */
        /* <DEDUP_REMOVED lines=14> */
.L_x_1748:
[----:B------:R-:W-:Y:S05]  /*125a0*/  BSYNC B0 ;  /* 0x0000000000007941 */ /* 0x000fea0003800000 */
.L_x_1747:
[----:B----4-:R4:W1:Y:S01]  /*125b0*/  LDS.128 R16, [R30] ;  /* 0x000000001e107984 */ /* 0x0108620000000c00 */
[----:B------:R-:W-:Y:S01]  /*125c0*/  ULDC.64 UR4, c[0x0][0x820] ;  /* 0x0002080000047ab9 */ /* 0x000fe20000000a00 */
[-C--:B------:R-:W-:Y:S01]  /*125d0*/  ISETP.GE.OR P3, PT, R20, R35.reuse, P3 ;  /* 0x000000231400720c */ /* 0x080fe20001f66670 */
        /* <DEDUP_REMOVED lines=10> */
[C---:B------:R-:W-:Y:S02]  /*12680*/  IMAD R21, R37.reuse, UR5, R0 ;  /* 0x0000000525157c24 */ /* 0x040fe4000f8e0200 */
[----:B------:R-:W-:-:S05]  /*12690*/  IMAD.WIDE.U32 R24, R37, UR4, R2 ;  /* 0x0000000425187c25 */ /* 0x000fca000f8e0002 */
        /* <DEDUP_REMOVED lines=12> */
.L_x_1750:
[----:B------:R-:W-:Y:S05]  /*12760*/  BSYNC B0 ;  /* 0x0000000000007941 */ /* 0x000fea0003800000 */
.L_x_1749:
        /* <DEDUP_REMOVED lines=14> */
[----:B------:R1:W-:Y:S02]  /*12850*/  STG.E.128 desc[UR38][R16.64], R12 ;  /* 0x0000000c10007986 */ /* 0x0003e4000c101d26 */
.L_x_1752:
[----:B------:R-:W-:Y:S05]  /*12860*/  BSYNC B0 ;  /* 0x0000000000007941 */ /* 0x000fea0003800000 */
.L_x_1751:
        /* <DEDUP_REMOVED lines=15> */
.L_x_1754:
[----:B------:R-:W-:Y:S05]  /*12960*/  BSYNC B0 ;  /* 0x0000000000007941 */ /* 0x000fea0003800000 */
.L_x_1753:
        /* <DEDUP_REMOVED lines=15> */
.L_x_1739:
[----:B------:R-:W-:Y:S01]  /*12a60*/  ULDC.64 UR4, c[0x0][0x870] ;  /* 0x00021c0000047ab9 */ /* 0x000fe20000000a00 */
[----:B------:R-:W-:Y:S01]  /*12a70*/  ULDC.64 UR6, c[0x0][0x870] ;  /* 0x00021c0000067ab9 */ /* 0x000fe20000000a00 */
[----:B------:R-:W-:Y:S01]  /*12a80*/  UIMAD.WIDE UR4, UR37, 0x4, UR4 ;  /* 0x00000004250478a5 */ /* 0x000fe2000f8e0204 */
[----:B------:R-:W-:-:S04]  /*12a90*/  ISETP.NE.U32.AND P0, PT, RZ, UR6, PT ;  /* 0x00000006ff007c0c */ /* 0x000fc8000bf05070 */
[----:B------:R-:W-:Y:S01]  /*12aa0*/  ISETP.NE.AND.EX P4, PT, RZ, UR7, PT, P0 ;  /* 0x00000007ff007c0c */ /* 0x000fe2000bf85300 */
[----:B------:R-:W-:Y:S01]  /*12ab0*/  IMAD.U32 R5, RZ, RZ, UR5 ;  /* 0x00000005ff057e24 */ /* 0x000fe2000f8e00ff */
[----:B------:R-:W-:Y:S01]  /*12ac0*/  MOV R4, UR4 ;  /* 0x0000000400047c02 */ /* 0x000fe20008000f00 */
[----:B------:R-:W-:Y:S02]  /*12ad0*/  ULDC.64 UR4, c[0x0][0x878] ;  /* 0x00021e0000047ab9 */ /* 0x000fe40000000a00 */
[----:B------:R-:W-:-:S04]  /*12ae0*/  UISETP.NE.U32.AND UP0, UPT, UR4, URZ, UPT ;  /* 0x0000003f0400728c */ /* 0x000fc8000bf05070 */
[----:B------:R-:W-:Y:S01]  /*12af0*/  UISETP.NE.AND.EX UP0, UPT, UR5, URZ, UPT, UP0 ;  /* 0x0000003f0500728c */ /* 0x000fe2000bf05300 */
[----:B------:R-:W-:-:S03]  /*12b00*/  ULDC UR6, c[0x0][0x808] ;  /* 0x0002020000067ab9 */ /* 0x000fc60000000800 */
[----:B------:R-:W2:Y:S01]  /*12b10*/  @P4 LDG.E R9, desc[UR38][R4.64] ;  /* 0x0000002604094981 */ /* 0x000ea2000c1e1900 */
[----:B------:R-:W-:Y:S01]  /*12b20*/  IMAD.U32 R0, RZ, RZ, UR6 ;  /* 0x00000006ff007e24 */ /* 0x000fe2000f8e00ff */
[----:B------:R-:W-:-:S05]  /*12b30*/  PLOP3.LUT P0, PT, PT, PT, UP0, 0x80, 0x0 ;  /* 0x000000000000781c */ /* 0x000fca0003f0f008 */
[----:B------:R-:W-:Y:S02]  /*12b40*/  @UP0 ULDC.64 UR4, c[0x0][0x878] ;  /* 0x00021e0000040ab9 */ /* 0x000fe40000000a00 */
[----:B------:R-:W-:-:S06]  /*12b50*/  @UP0 UIMAD.WIDE UR4, UR37, 0x4, UR4 ;  /* 0x00000004250408a5 */ /* 0x000fcc000f8e0204 */
[----:B------:R-:W-:Y:S01]  /*12b60*/  MOV R6, UR4 ;  /* 0x0000000400067c02 */ /* 0x000fe20008000f00 */
[----:B------:R-:W-:-:S05]  /*12b70*/  IMAD.U32 R7, RZ, RZ, UR5 ;  /* 0x00000005ff077e24 */ /* 0x000fca000f8e00ff */
[----:B------:R3:W5:Y:S01]  /*12b80*/  @P0 LDG.E R0, desc[UR38][R6.64] ;  /* 0x0000002606000981 */ /* 0x000762000c1e1900 */
[----:B------:R-:W4:Y:S01]  /*12b90*/  S2R R2, SR_TID.X ;  /* 0x0000000000027919 */ /* 0x000f220000002100 */
[----:B------:R-:W1:Y:S01]  /*12ba0*/  S2R R15, SR_CTAID.X ;  /* 0x00000000000f7919 */ /* 0x000e620000002500 */
[----:B------:R-:W1:Y:S01]  /*12bb0*/  S2R R19, SR_CTAID.Y ;  /* 0x0000000000137919 */ /* 0x000e620000002600 */
[----:B----4-:R-:W-:-:S05]  /*12bc0*/  VIADD R8, R2, 0xffffff80 ;  /* 0xffffff8002087836 */ /* 0x010fca0000000000 */
[----:B------:R-:W-:-:S04]  /*12bd0*/  SHF.R.S32.HI R3, RZ, 0x1f, R8 ;  /* 0x0000001fff037819 */ /* 0x000fc80000011408 */
[----:B------:R-:W-:Y:S02]  /*12be0*/  LEA.HI R10, R3, R8, RZ, 0x3 ;  /* 0x00000008030a7211 */ /* 0x000fe400078f18ff */
[----:B------:R-:W-:Y:S02]  /*12bf0*/  CS2R R2, SRZ ;  /* 0x0000000000027805 */ /* 0x000fe4000001ff00 */
[----:B------:R-:W-:-:S04]  /*12c00*/  LOP3.LUT R11, R10, 0x1ffffff8, RZ, 0xc0, !PT ;  /* 0x1ffffff80a0b7812 */ /* 0x000fc800078ec0ff */
[----:B------:R-:W-:Y:S02]  /*12c10*/  IADD3 R11, R8, -R11, RZ ;  /* 0x8000000b080b7210 */ /* 0x000fe40007ffe0ff */
[--C-:B--2---:R-:W-:Y:S01]  /*12c20*/  @P4 SHF.R.S32.HI R3, RZ, 0x1f, R9.reuse ;  /* 0x0000001fff034819 */ /* 0x104fe20000011409 */
[----:B------:R-:W-:Y:S01]  /*12c30*/  @P4 IMAD.MOV.U32 R2, RZ, RZ, R9 ;  /* 0x000000ffff024224 */ /* 0x000fe200078e0009 */
[----:B-1-3--:R-:W-:Y:S06]  /*12c40*/  @P0 BRA `(.L_x_1755) ;  /* 0x0000000000100947 */ /* 0x00afec0003800000 */
[----:B------:R-:W-:Y:S05]  /*12c50*/  @!P4 BRA `(.L_x_1755) ;  /* 0x00000000000cc947 */ /* 0x000fea0003800000 */
[----:B------:R-:W2:Y:S04]  /*12c60*/  LDG.E R7, desc[UR38][R4.64] ;  /* 0x0000002604077981 */ /* 0x000ea8000c1e1900 */
[----:B-----5:R-:W2:Y:S02]  /*12c70*/  LDG.E R0, desc[UR38][R4.64+0x4] ;  /* 0x0000042604007981 */ /* 0x020ea4000c1e1900 */
[----:B--2---:R-:W-:-:S07]  /*12c80*/  IMAD.IADD R0, R0, 0x1, -R7 ;  /* 0x0000000100007824 */ /* 0x004fce00078e0a07 */
.L_x_1755:
[----:B------:R-:W1:Y:S01]  /*12c90*/  LDC R21, c[0x0][0x80c] ;  /* 0x00020300ff157b82 */ /* 0x000e620000000800 */
[----:B------:R-:W-:Y:S01]  /*12ca0*/  SHF.R.S32.HI R7, RZ, 0x3, R10 ;  /* 0x00000003ff077819 */ /* 0x000fe2000001140a */
[----:B------:R-:W-:Y:S01]  /*12cb0*/  ULDC.64 UR4, c[0x0][0x820] ;  /* 0x0002080000047ab9 */ /* 0x000fe20000000a00 */
[----:B------:R-:W-:Y:S01]  /*12cc0*/  SHF.L.U32 R10, R11, 0x3, RZ ;  /* 0x000000030b0a7819 */ /* 0x000fe200000006ff */
[----:B-----5:R-:W-:Y:S01]  /*12cd0*/  IMAD R0, R15, -0x80, R0 ;  /* 0xffffff800f007824 */ /* 0x020fe200078e0200 */
[----:B------:R-:W-:Y:S01]  /*12ce0*/  SHF.R.S32.HI R14, RZ, 0x1f, R19 ;  /* 0x0000001fff0e7819 */ /* 0x000fe20000011413 */
[C---:B------:R-:W-:Y:S01]  /*12cf0*/  VIADD R17, R7.reuse, 0x40 ;  /* 0x0000004007117836 */ /* 0x040fe20000000000 */
[--C-:B------:R-:W-:Y:S01]  /*12d00*/  SHF.R.S32.HI R11, RZ, 0x1f, R10.reuse ;  /* 0x0000001fff0b7819 */ /* 0x100fe2000001140a */
[----:B------:R-:W2:Y:S01]  /*12d10*/  LDC R23, c[0x0][0x83c] ;  /* 0x00020f00ff177b82 */ /* 0x000ea20000000800 */
[C---:B------:R-:W-:Y:S01]  /*12d20*/  IADD3 R2, P0, R7.reuse, R2, RZ ;  /* 0x0000000207027210 */ /* 0x040fe20007f1e0ff */
[----:B------:R-:W-:Y:S01]  /*12d30*/  IMAD R6, R14, UR4, RZ ;  /* 0x000000040e067c24 */ /* 0x000fe2000f8e02ff */
[-C--:B------:R-:W-:Y:S01]  /*12d40*/  ISETP.GE.AND P3, PT, R7, R0.reuse, PT ;  /* 0x000000000700720c */ /* 0x080fe20003f66270 */
[----:B------:R-:W-:Y:S01]  /*12d50*/  IMAD.WIDE.U32 R4, R19, UR4, R10 ;  /* 0x0000000413047c25 */ /* 0x000fe2000f8e000a */
[----:B------:R-:W-:Y:S01]  /*12d60*/  USHF.R.S32.HI UR4, URZ, 0x1f, UR37 ;  /* 0x0000001f3f047899 */ /* 0x000fe20008011425 */
[C---:B------:R-:W-:Y:S01]  /*12d70*/  LEA.HI.X.SX32 R3, R7.reuse, R3, 0x1, P0 ;  /* 0x0000000307037211 */ /* 0x040fe200000f0eff */
[----:B------:R-:W-:Y:S01]  /*12d80*/  BSSY B0, `(.L_x_1756) ;  /* 0x000001f000007945 */ /* 0x000fe20003800000 */
[C---:B------:R-:W-:Y:S01]  /*12d90*/  VIADD R13, R7.reuse, 0x20 ;  /* 0x00000020070d7836 */ /* 0x040fe20000000000 */
[----:B------:R-:W-:Y:S01]  /*12da0*/  IADD3 R7, R7, 0x60, RZ ;  /* 0x0000006007077810 */ /* 0x000fe20007ffe0ff */
[----:B------:R-:W-:Y:S01]  /*12db0*/  IMAD R9, R19, UR5, R6 ;  /* 0x0000000513097c24 */ /* 0x000fe2000f8e0206 */
[-C--:B------:R-:W-:Y:S01]  /*12dc0*/  ISETP.GE.AND P1, PT, R17, R0.reuse, PT ;  /* 0x000000001100720c */ /* 0x080fe20003f26270 */
[----:B------:R-:W-:Y:S01]  /*12dd0*/  IMAD.U32 R12, RZ, RZ, UR4 ;  /* 0x00000004ff0c7e24 */ /* 0x000fe2000f8e00ff */
[----:B------:R-:W-:Y:S01]  /*12de0*/  ULDC.64 UR4, c[0x0][0x828] ;  /* 0x00020a0000047ab9 */ /* 0x000fe20000000a00 */
[----:B------:R-:W-:Y:S01]  /*12df0*/  ISETP.GE.AND P2, PT, R13, R0, PT ;  /* 0x000000000d00720c */ /* 0x000fe20003f46270 */
[----:B------:R-:W-:Y:S01]  /*12e00*/  IMAD.IADD R5, R5, 0x1, R9 ;  /* 0x0000000105057824 */ /* 0x000fe200078e0209 */
[----:B-1----:R-:W-:-:S02]  /*12e10*/  ISETP.GE.OR P6, PT, R10, R21, P3 ;  /* 0x000000150a00720c */ /* 0x002fc40001fc6670 */
[----:B------:R-:W-:Y:S02]  /*12e20*/  SEL R12, R12, RZ, !P4 ;  /* 0x000000ff0c0c7207 */ /* 0x000fe40006000000 */
[----:B------:R-:W-:Y:S01]  /*12e30*/  ISETP.GE.AND P0, PT, R7, R0, PT ;  /* 0x000000000700720c */ /* 0x000fe20003f06270 */
[----:B------:R-:W-:Y:S01]  /*12e40*/  IMAD.WIDE R6, R15, 0x80, R2 ;  /* 0x000000800f067825 */ /* 0x000fe200078e0202 */
[----:B------:R-:W-:Y:S02]  /*12e50*/  SEL R17, RZ, UR37, P4 ;  /* 0x00000025ff117c07 */ /* 0x000fe4000a000000 */
[-C--:B------:R-:W-:Y:S01]  /*12e60*/  ISETP.GE.OR P5, PT, R10, R21.reuse, P2 ;  /* 0x000000150a00720c */ /* 0x080fe200017a6670 */
[----:B------:R-:W-:Y:S01]  /*12e70*/  IMAD R0, R12, UR4, RZ ;  /* 0x000000040c007c24 */ /* 0x000fe2000f8e02ff */
[----:B------:R-:W-:Y:S01]  /*12e80*/  ISETP.GE.OR P4, PT, R10, R21, P1 ;  /* 0x000000150a00720c */ /* 0x000fe20000f86670 */
[----:B------:R-:W-:-:S04]  /*12e90*/  IMAD.WIDE.U32 R8, R17, UR4, R4 ;  /* 0x0000000411087c25 */ /* 0x000fc8000f8e0004 */
[----:B------:R-:W-:-:S05]  /*12ea0*/  IMAD R13, R17, UR5, R0 ;  /* 0x00000005110d7c24 */ /* 0x000fca000f8e0200 */
[----:B------:R-:W-:Y:S01]  /*12eb0*/  IADD3 R5, R9, R13, RZ ;  /* 0x0000000d09057210 */ /* 0x000fe20007ffe0ff */
[----:B--2---:R-:W-:Y:S06]  /*12ec0*/  @P6 BRA `(.L_x_1757) ;  /* 0x0000000000286947 */ /* 0x004fec0003800000 */
        /* <DEDUP_REMOVED lines=10> */
.L_x_1757:
[----:B------:R-:W-:Y:S05]  /*12f70*/  BSYNC B0 ;  /* 0x0000000000007941 */ /* 0x000fea0003800000 */
.L_x_1756:
[----:B------:R-:W-:Y:S01]  /*12f80*/  BSSY B0, `(.L_x_1758) ;  /* 0x0000010000007945 */ /* 0x000fe20003800000 */
[----:B------:R-:W-:-:S03]  /*12f90*/  ISETP.GE.OR P6, PT, R10, R21, P0 ;  /* 0x000000150a00720c */ /* 0x000fc600007c6670 */
[----:B------:R-:W-:Y:S10]  /*12fa0*/  @P5 BRA `(.L_x_1759) ;  /* 0x0000000000345947 */ /* 0x000ff40003800000 */
        /* <DEDUP_REMOVED lines=13> */
.L_x_1759:
[----:B------:R-:W-:Y:S05]  /*13080*/  BSYNC B0 ;  /* 0x0000000000007941 */ /* 0x000fea0003800000 */
.L_x_1758:
        /* <DEDUP_REMOVED lines=11> */
[----:B--2---:R-:W-:Y:S01]  /*13140*/  LEA R20, P4, R2, UR4, 0x1 ;  /* 0x0000000402147c11 */ /* 0x004fe2000f8808ff */
[----:B------:R-:W-:-:S05]  /*13150*/  IMAD.IADD R3, R3, 0x1, R13 ;  /* 0x0000000103037824 */ /* 0x000fca00078e020d */
[----:B------:R-:W-:-:S05]  /*13160*/  LEA.HI.X R21, R2, UR5, R3, 0x1, P4 ;  /* 0x0000000502157c11 */ /* 0x000fca000a0f0c03 */
[----:B------:R3:W-:Y:S02]  /*13170*/  STG.E.128 desc[UR38][R20.64], RZ ;  /* 0x000000ff14007986 */ /* 0x0007e4000c101d26 */
.L_x_1761:
[----:B------:R-:W-:Y:S05]  /*13180*/  BSYNC B0 ;  /* 0x0000000000007941 */ /* 0x000fea0003800000 */
.L_x_1760:
        /* <DEDUP_REMOVED lines=15> */
.L_x_1763:
[----:B------:R-:W-:Y:S05]  /*13280*/  BSYNC B0 ;  /* 0x0000000000007941 */ /* 0x000fea0003800000 */
.L_x_1762:
        /* <DEDUP_REMOVED lines=26> */
.L_x_1765:
[----:B------:R-:W-:Y:S05]  /*13430*/  BSYNC B0 ;  /* 0x0000000000007941 */ /* 0x000fea0003800000 */
.L_x_1764:
[----:B------:R-:W-:Y:S04]  /*13440*/  BSSY B0, `(.L_x_1766) ;  /* 0x000000f000007945 */ /* 0x000fe80003800000 */
[----:B------:R-:W-:Y:S05]  /*13450*/  @P2 BRA `(.L_x_1767) ;  /* 0x0000000000342947 */ /* 0x000fea0003800000 */
[----:B----4-:R-:W-:Y:S01]  /*13460*/  IADD3 R11, P2, R6, 0x20, RZ ;  /* 0x00000020060b7810 */ /* 0x010fe20007f5e0ff */
        /* <DEDUP_REMOVED lines=12> */
.L_x_1767:
[----:B------:R-:W-:Y:S05]  /*13530*/  BSYNC B0 ;  /* 0x0000000000007941 */ /* 0x000fea0003800000 */
.L_x_1766:
        /* <DEDUP_REMOVED lines=15> */
.L_x_1769:
[----:B------:R-:W-:Y:S05]  /*13630*/  BSYNC B0 ;  /* 0x0000000000007941 */ /* 0x000fea0003800000 */
.L_x_1768:
        /* <DEDUP_REMOVED lines=15> */
.L_x_1684:
[----:B------:R-:W-:-:S08]  /*13730*/  NOP ;  /* 0x0000000000007918 */ /* 0x000fd00000000000 */
[----:B------:R-:W1:-:S00]  /*13740*/  USETMAXREG.DEALLOC.CTAPOOL 0x18 ;  /* 0x00000018000079c8 */ /* 0x000e4000080e0500 */
        /* <DEDUP_REMOVED lines=19> */
.L_x_1771:
        /* <DEDUP_REMOVED lines=13> */
.L_x_1773:
[----:B------:R-:W-:-:S05]  /*13950*/  ULDC UR4, c[0x0][0x8bc] ;  /* 0x00022f0000047ab9 */ /* 0x000fca0000000800 */
.L_x_1772:
[----:B-1----:R-:W-:-:S04]  /*13960*/  USHF.L.U32 UR11, UR14, 0x7, URZ ;  /* 0x000000070e0b7899 */ /* 0x002fc8000800063f */
[----:B------:R-:W-:-:S04]  /*13970*/  UISETP.GE.AND UP0, UPT, UR11, UR4, UPT ;  /* 0x000000040b00728c */ /* 0x000fc8000bf06270 */
[----:B--2---:R-:W-:-:S06]  /*13980*/  USEL UR12, UR12, 0xffffffff, !UP0 ;  /* 0xffffffff0c0c7887 */ /* 0x004fcc000c000000 */
[----:B------:R-:W-:-:S13]  /*13990*/  ISETP.LE.AND P0, PT, RZ, UR12, PT ;  /* 0x0000000cff007c0c */ /* 0x000fda000bf03270 */
[----:B------:R-:W-:Y:S05]  /*139a0*/  @!P0 BRA `(.L_x_1689) ;  /* 0x0000003400248947 */ /* 0x000fea0003800000 */
[----:B------:R-:W-:Y:S01]  /*139b0*/  ULDC.64 UR4, c[0x0][0x770] ;  /* 0x0001dc0000047ab9 */ /* 0x000fe20000000a00 */
[----:B------:R-:W1:Y:S01]  /*139c0*/  S2UR UR13, SR_CTAID.Y ;  /* 0x00000000000d79c3 */ /* 0x000e620000002600 */
[----:B------:R-:W-:Y:S01]  /*139d0*/  UISETP.NE.U32.AND UP0, UPT, UR4, URZ, UPT ;  /* 0x0000003f0400728c */ /* 0x000fe2000bf05070 */
[----:B------:R-:W-:-:S03]  /*139e0*/  ULDC.64 UR8, c[0x0][0x788] ;  /* 0x0001e20000087ab9 */ /* 0x000fc60000000a00 */
        /* <DEDUP_REMOVED lines=9> */
[----:B------:R-:W-:-:S06]  /*13a80*/  UISETP.NE.AND.EX UP1, UPT, UR5, URZ, UPT, UP1 ;  /* 0x0000003f0500728c */ /* 0x000fcc000bf25310 */
[----:B------:R-:W-:-:S05]  /*13a90*/  PLOP3.LUT P2, PT, PT, PT, UP1, 0x80, 0x0 ;  /* 0x000000000000781c */ /* 0x000fca0003f4f018 */
[----:B------:R-:W-:Y:S02]  /*13aa0*/  @UP1 ULDC.64 UR4, c[0x0][0x780] ;  /* 0x0001e00000041ab9 */ /* 0x000fe40000000a00 */
[----:B------:R-:W-:-:S06]  /*13ab0*/  @UP1 UIMAD.WIDE UR4, UR12, 0x4, UR4 ;  /* 0x000000040c0418a5 */ /* 0x000fcc000f8e0204 */
[----:B------:R-:W-:Y:S01]  /*13ac0*/  MOV R4, UR4 ;  /* 0x0000000400047c02 */ /* 0x000fe20008000f00 */
[----:B------:R-:W-:-:S05]  /*13ad0*/  IMAD.U32 R5, RZ, RZ, UR5 ;  /* 0x00000005ff057e24 */ /* 0x000fca000f8e00ff */
[----:B------:R-:W3:Y:S01]  /*13ae0*/  @P2 LDG.E R4, desc[UR38][R4.64] ;  /* 0x0000002604042981 */ /* 0x000ee2000c1e1900 */
[----:B------:R-:W-:Y:S01]  /*13af0*/  PLOP3.LUT P0, PT, PT, PT, UP0, 0x80, 0x0 ;  /* 0x000000000000781c */ /* 0x000fe20003f0f008 */
[----:B-1----:R-:W-:-:S12]  /*13b00*/  USHF.R.S32.HI UR16, URZ, 0x1f, UR13 ;  /* 0x0000001f3f107899 */ /* 0x002fd8000801140d */
[----:B--2---:R-:W-:Y:S02]  /*13b10*/  @P0 R2UR UR4, R0 ;  /* 0x00000000000402ca */ /* 0x004fe400000e0000 */
[----:B------:R-:W-:Y:S01]  /*13b20*/  ISETP.NE.U32.AND P0, PT, RZ, UR8, PT ;  /* 0x00000008ff007c0c */ /* 0x000fe2000bf05070 */
[----:B------:R-:W-:-:S03]  /*13b30*/  ULDC UR8, c[0x0][0x280] ;  /* 0x0000a00000087ab9 */ /* 0x000fc60000000800 */
[----:B------:R-:W-:-:S07]  /*13b40*/  ISETP.NE.AND.EX P0, PT, RZ, UR9, PT, P0 ;  /* 0x00000009ff007c0c */ /* 0x000fce000bf05300 */
[----:B------:R-:W-:-:S04]  /*13b50*/  @UP0 ULEA UR4, UR12, UR4, 0x7 ;  /* 0x000000040c040291 */ /* 0x000fc8000f8e383f */
[----:B------:R-:W-:-:S04]  /*13b60*/  @UP0 USHF.R.S32.HI UR5, URZ, 0x1f, UR4 ;  /* 0x0000001f3f050899 */ /* 0x000fc80008011404 */
[----:B------:R-:W-:-:S04]  /*13b70*/  @UP0 ULEA.HI UR5, UR5, UR4, URZ, 0x7 ;  /* 0x0000000405050291 */ /* 0x000fc8000f8f383f */
[----:B------:R-:W-:Y:S01]  /*13b80*/  @UP0 USHF.L.U32 UR5, UR5, 0x6, URZ ;  /* 0x0000000605050899 */ /* 0x000fe2000800063f */
[----:B---3--:R-:W-:-:S03]  /*13b90*/  @P2 R2UR UR8, R4 ;  /* 0x00000000040822ca */ /* 0x008fc600000e0000 */
[----:B------:R-:W-:-:S04]  /*13ba0*/  @UP0 ULOP3.LUT UR7, UR5, 0xffffe000, URZ, 0xc0, !UPT ;  /* 0xffffe00005070892 */ /* 0x000fc8000f8ec03f */
[----:B------:R-:W-:Y:S01]  /*13bb0*/  @UP0 USHF.R.S32.HI UR9, URZ, 0x1f, UR7 ;  /* 0x0000001f3f090899 */ /* 0x000fe20008011407 */
[----:B------:R-:W-:Y:S11]  /*13bc0*/  @P2 BRA `(.L_x_1774) ;  /* 0x0000000000142947 */ /* 0x000ff60003800000 */
[----:B------:R-:W-:Y:S05]  /*13bd0*/  @!P1 BRA `(.L_x_1774) ;  /* 0x0000000000109947 */ /* 0x000fea0003800000 */
[----:B------:R-:W2:Y:S04]  /*13be0*/  LDG.E R5, desc[UR38][R2.64] ;  /* 0x0000002602057981 */ /* 0x000ea8000c1e1900 */
[----:B------:R-:W2:Y:S02]  /*13bf0*/  LDG.E R0, desc[UR38][R2.64+0x4] ;  /* 0x0000042602007981 */ /* 0x000ea4000c1e1900 */
[----:B--2---:R-:W-:-:S04]  /*13c00*/  IADD3 R0, -R5, R0, RZ ;  /* 0x0000000005007210 */ /* 0x004fc80007ffe1ff */
[----:B------:R-:W-:-:S15]  /*13c10*/  R2UR UR8, R0 ;  /* 0x00000000000872ca */ /* 0x000fde00000e0000 */
.L_x_1774:
[----:B------:R-:W-:Y:S01]  /*13c20*/  UMOV UR4, URZ ;  /* 0x0000003f00047c82 */ /* 0x000fe20008000000 */
[----:B------:R-:W-:Y:S01]  /*13c30*/  UMOV UR5, URZ ;  /* 0x0000003f00057c82 */ /* 0x000fe20008000000 */
[----:B------:R-:W-:Y:S01]  /*13c40*/  ULDC UR6, c[0x0][0x290] ;  /* 0x0000a40000067ab9 */ /* 0x000fe20000000800 */
[----:B------:R-:W-:Y:S01]  /*13c50*/  @UP0 UMOV UR4, UR7 ;  /* 0x0000000700040c82 */ /* 0x000fe20008000000 */
[----:B------:R-:W-:Y:S01]  /*13c60*/  @UP0 UMOV UR5, UR9 ;  /* 0x0000000900050c82 */ /* 0x000fe20008000000 */
        /* <DEDUP_REMOVED lines=8> */
.L_x_1775:
        /* <DEDUP_REMOVED lines=9> */
[----:B------:R-:W2:Y:S02]  /*13d80*/  LDG.E R5, desc[UR38][R2.64+0x4] ;  /* 0x0000042602057981 */ /* 0x000ea4000c1e1900 */
[----:B--2---:R-:W-:-:S05]  /*13d90*/  IMAD.IADD R0, R5, 0x1, -R0 ;  /* 0x0000000105007824 */ /* 0x004fca00078e0a00 */
[----:B------:R-:W-:-:S15]  /*13da0*/  R2UR UR6, R0 ;  /* 0x00000000000672ca */ /* 0x000fde00000e0000 */
.L_x_1776:
[----:B------:R-:W-:Y:S01]  /*13db0*/  UIADD3 UR7, -UR6, UR8, UR11 ;  /* 0x0000000806077290 */ /* 0x000fe2000fffe10b */
[----:B------:R-:W-:Y:S01]  /*13dc0*/  ISETP.LE.AND P0, PT, RZ, UR14, PT ;  /* 0x0000000eff007c0c */ /* 0x000fe2000bf03270 */
[----:B------:R-:W-:Y:S02]  /*13dd0*/  ULDC UR9, c[0x0][0x74c] ;  /* 0x0001d30000097ab9 */ /* 0x000fe40000000800 */
[----:B------:R-:W-:Y:S02]  /*13de0*/  UIADD3 UR9, UR7, -UR9, URZ ;  /* 0x8000000907097290 */ /* 0x000fe4000fffe03f */
        /* <DEDUP_REMOVED lines=10> */
[----:B------:R-:W-:Y:S07]  /*13e90*/  @!P0 BRA `(.L_x_1777) ;  /* 0x00000000001c8947 */ /* 0x000fee0003800000 */
[----:B------:R-:W-:Y:S01]  /*13ea0*/  UIADD3 UR8, UR11, 0xff, UR8 ;  /* 0x000000ff0b087890 */ /* 0x000fe2000fffe008 */
[----:B------:R-:W-:-:S03]  /*13eb0*/  ULDC UR9, c[0x0][0x748] ;  /* 0x0001d20000097ab9 */ /* 0x000fc60000000800 */
[----:B------:R-:W-:-:S04]  /*13ec0*/  UIADD3 UR8, UR8, UR9, -UR6 ;  /* 0x0000000908087290 */ /* 0x000fc8000fffe806 */
[----:B------:R-:W-:-:S04]  /*13ed0*/  USHF.R.S32.HI UR6, URZ, 0x1f, UR8 ;  /* 0x0000001f3f067899 */ /* 0x000fc80008011408 */
[----:B------:R-:W-:-:S04]  /*13ee0*/  ULEA.HI UR6, UR6, UR8, URZ, 0x7 ;  /* 0x0000000806067291 */ /* 0x000fc8000f8f383f */
[----:B------:R-:W-:-:S06]  /*13ef0*/  USHF.R.S32.HI UR6, URZ, 0x7, UR6 ;  /* 0x000000073f067899 */ /* 0x000fcc0008011406 */
[----:B------:R-:W-:-:S07]  /*13f00*/  VIMNMX R2, R2, UR6, PT ;  /* 0x0000000602027c48 */ /* 0x000fce000bfe0100 */
.L_x_1777:
[----:B------:R-:W-:-:S13]  /*13f10*/  ISETP.GT.AND P0, PT, R2, UR7, PT ;  /* 0x0000000702007c0c */ /* 0x000fda000bf04270 */
[----:B------:R-:W-:Y:S05]  /*13f20*/  @!P0 BRA `(.L_x_1689) ;  /* 0x0000002c00c48947 */ /* 0x000fea0003800000 */
[----:B------:R-:W-:Y:S01]  /*13f30*/  ULDC.64 UR14, c[0x0][0x2d8] ;  /* 0x0000b600000e7ab9 */ /* 0x000fe20000000a00 */
[----:B------:R-:W-:Y:S01]  /*13f40*/  VIADD R0, R2, -UR7 ;  /* 0x8000000702007c36 */ /* 0x000fe20008000000 */
[----:B------:R-:W-:Y:S02]  /*13f50*/  UIMAD UR10, UR16, UR14, URZ ;  /* 0x0000000e100a72a4 */ /* 0x000fe4000f8e023f */
[----:B------:R-:W-:Y:S02]  /*13f60*/  UIMAD.WIDE.U32 UR8, UR13, UR14, URZ ;  /* 0x0000000e0d0872a5 */ /* 0x000fe4000f8e003f */
[----:B------:R-:W-:Y:S01]  /*13f70*/  USHF.R.S32.HI UR6, URZ, 0x1f, UR12 ;  /* 0x0000001f3f067899 */ /* 0x000fe2000801140c */
[----:B------:R-:W-:Y:S01]  /*13f80*/  LOP3.LUT R0, R0, 0x1, RZ, 0xc0, !PT ;  /* 0x0000000100007812 */ /* 0x000fe200078ec0ff */
[----:B------:R-:W-:Y:S02]  /*13f90*/  UIMAD UR13, UR13, UR15, UR10 ;  /* 0x0000000f0d0d72a4 */ /* 0x000fe4000f8e020a */
[----:B------:R-:W-:Y:S01]  /*13fa0*/  UIADD3 UR10, UP1, UR4, UR8, URZ ;  /* 0x00000008040a7290 */ /* 0x000fe2000ff3e03f */
[----:B------:R-:W-:Y:S01]  /*13fb0*/  ISETP.NE.U32.AND P1, PT, R0, 0x1, PT ;  /* 0x000000010000780c */ /* 0x000fe20003f25070 */
[----:B------:R-:W-:-:S02]  /*13fc0*/  UIADD3 UR13, UR9, UR13, URZ ;  /* 0x0000000d090d7290 */ /* 0x000fc4000fffe03f */
[----:B------:R-:W-:Y:S01]  /*13fd0*/  USEL UR6, UR6, URZ, !UP0 ;  /* 0x0000003f06067287 */ /* 0x000fe2000c000000 */
[----:B------:R-:W-:Y:S01]  /*13fe0*/  ULDC.64 UR26, c[0x0][0x2e0] ;  /* 0x0000b800001a7ab9 */ /* 0x000fe20000000a00 */
[----:B------:R-:W-:Y:S02]  /*13ff0*/  USEL UR12, UR12, URZ, !UP0 ;  /* 0x0000003f0c0c7287 */ /* 0x000fe4000c000000 */
[----:B------:R-:W-:Y:S02]  /*14000*/  UIADD3.X UR11, UR5, UR13, URZ, UP1, !UPT ;  /* 0x0000000d050b7290 */ /* 0x000fe40008ffe43f */
[----:B------:R-:W-:Y:S02]  /*14010*/  UIMAD UR14, UR6, UR26, URZ ;  /* 0x0000001a060e72a4 */ /* 0x000fe4000f8e023f */
[----:B------:R-:W-:Y:S02]  /*14020*/  UIMAD.WIDE.U32 UR10, UR12, UR26, UR10 ;  /* 0x0000001a0c0a72a5 */ /* 0x000fe4000f8e000a */
[----:B------:R-:W-:Y:S01]  /*14030*/  UIMAD UR14, UR12, UR27, UR14 ;  /* 0x0000001b0c0e72a4 */ /* 0x000fe2000f8e020e */
[----:B------:R-:W-:-:S03]  /*14040*/  ELECT P0, URZ, PT ;  /* 0x00000000003f782f */ /* 0x000fc60003800000 */
        /* <DEDUP_REMOVED lines=20> */
.L_x_1780:
[----:B------:R-:W-:Y:S05]  /*14190*/  BSYNC B0 ;  /* 0x0000000000007941 */ /* 0x000fea0003800000 */
.L_x_1779:
        /* <DEDUP_REMOVED lines=19> */
.L_x_1782:
[----:B------:R-:W-:Y:S05]  /*142d0*/  BSYNC B0 ;  /* 0x0000000000007941 */ /* 0x000fea0003800000 */
.L_x_1781:
[----:B------:R-:W-:Y:S06]  /*142e0*/  BAR.ARV 0xa, 0xa0 ;  /* 0x0282800000007b1d */ /* 0x000fec0000002000 */
[----:B------:R-:W-:Y:S04]  /*142f0*/  BSSY B0, `(.L_x_1783) ;  /* 0x0000003000007945 */ /* 0x000fe80003800000 */
[----:B------:R-:W-:Y:S05]  /*14300*/  @!P0 BRA `(.L_x_1784) ;  /* 0x0000000000048947 */ /* 0x000fea0003800000 */
[----:B------:R-:W-:-:S04]  /*14310*/  DEPBAR.LE SB0, 0x0 ;  /* 0x000080000000791a */ /* 0x000fc80000000000 */
.L_x_1784:
[----:B------:R-:W-:Y:S05]  /*14320*/  BSYNC B0 ;  /* 0x0000000000007941 */ /* 0x000fea0003800000 */
.L_x_1783:
[----:B------:R-:W-:Y:S06]  /*14330*/  BAR.ARV 0xb, 0xa0 ;  /* 0x02c2800000007b1d */ /* 0x000fec0000002000 */
[----:B------:R-:W-:Y:S01]  /*14340*/  UIADD3 UR15, UR7, 0x1, URZ ;  /* 0x00000001070f7890 */ /* 0x000fe2000fffe03f */
[----:B------:R-:W-:Y:S11]  /*14350*/  BRA `(.L_x_1785) ;  /* 0x0000000000047947 */ /* 0x000ff60003800000 */
.L_x_1778:
[----:B------:R-:W-:-:S05]  /*14360*/  UMOV UR15, UR7 ;  /* 0x00000007000f7c82 */ /* 0x000fca0008000000 */
.L_x_1785:
[----:B------:R-:W-:-:S06]  /*14370*/  UIADD3 UR6, UR7, 0x1, URZ ;  /* 0x0000000107067890 */ /* 0x000fcc000fffe03f */
[----:B------:R-:W-:-:S13]  /*14380*/  ISETP.NE.AND P1, PT, R2, UR6, PT ;  /* 0x0000000602007c0c */ /* 0x000fda000bf25270 */
[----:B------:R-:W-:Y:S05]  /*14390*/  @!P1 BRA `(.L_x_1689) ;  /* 0x0000002800a89947 */ /* 0x000fea0003800000 */
[----:B------:R-:W-:Y:S01]  /*143a0*/  UMOV UR16, UR8 ;  /* 0x0000000800107c82 */ /* 0x000fe20008000000 */
[----:B------:R-:W-:Y:S01]  /*143b0*/  UMOV UR17, UR13 ;  /* 0x0000000d00117c82 */ /* 0x000fe20008000000 */
[----:B------:R-:W-:Y:S01]  /*143c0*/  ULDC.64 UR18, c[0x0][0x2c0] ;  /* 0x0000b00000127ab9 */ /* 0x000fe20000000a00 */
[----:B------:R-:W-:Y:S01]  /*143d0*/  UIMAD.WIDE.U32 UR16, UR12, UR26, UR16 ;  /* 0x0000001a0c1072a5 */ /* 0x000fe2000f8e0010 */
[----:B------:R-:W-:Y:S01]  /*143e0*/  UMOV UR6, URZ ;  /* 0x0000003f00067c82 */ /* 0x000fe20008000000 */
[----:B------:R-:W-:Y:S02]  /*143f0*/  ULDC.64 UR30, c[0x0][0x2c0] ;  /* 0x0000b000001e7ab9 */ /* 0x000fe40000000a00 */
[----:B------:R-:W-:-:S04]  /*14400*/  UIADD3 UR25, UP0, UR4, UR16, URZ ;  /* 0x0000001004197290 */ /* 0x000fc8000ff1e03f */
[----:B------:R-:W-:Y:S02]  /*14410*/  UIADD3.X UR16, UR5, UR14, UR17, UP0, !UPT ;  /* 0x0000000e05107290 */ /* 0x000fe400087fe411 */
[----:B------:R-:W-:Y:S02]  /*14420*/  ULEA UR24, UP0, UR25, UR18, 0x2 ;  /* 0x0000001219187291 */ /* 0x000fe4000f80103f */
[----:B------:R-:W-:Y:S02]  /*14430*/  USHF.L.U32 UR18, UR15, 0xd, URZ ;  /* 0x0000000d0f127899 */ /* 0x000fe4000800063f */
        /* <DEDUP_REMOVED lines=8> */
.L_x_1798:
        /* <DEDUP_REMOVED lines=9> */
[----:B------:R-:W-:Y:S01]  /*14550*/  UMOV UR28, 0x400 ;  /* 0x00000400001c7882 */ /* 0x000fe20000000000 */
[----:B------:R-:W-:Y:S02]  /*14560*/  UMOV UR42, 0x0 ;  /* 0x00000000002a7882 */ /* 0x000fe40000000000 */
[----:B------:R-:W-:Y:S02]  /*14570*/  ULEA.HI.X.SX32 UR41, UR19, UR27, 0x1, UP0 ;  /* 0x0000001b13297291 */ /* 0x000fe400080f0e3f */
[----:B------:R-:W-:Y:S01]  /*14580*/  ULEA UR40, UP0, UR37, UR30, 0x2 ;  /* 0x0000001e25287291 */ /* 0x000fe2000f80103f */
[----:B------:R-:W-:-:S03]  /*14590*/  UMOV UR43, 0x14f00000 ;  /* 0x14f00000002b7882 */ /* 0x000fc60000000000 */
[----:B------:R-:W-:Y:S02]  /*145a0*/  ULEA.HI.X UR41, UR37, UR31, UR41, 0x2, UP0 ;  /* 0x0000001f25297291 */ /* 0x000fe400080f1429 */
[----:B-1----:R-:W-:-:S03]  /*145b0*/  ULEA UR28, UR29, UR28, 0x18 ;  /* 0x0000001c1d1c7291 */ /* 0x002fc6000f8ec03f */
[----:B------:R-:W-:Y:S01]  /*145c0*/  UMOV UR29, 0x400 ;  /* 0x00000400001d7882 */ /* 0x000fe20000000000 */
[----:B------:R-:W-:-:S09]  /*145d0*/  UIADD3 UR28, UR28, 0x8000, URZ ;  /* 0x000080001c1c7890 */ /* 0x000fd2000fffe03f */
[----:B------:R1:W-:Y:S02]  /*145e0*/  UBLKRED.G.S.ADD.F32.RN [UR40], [UR28], UR29, desc[UR42] ;  /* 0x00002a281c0073bb */ /* 0x0003e400080a141d */
[----:B-1----:R0:W-:Y:S02]  /*145f0*/  UTMACMDFLUSH ;  /* 0x00000000000079b7 */ /* 0x0021e40000000000 */
.L_x_1787:
[----:B------:R-:W-:Y:S05]  /*14600*/  BSYNC B0 ;  /* 0x0000000000007941 */ /* 0x000fea0003800000 */
.L_x_1786:
        /* <DEDUP_REMOVED lines=13> */
.L_x_1789:
[----:B------:R-:W-:Y:S05]  /*146e0*/  BSYNC B0 ;  /* 0x0000000000007941 */ /* 0x000fea0003800000 */
.L_x_1788:
[----:B------:R-:W-:Y:S06]  /*146f0*/  BAR.ARV 0xa, 0xa0 ;  /* 0x0282800000007b1d */ /* 0x000fec0000002000 */
[----:B------:R-:W-:Y:S04]  /*14700*/  BSSY B0, `(.L_x_1790) ;  /* 0x0000003000007945 */ /* 0x000fe80003800000 */
[----:B------:R-:W-:Y:S05]  /*14710*/  @!P0 BRA `(.L_x_1791) ;  /* 0x0000000000048947 */ /* 0x000fea0003800000 */
[----:B------:R-:W-:-:S04]  /*14720*/  DEPBAR.LE SB0, 0x0 ;  /* 0x000080000000791a */ /* 0x000fc80000000000 */
.L_x_1791:
[----:B------:R-:W-:Y:S05]  /*14730*/  BSYNC B0 ;  /* 0x0000000000007941 */ /* 0x000fea0003800000 */
.L_x_1790:
        /* <DEDUP_REMOVED lines=13> */
.L_x_1793:
[----:B------:R-:W-:Y:S05]  /*14810*/  BSYNC B0 ;  /* 0x0000000000007941 */ /* 0x000fea0003800000 */
.L_x_1792:
        /* <DEDUP_REMOVED lines=13> */
.L_x_1795:
[----:B------:R-:W-:Y:S05]  /*148f0*/  BSYNC B0 ;  /* 0x0000000000007941 */ /* 0x000fea0003800000 */
.L_x_1794:
[----:B------:R-:W-:Y:S01]  /*14900*/  UIADD3 UR15, UR15, 0x2, URZ ;  /* 0x000000020f0f7890 */ /* 0x000fe2000fffe03f */
[----:B------:R-:W-:Y:S06]  /*14910*/  BAR.ARV 0xa, 0xa0 ;  /* 0x0282800000007b1d */ /* 0x000fec0000002000 */
[----:B------:R-:W-:Y:S01]  /*14920*/  BSSY B0, `(.L_x_1796) ;  /* 0x0000004000007945 */ /* 0x000fe20003800000 */
[----:B------:R-:W-:-:S03]  /*14930*/  ISETP.LE.AND P1, PT, R2, UR15, PT ;  /* 0x0000000f02007c0c */ /* 0x000fc6000bf23270 */
[----:B------:R-:W-:Y:S10]  /*14940*/  @!P0 BRA `(.L_x_1797) ;  /* 0x0000000000048947 */ /* 0x000ff40003800000 */
[----:B------:R-:W-:-:S04]  /*14950*/  DEPBAR.LE SB0, 0x0 ;  /* 0x000080000000791a */ /* 0x000fc80000000000 */
.L_x_1797:
[----:B------:R-:W-:Y:S05]  /*14960*/  BSYNC B0 ;  /* 0x0000000000007941 */ /* 0x000fea0003800000 */
.L_x_1796:
[----:B------:R-:W-:Y:S06]  /*14970*/  BAR.ARV 0xb, 0xa0 ;  /* 0x02c2800000007b1d */ /* 0x000fec0000002000 */
[----:B------:R-:W-:Y:S02]  /*14980*/  UIADD3 UR19, UR19, 0x4000, URZ ;  /* 0x0000400013137890 */ /* 0x000fe4000fffe03f */
[----:B------:R-:W-:Y:S01]  /*14990*/  UIADD3 UR6, UR6, 0x4000, URZ ;  /* 0x0000400006067890 */ /* 0x000fe2000fffe03f */
[----:B------:R-:W-:Y:S11]  /*149a0*/  @!P1 BRA `(.L_x_1798) ;  /* 0xfffffff800c49947 */ /* 0x000ff6000383ffff */
[----:B------:R-:W-:Y:S05]  /*149b0*/  BRA `(.L_x_1689) ;  /* 0x0000002400207947 */ /* 0x000fea0003800000 */
.L_x_1770:
[----:B------:R-:W-:Y:S01]  /*149c0*/  ULDC.64 UR4, c[0x0][0x8d8] ;  /* 0x0002360000047ab9 */ /* 0x000fe20000000a00 */
[----:B------:R-:W1:Y:S01]  /*149d0*/  S2UR UR21, SR_CTAID.X ;  /* 0x00000000001579c3 */ /* 0x000e620000002500 */
[----:B------:R-:W-:-:S04]  /*149e0*/  ISETP.NE.U32.AND P0, PT, RZ, UR4, PT ;  /* 0x00000004ff007c0c */ /* 0x000fc8000bf05070 */
[----:B------:R-:W-:-:S03]  /*149f0*/  ISETP.NE.AND.EX P0, PT, RZ, UR5, PT, P0 ;  /* 0x00000005ff007c0c */ /* 0x000fc6000bf05300 */
[----:B------:R-:W2:Y:S08]  /*14a00*/  S2UR UR13, SR_CTAID.Z ;  /* 0x00000000000d79c3 */ /* 0x000eb00000002700 */
[----:B------:R-:W3:Y:S02]  /*14a10*/  S2UR UR20, SR_CTAID.Y ;  /* 0x00000000001479c3 */ /* 0x000ee40000002600 */
[----:B------:R-:W-:Y:S05]  /*14a20*/  @!P0 BRA `(.L_x_1799) ;  /* 0x00000000001c8947 */ /* 0x000fea0003800000 */
[----:B------:R-:W-:Y:S02]  /*14a30*/  ULDC.64 UR4, c[0x0][0x8d8] ;  /* 0x0002360000047ab9 */ /* 0x000fe40000000a00 */
[----:B--2---:R-:W-:-:S06]  /*14a40*/  UIMAD.WIDE UR4, UR13, 0x4, UR4 ;  /* 0x000000040d0478a5 */ /* 0x004fcc000f8e0204 */
[----:B------:R-:W-:Y:S01]  /*14a50*/  MOV R2, UR4 ;  /* 0x0000000400027c02 */ /* 0x000fe20008000f00 */
[----:B------:R-:W-:-:S05]  /*14a60*/  IMAD.U32 R3, RZ, RZ, UR5 ;  /* 0x00000005ff037e24 */ /* 0x000fca000f8e00ff */
[----:B------:R-:W2:Y:S02]  /*14a70*/  LDG.E R2, desc[UR38][R2.64] ;  /* 0x0000002602027981 */ /* 0x000ea4000c1e1900 */
[----:B--2---:R-:W-:Y:S01]  /*14a80*/  R2UR UR4, R2 ;  /* 0x00000000020472ca */ /* 0x004fe200000e0000 */
[----:B------:R-:W-:-:S14]  /*14a90*/  BRA `(.L_x_1800) ;  /* 0x00000000003c7947 */ /* 0x000fdc0003800000 */
.L_x_1799:
[----:B------:R-:W-:Y:S02]  /*14aa0*/  ULDC.64 UR4, c[0x0][0x8d0] ;  /* 0x0002340000047ab9 */ /* 0x000fe40000000a00 */
[----:B------:R-:W-:-:S04]  /*14ab0*/  ISETP.NE.U32.AND P0, PT, RZ, UR4, PT ;  /* 0x00000004ff007c0c */ /* 0x000fc8000bf05070 */
[----:B------:R-:W-:-:S13]  /*14ac0*/  ISETP.NE.AND.EX P0, PT, RZ, UR5, PT, P0 ;  /* 0x00000005ff007c0c */ /* 0x000fda000bf05300 */
[----:B------:R-:W-:Y:S05]  /*14ad0*/  @!P0 BRA `(.L_x_1801) ;  /* 0x0000000000288947 */ /* 0x000fea0003800000 */
[----:B------:R-:W-:Y:S02]  /*14ae0*/  ULDC.64 UR4, c[0x0][0x8d0] ;  /* 0x0002340000047ab9 */ /* 0x000fe40000000a00 */
[----:B--2---:R-:W-:-:S06]  /*14af0*/  UIMAD.WIDE UR4, UR13, 0x4, UR4 ;  /* 0x000000040d0478a5 */ /* 0x004fcc000f8e0204 */
[----:B------:R-:W-:Y:S01]  /*14b00*/  MOV R2, UR4 ;  /* 0x0000000400027c02 */ /* 0x000fe20008000f00 */
[----:B------:R-:W-:-:S05]  /*14b10*/  IMAD.U32 R3, RZ, RZ, UR5 ;  /* 0x00000005ff037e24 */ /* 0x000fca000f8e00ff */
[----:B------:R-:W2:Y:S04]  /*14b20*/  LDG.E R0, desc[UR38][R2.64] ;  /* 0x0000002602007981 */ /* 0x000ea8000c1e1900 */
[----:B------:R-:W4:Y:S01]  /*14b30*/  LDG.E R4, desc[UR38][R2.64+0x4] ;  /* 0x0000042602047981 */ /* 0x000f22000c1e1900 */
[----:B--2---:R-:W-:Y:S02]  /*14b40*/  R2UR UR4, R0 ;  /* 0x00000000000472ca */ /* 0x004fe400000e0000 */
[----:B----4-:R-:W-:-:S13]  /*14b50*/  R2UR UR5, R4 ;  /* 0x00000000040572ca */ /* 0x010fda00000e0000 */
[----:B------:R-:W-:Y:S01]  /*14b60*/  UIADD3 UR4, -UR4, UR5, URZ ;  /* 0x0000000504047290 */ /* 0x000fe2000fffe13f */
[----:B------:R-:W-:Y:S11]  /*14b70*/  BRA `(.L_x_1800) ;  /* 0x0000000000047947 */ /* 0x000ff60003800000 */
.L_x_1801:
[----:B------:R-:W-:-:S05]  /*14b80*/  ULDC UR4, c[0x0][0x8bc] ;  /* 0x00022f0000047ab9 */ /* 0x000fca0000000800 */
.L_x_1800:
[----:B-1----:R-:W-:Y:S01]  /*14b90*/  USHF.L.U32 UR8, UR21, 0x7, URZ ;  /* 0x0000000715087899 */ /* 0x002fe2000800063f */
[----:B------:R-:W-:Y:S01]  /*14ba0*/  MOV R10, 0x1 ;  /* 0x00000001000a7802 */ /* 0x000fe20000000f00 */
[----:B------:R-:W-:Y:S02]  /*14bb0*/  IMAD.MOV.U32 R0, RZ, RZ, RZ ;  /* 0x000000ffff007224 */ /* 0x000fe400078e00ff */
[----:B------:R-:W-:-:S04]  /*14bc0*/  UISETP.GE.AND UP0, UPT, UR8, UR4, UPT ;  /* 0x000000040800728c */ /* 0x000fc8000bf06270 */
[----:B--2---:R-:W-:-:S06]  /*14bd0*/  USEL UR13, UR13, 0xffffffff, !UP0 ;  /* 0xffffffff0d0d7887 */ /* 0x004fcc000c000000 */
[----:B------:R-:W-:-:S13]  /*14be0*/  ISETP.LE.AND P0, PT, RZ, UR13, PT ;  /* 0x0000000dff007c0c */ /* 0x000fda000bf03270 */
[----:B------:R-:W-:Y:S05]  /*14bf0*/  @!P0 BRA `(.L_x_1802) ;  /* 0x0000001c00fc8947 */ /* 0x000fea0003800000 */
[----:B------:R-:W-:Y:S01]  /*14c00*/  ULDC.64 UR18, c[0x0][0x770] ;  /* 0x0001dc0000127ab9 */ /* 0x000fe20000000a00 */
[----:B------:R-:W-:Y:S01]  /*14c10*/  ULDC.64 UR14, c[0x0][0x770] ;  /* 0x0001dc00000e7ab9 */ /* 0x000fe20000000a00 */
[----:B------:R-:W-:Y:S02]  /*14c20*/  UISETP.NE.U32.AND UP1, UPT, UR18, URZ, UPT ;  /* 0x0000003f1200728c */ /* 0x000fe4000bf25070 */
[----:B------:R-:W-:Y:S02]  /*14c30*/  UIMAD.WIDE UR14, UR13, 0x4, UR14 ;  /* 0x000000040d0e78a5 */ /* 0x000fe4000f8e020e */
[----:B------:R-:W-:Y:S01]  /*14c40*/  UISETP.NE.AND.EX UP1, UPT, UR19, URZ, UPT, UP1 ;  /* 0x0000003f1300728c */ /* 0x000fe2000bf25310 */
[----:B------:R-:W-:Y:S01]  /*14c50*/  ULDC.64 UR4, c[0x0][0x778] ;  /* 0x0001de0000047ab9 */ /* 0x000fe20000000a00 */
[----:B------:R-:W-:Y:S02]  /*14c60*/  ULDC.64 UR6, c[0x0][0x780] ;  /* 0x0001e00000067ab9 */ /* 0x000fe40000000a00 */
[----:B------:R-:W-:Y:S01]  /*14c70*/  MOV R2, UR14 ;  /* 0x0000000e00027c02 */ /* 0x000fe20008000f00 */
[----:B------:R-:W-:Y:S01]  /*14c80*/  IMAD.U32 R3, RZ, RZ, UR15 ;  /* 0x0000000fff037e24 */ /* 0x000fe2000f8e00ff */
[----:B------:R-:W-:Y:S01]  /*14c90*/  PLOP3.LUT P1, PT, PT, PT, UP1, 0x80, 0x0 ;  /* 0x000000000000781c */ /* 0x000fe20003f2f018 */
[----:B------:R-:W-:-:S02]  /*14ca0*/  UISETP.NE.U32.AND UP0, UPT, UR4, URZ, UPT ;  /* 0x0000003f0400728c */ /* 0x000fc4000bf05070 */
[----:B------:R-:W-:Y:S02]  /*14cb0*/  UISETP.NE.U32.AND UP2, UPT, UR6, URZ, UPT ;  /* 0x0000003f0600728c */ /* 0x000fe4000bf45070 */
[----:B------:R-:W-:Y:S02]  /*14cc0*/  UISETP.NE.AND.EX UP0, UPT, UR5, URZ, UPT, UP0 ;  /* 0x0000003f0500728c */ /* 0x000fe4000bf05300 */
[----:B------:R-:W-:Y:S01]  /*14cd0*/  UISETP.NE.AND.EX UP2, UPT, UR7, URZ, UPT, UP2 ;  /* 0x0000003f0700728c */ /* 0x000fe2000bf45320 */
[----:B------:R-:W-:Y:S01]  /*14ce0*/  ULDC.64 UR16, c[0x0][0x778] ;  /* 0x0001de0000107ab9 */ /* 0x000fe20000000a00 */
[----:B------:R-:W-:-:S04]  /*14cf0*/  ULDC.64 UR22, c[0x0][0x788] ;  /* 0x0001e20000167ab9 */ /* 0x000fc80000000a00 */
[----:B------:R-:W2:Y:S01]  /*14d00*/  @P1 LDG.E R6, desc[UR38][R2.64] ;  /* 0x0000002602061981 */ /* 0x000ea2000c1e1900 */
[----:B------:R-:W-:Y:S01]  /*14d10*/  PLOP3.LUT P2, PT, PT, PT, UP0, 0x80, 0x0 ;  /* 0x000000000000781c */ /* 0x000fe20003f4f008 */
[----:B------:R-:W-:Y:S01]  /*14d20*/  UIMAD.WIDE UR16, UR13, 0x4, UR16 ;  /* 0x000000040d1078a5 */ /* 0x000fe2000f8e0210 */
[----:B------:R-:W-:Y:S01]  /*14d30*/  PLOP3.LUT P3, PT, PT, PT, UP2, 0x80, 0x0 ;  /* 0x000000000000781c */ /* 0x000fe20003f6f028 */
[----:B------:R1:W4:Y:S01]  /*14d40*/  @P1 LDG.E R0, desc[UR38][R2.64] ;  /* 0x0000002602001981 */ /* 0x000322000c1e1900 */
[----:B------:R-:W-:Y:S02]  /*14d50*/  @UP2 ULDC.64 UR4, c[0x0][0x780] ;  /* 0x0001e00000042ab9 */ /* 0x000fe40000000a00 */
[----:B------:R-:W-:Y:S01]  /*14d60*/  @UP2 UIMAD.WIDE UR4, UR13, 0x4, UR4 ;  /* 0x000000040d0428a5 */ /* 0x000fe2000f8e0204 */
[----:B-1----:R-:W-:Y:S01]  /*14d70*/  MOV R2, UR16 ;  /* 0x0000001000027c02 */ /* 0x002fe20008000f00 */
[----:B------:R-:W-:-:S05]  /*14d80*/  IMAD.U32 R3, RZ, RZ, UR17 ;  /* 0x00000011ff037e24 */ /* 0x000fca000f8e00ff */
[----:B------:R1:W5:Y:S02]  /*14d90*/  @P2 LDG.E R4, desc[UR38][R2.64] ;  /* 0x0000002602042981 */ /* 0x000364000c1e1900 */
[----:B-1----:R-:W-:Y:S01]  /*14da0*/  MOV R2, UR4 ;  /* 0x0000000400027c02 */ /* 0x002fe20008000f00 */
[----:B------:R-:W-:-:S05]  /*14db0*/  IMAD.U32 R3, RZ, RZ, UR5 ;  /* 0x00000005ff037e24 */ /* 0x000fca000f8e00ff */
[----:B------:R-:W3:Y:S01]  /*14dc0*/  @P3 LDG.E R5, desc[UR38][R2.64] ;  /* 0x0000002602053981 */ /* 0x000ee2000c1e1900 */
[----:B------:R-:W-:Y:S01]  /*14dd0*/  ISETP.NE.U32.AND P0, PT, RZ, UR22, PT ;  /* 0x00000016ff007c0c */ /* 0x000fe2000bf05070 */
[----:B------:R-:W-:Y:S01]  /*14de0*/  UMOV UR7, URZ ;  /* 0x0000003f00077c82 */ /* 0x000fe20008000000 */
[----:B------:R-:W-:Y:S01]  /*14df0*/  UMOV UR11, URZ ;  /* 0x0000003f000b7c82 */ /* 0x000fe20008000000 */
[----:B------:R-:W-:Y:S01]  /*14e00*/  ULDC UR9, c[0x0][0x280] ;  /* 0x0000a00000097ab9 */ /* 0x000fe20000000800 */
[----:B------:R-:W-:Y:S02]  /*14e10*/  ISETP.NE.AND.EX P0, PT, RZ, UR23, PT, P0 ;  /* 0x00000017ff007c0c */ /* 0x000fe4000bf05300 */
[----:B--2---:R-:W-:Y:S02]  /*14e20*/  @P1 R2UR UR4, R6 ;  /* 0x00000000060412ca */ /* 0x004fe400000e0000 */
[----:B----4-:R-:W-:-:S11]  /*14e30*/  @P1 R2UR UR7, R0 ;  /* 0x00000000000712ca */ /* 0x010fd600000e0000 */
[----:B------:R-:W-:-:S04]  /*14e40*/  @UP1 ULEA UR4, UR13, UR4, 0x7 ;  /* 0x000000040d041291 */ /* 0x000fc8000f8e383f */
[----:B------:R-:W-:Y:S01]  /*14e50*/  @UP1 USHF.R.S32.HI UR5, URZ, 0x1f, UR4 ;  /* 0x0000001f3f051899 */ /* 0x000fe20008011404 */
[----:B-----5:R-:W-:-:S03]  /*14e60*/  @P2 R2UR UR11, R4 ;  /* 0x00000000040b22ca */ /* 0x020fc600000e0000 */
[----:B------:R-:W-:-:S04]  /*14e70*/  @UP1 ULEA.HI UR5, UR5, UR4, URZ, 0x7 ;  /* 0x0000000405051291 */ /* 0x000fc8000f8f383f */
[----:B------:R-:W-:-:S04]  /*14e80*/  @UP1 ULOP3.LUT UR6, UR5, 0xffffff80, URZ, 0xc0, !UPT ;  /* 0xffffff8005061892 */ /* 0x000fc8000f8ec03f */
[----:B------:R-:W-:Y:S01]  /*14e90*/  @UP1 USHF.R.S32.HI UR12, URZ, 0x1f, UR6 ;  /* 0x0000001f3f0c1899 */ /* 0x000fe20008011406 */
[----:B---3--:R-:W-:Y:S01]  /*14ea0*/  @P3 R2UR UR9, R5 ;  /* 0x00000000050932ca */ /* 0x008fe200000e0000 */
[----:B------:R-:W-:-:S14]  /*14eb0*/  @P3 BRA `(.L_x_1803) ;  /* 0x0000000000203947 */ /* 0x000fdc0003800000 */
[----:B------:R-:W-:Y:S05]  /*14ec0*/  @!P1 BRA `(.L_x_1803) ;  /* 0x00000000001c9947 */ /* 0x000fea0003800000 */
[----:B------:R-:W-:Y:S01]  /*14ed0*/  MOV R2, UR14 ;  /* 0x0000000e00027c02 */ /* 0x000fe20008000f00 */
[----:B------:R-:W-:-:S05]  /*14ee0*/  IMAD.U32 R3, RZ, RZ, UR15 ;  /* 0x0000000fff037e24 */ /* 0x000fca000f8e00ff */
[----:B------:R-:W2:Y:S04]  /*14ef0*/  LDG.E R0, desc[UR38][R2.64] ;  /* 0x0000002602007981 */ /* 0x000ea8000c1e1900 */
[----:B------:R-:W3:Y:S01]  /*14f00*/  LDG.E R4, desc[UR38][R2.64+0x4] ;  /* 0x0000042602047981 */ /* 0x000ee2000c1e1900 */
[----:B--2---:R-:W-:Y:S02]  /*14f10*/  R2UR UR4, R0 ;  /* 0x00000000000472ca */ /* 0x004fe400000e0000 */
[----:B---3--:R-:W-:-:S13]  /*14f20*/  R2UR UR9, R4 ;  /* 0x00000000040972ca */ /* 0x008fda00000e0000 */
[----:B------:R-:W-:-:S12]  /*14f30*/  UIADD3 UR9, -UR4, UR9, URZ ;  /* 0x0000000904097290 */ /* 0x000fd8000fffe13f */
.L_x_1803:
        /* <DEDUP_REMOVED lines=13> */
.L_x_1804:
        /* <DEDUP_REMOVED lines=8> */
.L_x_1805:
        /* <DEDUP_REMOVED lines=9> */
[----:B------:R-:W-:-:S04]  /*15120*/  ULEA.HI UR6, UR12, UR6, URZ, 0x7 ;  /* 0x000000060c067291 */ /* 0x000fc8000f8f383f */
[----:B------:R-:W-:Y:S01]  /*15130*/  VIMNMX R4, RZ, UR14, !PT ;  /* 0x0000000eff047c48 */ /* 0x000fe2000ffe0100 */
[----:B------:R-:W-:Y:S01]  /*15140*/  USHF.R.S32.HI UR6, URZ, 0x7, UR6 ;  /* 0x000000073f067899 */ /* 0x000fe20008011406 */
[----:B------:R-:W-:Y:S11]  /*15150*/  @!P0 BRA `(.L_x_1806) ;  /* 0x0000000000208947 */ /* 0x000ff60003800000 */
[----:B------:R-:W-:Y:S01]  /*15160*/  UIADD3 UR9, UR8, 0xff, UR9 ;  /* 0x000000ff08097890 */ /* 0x000fe2000fffe009 */
[----:B------:R-:W-:-:S03]  /*15170*/  ULDC UR12, c[0x0][0x748] ;  /* 0x0001d200000c7ab9 */ /* 0x000fc60000000800 */
[----:B------:R-:W-:-:S04]  /*15180*/  UIADD3 UR9, UR9, UR12, -UR10 ;  /* 0x0000000c09097290 */ /* 0x000fc8000fffe80a */
[----:B------:R-:W-:-:S04]  /*15190*/  USHF.R.S32.HI UR10, URZ, 0x1f, UR9 ;  /* 0x0000001f3f0a7899 */ /* 0x000fc80008011409 */
[----:B------:R-:W-:-:S04]  /*151a0*/  ULEA.HI UR10, UR10, UR9, URZ, 0x7 ;  /* 0x000000090a0a7291 */ /* 0x000fc8000f8f383f */
[----:B------:R-:W-:-:S04]  /*151b0*/  USHF.R.S32.HI UR10, URZ, 0x7, UR10 ;  /* 0x000000073f0a7899 */ /* 0x000fc8000801140a */
[----:B------:R-:W-:-:S04]  /*151c0*/  UISETP.LT.AND UP1, UPT, UR6, UR10, UPT ;  /* 0x0000000a0600728c */ /* 0x000fc8000bf21270 */
[----:B------:R-:W-:-:S12]  /*151d0*/  USEL UR6, UR6, UR10, UP1 ;  /* 0x0000000a06067287 */ /* 0x000fd80008800000 */
.L_x_1806:
[----:B------:R-:W-:Y:S02]  /*151e0*/  ISETP.LT.AND P0, PT, R4, UR6, PT ;  /* 0x0000000604007c0c */ /* 0x000fe4000bf01270 */
[----:B------:R-:W-:-:S11]  /*151f0*/  MOV R0, RZ ;  /* 0x000000ff00007202 */ /* 0x000fd60000000f00 */
[----:B------:R-:W-:Y:S05]  /*15200*/  @!P0 BRA `(.L_x_1802) ;  /* 0x0000001800788947 */ /* 0x000fea0003800000 */
[----:B------:R-:W-:Y:S01]  /*15210*/  USHF.R.S32.HI UR10, URZ, 0x1f, UR20 ;  /* 0x0000001f3f0a7899 */ /* 0x000fe20008011414 */
[----:B------:R-:W-:Y:S01]  /*15220*/  BSSY B0, `(.L_x_1802) ;  /* 0x000019c000007945 */ /* 0x000fe20003800000 */
[----:B------:R-:W-:Y:S01]  /*15230*/  ULDC.64 UR16, c[0x0][0x718] ;  /* 0x0001c60000107ab9 */ /* 0x000fe20000000a00 */
[----:B------:R-:W-:Y:S01]  /*15240*/  UISETP.NE.U32.AND UP1, UPT, UR18, URZ, UPT ;  /* 0x0000003f1200728c */ /* 0x000fe2000bf25070 */
[----:B------:R-:W-:Y:S01]  /*15250*/  IMAD.MOV.U32 R0, RZ, RZ, RZ ;  /* 0x000000ffff007224 */ /* 0x000fe200078e00ff */
[----:B------:R-:W-:Y:S01]  /*15260*/  UIMAD UR9, UR10, UR16, URZ ;  /* 0x000000100a0972a4 */ /* 0x000fe2000f8e023f */
[----:B------:R-:W-:Y:S01]  /*15270*/  ULDC UR12, c[0x0][0x2e8] ;  /* 0x0000ba00000c7ab9 */ /* 0x000fe20000000800 */
[----:B------:R-:W-:Y:S01]  /*15280*/  UMOV UR14, UR4 ;  /* 0x00000004000e7c82 */ /* 0x000fe20008000000 */
[----:B------:R-:W-:Y:S01]  /*15290*/  UMOV UR15, UR5 ;  /* 0x00000005000f7c82 */ /* 0x000fe20008000000 */
[----:B------:R-:W-:Y:S02]  /*152a0*/  UIMAD UR22, UR20, UR17, UR9 ;  /* 0x00000011141672a4 */ /* 0x000fe4000f8e0209 */
[----:B------:R-:W-:-:S02]  /*152b0*/  UISETP.NE.AND.EX UP1, UPT, UR19, URZ, UPT, UP1 ;  /* 0x0000003f1300728c */ /* 0x000fc4000bf25310 */
[----:B------:R-:W-:Y:S02]  /*152c0*/  USHF.R.S32.HI UR9, URZ, 0x1f, UR13 ;  /* 0x0000001f3f097899 */ /* 0x000fe4000801140d */
[----:B------:R-:W-:Y:S02]  /*152d0*/  UISETP.NE.AND UP2, UPT, UR12, 0x1, UPT ;  /* 0x000000010c00788c */ /* 0x000fe4000bf45270 */
[----:B------:R-:W-:Y:S01]  /*152e0*/  UIMAD.WIDE.U32 UR4, UR20, UR16, UR14 ;  /* 0x00000010140472a5 */ /* 0x000fe2000f8e000e */
[----:B------:R-:W-:Y:S01]  /*152f0*/  ULDC.64 UR18, c[0x0][0x730] ;  /* 0x0001cc0000127ab9 */ /* 0x000fe20000000a00 */
[----:B------:R-:W-:Y:S02]  /*15300*/  USEL UR9, UR9, URZ, !UP1 ;  /* 0x0000003f09097287 */ /* 0x000fe4000c800000 */
[----:B------:R-:W-:Y:S01]  /*15310*/  UIMAD UR10, UR10, UR18, URZ ;  /* 0x000000120a0a72a4 */ /* 0x000fe2000f8e023f */
[----:B------:R-:W-:Y:S01]  /*15320*/  ELECT P0, URZ, PT ;  /* 0x00000000003f782f */ /* 0x000fe20003800000 */
[----:B------:R-:W-:Y:S01]  /*15330*/  ULDC.64 UR16, c[0x0][0x720] ;  /* 0x0001c80000107ab9 */ /* 0x000fe20000000a00 */
[----:B------:R-:W-:-:S02]  /*15340*/  USEL UR21, UR13, URZ, !UP1 ;  /* 0x0000003f0d157287 */ /* 0x000fc4000c800000 */
[----:B------:R-:W-:Y:S02]  /*15350*/  UIADD3 UR23, UR5, UR22, URZ ;  /* 0x0000001605177290 */ /* 0x000fe4000fffe03f */
[----:B------:R-:W-:Y:S01]  /*15360*/  UIMAD UR5, UR9, UR16, URZ ;  /* 0x00000010090572a4 */ /* 0x000fe2000f8e023f */
[----:B------:R-:W-:Y:S01]  /*15370*/  UMOV UR22, UR4 ;  /* 0x0000000400167c82 */ /* 0x000fe20008000000 */
[----:B------:R-:W-:Y:S02]  /*15380*/  UIMAD.WIDE.U32 UR14, UR20, UR18, UR14 ;  /* 0x00000012140e72a5 */ /* 0x000fe4000f8e000e */
[----:B------:R-:W-:Y:S02]  /*15390*/  UIMAD UR10, UR20, UR19, UR10 ;  /* 0x00000013140a72a4 */ /* 0x000fe4000f8e020a */
[----:B------:R-:W-:Y:S01]  /*153a0*/  UIMAD.WIDE.U32 UR22, UR16, UR21, UR22 ;  /* 0x00000015101672a5 */ /* 0x000fe2000f8e0016 */
[----:B------:R-:W-:Y:S02]  /*153b0*/  ULDC.64 UR18, c[0x0][0x738] ;  /* 0x0001ce0000127ab9 */ /* 0x000fe40000000a00 */
[----:B------:R-:W-:Y:S01]  /*153c0*/  @UP2 ULDC UR16, c[0x0][0x2ec] ;  /* 0x0000bb0000102ab9 */ /* 0x000fe20000000800 */
[----:B------:R-:W-:-:S02]  /*153d0*/  UIMAD UR5, UR17, UR21, UR5 ;  /* 0x00000015110572a4 */ /* 0x000fc4000f8e0205 */
[----:B------:R-:W-:Y:S02]  /*153e0*/  UIADD3 UR15, UR15, UR10, URZ ;  /* 0x0000000a0f0f7290 */ /* 0x000fe4000fffe03f */
[----:B------:R-:W-:Y:S02]  /*153f0*/  UIMAD UR9, UR9, UR18, URZ ;  /* 0x00000012090972a4 */ /* 0x000fe4000f8e023f */
[----:B------:R-:W-:Y:S02]  /*15400*/  UIMAD.WIDE.U32 UR16, UR20, UR16, URZ ;  /* 0x00000010141072a5 */ /* 0x000fe4000f8e003f */
[----:B------:R-:W-:Y:S01]  /*15410*/  UIADD3 UR11, UR8, UR11, URZ ;  /* 0x0000000b080b7290 */ /* 0x000fe2000fffe03f */
[----:B------:R-:W-:Y:S02]  /*15420*/  UMOV UR12, UR20 ;  /* 0x00000014000c7c82 */ /* 0x000fe40008000000 */
[----:B------:R-:W-:Y:S01]  /*15430*/  @UP2 ULDC UR8, c[0x0][0x2f0] ;  /* 0x0000bc0000082ab9 */ /* 0x000fe20000000800 */
[----:B------:R-:W-:-:S02]  /*15440*/  UIMAD UR4, UR19, UR21, UR9 ;  /* 0x00000015130472a4 */ /* 0x000fc4000f8e0209 */
[----:B------:R-:W-:Y:S02]  /*15450*/  UIMAD.WIDE.U32 UR14, UR18, UR21, UR14 ;  /* 0x00000015120e72a5 */ /* 0x000fe4000f8e000e */
[----:B------:R-:W-:Y:S02]  /*15460*/  USEL UR13, UR13, URZ, !UP0 ;  /* 0x0000003f0d0d7287 */ /* 0x000fe4000c000000 */
        /* <DEDUP_REMOVED lines=9> */
.L_x_1836:
        /* <DEDUP_REMOVED lines=15> */
.L_x_1809:
[----:B------:R-:W-:Y:S01]  /*155f0*/  R2UR UR19, R4 ;  /* 0x00000000041372ca */ /* 0x000fe200000e0000 */
[----:B------:R-:W2:Y:S01]  /*15600*/  LDC.64 R12, c[0x0][0x198] ;  /* 0x00006600ff0c7b82 */ /* 0x000ea20000000a00 */
        /* <DEDUP_REMOVED lines=10> */
[----:B------:R-:W-:Y:S01]  /*156b0*/  UMOV UR27, UR11 ;  /* 0x0000000b001b7c82 */ /* 0x000fe20008000000 */
[----:B------:R-:W-:Y:S01]  /*156c0*/  USHF.L.U32 UR19, UR19, 0x7, URZ ;  /* 0x0000000713137899 */ /* 0x000fe2000800063f */
[----:B------:R-:W-:Y:S01]  /*156d0*/  IMAD.MOV.U32 R16, RZ, RZ, RZ ;  /* 0x000000ffff107224 */ /* 0x000fe200078e00ff */
[----:B------:R-:W-:Y:S01]  /*156e0*/  UMOV UR28, UR12 ;  /* 0x0000000c001c7c82 */ /* 0x000fe20008000000 */
[----:B------:R-:W-:Y:S01]  /*156f0*/  UMOV UR29, UR13 ;  /* 0x0000000d001d7c82 */ /* 0x000fe20008000000 */
[----:B------:R-:W-:-:S02]  /*15700*/  UIADD3 UR8, UP0, UR19, UR22, URZ ;  /* 0x0000001613087290 */ /* 0x000fc4000ff1e03f */
[----:B------:R-:W-:Y:S01]  /*15710*/  IMAD.U32 R3, RZ, RZ, UR19 ;  /* 0x00000013ff037e24 */ /* 0x000fe2000f8e00ff */
[----:B------:R-:W-:Y:S01]  /*15720*/  UIADD3 UR19, UR19, UR7, URZ ;  /* 0x0000000713137290 */ /* 0x000fe2000fffe03f */
[----:B------:R-:W-:Y:S02]  /*15730*/  UMOV UR26, UR18 ;  /* 0x00000012001a7c82 */ /* 0x000fe40008000000 */
[----:B------:R-:W-:Y:S01]  /*15740*/  PLOP3.LUT P1, PT, PT, PT, UP0, 0x80, 0x0 ;  /* 0x000000000000781c */ /* 0x000fe20003f2f008 */
[----:B-1----:R-:W-:Y:S01]  /*15750*/  IMAD.U32 R0, RZ, RZ, UR8 ;  /* 0x00000008ff007e24 */ /* 0x002fe2000f8e00ff */
[----:B--2---:R-:W-:Y:S01]  /*15760*/  MOV R6, R13 ;  /* 0x0000000d00067202 */ /* 0x004fe20000000f00 */
[----:B------:R-:W-:Y:S01]  /*15770*/  IMAD.MOV.U32 R7, RZ, RZ, R12 ;  /* 0x000000ffff077224 */ /* 0x000fe200078e000c */
[----:B------:R-:W-:Y:S02]  /*15780*/  LEA.HI.X.SX32 R3, R3, R14, 0x1, P1 ;  /* 0x0000000e03037211 */ /* 0x000fe400008f0eff */
[----:B------:R-:W-:-:S02]  /*15790*/  LEA R2, P1, R0, R9, 0x2 ;  /* 0x0000000900027211 */ /* 0x000fc400078210ff */
[----:B------:R-:W-:Y:S02]  /*157a0*/  R2UR UR8, R15 ;  /* 0x000000000f0872ca */ /* 0x000fe400000e0000 */
[----:B------:R-:W-:Y:S02]  /*157b0*/  LEA.HI.X R0, R0, R8, R3, 0x2, P1 ;  /* 0x0000000800007211 */ /* 0x000fe400008f1403 */
[----:B------:R-:W-:Y:S02]  /*157c0*/  R2UR UR30, R2 ;  /* 0x00000000021e72ca */ /* 0x000fe400000e0000 */
[----:B------:R-:W-:Y:S02]  /*157d0*/  R2UR UR31, R0 ;  /* 0x00000000001f72ca */ /* 0x000fe400000e0000 */
[----:B------:R-:W-:-:S04]  /*157e0*/  IADD3 R0, P1, R7, 0x2f0, RZ ;  /* 0x000002f007007810 */ /* 0x000fc80007f3e0ff */
[----:B------:R-:W-:Y:S01]  /*157f0*/  R2UR UR44, R0 ;  /* 0x00000000002c72ca */ /* 0x000fe200000e0000 */
[----:B------:R-:W-:Y:S01]  /*15800*/  UIADD3 UR16, UR8, 0x10000, URZ ;  /* 0x0001000008107890 */ /* 0x000fe2000fffe03f */
[C---:B------:R-:W-:Y:S01]  /*15810*/  IADD3 R0, P2, R7.reuse, 0x3f0, RZ ;  /* 0x000003f007007810 */ /* 0x040fe20007f5e0ff */
[----:B------:R-:W-:Y:S02]  /*15820*/  UIADD3 UR17, UR8, 0x30c10, URZ ;  /* 0x00030c1008117890 */ /* 0x000fe4000fffe03f */
[----:B------:R-:W-:Y:S01]  /*15830*/  UIADD3 UR42, UR8, 0x20000, URZ ;  /* 0x00020000082a7890 */ /* 0x000fe2000fffe03f */
[----:B------:R-:W-:Y:S01]  /*15840*/  R2UR UR46, R0 ;  /* 0x00000000002e72ca */ /* 0x000fe200000e0000 */
[----:B------:R-:W-:Y:S01]  /*15850*/  IMAD.X R0, RZ, RZ, R6, P1 ;  /* 0x000000ffff007224 */ /* 0x000fe200008e0606 */
[----:B------:R-:W-:Y:S01]  /*15860*/  IADD3 R2, P1, R7, 0xf0, RZ ;  /* 0x000000f007027810 */ /* 0x000fe20007f3e0ff */
[----:B------:R-:W-:Y:S01]  /*15870*/  UIADD3 UR9, UR8, 0x30c00, URZ ;  /* 0x00030c0008097890 */ /* 0x000fe2000fffe03f */
[----:B------:R-:W-:-:S02]  /*15880*/  UMOV UR43, UR17 ;  /* 0x00000011002b7c82 */ /* 0x000fc40008000000 */
[----:B------:R-:W-:Y:S01]  /*15890*/  IADD3.X R3, RZ, R6, RZ, P1, !PT ;  /* 0x00000006ff037210 */ /* 0x000fe20000ffe4ff */
[----:B------:R-:W-:Y:S01]  /*158a0*/  UIADD3 UR24, UR8, 0x4000, URZ ;  /* 0x0000400008187890 */ /* 0x000fe2000fffe03f */
[----:B------:R-:W-:Y:S02]  /*158b0*/  R2UR UR32, R2 ;  /* 0x00000000022072ca */ /* 0x000fe400000e0000 */
[----:B------:R-:W-:Y:S01]  /*158c0*/  R2UR UR33, R3 ;  /* 0x00000000032172ca */ /* 0x000fe200000e0000 */
[----:B------:R-:W-:Y:S01]  /*158d0*/  UMOV UR25, UR9 ;  /* 0x0000000900197c82 */ /* 0x000fe20008000000 */
[----:B------:R-:W-:Y:S01]  /*158e0*/  R2UR UR45, R0 ;  /* 0x00000000002d72ca */ /* 0x000fe200000e0000 */
[----:B------:R-:W-:-:S05]  /*158f0*/  IMAD.X R0, RZ, RZ, R6, P2 ;  /* 0x000000ffff007224 */ /* 0x000fca00010e0606 */
[----:B------:R-:W-:Y:S02]  /*15900*/  R2UR UR47, R0 ;  /* 0x00000000002f72ca */ /* 0x000fe400000e0000 */
[----:B------:R-:W-:-:S03]  /*15910*/  MOV R0, 0x8000 ;  /* 0x0000800000007802 */ /* 0x000fc60000000f00 */
[----:B------:R1:W-:Y:S01]  /*15920*/  UTMALDG.4D [UR16], [UR32], desc[UR34] ;  /* 0x00002210200075b4 */ /* 0x0003e20008019000 */
[----:B------:R1:W-:Y:S01]  /*15930*/  UBLKCP.S.G [UR42], [UR30], UR37 ;  /* 0x0000002a1e0073ba */ /* 0x0003e20008000225 */
[----:B------:R2:W-:Y:S01]  /*15940*/  SYNCS.ARRIVE.TRANS64 RZ, [R15+URZ+0x30c00], R0 ;  /* 0x030c00000fff79a7 */ /* 0x0005e2000800003f */
[----:B------:R1:W-:Y:S01]  /*15950*/  UTMALDG.4D [UR8], [UR44], desc[UR40] ;  /* 0x000028082c0075b4 */ /* 0x0003e20008019000 */
[----:B--2---:R-:W-:-:S05]  /*15960*/  IMAD.U32 R0, RZ, RZ, UR6 ;  /* 0x00000006ff007e24 */ /* 0x004fca000f8e00ff */
[----:B------:R-:W-:Y:S01]  /*15970*/  IADD3 R5, R0, -0x1, RZ ;  /* 0xffffffff00057810 */ /* 0x000fe20007ffe0ff */
[----:B------:R1:W-:Y:S03]  /*15980*/  UTMALDG.4D [UR24], [UR46], desc[UR40] ;  /* 0x000028182e0075b4 */ /* 0x0003e60008019000 */
[----:B------:R-:W-:Y:S01]  /*15990*/  ISETP.GE.AND P1, PT, R4, R5, PT ;  /* 0x000000050400720c */ /* 0x000fe20003f26270 */
[----:B------:R1:W-:-:S12]  /*159a0*/  STL [R1], R5 ;  /* 0x0000000501007387 */ /* 0x0003d80000100800 */
[----:B-1----:R-:W-:Y:S05]  /*159b0*/  @P1 BRA `(.L_x_1810) ;  /* 0x0000000c00c81947 */ /* 0x002fea0003800000 */
[----:B------:R-:W-:Y:S01]  /*159c0*/  R2UR UR8, R4 ;  /* 0x00000000040872ca */ /* 0x000fe200000e0000 */
[----:B------:R-:W-:Y:S01]  /*159d0*/  UIADD3 UR9, UR6, -0x2, URZ ;  /* 0xfffffffe06097890 */ /* 0x000fe2000fffe03f */
[----:B------:R-:W-:-:S05]  /*159e0*/  IMAD.MOV.U32 R10, RZ, RZ, 0x1 ;  /* 0x00000001ff0a7424 */ /* 0x000fca00078e00ff */
[----:B------:R-:W-:-:S06]  /*159f0*/  ISETP.NE.AND P1, PT, R4, UR9, PT ;  /* 0x0000000904007c0c */ /* 0x000fcc000bf25270 */
[----:B------:R-:W-:-:S04]  /*15a00*/  ULOP3.LUT UR8, URZ, UR8, URZ, 0x33, !UPT ;  /* 0x000000083f087292 */ /* 0x000fc8000f8e333f */
[----:B------:R-:W-:-:S06]  /*15a10*/  UIADD3 UR8, UR8, UR6, URZ ;  /* 0x0000000608087290 */ /* 0x000fcc000fffe03f */
[----:B------:R-:W-:-:S04]  /*15a20*/  MOV R0, UR8 ;  /* 0x0000000800007c02 */ /* 0x000fc80008000f00 */
[----:B------:R-:W-:Y:S02]  /*15a30*/  LOP3.LUT R5, R0, 0x1, RZ, 0xc0, !PT ;  /* 0x0000000100057812 */ /* 0x000fe400078ec0ff */
[----:B------:R-:W-:-:S03]  /*15a40*/  MOV R0, R4 ;  /* 0x0000000400007202 */ /* 0x000fc60000000f00 */
[----:B------:R1:W-:Y:S01]  /*15a50*/  STL [R1+0x4], R5 ;  /* 0x0000040501007387 */ /* 0x0003e20000100800 */
[----:B------:R-:W-:Y:S05]  /*15a60*/  @!P1 BRA `(.L_x_1811) ;  /* 0x0000000800689947 */ /* 0x000fea0003800000 */
[----:B------:R-:W-:Y:S01]  /*15a70*/  R2UR UR9, R5 ;  /* 0x00000000050972ca */ /* 0x000fe200000e0000 */
[----:B------:R-:W-:Y:S01]  /*15a80*/  IMAD.MOV.U32 R0, RZ, RZ, R4 ;  /* 0x000000ffff007224 */ /* 0x000fe200078e0004 */
[----:B------:R-:W-:-:S11]  /*15a90*/  MOV R10, 0x1 ;  /* 0x00000001000a7802 */ /* 0x000fd60000000f00 */
[----:B------:R-:W-:-:S06]  /*15aa0*/  UIADD3 UR8, UR8, -UR9, URZ ;  /* 0x8000000908087290 */ /* 0x000fcc000fffe03f */
[----:B------:R-:W-:-:S07]  /*15ab0*/  IMAD.U32 R17, RZ, RZ, UR8 ;  /* 0x00000008ff117e24 */ /* 0x000fce000f8e00ff */
.L_x_1820:
[----:B-123--:R-:W-:-:S04]  /*15ac0*/  SHF.L.U32 R18, R10, 0x1f, RZ ;  /* 0x0000001f0a127819 */ /* 0x00efc800000006ff */
[----:B------:R-:W2:Y:S02]  /*15ad0*/  SYNCS.PHASECHK.TRANS64.TRYWAIT P1, [R15+URZ+0x30c40], R18 ;  /* 0x030c40120f0075a7 */ /* 0x000ea4000802017f */
[----:B--2---:R-:W-:Y:S05]  /*15ae0*/  @!P1 BRA `(.L_x_1812) ;  /* 0x00000014009c9947 */ /* 0x004fea0003800000 */
.L_x_1837:
[----:B------:R-:W-:Y:S05]  /*15af0*/  @P0 BRA `(.L_x_1813) ;  /* 0x00000000001c0947 */ /* 0x000fea0003800000 */
[----:B------:R-:W3:Y:S02]  /*15b00*/  S2R R2, SR_TID.X ;  /* 0x0000000000027919 */ /* 0x000ee40000002100 */
[----:B---3--:R-:W-:Y:S02]  /*15b10*/  LOP3.LUT R3, R2, 0x1f, RZ, 0xc0, !PT ;  /* 0x0000001f02037812 */ /* 0x008fe400078ec0ff */
[----:B------:R-:W-:Y:S02]  /*15b20*/  MOV R2, 0x4200 ;  /* 0x0000420000027802 */ /* 0x000fe40000000f00 */
[----:B------:R-:W-:Y:S02]  /*15b30*/  ISETP.NE.AND P1, PT, R3, RZ, PT ;  /* 0x000000ff0300720c */ /* 0x000fe40003f25270 */
[----:B------:R3:W-:Y:S11]  /*15b40*/  SYNCS.ARRIVE.TRANS64 RZ, [R15+URZ+0x30c30], R2 ;  /* 0x030c30020fff79a7 */ /* 0x0007f6000800003f */
[----:B---3--:R-:W-:Y:S05]  /*15b50*/  @!P1 BRA `(.L_x_1813) ;  /* 0x0000000000049947 */ /* 0x008fea0003800000 */
[----:B------:R-:W-:Y:S01]  /*15b60*/  BPT.TRAP 0x1 ;  /* 0x000000040000795c */ /* 0x000fe20000300000 */
.L_x_1813:
[----:B------:R-:W3:Y:S01]  /*15b70*/  LDC.64 R12, c[0x0][0x728] ;  /* 0x0001ca00ff0c7b82 */ /* 0x000ee20000000a00 */
[----:B------:R-:W-:Y:S01]  /*15b80*/  IMAD.SHL.U32 R19, R0, 0x80, RZ ;  /* 0x0000008000137824 */ /* 0x000fe200078e00ff */
[----:B------:R-:W-:Y:S01]  /*15b90*/  R2UR UR8, R15 ;  /* 0x000000000f0872ca */ /* 0x000fe200000e0000 */
[----:B------:R-:W-:Y:S01]  /*15ba0*/  UMOV UR28, 0x0 ;  /* 0x00000000001c7882 */ /* 0x000fe20000000000 */
[----:B------:R-:W-:Y:S01]  /*15bb0*/  UMOV UR29, 0x14f00000 ;  /* 0x14f00000001d7882 */ /* 0x000fe20000000000 */
[----:B------:R-:W-:Y:S01]  /*15bc0*/  UMOV UR18, URZ ;  /* 0x0000003f00127c82 */ /* 0x000fe20008000000 */
[C---:B------:R-:W-:Y:S01]  /*15bd0*/  IADD3 R2, P1, R19.reuse, UR14, RZ ;  /* 0x0000000e13027c10 */ /* 0x040fe2000ff3e0ff */
[----:B------:R-:W-:Y:S01]  /*15be0*/  UMOV UR10, 0x20 ;  /* 0x00000020000a7882 */ /* 0x000fe20000000000 */
[----:B-1----:R-:W1:Y:S01]  /*15bf0*/  LDC.64 R4, c[0x0][0x198] ;  /* 0x00006600ff047b82 */ /* 0x002e620000000a00 */
[----:B------:R-:W-:-:S06]  /*15c00*/  R2UR UR19, R19 ;  /* 0x00000000131372ca */ /* 0x000fcc00000e0000 */
[----:B------:R-:W-:Y:S02]  /*15c10*/  UIADD3 UR16, UR8, 0x18000, URZ ;  /* 0x0001800008107890 */ /* 0x000fe4000fffe03f */
[----:B------:R-:W-:Y:S02]  /*15c20*/  UIADD3 UR17, UR8, 0x30c30, URZ ;  /* 0x00030c3008117890 */ /* 0x000fe4000fffe03f */
[----:B------:R-:W-:-:S03]  /*15c30*/  UIADD3 UR8, UR8, 0x20400, URZ ;  /* 0x0002040008087890 */ /* 0x000fc6000fffe03f */
[----:B------:R-:W-:Y:S01]  /*15c40*/  UIADD3 UR19, UR19, UR7, URZ ;  /* 0x0000000713137290 */ /* 0x000fe2000fffe03f */
[----:B---3--:R-:W-:Y:S01]  /*15c50*/  LEA R3, P2, R2, R12, 0x2 ;  /* 0x0000000c02037211 */ /* 0x008fe200078410ff */
[----:B------:R-:W-:-:S03]  /*15c60*/  UMOV UR9, UR17 ;  /* 0x0000001100097c82 */ /* 0x000fc60008000000 */
[----:B------:R-:W-:Y:S02]  /*15c70*/  R2UR UR24, R3 ;  /* 0x00000000031872ca */ /* 0x000fe400000e0000 */
[----:B------:R-:W-:Y:S02]  /*15c80*/  LEA.HI.X.SX32 R3, R19, R11, 0x1, P1 ;  /* 0x0000000b13037211 */ /* 0x000fe400008f0eff */
[----:B-1----:R-:W-:Y:S01]  /*15c90*/  MOV R7, R4 ;  /* 0x0000000400077202 */ /* 0x002fe20000000f00 */
        /* <DEDUP_REMOVED lines=10> */
[----:B-1-3--:R-:W-:Y:S05]  /*15d40*/  @!P1 BRA `(.L_x_1814) ;  /* 0x0000001400189947 */ /* 0x00afea0003800000 */
.L_x_1838:
[----:B------:R-:W-:Y:S05]  /*15d50*/  @P0 BRA `(.L_x_1815) ;  /* 0x00000000001c0947 */ /* 0x000fea0003800000 */
[----:B------:R-:W3:Y:S02]  /*15d60*/  S2R R2, SR_TID.X ;  /* 0x0000000000027919 */ /* 0x000ee40000002100 */
[----:B---3--:R-:W-:Y:S01]  /*15d70*/  LOP3.LUT R3, R2, 0x1f, RZ, 0xc0, !PT ;  /* 0x0000001f02037812 */ /* 0x008fe200078ec0ff */
[----:B------:R-:W-:-:S03]  /*15d80*/  IMAD.MOV.U32 R2, RZ, RZ, 0x4200 ;  /* 0x00004200ff027424 */ /* 0x000fc600078e00ff */
[----:B------:R-:W-:Y:S01]  /*15d90*/  ISETP.NE.AND P1, PT, R3, RZ, PT ;  /* 0x000000ff0300720c */ /* 0x000fe20003f25270 */
[----:B------:R3:W-:-:S12]  /*15da0*/  SYNCS.ARRIVE.TRANS64 RZ, [R15+URZ+0x30c18], R2 ;  /* 0x030c18020fff79a7 */ /* 0x0007d8000800003f */
[----:B---3--:R-:W-:Y:S05]  /*15db0*/  @!P1 BRA `(.L_x_1815) ;  /* 0x0000000000049947 */ /* 0x008fea0003800000 */
[----:B------:R-:W-:Y:S01]  /*15dc0*/  BPT.TRAP 0x1 ;  /* 0x000000040000795c */ /* 0x000fe20000300000 */
.L_x_1815:
[----:B------:R-:W-:Y:S01]  /*15dd0*/  IADD3 R19, R19, 0x80, RZ ;  /* 0x0000008013137810 */ /* 0x000fe20007ffe0ff */
[----:B------:R-:W-:Y:S01]  /*15de0*/  ULDC.64 UR8, c[0x0][0x700] ;  /* 0x0001c00000087ab9 */ /* 0x000fe20000000a00 */
[----:B------:R-:W-:Y:S01]  /*15df0*/  R2UR UR26, R15 ;  /* 0x000000000f1a72ca */ /* 0x000fe200000e0000 */
[----:B------:R-:W-:Y:S01]  /*15e00*/  IMAD.U32 R9, RZ, RZ, UR8 ;  /* 0x00000008ff097e24 */ /* 0x000fe2000f8e00ff */
[C---:B------:R-:W-:Y:S01]  /*15e10*/  IADD3 R2, P1, R19.reuse, UR22, RZ ;  /* 0x0000001613027c10 */ /* 0x040fe2000ff3e0ff */
[----:B------:R-:W-:Y:S01]  /*15e20*/  VIADD R21, R19, UR7 ;  /* 0x0000000713157c36 */ /* 0x000fe20008000000 */
[----:B------:R-:W-:Y:S01]  /*15e30*/  SHF.R.S32.HI R20, RZ, 0x1f, R19 ;  /* 0x0000001fff147819 */ /* 0x000fe20000011413 */
[----:B------:R-:W-:Y:S01]  /*15e40*/  UMOV UR24, 0x0 ;  /* 0x0000000000187882 */ /* 0x000fe20000000000 */
[----:B------:R-:W-:Y:S01]  /*15e50*/  LEA R3, P2, R2, R9, 0x2 ;  /* 0x0000000902037211 */ /* 0x000fe200078410ff */
[----:B------:R-:W-:Y:S01]  /*15e60*/  UMOV UR25, 0x14f00000 ;  /* 0x14f0000000197882 */ /* 0x000fe20000000000 */
[----:B------:R-:W-:Y:S01]  /*15e70*/  MOV R8, UR9 ;  /* 0x0000000900087c02 */ /* 0x000fe20008000f00 */
[----:B------:R-:W-:Y:S01]  /*15e80*/  UMOV UR18, URZ ;  /* 0x0000003f00127c82 */ /* 0x000fe20008000000 */
[----:B------:R-:W-:Y:S01]  /*15e90*/  R2UR UR28, R3 ;  /* 0x00000000031c72ca */ /* 0x000fe200000e0000 */
[----:B------:R-:W-:Y:S01]  /*15ea0*/  IMAD.X R3, R20, 0x1, R14, P1 ;  /* 0x0000000114037824 */ /* 0x000fe200008e060e */
[----:B------:R-:W-:Y:S01]  /*15eb0*/  R2UR UR19, R21 ;  /* 0x00000000151372ca */ /* 0x000fe200000e0000 */
[----:B------:R-:W-:-:S02]  /*15ec0*/  UIADD3 UR16, UR26, 0x14000, URZ ;  /* 0x000140001a107890 */ /* 0x000fc4000fffe03f */
[----:B------:R-:W-:Y:S01]  /*15ed0*/  UIADD3 UR17, UR26, 0x30c18, URZ ;  /* 0x00030c181a117890 */ /* 0x000fe2000fffe03f */
[----:B------:R-:W-:Y:S01]  /*15ee0*/  LEA.HI.X R3, R2, R8, R3, 0x2, P2 ;  /* 0x0000000802037211 */ /* 0x000fe200010f1403 */
[----:B------:R-:W-:Y:S01]  /*15ef0*/  UIADD3 UR26, UR26, 0x20200, URZ ;  /* 0x000202001a1a7890 */ /* 0x000fe2000fffe03f */
[----:B------:R-:W-:Y:S01]  /*15f00*/  IADD3 R2, P1, R7, 0xf0, RZ ;  /* 0x000000f007027810 */ /* 0x000fe20007f3e0ff */
[----:B------:R-:W-:Y:S01]  /*15f10*/  UMOV UR10, 0x20 ;  /* 0x00000020000a7882 */ /* 0x000fe20000000000 */
        /* <DEDUP_REMOVED lines=9> */
.L_x_1839:
[----:B------:R-:W-:Y:S05]  /*15fb0*/  @P0 BRA `(.L_x_1817) ;  /* 0x00000000001c0947 */ /* 0x000fea0003800000 */
[----:B-123--:R-:W-:-:S04]  /*15fc0*/  MOV R18, 0x4200 ;  /* 0x0000420000127802 */ /* 0x00efc80000000f00 */
[----:B------:R1:W-:Y:S02]  /*15fd0*/  SYNCS.ARRIVE.TRANS64 RZ, [R15+URZ+0x30c38], R18 ;  /* 0x030c38120fff79a7 */ /* 0x0003e4000800003f */
[----:B-1----:R-:W1:Y:S02]  /*15fe0*/  S2R R18, SR_TID.X ;  /* 0x0000000000127919 */ /* 0x002e640000002100 */
[----:B-1----:R-:W-:-:S04]  /*15ff0*/  LOP3.LUT R18, R18, 0x1f, RZ, 0xc0, !PT ;  /* 0x0000001f12127812 */ /* 0x002fc800078ec0ff */
[----:B------:R-:W-:-:S13]  /*16000*/  ISETP.NE.AND P1, PT, R18, RZ, PT ;  /* 0x000000ff1200720c */ /* 0x000fda0003f25270 */
[----:B------:R-:W-:Y:S05]  /*16010*/  @!P1 BRA `(.L_x_1817) ;  /* 0x0000000000049947 */ /* 0x000fea0003800000 */
[----:B------:R-:W-:Y:S01]  /*16020*/  BPT.TRAP 0x1 ;  /* 0x000000040000795c */ /* 0x000fe20000300000 */
.L_x_1817:
[----:B------:R-:W-:Y:S01]  /*16030*/  IADD3 R19, P1, R19, UR14, RZ ;  /* 0x0000000e13137c10 */ /* 0x000fe2000ff3e0ff */
[----:B------:R-:W-:Y:S01]  /*16040*/  UMOV UR24, 0x0 ;  /* 0x0000000000187882 */ /* 0x000fe20000000000 */
[----:B------:R-:W-:Y:S01]  /*16050*/  R2UR UR26, R15 ;  /* 0x000000000f1a72ca */ /* 0x000fe200000e0000 */
[----:B------:R-:W-:Y:S01]  /*16060*/  UMOV UR25, 0x14f00000 ;  /* 0x14f0000000197882 */ /* 0x000fe20000000000 */
[----:B------:R-:W-:Y:S01]  /*16070*/  R2UR UR19, R21 ;  /* 0x00000000151372ca */ /* 0x000fe200000e0000 */
[----:B------:R-:W-:Y:S01]  /*16080*/  IMAD.X R20, R20, 0x1, R11, P1 ;  /* 0x0000000114147824 */ /* 0x000fe200008e060b */
[C---:B------:R-:W-:Y:S01]  /*16090*/  LEA R12, P1, R19.reuse, R12, 0x2 ;  /* 0x0000000c130c7211 */ /* 0x040fe200078210ff */
        /* <DEDUP_REMOVED lines=16> */
[----:B----45:R-:W-:Y:S05]  /*161a0*/  @!P1 BRA `(.L_x_1818) ;  /* 0x0000001000289947 */ /* 0x030fea0003800000 */
.L_x_1841:
[----:B------:R-:W-:Y:S05]  /*161b0*/  @P0 BRA `(.L_x_1819) ;  /* 0x00000000001c0947 */ /* 0x000fea0003800000 */
[----:B------:R-:W5:Y:S01]  /*161c0*/  S2R R5, SR_TID.X ;  /* 0x0000000000057919 */ /* 0x000f620000002100 */
[----:B----4-:R-:W-:-:S04]  /*161d0*/  MOV R4, 0x4200 ;  /* 0x0000420000047802 */ /* 0x010fc80000000f00 */
[----:B------:R4:W-:Y:S01]  /*161e0*/  SYNCS.ARRIVE.TRANS64 RZ, [R15+URZ+0x30c10], R4 ;  /* 0x030c10040fff79a7 */ /* 0x0009e2000800003f */
[----:B-----5:R-:W-:-:S04]  /*161f0*/  LOP3.LUT R5, R5, 0x1f, RZ, 0xc0, !PT ;  /* 0x0000001f05057812 */ /* 0x020fc800078ec0ff */
[----:B------:R-:W-:-:S13]  /*16200*/  ISETP.NE.AND P1, PT, R5, RZ, PT ;  /* 0x000000ff0500720c */ /* 0x000fda0003f25270 */
[----:B----4-:R-:W-:Y:S05]  /*16210*/  @!P1 BRA `(.L_x_1819) ;  /* 0x0000000000049947 */ /* 0x010fea0003800000 */
[----:B------:R-:W-:Y:S01]  /*16220*/  BPT.TRAP 0x1 ;  /* 0x000000040000795c */ /* 0x000fe20000300000 */
.L_x_1819:
        /* <DEDUP_REMOVED lines=8> */
[----:B------:R-:W-:Y:S02]  /*162b0*/  UIADD3 UR10, UR10, 0x2, URZ ;  /* 0x000000020a0a7890 */ /* 0x000fe4000fffe03f */
[----:B------:R-:W-:Y:S02]  /*162c0*/  UIADD3 UR16, UR26, 0x10000, URZ ;  /* 0x000100001a107890 */ /* 0x000fe4000fffe03f */
[----:B------:R-:W-:Y:S02]  /*162d0*/  USHF.L.U32 UR19, UR10, 0x7, URZ ;  /* 0x000000070a137899 */ /* 0x000fe4000800063f */
[----:B------:R-:W-:Y:S02]  /*162e0*/  UIADD3 UR17, UR26, 0x30c10, URZ ;  /* 0x00030c101a117890 */ /* 0x000fe4000fffe03f */
[----:B------:R-:W-:Y:S02]  /*162f0*/  UIADD3 UR8, UP0, UR19, UR22, URZ ;  /* 0x0000001613087290 */ /* 0x000fe4000ff1e03f */
[----:B------:R-:W-:Y:S01]  /*16300*/  MOV R5, UR19 ;  /* 0x0000001300057c02 */ /* 0x000fe20008000f00 */
[----:B------:R-:W-:-:S02]  /*16310*/  UIADD3 UR19, UR19, UR7, URZ ;  /* 0x0000000713137290 */ /* 0x000fc4000fffe03f */
[----:B------:R-:W-:Y:S01]  /*16320*/  UIADD3 UR26, UR26, 0x20000, URZ ;  /* 0x000200001a1a7890 */ /* 0x000fe2000fffe03f */
[----:B------:R-:W-:Y:S01]  /*16330*/  IMAD.U32 R0, RZ, RZ, UR8 ;  /* 0x00000008ff007e24 */ /* 0x000fe2000f8e00ff */
[----:B------:R-:W-:Y:S01]  /*16340*/  PLOP3.LUT P2, PT, PT, PT, UP0, 0x80, 0x0 ;  /* 0x000000000000781c */ /* 0x000fe20003f4f008 */
[----:B------:R-:W-:Y:S01]  /*16350*/  UMOV UR27, UR17 ;  /* 0x00000011001b7c82 */ /* 0x000fe20008000000 */
[----:B------:R-:W-:Y:S02]  /*16360*/  R2UR UR8, R2 ;  /* 0x00000000020872ca */ /* 0x000fe400000e0000 */
[----:B----4-:R-:W-:Y:S02]  /*16370*/  LEA R4, P1, R0, R9, 0x2 ;  /* 0x0000000900047211 */ /* 0x010fe400078210ff */
[----:B------:R-:W-:Y:S02]  /*16380*/  LEA.HI.X.SX32 R5, R5, R14, 0x1, P2 ;  /* 0x0000000e05057211 */ /* 0x000fe400010f0eff */
[----:B------:R-:W-:-:S02]  /*16390*/  R2UR UR30, R4 ;  /* 0x00000000041e72ca */ /* 0x000fc400000e0000 */
[----:B------:R-:W-:Y:S02]  /*163a0*/  LEA.HI.X R0, R0, R8, R5, 0x2, P1 ;  /* 0x0000000800007211 */ /* 0x000fe400008f1405 */
[----:B------:R-:W-:Y:S02]  /*163b0*/  ISETP.NE.AND P1, PT, R17, RZ, PT ;  /* 0x000000ff1100720c */ /* 0x000fe40003f25270 */
[----:B------:R-:W-:Y:S01]  /*163c0*/  R2UR UR31, R0 ;  /* 0x00000000001f72ca */ /* 0x000fe200000e0000 */
[----:B------:R4:W-:Y:S01]  /*163d0*/  UTMALDG.4D [UR16], [UR8], desc[UR24] ;  /* 0x00001810080075b4 */ /* 0x0009e20008019000 */
[----:B------:R-:W-:-:S11]  /*163e0*/  MOV R0, UR10 ;  /* 0x0000000a00007c02 */ /* 0x000fd60008000f00 */
[----:B------:R4:W-:Y:S02]  /*163f0*/  UBLKCP.S.G [UR26], [UR30], UR28 ;  /* 0x0000001a1e0073ba */ /* 0x0009e4000800021c */
[----:B----4-:R-:W-:Y:S05]  /*16400*/  @P1 BRA `(.L_x_1820) ;  /* 0xfffffff400ac1947 */ /* 0x010fea000383ffff */
.L_x_1811:
[----:B------:R-:W4:Y:S02]  /*16410*/  LDL.LU R4, [R1+0x4] ;  /* 0x0000040001047983 */ /* 0x000f240000300800 */
[----:B----4-:R-:W-:Y:S02]  /*16420*/  ISETP.NE.AND P1, PT, R4, RZ, PT ;  /* 0x000000ff0400720c */ /* 0x010fe40003f25270 */
[----:B------:R4:W5:Y:S11]  /*16430*/  LDL R4, [R1] ;  /* 0x0000000001047983 */ /* 0x0009760000100800 */
[----:B----4-:R-:W-:Y:S05]  /*16440*/  @!P1 BRA `(.L_x_1810) ;  /* 0x0000000400249947 */ /* 0x010fea0003800000 */
[----:B------:R-:W-:-:S04]  /*16450*/  SHF.L.U32 R12, R10, 0x1f, RZ ;  /* 0x0000001f0a0c7819 */ /* 0x000fc800000006ff */
[----:B------:R-:W4:Y:S02]  /*16460*/  SYNCS.PHASECHK.TRANS64.TRYWAIT P1, [R15+URZ+0x30c40], R12 ;  /* 0x030c400c0f0075a7 */ /* 0x000f24000802017f */
[----:B----4-:R-:W-:Y:S05]  /*16470*/  @!P1 BRA `(.L_x_1821) ;  /* 0x0000000c008c9947 */ /* 0x010fea0003800000 */
.L_x_1842:
[----:B------:R-:W-:Y:S05]  /*16480*/  @P0 BRA `(.L_x_1822) ;  /* 0x00000000001c0947 */ /* 0x000fea0003800000 */
[----:B-----5:R-:W1:Y:S02]  /*16490*/  S2R R4, SR_TID.X ;  /* 0x0000000000047919 */ /* 0x020e640000002100 */
[----:B-1----:R-:W-:Y:S01]  /*164a0*/  LOP3.LUT R5, R4, 0x1f, RZ, 0xc0, !PT ;  /* 0x0000001f04057812 */ /* 0x002fe200078ec0ff */
[----:B------:R-:W-:-:S03]  /*164b0*/  IMAD.MOV.U32 R4, RZ, RZ, 0x4200 ;  /* 0x00004200ff047424 */ /* 0x000fc600078e00ff */
[----:B------:R-:W-:Y:S01]  /*164c0*/  ISETP.NE.AND P1, PT, R5, RZ, PT ;  /* 0x000000ff0500720c */ /* 0x000fe20003f25270 */
[----:B------:R1:W-:-:S12]  /*164d0*/  SYNCS.ARRIVE.TRANS64 RZ, [R15+URZ+0x30c30], R4 ;  /* 0x030c30040fff79a7 */ /* 0x0003d8000800003f */
[----:B-1----:R-:W-:Y:S05]  /*164e0*/  @!P1 BRA `(.L_x_1822) ;  /* 0x0000000000049947 */ /* 0x002fea0003800000 */
[----:B------:R-:W-:Y:S01]  /*164f0*/  BPT.TRAP 0x1 ;  /* 0x000000040000795c */ /* 0x000fe20000300000 */
.L_x_1822:
[----:B-1---5:R-:W1:Y:S01]  /*16500*/  LDC.64 R4, c[0x0][0x728] ;  /* 0x0001ca00ff047b82 */ /* 0x022e620000000a00 */
        /* <DEDUP_REMOVED lines=10> */
[----:B------:R-:W-:Y:S02]  /*165b0*/  UIADD3 UR19, UR19, UR7, URZ ;  /* 0x0000000713137290 */ /* 0x000fe4000fffe03f */
[----:B------:R-:W-:Y:S01]  /*165c0*/  UIADD3 UR26, UR26, 0x20400, URZ ;  /* 0x000204001a1a7890 */ /* 0x000fe2000fffe03f */
[----:B-1----:R-:W-:Y:S02]  /*165d0*/  LEA R4, P2, R13, R4, 0x2 ;  /* 0x000000040d047211 */ /* 0x002fe400078410ff */
        /* <DEDUP_REMOVED lines=13> */
.L_x_1843:
[----:B------:R-:W-:Y:S05]  /*166b0*/  @P0 BRA `(.L_x_1824) ;  /* 0x00000000001c0947 */ /* 0x000fea0003800000 */
[----:B------:R-:W2:Y:S02]  /*166c0*/  S2R R4, SR_TID.X ;  /* 0x0000000000047919 */ /* 0x000ea40000002100 */
[----:B--2---:R-:W-:Y:S02]  /*166d0*/  LOP3.LUT R5, R4, 0x1f, RZ, 0xc0, !PT ;  /* 0x0000001f04057812 */ /* 0x004fe400078ec0ff */
[----:B------:R-:W-:Y:S02]  /*166e0*/  MOV R4, 0x4200 ;  /* 0x0000420000047802 */ /* 0x000fe40000000f00 */
[----:B------:R-:W-:Y:S02]  /*166f0*/  ISETP.NE.AND P0, PT, R5, RZ, PT ;  /* 0x000000ff0500720c */ /* 0x000fe40003f05270 */
[----:B------:R2:W-:Y:S11]  /*16700*/  SYNCS.ARRIVE.TRANS64 RZ, [R15+URZ+0x30c18], R4 ;  /* 0x030c18040fff79a7 */ /* 0x0005f6000800003f */
[----:B--2---:R-:W-:Y:S05]  /*16710*/  @!P0 BRA `(.L_x_1824) ;  /* 0x0000000000048947 */ /* 0x004fea0003800000 */
[----:B------:R-:W-:Y:S01]  /*16720*/  BPT.TRAP 0x1 ;  /* 0x000000040000795c */ /* 0x000fe20000300000 */
.L_x_1824:
[----:B------:R2:W5:Y:S01]  /*16730*/  LDL.LU R4, [R1] ;  /* 0x0000000001047983 */ /* 0x0005620000300800 */
[----:B------:R-:W-:Y:S01]  /*16740*/  R2UR UR19, R0 ;  /* 0x00000000001372ca */ /* 0x000fe200000e0000 */
[----:B------:R-:W-:Y:S01]  /*16750*/  UMOV UR24, 0x0 ;  /* 0x0000000000187882 */ /* 0x000fe20000000000 */
[----:B------:R-:W-:Y:S01]  /*16760*/  R2UR UR26, R15 ;  /* 0x000000000f1a72ca */ /* 0x000fe200000e0000 */
[----:B------:R-:W-:Y:S01]  /*16770*/  UMOV UR25, 0x14f00000 ;  /* 0x14f0000000197882 */ /* 0x000fe20000000000 */
[----:B------:R-:W-:Y:S01]  /*16780*/  R2UR UR9, R3 ;  /* 0x00000000030972ca */ /* 0x000fe200000e0000 */
[----:B------:R-:W-:Y:S01]  /*16790*/  UMOV UR18, URZ ;  /* 0x0000003f00127c82 */ /* 0x000fe20008000000 */
[----:B------:R-:W-:-:S07]  /*167a0*/  UMOV UR10, 0x20 ;  /* 0x00000020000a7882 */ /* 0x000fce0000000000 */
[----:B------:R-:W-:Y:S02]  /*167b0*/  UIADD3 UR19, UR19, 0x80, URZ ;  /* 0x0000008013137890 */ /* 0x000fe4000fffe03f */
[----:B------:R-:W-:Y:S02]  /*167c0*/  UIADD3 UR16, UR26, 0x14000, URZ ;  /* 0x000140001a107890 */ /* 0x000fe4000fffe03f */
[----:B------:R-:W-:Y:S02]  /*167d0*/  UIADD3 UR8, UP0, UR19, UR22, URZ ;  /* 0x0000001613087290 */ /* 0x000fe4000ff1e03f */
[----:B------:R-:W-:Y:S01]  /*167e0*/  IMAD.U32 R5, RZ, RZ, UR19 ;  /* 0x00000013ff057e24 */ /* 0x000fe2000f8e00ff */
[----:B------:R-:W-:Y:S02]  /*167f0*/  UIADD3 UR17, UR26, 0x30c18, URZ ;  /* 0x00030c181a117890 */ /* 0x000fe4000fffe03f */
[----:B------:R-:W-:Y:S01]  /*16800*/  UIADD3 UR19, UR19, UR7, URZ ;  /* 0x0000000713137290 */ /* 0x000fe2000fffe03f */
[----:B------:R-:W-:Y:S01]  /*16810*/  PLOP3.LUT P0, PT, PT, PT, UP0, 0x80, 0x0 ;  /* 0x000000000000781c */ /* 0x000fe20003f0f008 */
[----:B------:R-:W-:Y:S01]  /*16820*/  UIADD3 UR26, UR26, 0x20200, URZ ;  /* 0x000202001a1a7890 */ /* 0x000fe2000fffe03f */
[----:B------:R-:W-:-:S02]  /*16830*/  MOV R0, UR8 ;  /* 0x0000000800007c02 */ /* 0x000fc40008000f00 */
[----:B------:R-:W-:Y:S01]  /*16840*/  LEA.HI.X.SX32 R5, R5, R14, 0x1, P0 ;  /* 0x0000000e05057211 */ /* 0x000fe200000f0eff */
[----:B------:R-:W-:Y:S01]  /*16850*/  UMOV UR27, UR17 ;  /* 0x00000011001b7c82 */ /* 0x000fe20008000000 */
[----:B------:R-:W-:Y:S02]  /*16860*/  LEA R9, P0, R0, R9, 0x2 ;  /* 0x0000000900097211 */ /* 0x000fe400078010ff */
[----:B------:R-:W-:Y:S02]  /*16870*/  R2UR UR8, R2 ;  /* 0x00000000020872ca */ /* 0x000fe400000e0000 */
[----:B------:R-:W-:Y:S02]  /*16880*/  LEA.HI.X R8, R0, R8, R5, 0x2, P0 ;  /* 0x0000000800087211 */ /* 0x000fe400000f1405 */
[----:B------:R-:W-:Y:S02]  /*16890*/  R2UR UR28, R9 ;  /* 0x00000000091c72ca */ /* 0x000fe400000e0000 */
[----:B------:R-:W-:-:S07]  /*168a0*/  R2UR UR29, R8 ;  /* 0x00000000081d72ca */ /* 0x000fce00000e0000 */
[----:B------:R2:W-:Y:S06]  /*168b0*/  UTMALDG.4D [UR16], [UR8], desc[UR24] ;  /* 0x00001810080075b4 */ /* 0x0005ec0008019000 */
[----:B------:R2:W-:Y:S02]  /*168c0*/  UBLKCP.S.G [UR26], [UR28], UR10 ;  /* 0x0000001a1c0073ba */ /* 0x0005e4000800020a */
[----:B--2---:R-:W-:-:S07]  /*168d0*/  IMAD.MOV.U32 R16, RZ, RZ, 0x1 ;  /* 0x00000001ff107424 */ /* 0x004fce00078e00ff */
.L_x_1810:
[----:B------:R-:W1:Y:S01]  /*168e0*/  S2R R0, SR_TID.X ;  /* 0x0000000000007919 */ /* 0x000e620000002100 */
[----:B------:R-:W-:Y:S02]  /*168f0*/  LEA R3, R16, R15, 0x3 ;  /* 0x0000000f10037211 */ /* 0x000fe400078e18ff */
[----:B-1----:R-:W-:Y:S02]  /*16900*/  LOP3.LUT R2, R0, 0x7f, RZ, 0xc0, !PT ;  /* 0x0000007f00027812 */ /* 0x002fe400078ec0ff */
[----:B------:R-:W-:Y:S02]  /*16910*/  SHF.L.U32 R0, R10, 0x1f, RZ ;  /* 0x0000001f0a007819 */ /* 0x000fe400000006ff */
[----:B------:R-:W-:Y:S02]  /*16920*/  ISETP.NE.AND P1, PT, R2, RZ, PT ;  /* 0x000000ff0200720c */ /* 0x000fe40003f25270 */
[----:B------:R-:W1:Y:S02]  /*16930*/  SYNCS.PHASECHK.TRANS64.TRYWAIT P0, [R3+URZ+0x30c40], R0 ;  /* 0x030c4000030075a7 */ /* 0x000e64000800017f */
[----:B-1----:R-:W-:Y:S09]  /*16940*/  @!P0 BRA `(.L_x_1825) ;  /* 0x0000000800808947 */ /* 0x002ff20003800000 */
.L_x_1844:
[----:B------:R-:W-:Y:S05]  /*16950*/  @P1 BRA `(.L_x_1826) ;  /* 0x0000000000181947 */ /* 0x000fea0003800000 */
[----:B------:R-:W1:Y:S01]  /*16960*/  S2R R2, SR_TID.X ;  /* 0x0000000000027919 */ /* 0x000e620000002100 */
[----:B------:R-:W-:-:S04]  /*16970*/  IMAD.MOV.U32 R0, RZ, RZ, 0x4200 ;  /* 0x00004200ff007424 */ /* 0x000fc800078e00ff */
[----:B------:R1:W-:Y:S02]  /*16980*/  SYNCS.ARRIVE.TRANS64 RZ, [R3+URZ+0x30c30], R0 ;  /* 0x030c300003ff79a7 */ /* 0x0003e4000800003f */
[----:B-1----:R-:W-:-:S13]  /*16990*/  LOP3.LUT P0, RZ, R2, 0x1f, RZ, 0xc0, !PT ;  /* 0x0000001f02ff7812 */ /* 0x002fda000780c0ff */
[----:B------:R-:W-:Y:S05]  /*169a0*/  @!P0 BRA `(.L_x_1826) ;  /* 0x0000000000048947 */ /* 0x000fea0003800000 */
[----:B------:R-:W-:Y:S01]  /*169b0*/  BPT.TRAP 0x1 ;  /* 0x000000040000795c */ /* 0x000fe20000300000 */
.L_x_1826:
[----:B-----5:R-:W-:Y:S01]  /*169c0*/  R2UR UR19, R4 ;  /* 0x00000000041372ca */ /* 0x020fe200000e0000 */
[----:B------:R-:W-:Y:S01]  /*169d0*/  ULDC.64 UR26, c[0x0][0x728] ;  /* 0x0001ca00001a7ab9 */ /* 0x000fe20000000a00 */
[C---:B------:R-:W-:Y:S01]  /*169e0*/  LEA R0, R16.reuse, R15, 0xe ;  /* 0x0000000f10007211 */ /* 0x040fe200078e70ff */
[----:B--234-:R-:W-:Y:S01]  /*169f0*/  IMAD R15, R16, 0x200, R15 ;  /* 0x00000200100f7824 */ /* 0x01cfe200078e020f */
[----:B------:R-:W-:Y:S02]  /*16a00*/  R2UR UR9, R11 ;  /* 0x000000000b0972ca */ /* 0x000fe400000e0000 */
[----:B------:R-:W-:Y:S02]  /*16a10*/  R2UR UR17, R3 ;  /* 0x00000000031172ca */ /* 0x000fe400000e0000 */
[----:B------:R-:W-:Y:S01]  /*16a20*/  R2UR UR16, R0 ;  /* 0x00000000001072ca */ /* 0x000fe200000e0000 */
[----:B------:R-:W-:Y:S01]  /*16a30*/  VIADD R0, R16, 0x1 ;  /* 0x0000000110007836 */ /* 0x000fe20000000000 */
        /* <DEDUP_REMOVED lines=9> */
[----:B------:R-:W-:Y:S02]  /*16ad0*/  ULEA.HI.X.SX32 UR9, UR19, UR9, 0x1, UP0 ;  /* 0x0000000913097291 */ /* 0x000fe400080f0e3f */
[----:B------:R-:W-:Y:S01]  /*16ae0*/  ULEA UR8, UP0, UR18, UR26, 0x2 ;  /* 0x0000001a12087291 */ /* 0x000fe2000f80103f */
[----:B------:R-:W-:Y:S01]  /*16af0*/  SEL R3, RZ, 0x1, P0 ;  /* 0x00000001ff037807 */ /* 0x000fe20000000000 */
[----:B------:R-:W-:Y:S01]  /*16b00*/  UIADD3 UR19, UR19, UR7, URZ ;  /* 0x0000000713137290 */ /* 0x000fe2000fffe03f */
[----:B------:R-:W-:Y:S01]  /*16b10*/  SEL R0, R0, RZ, P0 ;  /* 0x000000ff00007207 */ /* 0x000fe20000000000 */
[----:B------:R-:W-:Y:S01]  /*16b20*/  UIADD3 UR16, UR16, 0x18000, URZ ;  /* 0x0001800010107890 */ /* 0x000fe2000fffe03f */
[----:B------:R-:W-:Y:S01]  /*16b30*/  LOP3.LUT R10, R10, R3, RZ, 0x3c, !PT ;  /* 0x000000030a0a7212 */ /* 0x000fe200078e3cff */
[----:B------:R-:W-:-:S02]  /*16b40*/  ULEA.HI.X UR9, UR18, UR27, UR9, 0x2, UP0 ;  /* 0x0000001b12097291 */ /* 0x000fc400080f1409 */
[----:B------:R-:W-:Y:S01]  /*16b50*/  UIADD3 UR28, UR10, 0x20400, URZ ;  /* 0x000204000a1c7890 */ /* 0x000fe2000fffe03f */
[----:B------:R-:W-:Y:S01]  /*16b60*/  UMOV UR26, 0x0 ;  /* 0x00000000001a7882 */ /* 0x000fe20000000000 */
[----:B------:R-:W-:Y:S01]  /*16b70*/  UMOV UR27, 0x14f00000 ;  /* 0x14f00000001b7882 */ /* 0x000fe20000000000 */
[----:B------:R-:W-:Y:S01]  /*16b80*/  UMOV UR18, URZ ;  /* 0x0000003f00127c82 */ /* 0x000fe20008000000 */
[----:B------:R-:W-:Y:S01]  /*16b90*/  UMOV UR29, UR17 ;  /* 0x00000011001d7c82 */ /* 0x000fe20008000000 */
[----:B------:R-:W-:Y:S01]  /*16ba0*/  UMOV UR10, 0x20 ;  /* 0x00000020000a7882 */ /* 0x000fe20000000000 */
[----:B------:R1:W-:Y:S03]  /*16bb0*/  UTMALDG.4D [UR16], [UR24], desc[UR26] ;  /* 0x00001a10180075b4 */ /* 0x0003e60008019000 */
[----:B------:R1:W-:Y:S02]  /*16bc0*/  UBLKCP.S.G [UR28], [UR8], UR10 ;  /* 0x0000001c080073ba */ /* 0x0003e4000800020a */
[----:B-1----:R-:W-:Y:S01]  /*16bd0*/  NOP ;  /* 0x0000000000007918 */ /* 0x002fe20000000000 */
.L_x_1807:
[----:B------:R-:W-:Y:S05]  /*16be0*/  BSYNC B0 ;  /* 0x0000000000007941 */ /* 0x000fea0003800000 */
.L_x_1802:
[----:B------:R-:W-:-:S03]  /*16bf0*/  UMOV UR8, 0xffffffff ;  /* 0xffffffff00087882 */ /* 0x000fc60000000000 */
[----:B------:R-:W-:Y:S05]  /*16c00*/  BRA.DIV UR8, `(.L_x_1827) ;  /* 0x0000000608e47947 */ /* 0x000fea000b800000 */
[----:B------:R-:W-:-:S13]  /*16c10*/  ELECT P6, URZ, PT ;  /* 0x00000000003f782f */ /* 0x000fda00038c0000 */
.L_x_1847:
[----:B------:R-:W-:Y:S05]  /*16c20*/  @!P6 BRA `(.L_x_1689) ;  /* 0x000000000084e947 */ /* 0x000fea0003800000 */
[----:B------:R-:W-:-:S06]  /*16c30*/  ULOP3.LUT UR8, UR36, 0x2, URZ, 0xfc, !UPT ;  /* 0x0000000224087892 */ /* 0x000fcc000f8efc3f */
[----:B------:R-:W-:-:S04]  /*16c40*/  MOV R2, UR8 ;  /* 0x0000000800027c02 */ /* 0x000fc80008000f00 */
[----:B------:R-:W-:-:S13]  /*16c50*/  ISETP.NE.AND P2, PT, R2, 0x3, PT ;  /* 0x000000030200780c */ /* 0x000fda0003f45270 */
[----:B------:R-:W-:Y:S05]  /*16c60*/  @!P2 BRA `(.L_x_1828) ;  /* 0x000000000004a947 */ /* 0x000fea0003800000 */
[----:B---3--:R-:W-:Y:S01]  /*16c70*/  BPT.TRAP 0x1 ;  /* 0x000000040000795c */ /* 0x008fe20000300000 */
.L_x_1828:
        /* <DEDUP_REMOVED lines=9> */
[----:B------:R-:W1:Y:S01]  /*16d10*/  SYNCS.PHASECHK.TRANS64.TRYWAIT P0, [R7+URZ], R4 ;  /* 0x00000004070075a7 */ /* 0x000e62000800017f */
[----:B------:R-:W-:Y:S02]  /*16d20*/  SEL R6, R2, RZ, P1 ;  /* 0x000000ff02067207 */ /* 0x000fe40000800000 */
[----:B------:R-:W-:Y:S02]  /*16d30*/  LOP3.LUT R5, R10, R5, RZ, 0x3c, !PT ;  /* 0x000000050a057212 */ /* 0x000fe400078e3cff */
[----:B------:R-:W-:Y:S02]  /*16d40*/  LEA R3, R6, R3, 0x3 ;  /* 0x0000000306037211 */ /* 0x000fe400078e18ff */
[----:B------:R-:W-:Y:S01]  /*16d50*/  SHF.L.U32 R2, R5, 0x1f, RZ ;  /* 0x0000001f05027819 */ /* 0x000fe200000006ff */
[----:B-1----:R-:W-:Y:S06]  /*16d60*/  @!P0 BRA `(.L_x_1829) ;  /* 0x0000000400ac8947 */ /* 0x002fec0003800000 */
.L_x_1848:
[----:B------:R-:W2:Y:S02]  /*16d70*/  SYNCS.PHASECHK.TRANS64.TRYWAIT P0, [R3+URZ], R2 ;  /* 0x00000002030075a7 */ /* 0x000ea4000800017f */
[----:B--2---:R-:W-:Y:S05]  /*16d80*/  @!P0 BRA `(.L_x_1830) ;  /* 0x0000000400b88947 */ /* 0x004fea0003800000 */
.L_x_1849:
[----:B------:R-:W-:Y:S05]  /*16d90*/  @!P2 BRA `(.L_x_1831) ;  /* 0x000000000004a947 */ /* 0x000fea0003800000 */
[----:B---3--:R-:W-:Y:S01]  /*16da0*/  BPT.TRAP 0x1 ;  /* 0x000000040000795c */ /* 0x008fe20000300000 */
.L_x_1831:
[----:B--2---:R-:W-:-:S05]  /*16db0*/  VIADD R3, R8, 0x30c40 ;  /* 0x00030c4008037836 */ /* 0x004fca0000000000 */
[----:B------:R-:W-:-:S04]  /*16dc0*/  LEA R5, R0, R3, 0x3 ;  /* 0x0000000300057211 */ /* 0x000fc800078e18ff */
[----:B------:R-:W2:Y:S02]  /*16dd0*/  SYNCS.PHASECHK.TRANS64.TRYWAIT P0, [R5+URZ], R4 ;  /* 0x00000004050075a7 */ /* 0x000ea4000800017f */
[----:B--2---:R-:W-:Y:S05]  /*16de0*/  @!P0 BRA `(.L_x_1832) ;  /* 0x0000000400b48947 */ /* 0x004fea0003800000 */
.L_x_1850:
[----:B------:R-:W-:-:S07]  /*16df0*/  IMAD R3, R6, 0x8, R3 ;  /* 0x0000000806037824 */ /* 0x000fce00078e0203 */
.L_x_1833:
[----:B----4-:R4:W1:Y:S02]  /*16e00*/  SYNCS.PHASECHK.TRANS64.TRYWAIT P0, [R3+URZ], R2 ;  /* 0x00000002030075a7 */ /* 0x010864000800017f */
[----:B-1----:R-:W-:Y:S05]  /*16e10*/  @!P0 NANOSLEEP.SYNCS 0x989680 ;  /* 0x009896800000895d */ /* 0x002fea0003900000 */
[----:B------:R-:W1:Y:S02]  /*16e20*/  @!P0 SYNCS.PHASECHK.TRANS64 P0, [R3+URZ], R2 ;  /* 0x00000002030085a7 */ /* 0x000e64000800007f */
[----:B-1----:R-:W-:Y:S05]  /*16e30*/  @!P0 BRA `(.L_x_1833) ;  /* 0xfffffffc00f08947 */ /* 0x002fea000383ffff */
.L_x_1689:
[----:B---3--:R-:W-:Y:S05]  /*16e40*/  BSYNC B6 ;  /* 0x0000000000067941 */ /* 0x008fea0003800000 */
.L_x_1683:
[----:B------:R-:W-:Y:S05]  /*16e50*/  EXIT ;  /* 0x000000000000794d */ /* 0x000fea0003800000 */
.L_x_1700:
[----:B------:R-:W-:Y:S01]  /*16e60*/  MOV R13, R18 ;  /* 0x00000012000d7202 */ /* 0x000fe20000000f00 */
[----:B------:R-:W-:Y:S01]  /*16e70*/  IMAD.MOV.U32 R12, RZ, RZ, RZ ;  /* 0x000000ffff0c7224 */ /* 0x000fe200078e00ff */
[----:B------:R-:W-:Y:S01]  /*16e80*/  MOV R11, 0x1f ;  /* 0x0000001f000b7802 */ /* 0x000fe20000000f00 */
[----:B------:R-:W-:-:S07]  /*16e90*/  IMAD.MOV.U32 R15, RZ, RZ, -0x1 ;  /* 0xffffffffff0f7424 */ /* 0x000fce00078e00ff */
[----:B------:R-:W-:Y:S05]  /*16ea0*/  WARPSYNC.COLLECTIVE R15, `(.L_x_1834) ;  /* 0x000000000f087348 */ /* 0x000fea0003c00000 */
[----:B------:R1:W2:Y:S02]  /*16eb0*/  SHFL.IDX P6, R14, R13, R12, R11 ;  /* 0x0000000c0d0e7389 */ /* 0x0002a400000c000b */
[----:B-12---:R-:W-:Y:S01]  /*16ec0*/  ENDCOLLECTIVE ;  /* 0x000000000000791b */ /* 0x006fe20003800000 */
.L_x_1834:
[----:B------:R-:W-:Y:S05]  /*16ed0*/  BRA `(.L_x_1835) ;  /* 0xfffffea400507947 */ /* 0x000fea000383ffff */
.L_x_1702:
[----:B--2---:R2:W3:Y:S02]  /*16ee0*/  SYNCS.PHASECHK.TRANS64.TRYWAIT P0, [R16+URZ+0x30c00], R11 ;  /* 0x030c000b100075a7 */ /* 0x0044e4000800017f */
[----:B---3--:R-:W-:Y:S05]  /*16ef0*/  @!P0 NANOSLEEP.SYNCS 0x989680 ;  /* 0x009896800000895d */ /* 0x008fea0003900000 */
[----:B------:R-:W3:Y:S02]  /*16f00*/  @!P0 SYNCS.PHASECHK.TRANS64 P0, [R16+URZ+0x30c00], R11 ;  /* 0x030c000b100085a7 */ /* 0x000ee4000800007f */
[----:B---3--:R-:W-:Y:S05]  /*16f10*/  @!P0 BRA `(.L_x_1702) ;  /* 0xfffffffc00f08947 */ /* 0x008fea000383ffff */
[----:B------:R-:W-:Y:S05]  /*16f20*/  BRA `(.L_x_1701) ;  /* 0xfffffea4009c7947 */ /* 0x000fea000383ffff */
.L_x_1707:
[----:B--2---:R2:W3:Y:S02]  /*16f30*/  SYNCS.PHASECHK.TRANS64.TRYWAIT P0, [R6+URZ+0x30c10], R23 ;  /* 0x030c1017060075a7 */ /* 0x0044e4000800017f */
[----:B---3--:R-:W-:Y:S05]  /*16f40*/  @!P0 NANOSLEEP.SYNCS 0x989680 ;  /* 0x009896800000895d */ /* 0x008fea0003900000 */
[----:B------:R-:W3:Y:S02]  /*16f50*/  @!P0 SYNCS.PHASECHK.TRANS64 P0, [R6+URZ+0x30c10], R23 ;  /* 0x030c1017060085a7 */ /* 0x000ee4000800007f */
[----:B---3--:R-:W-:Y:S05]  /*16f60*/  @!P0 BRA `(.L_x_1707) ;  /* 0xfffffffc00f08947 */ /* 0x008fea000383ffff */
[----:B------:R-:W-:Y:S05]  /*16f70*/  BRA `(.L_x_1706) ;  /* 0xfffffeac00d47947 */ /* 0x000fea000383ffff */
.L_x_1711:
[----:B------:R1:W1:Y:S02]  /*16f80*/  SYNCS.PHASECHK.TRANS64.TRYWAIT P0, [R6+URZ+0x30c30], R23 ;  /* 0x030c3017060075a7 */ /* 0x000264000800017f */
[----:B-1----:R-:W-:Y:S05]  /*16f90*/  @!P0 NANOSLEEP.SYNCS 0x989680 ;  /* 0x009896800000895d */ /* 0x002fea0003900000 */
[----:B------:R-:W1:Y:S02]  /*16fa0*/  @!P0 SYNCS.PHASECHK.TRANS64 P0, [R6+URZ+0x30c30], R23 ;  /* 0x030c3017060085a7 */ /* 0x000e64000800007f */
[----:B-1----:R-:W-:Y:S05]  /*16fb0*/  @!P0 BRA `(.L_x_1711) ;  /* 0xfffffffc00f08947 */ /* 0x002fea000383ffff */
[----:B------:R-:W-:Y:S05]  /*16fc0*/  BRA `(.L_x_1710) ;  /* 0xfffffeb000dc7947 */ /* 0x000fea000383ffff */
.L_x_1719:
[----:B--2---:R2:W3:Y:S02]  /*16fd0*/  SYNCS.PHASECHK.TRANS64.TRYWAIT P1, [R6+URZ+0x30c10], R23 ;  /* 0x030c1017060075a7 */ /* 0x0044e4000802017f */
[----:B---3--:R-:W-:Y:S05]  /*16fe0*/  @!P1 NANOSLEEP.SYNCS 0x989680 ;  /* 0x009896800000995d */ /* 0x008fea0003900000 */
[----:B------:R-:W3:Y:S02]  /*16ff0*/  @!P1 SYNCS.PHASECHK.TRANS64 P1, [R6+URZ+0x30c10], R23 ;  /* 0x030c1017060095a7 */ /* 0x000ee4000802007f */
[----:B---3--:R-:W-:Y:S05]  /*17000*/  @!P1 BRA `(.L_x_1719) ;  /* 0xfffffffc00f09947 */ /* 0x008fea000383ffff */
[----:B------:R-:W-:Y:S05]  /*17010*/  BRA `(.L_x_1718) ;  /* 0xffffff0400f47947 */ /* 0x000fea000383ffff */
.L_x_1723:
[----:B------:R1:W1:Y:S02]  /*17020*/  SYNCS.PHASECHK.TRANS64.TRYWAIT P1, [R6+URZ+0x30c30], R23 ;  /* 0x030c3017060075a7 */ /* 0x000264000802017f */
[----:B-1----:R-:W-:Y:S05]  /*17030*/  @!P1 NANOSLEEP.SYNCS 0x989680 ;  /* 0x009896800000995d */ /* 0x002fea0003900000 */
[----:B------:R-:W1:Y:S02]  /*17040*/  @!P1 SYNCS.PHASECHK.TRANS64 P1, [R6+URZ+0x30c30], R23 ;  /* 0x030c3017060095a7 */ /* 0x000e64000802007f */
[----:B-1----:R-:W-:Y:S05]  /*17050*/  @!P1 BRA `(.L_x_1723) ;  /* 0xfffffffc00f09947 */ /* 0x002fea000383ffff */
[----:B------:R-:W-:Y:S05]  /*17060*/  BRA `(.L_x_1722) ;  /* 0xffffff0800f47947 */ /* 0x000fea000383ffff */
.L_x_1731:
[----:B--2---:R2:W3:Y:S02]  /*17070*/  SYNCS.PHASECHK.TRANS64.TRYWAIT P0, [R6+URZ+0x30c10], R23 ;  /* 0x030c1017060075a7 */ /* 0x0044e4000800017f */
[----:B---3--:R-:W-:Y:S05]  /*17080*/  @!P0 NANOSLEEP.SYNCS 0x989680 ;  /* 0x009896800000895d */ /* 0x008fea0003900000 */
[----:B------:R-:W3:Y:S02]  /*17090*/  @!P0 SYNCS.PHASECHK.TRANS64 P0, [R6+URZ+0x30c10], R23 ;  /* 0x030c1017060085a7 */ /* 0x000ee4000800007f */
[----:B---3--:R-:W-:Y:S05]  /*170a0*/  @!P0 BRA `(.L_x_1731) ;  /* 0xfffffffc00f08947 */ /* 0x008fea000383ffff */
[----:B------:R-:W-:Y:S05]  /*170b0*/  BRA `(.L_x_1730) ;  /* 0xffffff54004c7947 */ /* 0x000fea000383ffff */
.L_x_1735:
[----:B------:R1:W1:Y:S02]  /*170c0*/  SYNCS.PHASECHK.TRANS64.TRYWAIT P0, [R6+URZ+0x30c30], R23 ;  /* 0x030c3017060075a7 */ /* 0x000264000800017f */
[----:B-1----:R-:W-:Y:S05]  /*170d0*/  @!P0 NANOSLEEP.SYNCS 0x989680 ;  /* 0x009896800000895d */ /* 0x002fea0003900000 */
[----:B------:R-:W1:Y:S02]  /*170e0*/  @!P0 SYNCS.PHASECHK.TRANS64 P0, [R6+URZ+0x30c30], R23 ;  /* 0x030c3017060085a7 */ /* 0x000e64000800007f */
[----:B-1----:R-:W-:Y:S05]  /*170f0*/  @!P0 BRA `(.L_x_1735) ;  /* 0xfffffffc00f08947 */ /* 0x002fea000383ffff */
[----:B------:R-:W-:Y:S05]  /*17100*/  BRA `(.L_x_1734) ;  /* 0xffffff58004c7947 */ /* 0x000fea000383ffff */
.L_x_1808:
[----:B-1----:R1:W2:Y:S02]  /*17110*/  SYNCS.PHASECHK.TRANS64.TRYWAIT P0, [R15+URZ+0x30c20], R0 ;  /* 0x030c20000f0075a7 */ /* 0x0022a4000800017f */
[----:B--2---:R-:W-:Y:S05]  /*17120*/  @!P0 NANOSLEEP.SYNCS 0x989680 ;  /* 0x009896800000895d */ /* 0x004fea0003900000 */
[----:B------:R-:W2:Y:S02]  /*17130*/  @!P0 SYNCS.PHASECHK.TRANS64 P0, [R15+URZ+0x30c20], R0 ;  /* 0x030c20000f0085a7 */ /* 0x000ea4000800007f */
[----:B--2---:R-:W-:Y:S05]  /*17140*/  @!P0 BRA `(.L_x_1808) ;  /* 0xfffffffc00f08947 */ /* 0x004fea000383ffff */
[----:B------:R-:W-:Y:S05]  /*17150*/  BRA `(.L_x_1836) ;  /* 0xffffffe000e87947 */ /* 0x000fea000383ffff */
.L_x_1812:
[----:B--2---:R2:W3:Y:S02]  /*17160*/  SYNCS.PHASECHK.TRANS64.TRYWAIT P1, [R15+URZ+0x30c40], R18 ;  /* 0x030c40120f0075a7 */ /* 0x0044e4000802017f */
[----:B---3--:R-:W-:Y:S05]  /*17170*/  @!P1 NANOSLEEP.SYNCS 0x989680 ;  /* 0x009896800000995d */ /* 0x008fea0003900000 */
[----:B------:R-:W3:Y:S02]  /*17180*/  @!P1 SYNCS.PHASECHK.TRANS64 P1, [R15+URZ+0x30c40], R18 ;  /* 0x030c40120f0095a7 */ /* 0x000ee4000802007f */
[----:B---3--:R-:W-:Y:S05]  /*17190*/  @!P1 BRA `(.L_x_1812) ;  /* 0xfffffffc00f09947 */ /* 0x008fea000383ffff */
[----:B------:R-:W-:Y:S05]  /*171a0*/  BRA `(.L_x_1837) ;  /* 0xffffffe800507947 */ /* 0x000fea000383ffff */
.L_x_1814:
[----:B-1----:R1:W3:Y:S02]  /*171b0*/  SYNCS.PHASECHK.TRANS64.TRYWAIT P1, [R15+URZ+0x30c28], R18 ;  /* 0x030c28120f0075a7 */ /* 0x0022e4000802017f */
[----:B---3--:R-:W-:Y:S05]  /*171c0*/  @!P1 NANOSLEEP.SYNCS 0x989680 ;  /* 0x009896800000995d */ /* 0x008fea0003900000 */
[----:B------:R-:W3:Y:S02]  /*171d0*/  @!P1 SYNCS.PHASECHK.TRANS64 P1, [R15+URZ+0x30c28], R18 ;  /* 0x030c28120f0095a7 */ /* 0x000ee4000802007f */
[----:B---3--:R-:W-:Y:S05]  /*171e0*/  @!P1 BRA `(.L_x_1814) ;  /* 0xfffffffc00f09947 */ /* 0x008fea000383ffff */
[----:B------:R-:W-:Y:S05]  /*171f0*/  BRA `(.L_x_1838) ;  /* 0xffffffe800d47947 */ /* 0x000fea000383ffff */
.L_x_1816:
[----:B---3--:R3:W4:Y:S02]  /*17200*/  SYNCS.PHASECHK.TRANS64.TRYWAIT P1, [R15+URZ+0x30c48], R18 ;  /* 0x030c48120f0075a7 */ /* 0x008724000802017f */
[----:B----4-:R-:W-:Y:S05]  /*17210*/  @!P1 NANOSLEEP.SYNCS 0x989680 ;  /* 0x009896800000995d */ /* 0x010fea0003900000 */
[----:B------:R-:W4:Y:S02]  /*17220*/  @!P1 SYNCS.PHASECHK.TRANS64 P1, [R15+URZ+0x30c48], R18 ;  /* 0x030c48120f0095a7 */ /* 0x000f24000802007f */
[----:B----4-:R-:W-:Y:S05]  /*17230*/  @!P1 BRA `(.L_x_1816) ;  /* 0xfffffffc00f09947 */ /* 0x010fea000383ffff */
[----:B------:R-:W-:Y:S05]  /*17240*/  BRA `(.L_x_1839) ;  /* 0xffffffec00587947 */ /* 0x000fea000383ffff */
.L_x_1818:
[----:B------:R-:W-:-:S07]  /*17250*/  SHF.L.U32 R4, R10, 0x1f, RZ ;  /* 0x0000001f0a047819 */ /* 0x000fce00000006ff */
.L_x_1840:
[----:B----4-:R4:W1:Y:S02]  /*17260*/  SYNCS.PHASECHK.TRANS64.TRYWAIT P1, [R15+URZ+0x30c20], R4 ;  /* 0x030c20040f0075a7 */ /* 0x010864000802017f */
[----:B-1----:R-:W-:Y:S05]  /*17270*/  @!P1 NANOSLEEP.SYNCS 0x989680 ;  /* 0x009896800000995d */ /* 0x002fea0003900000 */
[----:B------:R-:W1:Y:S02]  /*17280*/  @!P1 SYNCS.PHASECHK.TRANS64 P1, [R15+URZ+0x30c20], R4 ;  /* 0x030c20040f0095a7 */ /* 0x000e64000802007f */
[----:B-1----:R-:W-:Y:S05]  /*17290*/  @!P1 BRA `(.L_x_1840) ;  /* 0xfffffffc00f09947 */ /* 0x002fea000383ffff */
[----:B------:R-:W-:Y:S05]  /*172a0*/  BRA `(.L_x_1841) ;  /* 0xffffffec00c07947 */ /* 0x000fea000383ffff */
.L_x_1821:
[----:B----4-:R4:W1:Y:S02]  /*172b0*/  SYNCS.PHASECHK.TRANS64.TRYWAIT P1, [R15+URZ+0x30c40], R12 ;  /* 0x030c400c0f0075a7 */ /* 0x010864000802017f */
[----:B-1----:R-:W-:Y:S05]  /*172c0*/  @!P1 NANOSLEEP.SYNCS 0x989680 ;  /* 0x009896800000995d */ /* 0x002fea0003900000 */
[----:B------:R-:W1:Y:S02]  /*172d0*/  @!P1 SYNCS.PHASECHK.TRANS64 P1, [R15+URZ+0x30c40], R12 ;  /* 0x030c400c0f0095a7 */ /* 0x000e64000802007f */
[----:B-1----:R-:W-:Y:S05]  /*172e0*/  @!P1 BRA `(.L_x_1821) ;  /* 0xfffffffc00f09947 */ /* 0x002fea000383ffff */
[----:B------:R-:W-:Y:S05]  /*172f0*/  BRA `(.L_x_1842) ;  /* 0xfffffff000607947 */ /* 0x000fea000383ffff */
.L_x_1823:
[----:B-1----:R1:W2:Y:S02]  /*17300*/  SYNCS.PHASECHK.TRANS64.TRYWAIT P1, [R15+URZ+0x30c28], R12 ;  /* 0x030c280c0f0075a7 */ /* 0x0022a4000802017f */
[----:B--2---:R-:W-:Y:S05]  /*17310*/  @!P1 NANOSLEEP.SYNCS 0x989680 ;  /* 0x009896800000995d */ /* 0x004fea0003900000 */
[----:B------:R-:W2:Y:S02]  /*17320*/  @!P1 SYNCS.PHASECHK.TRANS64 P1, [R15+URZ+0x30c28], R12 ;  /* 0x030c280c0f0095a7 */ /* 0x000ea4000802007f */
[----:B--2---:R-:W-:Y:S05]  /*17330*/  @!P1 BRA `(.L_x_1823) ;  /* 0xfffffffc00f09947 */ /* 0x004fea000383ffff */
[----:B------:R-:W-:Y:S05]  /*17340*/  BRA `(.L_x_1843) ;  /* 0xfffffff000d87947 */ /* 0x000fea000383ffff */
.L_x_1825:
[----:B------:R1:W1:Y:S02]  /*17350*/  SYNCS.PHASECHK.TRANS64.TRYWAIT P0, [R3+URZ+0x30c40], R0 ;  /* 0x030c4000030075a7 */ /* 0x000264000800017f */
[----:B-1----:R-:W-:Y:S05]  /*17360*/  @!P0 NANOSLEEP.SYNCS 0x989680 ;  /* 0x009896800000895d */ /* 0x002fea0003900000 */
[----:B------:R-:W1:Y:S02]  /*17370*/  @!P0 SYNCS.PHASECHK.TRANS64 P0, [R3+URZ+0x30c40], R0 ;  /* 0x030c4000030085a7 */ /* 0x000e64000800007f */
[----:B-1----:R-:W-:Y:S05]  /*17380*/  @!P0 BRA `(.L_x_1825) ;  /* 0xfffffffc00f08947 */ /* 0x002fea000383ffff */
[----:B------:R-:W-:Y:S05]  /*17390*/  BRA `(.L_x_1844) ;  /* 0xfffffff4006c7947 */ /* 0x000fea000383ffff */
.L_x_1827:
[----:B------:R-:W-:Y:S01]  /*173a0*/  BSSY B0, `(.L_x_1845) ;  /* 0x0000006000007945 */ /* 0x000fe20003800000 */
[----:B------:R-:W-:-:S07]  /*173b0*/  MOV R15, 0xffffffff ;  /* 0xffffffff000f7802 */ /* 0x000fce0000000f00 */
[----:B---3--:R-:W-:Y:S05]  /*173c0*/  WARPSYNC.COLLECTIVE R15, `(.L_x_1846) ;  /* 0x000000000f0c7348 */ /* 0x008fea0003c00000 */
[----:B------:R-:W-:Y:S02]  /*173d0*/  ELECT P6, UR62, PT ;  /* 0x00000000003e782f */ /* 0x000fe400038c0000 */
[----:B------:R-:W-:Y:S01]  /*173e0*/  MOV R14, UR62 ;  /* 0x0000003e000e7c02 */ /* 0x000fe20008000f00 */
[----:B---3--:R-:W-:Y:S10]  /*173f0*/  ENDCOLLECTIVE ;  /* 0x000000000000791b */ /* 0x008ff40003800000 */
.L_x_1846:
[----:B------:R-:W-:Y:S05]  /*17400*/  BSYNC B0 ;  /* 0x0000000000007941 */ /* 0x000fea0003800000 */
.L_x_1845:
[----:B------:R-:W-:Y:S05]  /*17410*/  BRA `(.L_x_1847) ;  /* 0xfffffff800007947 */ /* 0x000fea000383ffff */
.L_x_1829:
[----:B-1----:R1:W2:Y:S02]  /*17420*/  SYNCS.PHASECHK.TRANS64.TRYWAIT P0, [R7+URZ], R4 ;  /* 0x00000004070075a7 */ /* 0x0022a4000800017f */
[----:B--2---:R-:W-:Y:S05]  /*17430*/  @!P0 NANOSLEEP.SYNCS 0x989680 ;  /* 0x009896800000895d */ /* 0x004fea0003900000 */
[----:B------:R-:W2:Y:S02]  /*17440*/  @!P0 SYNCS.PHASECHK.TRANS64 P0, [R7+URZ], R4 ;  /* 0x00000004070085a7 */ /* 0x000ea4000800007f */
[----:B--2---:R-:W-:Y:S05]  /*17450*/  @!P0 BRA `(.L_x_1829) ;  /* 0xfffffffc00f08947 */ /* 0x004fea000383ffff */
[----:B------:R-:W-:Y:S05]  /*17460*/  BRA `(.L_x_1848) ;  /* 0xfffffff800407947 */ /* 0x000fea000383ffff */
.L_x_1830:
[----:B--2---:R2:W4:Y:S02]  /*17470*/  SYNCS.PHASECHK.TRANS64.TRYWAIT P0, [R3+URZ], R2 ;  /* 0x00000002030075a7 */ /* 0x004524000800017f */
[----:B----4-:R-:W-:Y:S05]  /*17480*/  @!P0 NANOSLEEP.SYNCS 0x989680 ;  /* 0x009896800000895d */ /* 0x010fea0003900000 */
[----:B------:R-:W4:Y:S02]  /*17490*/  @!P0 SYNCS.PHASECHK.TRANS64 P0, [R3+URZ], R2 ;  /* 0x00000002030085a7 */ /* 0x000f24000800007f */
[----:B----4-:R-:W-:Y:S05]  /*174a0*/  @!P0 BRA `(.L_x_1830) ;  /* 0xfffffffc00f08947 */ /* 0x010fea000383ffff */
[----:B------:R-:W-:Y:S05]  /*174b0*/  BRA `(.L_x_1849) ;  /* 0xfffffff800347947 */ /* 0x000fea000383ffff */
.L_x_1832:
[----:B--2---:R2:W4:Y:S02]  /*174c0*/  SYNCS.PHASECHK.TRANS64.TRYWAIT P0, [R5+URZ], R4 ;  /* 0x00000004050075a7 */ /* 0x004524000800017f */
[----:B----4-:R-:W-:Y:S05]  /*174d0*/  @!P0 NANOSLEEP.SYNCS 0x989680 ;  /* 0x009896800000895d */ /* 0x010fea0003900000 */
[----:B------:R-:W4:Y:S02]  /*174e0*/  @!P0 SYNCS.PHASECHK.TRANS64 P0, [R5+URZ], R4 ;  /* 0x00000004050085a7 */ /* 0x000f24000800007f */
[----:B----4-:R-:W-:Y:S05]  /*174f0*/  @!P0 BRA `(.L_x_1832) ;  /* 0xfffffffc00f08947 */ /* 0x010fea000383ffff */
[----:B------:R-:W-:Y:S05]  /*17500*/  BRA `(.L_x_1850) ;  /* 0xfffffff800387947 */ /* 0x000fea000383ffff */
.L_x_1851:
        /* <DEDUP_REMOVED lines=15> */
.L_x_3731:


//--------------------- .text._ZN7cutlass13device_kernelIN5flash11enable_sm90INS1_16FlashAttnBwdSm90INS1_25CollectiveMainloopBwdSm90ILi2ELi2ELi2EN4cute5tupleIJNS5_1CILi1EEES8_S8_EEENS6_IJNS7_ILi128EEESA_NS7_ILi64EEEEEENS_10bfloat16_tEfNS_4arch4Sm90ELb0ELb1ELb1ELb1ELb1ELb1ELb0ELb0ELi2ELi1ELi2ELi2ELb0EEENS1_21CollectiveEpilogueBwdISC_SD_SF_Li256ELb1ELb0ELi1EEENS1_19SingleTileSchedulerILb1ELb0ELb0ELi128EEEEEEEEEvNT_6ParamsE --------------------------
	.section	.text._ZN7cutlass13device_kernelIN5flash11enable_sm90INS1_16FlashAttnBwdSm90INS1_25CollectiveMainloopBwdSm90ILi2ELi2ELi2EN4cute5tupleIJNS5_1CILi1EEES8_S8_EEENS6_IJNS7_ILi128EEESA_NS7_ILi64EEEEEENS_10bfloat16_tEfNS_4arch4Sm90ELb0ELb1ELb1ELb1ELb1ELb1ELb0ELb0ELi2ELi1ELi2ELi2ELb0EEENS1_21CollectiveEpilogueBwdISC_SD_SF_Li256ELb1ELb0ELi1EEENS1_19SingleTileSchedulerILb1ELb0ELb0ELi128EEEEEEEEEvNT_6ParamsE,"ax",@progbits
	.align	128
.text._ZN7cutlass13device_kernelIN5flash11enable_sm90INS1_16FlashAttnBwdSm90INS1_25CollectiveMainloopBwdSm90ILi2ELi2ELi2EN4cute5tupleIJNS5_1CILi1EEES8_S8_EEENS6_IJNS7_ILi128EEESA_NS7_ILi64EEEEEENS_10bfloat16_tEfNS_4arch4Sm90ELb0ELb1ELb1ELb1ELb1ELb1ELb0ELb0ELi2ELi1ELi2ELi2ELb0EEENS1_21CollectiveEpilogueBwdISC_SD_SF_Li256ELb1ELb0ELi1EEENS1_19SingleTileSchedulerILb1ELb0ELb0ELi128EEEEEEEEEvNT_6ParamsE:
        .type           _ZN7cutlass13device_kernelIN5flash11enable_sm90INS1_16FlashAttnBwdSm90INS1_25CollectiveMainloopBwdSm90ILi2ELi2ELi2EN4cute5tupleIJNS5_1CILi1EEES8_S8_EEENS6_IJNS7_ILi128EEESA_NS7_ILi64EEEEEENS_10bfloat16_tEfNS_4arch4Sm90ELb0ELb1ELb1ELb1ELb1ELb1ELb0ELb0ELi2ELi1ELi2ELi2ELb0EEENS1_21CollectiveEpilogueBwdISC_SD_SF_Li256ELb1ELb0ELi1EEENS1_19SingleTileSchedulerILb1ELb0ELb0ELi128EEEEEEEEEvNT_6ParamsE,@function
        .size           _ZN7cutlass13device_kernelIN5flash11enable_sm90INS1_16FlashAttnBwdSm90INS1_25CollectiveMainloopBwdSm90ILi2ELi2ELi2EN4cute5tupleIJNS5_1CILi1EEES8_S8_EEENS6_IJNS7_ILi128EEESA_NS7_ILi64EEEEEENS_10bfloat16_tEfNS_4arch4Sm90ELb0ELb1ELb1ELb1ELb1ELb1ELb0ELb0ELi2ELi1ELi2ELi2ELb0EEENS1_21CollectiveEpilogueBwdISC_SD_SF_Li256ELb1ELb0ELi1EEENS1_19SingleTileSchedulerILb1ELb0ELb0ELi128EEEEEEEEEvNT_6ParamsE,(.L_x_3732 - _ZN7cutlass13device_kernelIN5flash11enable_sm90INS1_16FlashAttnBwdSm90INS1_25CollectiveMainloopBwdSm90ILi2ELi2ELi2EN4cute5tupleIJNS5_1CILi1EEES8_S8_EEENS6_IJNS7_ILi128EEESA_NS7_ILi64EEEEEENS_10bfloat16_tEfNS_4arch4Sm90ELb0ELb1ELb1ELb1ELb1ELb1ELb0ELb0ELi2ELi1ELi2ELi2ELb0EEENS1_21CollectiveEpilogueBwdISC_SD_SF_Li256ELb1ELb0ELi1EEENS1_19SingleTileSchedulerILb1ELb0ELb0ELi128EEEEEEEEEvNT_6ParamsE)
        .other          _ZN7cutlass13device_kernelIN5flash11enable_sm90INS1_16FlashAttnBwdSm90INS1_25CollectiveMainloopBwdSm90ILi2ELi2ELi2EN4cute5tupleIJNS5_1CILi1EEES8_S8_EEENS6_IJNS7_ILi128EEESA_NS7_ILi64EEEEEENS_10bfloat16_tEfNS_4arch4Sm90ELb0ELb1ELb1ELb1ELb1ELb1ELb0ELb0ELi2ELi1ELi2ELi2ELb0EEENS1_21CollectiveEpilogueBwdISC_SD_SF_Li256ELb1ELb0ELi1EEENS1_19SingleTileSchedulerILb1ELb0ELb0ELi128EEEEEEEEEvNT_6ParamsE,@"STO_CUDA_ENTRY STV_DEFAULT"
_ZN7cutlass13device_kernelIN5flash11enable_sm90INS1_16FlashAttnBwdSm90INS1_25CollectiveMainloopBwdSm90ILi2ELi2ELi2EN4cute5tupleIJNS5_1CILi1EEES8_S8_EEENS6_IJNS7_ILi128EEESA_NS7_ILi64EEEEEENS_10bfloat16_tEfNS_4arch4Sm90ELb0ELb1ELb1ELb1ELb1ELb1ELb0ELb0ELi2ELi1ELi2ELi2ELb0EEENS1_21CollectiveEpilogueBwdISC_SD_SF_Li256ELb1ELb0ELi1EEENS1_19SingleTileSchedulerILb1ELb0ELb0ELi128EEEEEEEEEvNT_6ParamsE:
        /* <DEDUP_REMOVED lines=24> */
.L_x_1853:
[----:B------:R-:W-:Y:S05]  /*0180*/  BSYNC B0 ;  /* 0x0000000000007941 */ /* 0x000fea0003800000 */
.L_x_1852:
        /* <DEDUP_REMOVED lines=37> */
.L_x_1854:
        /* <DEDUP_REMOVED lines=22> */
.L_x_1855:
[----:B------:R-:W-:Y:S01]  /*0540*/  PLOP3.LUT P0, PT, PT, PT, UP0, 0x80, 0x0 ;  /* 0x000000000000781c */ /* 0x000fe20003f0f008 */
[----:B------:R-:W-:Y:S01]  /*0550*/  NOP ;  /* 0x0000000000007918 */ /* 0x000fe20000000000 */
[----:B------:R-:W-:Y:S01]  /*0560*/  ULDC.64 UR38, c[0x0][0x208] ;  /* 0x0000820000267ab9 */ /* 0x000fe20000000a00 */
[----:B------:R-:W-:Y:S01]  /*0570*/  BSSY B6, `(.L_x_1856) ;  /* 0x0001774000067945 */ /* 0x000fe20003800000 */
[----:B-12-4-:R-:W-:Y:S09]  /*0580*/  BAR.SYNC.DEFER_BLOCKING 0x0 ;  /* 0x0000000000007b1d */ /* 0x016ff20000010000 */
[----:B------:R-:W-:Y:S05]  /*0590*/  @!P0 BRA `(.L_x_1857) ;  /* 0x00000130003c8947 */ /* 0x000fea0003800000 */
.L_x_1858:
        /* <DEDUP_REMOVED lines=24> */
.L_x_1859:
        /* <DEDUP_REMOVED lines=14> */
.L_x_1861:
[----:B------:R-:W-:-:S05]  /*0800*/  ULDC UR4, c[0x0][0x8bc] ;  /* 0x00022f0000047ab9 */ /* 0x000fca0000000800 */
.L_x_1860:
        /* <DEDUP_REMOVED lines=19> */
.L_x_1863:
        /* <DEDUP_REMOVED lines=14> */
.L_x_1864:
        /* <DEDUP_REMOVED lines=11> */
.L_x_1865:
        /* <DEDUP_REMOVED lines=13> */
.L_x_1866:
        /* <DEDUP_REMOVED lines=50> */
.L_x_1867:
        /* <DEDUP_REMOVED lines=28> */
.L_x_1870:
        /* <DEDUP_REMOVED lines=15> */
.L_x_1869:
        /* <DEDUP_REMOVED lines=22> */
.L_x_1872:
        /* <DEDUP_REMOVED lines=15> */
.L_x_1871:
[----:B------:R-:W-:Y:S01]  /*13c0*/  SHF.R.S32.HI R6, RZ, 0x1f, R17 ;  /* 0x0000001fff067819 */ /* 0x000fe20000011411 */
[----:B------:R-:W-:-:S03]  /*13d0*/  UMOV UR4, 0xffffffff ;  /* 0xffffffff00047882 */ /* 0x000fc60000000000 */
[----:B------:R-:W-:-:S04]  /*13e0*/  LEA.HI R0, R6, R17, RZ, 0x7 ;  /* 0x0000001106007211 */ /* 0x000fc800078f38ff */
[----:B------:R-:W-:Y:S01]  /*13f0*/  SHF.R.S32.HI R18, RZ, 0x7, R0 ;  /* 0x00000007ff127819 */ /* 0x000fe20000011400 */
[----:B------:R-:W-:Y:S06]  /*1400*/  BRA.DIV UR4, `(.L_x_1873) ;  /* 0x0000016a04307947 */ /* 0x000fec000b800000 */
[----:B------:R1:W2:Y:S02]  /*1410*/  SHFL.IDX PT, R14, R18, RZ, 0x1f ;  /* 0x00001fff120e7589 */ /* 0x0002a400000e0000 */
.L_x_2036:
        /* <DEDUP_REMOVED lines=24> */
.L_x_1874:
        /* <DEDUP_REMOVED lines=131> */
.L_x_1887:
[----:B------:R-:W-:-:S06]  /*1dd0*/  ULOP3.LUT UR4, UR36, 0x1, URZ, 0xfc, !UPT ;  /* 0x0000000124047892 */ /* 0x000fcc000f8efc3f */
[----:B------:R-:W-:-:S04]  /*1de0*/  MOV R5, UR4 ;  /* 0x0000000400057c02 */ /* 0x000fc80008000f00 */
[----:B------:R-:W-:-:S13]  /*1df0*/  ISETP.NE.AND P6, PT, R5, 0x3, PT ;  /* 0x000000030500780c */ /* 0x000fda0003fc5270 */
[----:B------:R-:W-:Y:S05]  /*1e00*/  @!P6 BRA `(.L_x_1877) ;  /* 0x000000000004e947 */ /* 0x000fea0003800000 */
[----:B------:R-:W-:Y:S01]  /*1e10*/  BPT.TRAP 0x1 ;  /* 0x000000040000795c */ /* 0x000fe20000300000 */
.L_x_1877:
[----:B------:R-:W-:Y:S01]  /*1e20*/  IMAD R6, R0, 0x8, R16 ;  /* 0x0000000800067824 */ /* 0x000fe200078e0210 */
[----:B------:R-:W-:-:S04]  /*1e30*/  SHF.L.U32 R23, R4, 0x1f, RZ ;  /* 0x0000001f04177819 */ /* 0x000fc800000006ff */
[----:B------:R1:W2:Y:S01]  /*1e40*/  SYNCS.PHASECHK.TRANS64.TRYWAIT P0, [R6+URZ+0x30c10], R23 ;  /* 0x030c1017060075a7 */ /* 0x0002a2000800017f */
[----:B------:R-:W-:Y:S05]  /*1e50*/  @!P6 BRA `(.L_x_1878) ;  /* 0x000000000004e947 */ /* 0x000fea0003800000 */
[----:B------:R-:W-:Y:S01]  /*1e60*/  BPT.TRAP 0x1 ;  /* 0x000000040000795c */ /* 0x000fe20000300000 */
.L_x_1878:
[----:B------:R-:W-:-:S05]  /*1e70*/  VIADD R5, R16, 0x10000 ;  /* 0x0001000010057836 */ /* 0x000fca0000000000 */
[----:B------:R-:W-:-:S04]  /*1e80*/  SHF.R.U32.HI R5, RZ, 0x4, R5 ;  /* 0x00000004ff057819 */ /* 0x000fc80000011605 */
[----:B------:R-:W-:Y:S01]  /*1e90*/  LOP3.LUT R5, R5, 0x3fff, RZ, 0xc0, !PT ;  /* 0x00003fff05057812 */ /* 0x000fe200078ec0ff */
[----:B--2---:R-:W-:Y:S06]  /*1ea0*/  @P0 BRA `(.L_x_1879) ;  /* 0x0000000000080947 */ /* 0x004fec0003800000 */
[----:B------:R-:W2:Y:S02]  /*1eb0*/  SYNCS.PHASECHK.TRANS64.TRYWAIT P0, [R6+URZ+0x30c10], R23 ;  /* 0x030c1017060075a7 */ /* 0x000ea4000800017f */
[----:B--2---:R-:W-:Y:S05]  /*1ec0*/  @!P0 BRA `(.L_x_1880) ;  /* 0x0000015c00b48947 */ /* 0x004fea0003800000 */
.L_x_1879:
        /* <DEDUP_REMOVED lines=65> */
.L_x_1881:
[----:B------:R1:W1:Y:S01]  /*22e0*/  SYNCS.PHASECHK.TRANS64.TRYWAIT P0, [R6+URZ+0x30c30], R23 ;  /* 0x030c3017060075a7 */ /* 0x000262000800017f */
[----:B------:R-:W-:Y:S05]  /*22f0*/  @!P6 BRA `(.L_x_1882) ;  /* 0x000000000004e947 */ /* 0x000fea0003800000 */
[----:B------:R-:W-:Y:S01]  /*2300*/  BPT.TRAP 0x1 ;  /* 0x000000040000795c */ /* 0x000fe20000300000 */
.L_x_1882:
[----:B-1----:R-:W-:Y:S05]  /*2310*/  @P0 BRA `(.L_x_1883) ;  /* 0x0000000000080947 */ /* 0x002fea0003800000 */
[----:B------:R-:W1:Y:S02]  /*2320*/  SYNCS.PHASECHK.TRANS64.TRYWAIT P0, [R6+URZ+0x30c30], R23 ;  /* 0x030c3017060075a7 */ /* 0x000e64000800017f */
[----:B-1----:R-:W-:Y:S05]  /*2330*/  @!P0 BRA `(.L_x_1884) ;  /* 0x0000015800ac8947 */ /* 0x002fea0003800000 */
.L_x_1883:
        /* <DEDUP_REMOVED lines=1123> */
.L_x_1885:
        /* <DEDUP_REMOVED lines=68> */
.L_x_1886:
        /* <DEDUP_REMOVED lines=12> */
.L_x_1876:
        /* <DEDUP_REMOVED lines=15> */
[----:B------:R-:W3:Y:S04]  /*6f60*/  LDL.LU R11, [R1+0x6c] ;  /* 0x00006c00010b7983 */ /* 0x000ee80000300800 */
[----:B------:R-:W4:Y:S01]  /*6f70*/  LDL R6, [R1+0x68] ;  /* 0x0000680001067983 */ /* 0x000f220000100800 */
[----:B------:R-:W-:Y:S01]  /*6f80*/  UIMAD UR4, UR6, -0x80, UR40 ;  /* 0xffffff80060478a4 */ /* 0x000fe2000f8e0228 */
[----:B------:R-:W-:Y:S01]  /*6f90*/  IMAD.MOV.U32 R21, RZ, RZ, 0x40000040 ;  /* 0x40000040ff157424 */ /* 0x000fe200078e00ff */
[----:B------:R-:W5:Y:S01]  /*6fa0*/  S2R R5, SR_TID.X ;  /* 0x0000000000057919 */ /* 0x000f620000002100 */
[----:B------:R-:W-:-:S03]  /*6fb0*/  IMAD.MOV.U32 R19, RZ, RZ, 0x40000040 ;  /* 0x40000040ff137424 */ /* 0x000fc600078e00ff */
[----:B------:R-:W-:Y:S02]  /*6fc0*/  IMAD.U32 R14, RZ, RZ, UR4 ;  /* 0x00000004ff0e7e24 */ /* 0x000fe4000f8e00ff */
[----:B-----5:R-:W-:-:S05]  /*6fd0*/  VIADD R8, R5, 0xffffff80 ;  /* 0xffffff8005087836 */ /* 0x020fca0000000000 */
[----:B------:R-:W-:-:S04]  /*6fe0*/  SHF.R.S32.HI R7, RZ, 0x1f, R8 ;  /* 0x0000001fff077819 */ /* 0x000fc80000011408 */
[----:B------:R-:W-:-:S04]  /*6ff0*/  LEA.HI R5, R7, R8, RZ, 0x5 ;  /* 0x0000000807057211 */ /* 0x000fc800078f28ff */
[----:B------:R-:W-:Y:S01]  /*7000*/  LOP3.LUT R5, R5, 0xffffffe0, RZ, 0xc0, !PT ;  /* 0xffffffe005057812 */ /* 0x000fe200078ec0ff */
[----:B--2---:R-:W-:Y:S02]  /*7010*/  IMAD.MOV.U32 R15, RZ, RZ, R10 ;  /* 0x000000ffff0f7224 */ /* 0x004fe400078e000a */
[----:B------:R-:W2:Y:S01]  /*7020*/  S2R R10, SR_TID.X ;  /* 0x00000000000a7919 */ /* 0x000ea20000002100 */
[----:B---3--:R-:W-:Y:S02]  /*7030*/  LEA.HI R9, R11, R12, RZ, 0x5 ;  /* 0x0000000c0b097211 */ /* 0x008fe400078f28ff */
[--C-:B----4-:R-:W-:Y:S02]  /*7040*/  SHF.R.S32.HI R11, RZ, 0x2, R6.reuse ;  /* 0x00000002ff0b7819 */ /* 0x110fe40000011406 */
[----:B------:R-:W-:Y:S02]  /*7050*/  SHF.R.S32.HI R6, RZ, 0x1f, R6 ;  /* 0x0000001fff067819 */ /* 0x000fe40000011406 */
[----:B------:R-:W-:-:S02]  /*7060*/  SHF.R.S32.HI R13, RZ, 0x5, R9 ;  /* 0x00000005ff0d7819 */ /* 0x000fc40000011409 */
[----:B------:R-:W-:Y:S02]  /*7070*/  LEA.HI R12, R6, R11, RZ, 0x3 ;  /* 0x0000000b060c7211 */ /* 0x000fe400078f18ff */
[----:B------:R-:W-:Y:S01]  /*7080*/  IADD3 R9, R8, -R5, RZ ;  /* 0x8000000508097210 */ /* 0x000fe20007ffe0ff */
[----:B------:R-:W-:Y:S01]  /*7090*/  IMAD R6, R13, -0x10, R14 ;  /* 0xfffffff00d067824 */ /* 0x000fe200078e020e */
[----:B------:R-:W-:Y:S02]  /*70a0*/  LOP3.LUT R12, R12, 0xfffffff8, RZ, 0xc0, !PT ;  /* 0xfffffff80c0c7812 */ /* 0x000fe400078ec0ff */
[----:B------:R-:W-:Y:S02]  /*70b0*/  LEA.HI R13, R7, R8, RZ, 0x2 ;  /* 0x00000008070d7211 */ /* 0x000fe400078f10ff */
[----:B------:R-:W-:Y:S02]  /*70c0*/  IADD3 R6, R6, R12, -R11 ;  /* 0x0000000c06067210 */ /* 0x000fe40007ffe80b */
[----:B------:R-:W-:-:S04]  /*70d0*/  LOP3.LUT R13, R13, 0xfffffffc, RZ, 0xc0, !PT ;  /* 0xfffffffc0d0d7812 */ /* 0x000fc800078ec0ff */
[----:B------:R-:W-:Y:S01]  /*70e0*/  IADD3 R8, R8, -R13, RZ ;  /* 0x8000000d08087210 */ /* 0x000fe20007ffe0ff */
[C---:B--2---:R-:W-:Y:S01]  /*70f0*/  VIADD R17, R10.reuse, 0xffffff80 ;  /* 0xffffff800a117836 */ /* 0x044fe20000000000 */
[----:B-1----:R-:W-:-:S04]  /*7100*/  IADD3 R18, R10, -0x80, RZ ;  /* 0xffffff800a127810 */ /* 0x002fc80007ffe0ff */
[----:B------:R-:W-:-:S04]  /*7110*/  SHF.R.S32.HI R17, RZ, 0x1f, R17 ;  /* 0x0000001fff117819 */ /* 0x000fc80000011411 */
[----:B------:R-:W-:-:S04]  /*7120*/  LEA.HI R17, R17, R18, RZ, 0x7 ;  /* 0x0000001211117211 */ /* 0x000fc800078f38ff */
[----:B------:R-:W-:-:S04]  /*7130*/  SHF.R.S32.HI R17, RZ, 0x7, R17 ;  /* 0x00000007ff117819 */ /* 0x000fc80000011411 */
[----:B------:R-:W-:-:S04]  /*7140*/  LEA.HI R10, R17, R17, RZ, 0x1 ;  /* 0x00000011110a7211 */ /* 0x000fc800078f08ff */
[----:B------:R-:W-:Y:S02]  /*7150*/  LOP3.LUT R5, R10, 0xfffffffe, RZ, 0xc0, !PT ;  /* 0xfffffffe0a057812 */ /* 0x000fe400078ec0ff */
[----:B------:R-:W-:-:S03]  /*7160*/  SHF.R.S32.HI R10, RZ, 0x1f, R9 ;  /* 0x0000001fff0a7819 */ /* 0x000fc60000011409 */
[----:B------:R-:W-:Y:S01]  /*7170*/  IMAD.IADD R5, R17, 0x1, -R5 ;  /* 0x0000000111057824 */ /* 0x000fe200078e0a05 */
[CC--:B------:R-:W-:Y:S01]  /*7180*/  LEA.HI R11, R10.reuse, R9.reuse, RZ, 0x2 ;  /* 0x000000090a0b7211 */ /* 0x0c0fe200078f10ff */
[----:B------:R-:W-:Y:S01]  /*7190*/  IMAD.MOV.U32 R17, RZ, RZ, R15 ;  /* 0x000000ffff117224 */ /* 0x000fe200078e000f */
[----:B------:R-:W-:Y:S01]  /*71a0*/  LEA.HI R7, R10, R9, RZ, 0x3 ;  /* 0x000000090a077211 */ /* 0x000fe200078f18ff */
[----:B------:R-:W-:Y:S01]  /*71b0*/  IMAD R9, R5, -0x40, R6 ;  /* 0xffffffc005097824 */ /* 0x000fe200078e0206 */
[----:B------:R-:W-:Y:S02]  /*71c0*/  SHF.R.S32.HI R12, RZ, 0x2, R11 ;  /* 0x00000002ff0c7819 */ /* 0x000fe4000001140b */
[--C-:B------:R-:W-:Y:S02]  /*71d0*/  SHF.R.S32.HI R10, RZ, 0x3, R7.reuse ;  /* 0x00000003ff0a7819 */ /* 0x100fe40000011407 */
[----:B------:R-:W-:Y:S01]  /*71e0*/  SHF.R.S32.HI R7, RZ, 0x1f, R7 ;  /* 0x0000001fff077819 */ /* 0x000fe20000011407 */
[C---:B------:R-:W-:Y:S01]  /*71f0*/  VIADD R5, R12.reuse, 0x8 ;  /* 0x000000080c057836 */ /* 0x040fe20000000000 */
[----:B------:R-:W-:Y:S01]  /*7200*/  LEA.HI R11, R11, R12, RZ, 0x1 ;  /* 0x0000000c0b0b7211 */ /* 0x000fe200078f08ff */
[----:B------:R-:W-:Y:S01]  /*7210*/  VIADD R13, R12, 0x10 ;  /* 0x000000100c0d7836 */ /* 0x000fe20000000000 */
[----:B------:R-:W-:-:S02]  /*7220*/  LEA.HI R7, R7, R10, RZ, 0x4 ;  /* 0x0000000a07077211 */ /* 0x000fc400078f20ff */
[----:B------:R-:W-:Y:S02]  /*7230*/  LOP3.LUT R11, R11, 0xfffffffe, RZ, 0xc0, !PT ;  /* 0xfffffffe0b0b7812 */ /* 0x000fe400078ec0ff */
[----:B------:R-:W-:Y:S02]  /*7240*/  LOP3.LUT R7, R7, 0x1ffffff0, RZ, 0xc0, !PT ;  /* 0x1ffffff007077812 */ /* 0x000fe400078ec0ff */
[----:B------:R-:W-:Y:S01]  /*7250*/  LEA.HI R6, R5, R5, RZ, 0x1 ;  /* 0x0000000505067211 */ /* 0x000fe200078f08ff */
[----:B------:R-:W-:Y:S01]  /*7260*/  IMAD.IADD R11, R12, 0x1, -R11 ;  /* 0x000000010c0b7824 */ /* 0x000fe200078e0a0b */
[----:B------:R-:W-:Y:S01]  /*7270*/  IADD3 R10, R10, -R7, RZ ;  /* 0x800000070a0a7210 */ /* 0x000fe20007ffe0ff */
[----:B------:R-:W-:Y:S01]  /*7280*/  VIADD R12, R12, 0x18 ;  /* 0x000000180c0c7836 */ /* 0x000fe20000000000 */
[----:B------:R-:W-:Y:S02]  /*7290*/  LOP3.LUT R14, R6, 0xfffffffe, RZ, 0xc0, !PT ;  /* 0xfffffffe060e7812 */ /* 0x000fe400078ec0ff */
[----:B------:R-:W-:-:S02]  /*72a0*/  LEA.HI R15, R13, R13, RZ, 0x1 ;  /* 0x0000000d0d0f7211 */ /* 0x000fc400078f08ff */
[----:B------:R-:W-:Y:S01]  /*72b0*/  LEA R7, R10, R11, 0x3 ;  /* 0x0000000b0a077211 */ /* 0x000fe200078e18ff */
[----:B------:R-:W-:Y:S01]  /*72c0*/  IMAD.IADD R14, R5, 0x1, -R14 ;  /* 0x00000001050e7824 */ /* 0x000fe200078e0a0e */
[--C-:B------:R-:W-:Y:S02]  /*72d0*/  SHF.R.S32.HI R5, RZ, 0x1, R6.reuse ;  /* 0x00000001ff057819 */ /* 0x100fe40000011406 */
[----:B------:R-:W-:Y:S01]  /*72e0*/  LOP3.LUT R18, R15, 0xfffffffe, RZ, 0xc0, !PT ;  /* 0xfffffffe0f127812 */ /* 0x000fe200078ec0ff */
[----:B------:R1:W-:Y:S01]  /*72f0*/  STL [R1+0x4c], R7 ;  /* 0x00004c0701007387 */ /* 0x0003e20000100800 */
[----:B------:R-:W-:Y:S02]  /*7300*/  SHF.R.S32.HI R6, RZ, 0x1f, R6 ;  /* 0x0000001fff067819 */ /* 0x000fe40000011406 */
[--C-:B------:R-:W-:Y:S01]  /*7310*/  SHF.R.S32.HI R11, RZ, 0x1, R15.reuse ;  /* 0x00000001ff0b7819 */ /* 0x100fe2000001140f */
[----:B------:R-:W-:Y:S01]  /*7320*/  IMAD.IADD R18, R13, 0x1, -R18 ;  /* 0x000000010d127824 */ /* 0x000fe200078e0a12 */
[----:B------:R-:W-:-:S02]  /*7330*/  SHF.R.S32.HI R10, RZ, 0x1f, R15 ;  /* 0x0000001fff0a7819 */ /* 0x000fc4000001140f */
[----:B------:R-:W-:Y:S02]  /*7340*/  LEA.HI R6, R6, R5, RZ, 0x4 ;  /* 0x0000000506067211 */ /* 0x000fe400078f20ff */
[----:B-1----:R-:W-:-:S04]  /*7350*/  LEA.HI R7, R12, R12, RZ, 0x1 ;  /* 0x0000000c0c077211 */ /* 0x002fc800078f08ff */
[--C-:B------:R-:W-:Y:S02]  /*7360*/  SHF.R.S32.HI R13, RZ, 0x1, R7.reuse ;  /* 0x00000001ff0d7819 */ /* 0x100fe40000011407 */
[----:B------:R-:W-:Y:S02]  /*7370*/  SHF.R.S32.HI R20, RZ, 0x1f, R7 ;  /* 0x0000001fff147819 */ /* 0x000fe40000011407 */
[----:B------:R-:W-:Y:S02]  /*7380*/  LOP3.LUT R15, R7, 0xfffffffe, RZ, 0xc0, !PT ;  /* 0xfffffffe070f7812 */ /* 0x000fe400078ec0ff */
[----:B------:R-:W-:Y:S02]  /*7390*/  LEA.HI R7, R10, R11, RZ, 0x4 ;  /* 0x0000000b0a077211 */ /* 0x000fe400078f20ff */
[----:B------:R-:W-:Y:S01]  /*73a0*/  LOP3.LUT R10, R6, 0x1ffffff0, RZ, 0xc0, !PT ;  /* 0x1ffffff0060a7812 */ /* 0x000fe200078ec0ff */
[----:B------:R-:W-:Y:S01]  /*73b0*/  IMAD R6, R17, 0x2000, R16 ;  /* 0x0000200011067824 */ /* 0x000fe200078e0210 */
[----:B------:R-:W-:Y:S01]  /*73c0*/  IADD3 R15, R12, -R15, RZ ;  /* 0x8000000f0c0f7210 */ /* 0x000fe20007ffe0ff */
[----:B------:R-:W-:Y:S01]  /*73d0*/  VIADD R17, R8, 0x8 ;  /* 0x0000000808117836 */ /* 0x000fe20000000000 */
[----:B------:R-:W-:Y:S01]  /*73e0*/  LOP3.LUT R12, R7, 0x1ffffff0, RZ, 0xc0, !PT ;  /* 0x1ffffff0070c7812 */ /* 0x000fe200078ec0ff */
[----:B------:R-:W-:Y:S01]  /*73f0*/  IMAD.IADD R7, R5, 0x1, -R10 ;  /* 0x0000000105077824 */ /* 0x000fe200078e0a0a */
[----:B------:R-:W-:Y:S01]  /*7400*/  LEA.HI R20, R20, R13, RZ, 0x4 ;  /* 0x0000000d14147211 */ /* 0x000fe200078f20ff */
[C---:B------:R-:W-:Y:S01]  /*7410*/  VIADD R10, R6.reuse, 0x4000 ;  /* 0x00004000060a7836 */ /* 0x040fe20000000000 */
[----:B------:R-:W-:Y:S01]  /*7420*/  IADD3 R11, R11, -R12, RZ ;  /* 0x8000000c0b0b7210 */ /* 0x000fe20007ffe0ff */
[----:B------:R-:W-:Y:S01]  /*7430*/  IMAD R7, R7, 0x8, R14 ;  /* 0x0000000807077824 */ /* 0x000fe200078e020e */
[----:B------:R-:W-:Y:S01]  /*7440*/  IADD3 R5, R6, 0x20c00, RZ ;  /* 0x00020c0006057810 */ /* 0x000fe20007ffe0ff */
[----:B------:R-:W-:Y:S01]  /*7450*/  VIADD R17, R8, 0x14 ;  /* 0x0000001408117836 */ /* 0x000fe20000000000 */
[----:B------:R-:W-:-:S02]  /*7460*/  LOP3.LUT R20, R20, 0x1ffffff0, RZ, 0xc0, !PT ;  /* 0x1ffffff014147812 */ /* 0x000fc400078ec0ff */
[----:B------:R-:W-:Y:S01]  /*7470*/  SHF.R.U32.HI R6, RZ, 0x4, R6 ;  /* 0x00000004ff067819 */ /* 0x000fe20000011606 */
[----:B------:R1:W-:Y:S01]  /*7480*/  STL [R1+0x44], R7 ;  /* 0x0000440701007387 */ /* 0x0003e20000100800 */
[----:B------:R-:W-:Y:S01]  /*7490*/  SHF.R.U32.HI R10, RZ, 0x4, R10 ;  /* 0x00000004ff0a7819 */ /* 0x000fe2000001160a */
[----:B------:R-:W-:Y:S01]  /*74a0*/  IMAD.IADD R20, R13, 0x1, -R20 ;  /* 0x000000010d147824 */ /* 0x000fe200078e0a14 */
[----:B------:R-:W-:Y:S01]  /*74b0*/  SHF.R.U32.HI R5, RZ, 0x4, R5 ;  /* 0x00000004ff057819 */ /* 0x000fe20000011605 */
[----:B------:R-:W-:Y:S01]  /*74c0*/  IMAD.MOV.U32 R13, RZ, RZ, 0x40000040 ;  /* 0x40000040ff0d7424 */ /* 0x000fe200078e00ff */
[----:B------:R-:W-:Y:S02]  /*74d0*/  LOP3.LUT R6, R6, 0x3fff, RZ, 0xc0, !PT ;  /* 0x00003fff06067812 */ /* 0x000fe400078ec0ff */
[----:B------:R-:W-:Y:S02]  /*74e0*/  LOP3.LUT R10, R10, 0x3fff, RZ, 0xc0, !PT ;  /* 0x00003fff0a0a7812 */ /* 0x000fe400078ec0ff */
[----:B------:R-:W-:Y:S01]  /*74f0*/  LOP3.LUT R5, R5, 0x3fff, RZ, 0xc0, !PT ;  /* 0x00003fff05057812 */ /* 0x000fe200078ec0ff */
[----:B-1----:R-:W-:Y:S01]  /*7500*/  IMAD R7, R11, 0x8, R18 ;  /* 0x000000080b077824 */ /* 0x002fe200078e0212 */
[----:B------:R-:W-:Y:S01]  /*7510*/  LEA R12, R20, R15, 0x3 ;  /* 0x0000000f140c7211 */ /* 0x000fe200078e18ff */
[----:B------:R-:W-:Y:S01]  /*7520*/  IMAD.MOV.U32 R11, RZ, RZ, 0x40000040 ;  /* 0x40000040ff0b7424 */ /* 0x000fe200078e00ff */
[----:B------:R-:W-:-:S02]  /*7530*/  LOP3.LUT R5, R5, 0x10000, RZ, 0xfc, !PT ;  /* 0x0001000005057812 */ /* 0x000fc400078efcff */
[----:B------:R1:W-:Y:S01]  /*7540*/  STL [R1+0x40], R7 ;  /* 0x0000400701007387 */ /* 0x0003e20000100800 */
[----:B------:R-:W-:-:S03]  /*7550*/  MOV R15, 0x40000040 ;  /* 0x40000040000f7802 */ /* 0x000fc60000000f00 */
[----:B------:R-:W-:Y:S04]  /*7560*/  STL [R1+0x3c], R12 ;  /* 0x00003c0c01007387 */ /* 0x000fe80000100800 */
[----:B------:R2:W-:Y:S01]  /*7570*/  STL [R1+0x50], R5 ;  /* 0x0000500501007387 */ /* 0x0005e20000100800 */
[----:B-1----:R-:W-:Y:S02]  /*7580*/  LOP3.LUT R7, R6, 0x10000, RZ, 0xfc, !PT ;  /* 0x0001000006077812 */ /* 0x002fe400078efcff */
[----:B------:R-:W-:-:S03]  /*7590*/  LOP3.LUT R6, R10, 0x10000, RZ, 0xfc, !PT ;  /* 0x000100000a067812 */ /* 0x000fc600078efcff */
[C---:B------:R-:W-:Y:S01]  /*75a0*/  VIADD R20, R7.reuse, 0x4 ;  /* 0x0000000407147836 */ /* 0x040fe20000000000 */
[C---:B------:R-:W-:Y:S01]  /*75b0*/  IADD3 R14, R6.reuse, 0x2, RZ ;  /* 0x00000002060e7810 */ /* 0x040fe20007ffe0ff */
[----:B------:R-:W-:Y:S01]  /*75c0*/  VIADD R18, R7, 0x6 ;  /* 0x0000000607127836 */ /* 0x000fe20000000000 */
[----:B------:R1:W-:Y:S01]  /*75d0*/  STL [R1+0x8], R6 ;  /* 0x0000080601007387 */ /* 0x0003e20000100800 */
[----:B------:R-:W-:Y:S01]  /*75e0*/  VIADD R10, R6, 0x6 ;  /* 0x00000006060a7836 */ /* 0x000fe20000000000 */
[----:B--2---:R-:W-:Y:S01]  /*75f0*/  IADD3 R5, R8, 0x4, RZ ;  /* 0x0000000408057810 */ /* 0x004fe20007ffe0ff */
[----:B------:R-:W-:Y:S01]  /*7600*/  VIADD R12, R6, 0x4 ;  /* 0x00000004060c7836 */ /* 0x000fe20000000000 */
[----:B------:R2:W-:Y:S01]  /*7610*/  STL.64 [R1+0x30], R20 ;  /* 0x0000301401007387 */ /* 0x0005e20000100a00 */
[C---:B------:R-:W-:Y:S02]  /*7620*/  IADD3 R5, R8.reuse, 0x10, RZ ;  /* 0x0000001008057810 */ /* 0x040fe40007ffe0ff */
[C---:B------:R-:W-:Y:S01]  /*7630*/  IADD3 R5, R8.reuse, 0x1c, RZ ;  /* 0x0000001c08057810 */ /* 0x040fe20007ffe0ff */
[----:B------:R2:W-:Y:S01]  /*7640*/  STL.64 [R1+0x28], R18 ;  /* 0x0000281201007387 */ /* 0x0005e20000100a00 */
[----:B-1----:R-:W-:-:S03]  /*7650*/  VIADD R6, R8, 0xc ;  /* 0x0000000c08067836 */ /* 0x002fc60000000000 */
[----:B------:R2:W-:Y:S01]  /*7660*/  STL.64 [R1+0x10], R10 ;  /* 0x0000100a01007387 */ /* 0x0005e20000100a00 */
[----:B------:R-:W-:-:S03]  /*7670*/  VIADD R6, R8, 0x18 ;  /* 0x0000001808067836 */ /* 0x000fc60000000000 */
[----:B------:R2:W-:Y:S04]  /*7680*/  STL.64 [R1+0x20], R14 ;  /* 0x0000200e01007387 */ /* 0x0005e80000100a00 */
[----:B------:R2:W-:Y:S02]  /*7690*/  STL.64 [R1+0x18], R12 ;  /* 0x0000180c01007387 */ /* 0x0005e40000100a00 */
.L_x_1899:
[----:B------:R-:W-:-:S06]  /*76a0*/  ULOP3.LUT UR4, UR36, 0x1, URZ, 0xfc, !UPT ;  /* 0x0000000124047892 */ /* 0x000fcc000f8efc3f */
[----:B------:R-:W-:-:S04]  /*76b0*/  MOV R5, UR4 ;  /* 0x0000000400057c02 */ /* 0x000fc80008000f00 */
[----:B------:R-:W-:-:S13]  /*76c0*/  ISETP.NE.AND P0, PT, R5, 0x3, PT ;  /* 0x000000030500780c */ /* 0x000fda0003f05270 */
[----:B------:R-:W-:Y:S05]  /*76d0*/  @!P0 BRA `(.L_x_1889) ;  /* 0x0000000000048947 */ /* 0x000fea0003800000 */
[----:B------:R-:W-:Y:S01]  /*76e0*/  BPT.TRAP 0x1 ;  /* 0x000000040000795c */ /* 0x000fe20000300000 */
.L_x_1889:
[----:B------:R-:W-:Y:S01]  /*76f0*/  IMAD R6, R0, 0x8, R16 ;  /* 0x0000000800067824 */ /* 0x000fe200078e0210 */
[----:B--2---:R-:W-:-:S04]  /*7700*/  SHF.L.U32 R21, R4, 0x1f, RZ ;  /* 0x0000001f04157819 */ /* 0x004fc800000006ff */
[----:B------:R1:W2:Y:S01]  /*7710*/  SYNCS.PHASECHK.TRANS64.TRYWAIT P1, [R6+URZ+0x30c10], R21 ;  /* 0x030c1015060075a7 */ /* 0x0002a2000802017f */
[----:B------:R-:W-:Y:S05]  /*7720*/  @!P0 BRA `(.L_x_1890) ;  /* 0x0000000000048947 */ /* 0x000fea0003800000 */
[----:B------:R-:W-:Y:S01]  /*7730*/  BPT.TRAP 0x1 ;  /* 0x000000040000795c */ /* 0x000fe20000300000 */
.L_x_1890:
[----:B------:R-:W-:-:S05]  /*7740*/  VIADD R5, R16, 0x10000 ;  /* 0x0001000010057836 */ /* 0x000fca0000000000 */
[----:B------:R-:W-:-:S04]  /*7750*/  SHF.R.U32.HI R5, RZ, 0x4, R5 ;  /* 0x00000004ff057819 */ /* 0x000fc80000011605 */
[----:B------:R-:W-:-:S04]  /*7760*/  LOP3.LUT R5, R5, 0x3fff, RZ, 0xc0, !PT ;  /* 0x00003fff05057812 */ /* 0x000fc800078ec0ff */
[----:B------:R-:W-:Y:S01]  /*7770*/  LOP3.LUT R11, R5, 0x10000, RZ, 0xfc, !PT ;  /* 0x00010000050b7812 */ /* 0x000fe200078efcff */
[----:B--2---:R-:W-:Y:S06]  /*7780*/  @P1 BRA `(.L_x_1891) ;  /* 0x0000000000081947 */ /* 0x004fec0003800000 */
[----:B------:R-:W2:Y:S02]  /*7790*/  SYNCS.PHASECHK.TRANS64.TRYWAIT P1, [R6+URZ+0x30c10], R21 ;  /* 0x030c1015060075a7 */ /* 0x000ea4000802017f */
[----:B--2---:R-:W-:Y:S05]  /*77a0*/  @!P1 BRA `(.L_x_1892) ;  /* 0x0000010400a49947 */ /* 0x004fea0003800000 */
.L_x_1891:
[----:B------:R-:W3:Y:S01]  /*77b0*/  LDL.64 R22, [R1+0x30] ;  /* 0x0000300001167983 */ /* 0x000ee20000100a00 */
[----:B------:R-:W-:Y:S01]  /*77c0*/  LEA R11, R0, R11, 0xa ;  /* 0x0000000b000b7211 */ /* 0x000fe200078e50ff */
[----:B------:R-:W-:Y:S05]  /*77d0*/  WARPSYNC.ALL ;  /* 0x0000000000007948 */ /* 0x000fea0003800000 */
[----:B------:R-:W-:Y:S01]  /*77e0*/  R2UR UR4, R7 ;  /* 0x00000000070472ca */ /* 0x000fe200000e0000 */
[----:B------:R-:W4:Y:S01]  /*77f0*/  LDL.64 R18, [R1+0x28] ;  /* 0x0000280001127983 */ /* 0x000f220000100a00 */
[----:B------:R-:W-:Y:S01]  /*7800*/  R2UR UR6, R11 ;  /* 0x000000000b0672ca */ /* 0x000fe200000e0000 */
[----:B------:R-:W-:Y:S01]  /*7810*/  WARPGROUP.ARRIVE ;  /* 0x00000000000079c5 */ /* 0x000fe20000000000 */
[----:B------:R-:W-:Y:S01]  /*7820*/  UMOV UR5, 0x40000040 ;  /* 0x4000004000057882 */ /* 0x000fe20000000000 */
[----:B------:R-:W-:Y:S01]  /*7830*/  UMOV UR7, 0x40000040 ;  /* 0x4000004000077882 */ /* 0x000fe20000000000 */
[----:B------:R-:W5:Y:S04]  /*7840*/  LDL R14, [R1+0x40] ;  /* 0x00004000010e7983 */ /* 0x000f680000100800 */
[----:B------:R-:W2:Y:S04]  /*7850*/  LDL R15, [R1+0x4c] ;  /* 0x00004c00010f7983 */ /* 0x000ea80000100800 */
[----:B------:R-:W2:Y:S01]  /*7860*/  LDL R12, [R1+0x44] ;  /* 0x00004400010c7983 */ /* 0x000ea20000100800 */
[----:B------:R-:W-:Y:S01]  /*7870*/  HGMMA.64x128x16.F32.BF16 R76, gdesc[UR4], RZ, !UPT, gsb0 ;  /* 0x01e00000044c79f0 */ /* 0x000fe2000c0018ff */
[----:B------:R-:W-:-:S02]  /*7880*/  VIADD R10, R7, 0x2 ;  /* 0x00000002070a7836 */ /* 0x000fc40000000000 */
[----:B------:R-:W-:Y:S01]  /*7890*/  IMAD.MOV.U32 R11, RZ, RZ, 0x40000040 ;  /* 0x40000040ff0b7424 */ /* 0x000fe200078e00ff */
[----:B------:R-:W2:Y:S02]  /*78a0*/  LDL R13, [R1+0x3c] ;  /* 0x00003c00010d7983 */ /* 0x000ea40000100800 */
[----:B------:R-:W-:Y:S02]  /*78b0*/  R2UR UR8, R10 ;  /* 0x000000000a0872ca */ /* 0x000fe400000e0000 */
[----:B------:R-:W-:Y:S01]  /*78c0*/  R2UR UR9, R11 ;  /* 0x000000000b0972ca */ /* 0x000fe200000e0000 */
[----:B------:R-:W-:Y:S01]  /*78d0*/  UIADD3 UR4, UR6, 0x2, URZ ;  /* 0x0000000206047890 */ /* 0x000fe2000fffe03f */
[----:B------:R-:W-:-:S06]  /*78e0*/  UMOV UR11, 0x40000040 ;  /* 0x40000040000b7882 */ /* 0x000fcc0000000000 */
[----:B------:R-:W-:Y:S01]  /*78f0*/  UMOV UR10, UR4 ;  /* 0x00000004000a7c82 */ /* 0x000fe20008000000 */
[----:B------:R-:W-:Y:S01]  /*7900*/  UIADD3 UR4, UR6, 0x4, URZ ;  /* 0x0000000406047890 */ /* 0x000fe2000fffe03f */
[----:B------:R-:W-:Y:S02]  /*7910*/  WARPGROUP.DEPBAR.LE gsb0, 0x0 ;  /* 0x00008000000079c5 */ /* 0x000fe40000010000 */
[----:B------:R-:W-:-:S06]  /*7920*/  WARPGROUP.ARRIVE ;  /* 0x00000000000079c5 */ /* 0x000fcc0000000000 */
[----:B------:R-:W-:Y:S01]  /*7930*/  HGMMA.64x128x16.F32.BF16 R76, gdesc[UR8], R76, gsb0 ;  /* 0x01e00000084c79f0 */ /* 0x000fe2000800184c */
[----:B------:R-:W-:Y:S01]  /*7940*/  UMOV UR10, UR4 ;  /* 0x00000004000a7c82 */ /* 0x000fe20008000000 */
[----:B------:R-:W-:Y:S01]  /*7950*/  UMOV UR11, 0x40000040 ;  /* 0x40000040000b7882 */ /* 0x000fe20000000000 */
[----:B------:R-:W-:Y:S01]  /*7960*/  UIADD3 UR6, UR6, 0x6, URZ ;  /* 0x0000000606067890 */ /* 0x000fe2000fffe03f */
[----:B------:R-:W-:Y:S01]  /*7970*/  UMOV UR7, 0x40000040 ;  /* 0x4000004000077882 */ /* 0x000fe20000000000 */
[----:B---3--:R-:W-:Y:S02]  /*7980*/  R2UR UR8, R22 ;  /* 0x00000000160872ca */ /* 0x008fe400000e0000 */
[----:B------:R-:W-:Y:S01]  /*7990*/  R2UR UR9, R23 ;  /* 0x00000000170972ca */ /* 0x000fe200000e0000 */
[----:B------:R-:W-:Y:S02]  /*79a0*/  WARPGROUP.DEPBAR.LE gsb0, 0x0 ;  /* 0x00008000000079c5 */ /* 0x000fe40000010000 */
[----:B------:R-:W-:-:S10]  /*79b0*/  WARPGROUP.ARRIVE ;  /* 0x00000000000079c5 */ /* 0x000fd40000000000 */
[----:B------:R-:W-:Y:S01]  /*79c0*/  HGMMA.64x128x16.F32.BF16 R76, gdesc[UR8], R76, gsb0 ;  /* 0x01e00000084c79f0 */ /* 0x000fe2000800184c */
[----:B----4-:R-:W-:Y:S02]  /*79d0*/  R2UR UR4, R18 ;  /* 0x00000000120472ca */ /* 0x010fe400000e0000 */
[----:B------:R-:W-:Y:S01]  /*79e0*/  R2UR UR5, R19 ;  /* 0x00000000130572ca */ /* 0x000fe200000e0000 */
[C---:B-----5:R-:W-:Y:S01]  /*79f0*/  IMAD R14, R0.reuse, 0x80, R14 ;  /* 0x00000080000e7824 */ /* 0x060fe200078e020e */
[C---:B--2---:R-:W-:Y:S01]  /*7a00*/  LEA R10, R0.reuse, R15, 0x7 ;  /* 0x0000000f000a7211 */ /* 0x044fe200078e38ff */
[C---:B------:R-:W-:Y:S01]  /*7a10*/  IMAD R12, R0.reuse, 0x80, R12 ;  /* 0x00000080000c7824 */ /* 0x040fe200078e020c */
[----:B------:R-:W-:-:S03]  /*7a20*/  LEA R18, R0, R13, 0x7 ;  /* 0x0000000d00127211 */ /* 0x000fc600078e38ff */
[C---:B------:R-:W-:Y:S01]  /*7a30*/  IMAD R11, R3.reuse, 0x2, R12 ;  /* 0x00000002030b7824 */ /* 0x040fe200078e020c */
[C---:B------:R-:W-:Y:S01]  /*7a40*/  LEA R17, R3.reuse, R14, 0x1 ;  /* 0x0000000e03117211 */ /* 0x040fe200078e08ff */
[C---:B------:R-:W-:Y:S02]  /*7a50*/  IMAD R15, R3.reuse, 0x2, R10 ;  /* 0x00000002030f7824 */ /* 0x040fe400078e020a */
[----:B------:R-:W-:Y:S01]  /*7a60*/  IMAD R19, R3, 0x2, R18 ;  /* 0x0000000203137824 */ /* 0x000fe200078e0212 */
[----:B------:R-:W-:Y:S01]  /*7a70*/  LEA R10, R11, R16, 0x2 ;  /* 0x000000100b0a7211 */ /* 0x000fe200078e10ff */
[--C-:B------:R-:W-:Y:S02]  /*7a80*/  IMAD R18, R15, 0x4, R16.reuse ;  /* 0x000000040f127824 */ /* 0x100fe400078e0210 */
[--C-:B------:R-:W-:Y:S02]  /*7a90*/  IMAD R14, R17, 0x4, R16.reuse ;  /* 0x00000004110e7824 */ /* 0x100fe400078e0210 */
[----:B------:R-:W-:Y:S01]  /*7aa0*/  IMAD R13, R19, 0x4, R16 ;  /* 0x00000004130d7824 */ /* 0x000fe200078e0210 */
[----:B------:R-:W-:-:S02]  /*7ab0*/  WARPGROUP.DEPBAR.LE gsb0, 0x0 ;  /* 0x00008000000079c5 */ /* 0x000fc40000010000 */
[----:B------:R-:W-:-:S06]  /*7ac0*/  WARPGROUP.ARRIVE ;  /* 0x00000000000079c5 */ /* 0x000fcc0000000000 */
[----:B------:R-:W-:Y:S01]  /*7ad0*/  HGMMA.64x128x16.F32.BF16 R76, gdesc[UR4], R76, gsb0 ;  /* 0x01e00000044c79f0 */ /* 0x000fe2000800184c */
[----:B------:R-:W-:-:S04]  /*7ae0*/  IADD3 R12, R16, 0x20000, RZ ;  /* 0x00020000100c7810 */ /* 0x000fc80007ffe0ff */
[----:B------:R-:W-:Y:S01]  /*7af0*/  LEA R17, R17, R12, 0x2 ;  /* 0x0000000c11117211 */ /* 0x000fe200078e10ff */
[--C-:B------:R-:W-:Y:S02]  /*7b00*/  IMAD R15, R15, 0x4, R12.reuse ;  /* 0x000000040f0f7824 */ /* 0x100fe400078e020c */
        /* <DEDUP_REMOVED lines=9> */
.L_x_1893:
[----:B------:R1:W1:Y:S01]  /*7ba0*/  SYNCS.PHASECHK.TRANS64.TRYWAIT P1, [R6+URZ+0x30c30], R21 ;  /* 0x030c3015060075a7 */ /* 0x000262000802017f */
[----:B------:R-:W-:Y:S05]  /*7bb0*/  @!P0 BRA `(.L_x_1894) ;  /* 0x0000000000048947 */ /* 0x000fea0003800000 */
[----:B------:R-:W-:Y:S01]  /*7bc0*/  BPT.TRAP 0x1 ;  /* 0x000000040000795c */ /* 0x000fe20000300000 */
.L_x_1894:
[----:B-1----:R-:W-:Y:S05]  /*7bd0*/  @P1 BRA `(.L_x_1895) ;  /* 0x0000000000081947 */ /* 0x002fea0003800000 */
[----:B------:R-:W1:Y:S02]  /*7be0*/  SYNCS.PHASECHK.TRANS64.TRYWAIT P1, [R6+URZ+0x30c30], R21 ;  /* 0x030c3015060075a7 */ /* 0x000e64000802017f */
[----:B-1----:R-:W-:Y:S05]  /*7bf0*/  @!P1 BRA `(.L_x_1896) ;  /* 0x0000010000a49947 */ /* 0x002fea0003800000 */
.L_x_1895:
        /* <DEDUP_REMOVED lines=84> */
[----:B------:R-:W-:Y:S01]  /*8140*/  UMOV UR11, 0x40000040 ;  /* 0x40000040000b7882 */ /* 0x000fe20000000000 */
[C---:B------:R-:W-:Y:S01]  /*8150*/  VIADD R223, R8.reuse, 0x4 ;  /* 0x0000000408df7836 */ /* 0x040fe20000000000 */
[----:B------:R-:W-:Y:S01]  /*8160*/  STL [R1+0x94], R143 ;  /* 0x0000948f01007387 */ /* 0x000fe20000100800 */
[----:B------:R-:W-:Y:S03]  /*8170*/  MUFU.TANH R19, R19 ;  /* 0x0000001300137308 */ /* 0x000fe60000002400 */
[----:B------:R-:W-:Y:S04]  /*8180*/  STL [R1+0x90], R142 ;  /* 0x0000908e01007387 */ /* 0x000fe80000100800 */
[----:B------:R-:W-:Y:S01]  /*8190*/  STL [R1+0x8c], R141 ;  /* 0x00008c8d01007387 */ /* 0x000fe20000100800 */
[----:B------:R-:W1:Y:S03]  /*81a0*/  MUFU.TANH R21, R21 ;  /* 0x0000001500157308 */ /* 0x000e660000002400 */
[----:B------:R-:W-:Y:S04]  /*81b0*/  STL [R1+0x88], R140 ;  /* 0x0000888c01007387 */ /* 0x000fe80000100800 */
[----:B------:R-:W-:Y:S01]  /*81c0*/  STL [R1+0x84], R7 ;  /* 0x0000840701007387 */ /* 0x000fe20000100800 */
[C---:B------:R-:W-:Y:S01]  /*81d0*/  VIADD R230, R8.reuse, 0x8 ;  /* 0x0000000808e67836 */ /* 0x040fe20000000000 */
[----:B------:R-:W2:Y:S02]  /*81e0*/  MUFU.TANH R22, R22 ;  /* 0x0000001600167308 */ /* 0x000ea40000002400 */
[----:B------:R-:W-:Y:S04]  /*81f0*/  STL [R1+0x80], R6 ;  /* 0x0000800601007387 */ /* 0x000fe80000100800 */
[----:B------:R-:W-:Y:S02]  /*8200*/  STL [R1+0x7c], R5 ;  /* 0x00007c0501007387 */ /* 0x000fe40000100800 */
[----:B------:R-:W3:Y:S02]  /*8210*/  MUFU.TANH R20, R20 ;  /* 0x0000001400147308 */ /* 0x000ee40000002400 */
[----:B------:R-:W-:Y:S04]  /*8220*/  STL [R1+0x78], R4 ;  /* 0x0000780401007387 */ /* 0x000fe80000100800 */
[----:B------:R-:W-:Y:S01]  /*8230*/  STL [R1+0x74], R3 ;  /* 0x0000740301007387 */ /* 0x000fe20000100800 */
[----:B------:R-:W-:Y:S01]  /*8240*/  IADD3 R213, R8, 0xc, RZ ;  /* 0x0000000c08d57810 */ /* 0x000fe20007ffe0ff */
[----:B------:R-:W4:Y:S02]  /*8250*/  MUFU.TANH R23, R23 ;  /* 0x0000001700177308 */ /* 0x000f240000002400 */
[----:B------:R1:W-:Y:S01]  /*8260*/  STL [R1+0x70], R2 ;  /* 0x0000700201007387 */ /* 0x0003e20000100800 */
[----:B------:R-:W-:-:S02]  /*8270*/  ISETP.GT.AND P2, PT, R9, RZ, PT ;  /* 0x000000ff0900720c */ /* 0x000fc40003f44270 */
[----:B------:R-:W-:-:S03]  /*8280*/  ISETP.GT.AND P1, PT, R9, 0x8, PT ;  /* 0x000000080900780c */ /* 0x000fc60003f24270 */
[----:B------:R-:W4:Y:S01]  /*8290*/  MUFU.TANH R205, R205 ;  /* 0x000000cd00cd7308 */ /* 0x000f220000002400 */
[----:B-1----:R-:W2:Y:S01]  /*82a0*/  LDL.64 R2, [R1+0x20] ;  /* 0x0000200001027983 */ /* 0x002ea20000100a00 */
[----:B------:R-:W-:Y:S01]  /*82b0*/  WARPGROUP.ARRIVE ;  /* 0x00000000000079c5 */ /* 0x000fe20000000000 */
[----:B------:R-:W-:-:S05]  /*82c0*/  VIADD R217, R8, 0x14 ;  /* 0x0000001408d97836 */ /* 0x000fca0000000000 */
        /* <DEDUP_REMOVED lines=8> */
[----:B------:R-:W-:-:S03]  /*8350*/  FMUL.FTZ R93, R101, UR8 ;  /* 0x00000008655d7c20 */ /* 0x000fc60008410000 */
[----:B------:R4:W-:Y:S01]  /*8360*/  MUFU.TANH R154, R112 ;  /* 0x00000070009a7308 */ /* 0x0009e20000002400 */
[----:B---3--:R-:W3:Y:S01]  /*8370*/  LDL.64 R108, [R1+0x10] ;  /* 0x00001000016c7983 */ /* 0x008ee20000100a00 */
[----:B------:R-:W-:Y:S01]  /*8380*/  UIADD3 UR4, UR6, 0x2, URZ ;  /* 0x0000000206047890 */ /* 0x000fe2000fffe03f */
[----:B------:R-:W-:Y:S01]  /*8390*/  VIADD R220, R8, 0x10 ;  /* 0x0000001008dc7836 */ /* 0x000fe20000000000 */
[----:B------:R-:W-:-:S04]  /*83a0*/  ULDC UR5, c[0x0][0x744] ;  /* 0x0001d10000057ab9 */ /* 0x000fc80000000800 */
[----:B------:R-:W1:Y:S01]  /*83b0*/  MUFU.TANH R206, R206 ;  /* 0x000000ce00ce7308 */ /* 0x000e620000002400 */
[----:B------:R-:W-:Y:S01]  /*83c0*/  UMOV UR14, UR4 ;  /* 0x00000004000e7c82 */ /* 0x000fe20008000000 */
[----:B------:R-:W-:-:S06]  /*83d0*/  IADD3 R214, R8, 0x18, RZ ;  /* 0x0000001808d67810 */ /* 0x000fcc0007ffe0ff */
[----:B------:R-:W-:Y:S08]  /*83e0*/  MUFU.TANH R208, R208 ;  /* 0x000000d000d07308 */ /* 0x000ff00000002400 */
[----:B------:R-:W1:Y:S08]  /*83f0*/  MUFU.TANH R207, R207 ;  /* 0x000000cf00cf7308 */ /* 0x000e700000002400 */
[----:B------:R-:W1:Y:S08]  /*8400*/  MUFU.TANH R228, R228 ;  /* 0x000000e400e47308 */ /* 0x000e700000002400 */
        /* <DEDUP_REMOVED lines=12> */
[----:B----4-:R-:W-:Y:S01]  /*84d0*/  FMUL.FTZ R112, R118, UR8 ;  /* 0x0000000876707c20 */ /* 0x010fe20008410000 */
[----:B---3--:R-:W-:-:S05]  /*84e0*/  R2UR UR9, R109 ;  /* 0x000000006d0972ca */ /* 0x008fca00000e0000 */
[----:B------:R3:W-:Y:S01]  /*84f0*/  MUFU.TANH R153, R114 ;  /* 0x0000007200997308 */ /* 0x0007e20000002400 */
[----:B-1----:R-:W-:Y:S01]  /*8500*/  FMUL.FTZ R113, R134, UR8 ;  /* 0x0000000886717c20 */ /* 0x002fe20008410000 */
[----:B------:R-:W-:-:S06]  /*8510*/  UIADD3 UR6, UR6, 0x6, URZ ;  /* 0x0000000606067890 */ /* 0x000fcc000fffe03f */
[----:B------:R1:W-:Y:S01]  /*8520*/  MUFU.TANH R151, R115 ;  /* 0x0000007300977308 */ /* 0x0003e20000002400 */
[----:B---3--:R-:W-:Y:S01]  /*8530*/  FMUL.FTZ R114, R135, UR8 ;  /* 0x0000000887727c20 */ /* 0x008fe20008410000 */
[----:B------:R-:W-:Y:S02]  /*8540*/  WARPGROUP.DEPBAR.LE gsb0, 0x0 ;  /* 0x00008000000079c5 */ /* 0x000fe40000010000 */
[----:B------:R-:W-:-:S04]  /*8550*/  WARPGROUP.ARRIVE ;  /* 0x00000000000079c5 */ /* 0x000fc80000000000 */
[----:B------:R3:W-:Y:S01]  /*8560*/  MUFU.TANH R150, R116 ;  /* 0x0000007400967308 */ /* 0x0007e20000002400 */
[----:B-1----:R-:W-:-:S07]  /*8570*/  FMUL.FTZ R115, R136, UR8 ;  /* 0x0000000888737c20 */ /* 0x002fce0008410000 */
[----:B------:R1:W-:Y:S01]  /*8580*/  MUFU.TANH R149, R117 ;  /* 0x0000007500957308 */ /* 0x0003e20000002400 */
[----:B---3--:R-:W-:-:S07]  /*8590*/  FMUL.FTZ R116, R137, UR8 ;  /* 0x0000000889747c20 */ /* 0x008fce0008410000 */
[----:B------:R3:W-:Y:S01]  /*85a0*/  MUFU.TANH R147, R120 ;  /* 0x0000007800937308 */ /* 0x0007e20000002400 */
[----:B-1----:R-:W-:Y:S01]  /*85b0*/  FMUL.FTZ R117, R138, UR8 ;  /* 0x000000088a757c20 */ /* 0x002fe20008410000 */
[----:B---3--:R-:W-:Y:S01]  /*85c0*/  FMUL.FTZ R120, R139, UR8 ;  /* 0x000000088b787c20 */ /* 0x008fe20008410000 */
[----:B------:R-:W-:Y:S02]  /*85d0*/  R2UR UR8, R108 ;  /* 0x000000006c0872ca */ /* 0x000fe400000e0000 */
[----:B--2---:R-:W-:Y:S02]  /*85e0*/  R2UR UR12, R2 ;  /* 0x00000000020c72ca */ /* 0x004fe400000e0000 */
[----:B------:R-:W-:-:S13]  /*85f0*/  R2UR UR13, R3 ;  /* 0x00000000030d72ca */ /* 0x000fda00000e0000 */
[----:B------:R-:W-:Y:S01]  /*8600*/  HGMMA.64x128x16.F32.BF16 R24, gdesc[UR12], R24, gsb0 ;  /* 0x01e000000c1879f0 */ /* 0x000fe20008001818 */
[----:B------:R-:W-:Y:S01]  /*8610*/  UMOV UR10, UR6 ;  /* 0x00000006000a7c82 */ /* 0x000fe20008000000 */
[----:B------:R-:W1:Y:S04]  /*8620*/  SHFL.IDX PT, R96, R18, R8, 0x1f ;  /* 0x00001f0812607589 */ /* 0x000e6800000e0000 */
[----:B------:R-:W2:Y:S04]  /*8630*/  SHFL.IDX PT, R97, R18, R223, 0x1f ;  /* 0x00001fdf12617589 */ /* 0x000ea800000e0000 */
        /* <DEDUP_REMOVED lines=8> */
[--C-:B------:R-:W-:Y:S01]  /*86c0*/  FFMA.FTZ R99, R99, UR5, -R96.reuse ;  /* 0x0000000563637c23 */ /* 0x100fe20008010860 */
[----:B------:R-:W-:Y:S01]  /*86d0*/  FFMA.FTZ R98, R98, UR5, -R96 ;  /* 0x0000000562627c23 */ /* 0x000fe20008010860 */
[----:B------:R-:W-:-:S02]  /*86e0*/  WARPGROUP.DEPBAR.LE gsb0, 0x0 ;  /* 0x00008000000079c5 */ /* 0x000fc40000010000 */
[----:B------:R-:W-:-:S06]  /*86f0*/  WARPGROUP.ARRIVE ;  /* 0x00000000000079c5 */ /* 0x000fcc0000000000 */
[----:B------:R-:W-:Y:S01]  /*8700*/  HGMMA.64x128x16.F32.BF16 R24, gdesc[UR8], R24, gsb0 ;  /* 0x01e00000081879f0 */ /* 0x000fe20008001818 */
[----:B----4-:R-:W-:Y:S01]  /*8710*/  VIADD R128, R8, 0x1c ;  /* 0x0000001c08807836 */ /* 0x010fe20000000000 */
[----:B------:R-:W-:Y:S01]  /*8720*/  FSEL R96, R22, -INF , P1 ;  /* 0xff80000016607808 */ /* 0x000fe20000800000 */
[----:B------:R-:W4:Y:S01]  /*8730*/  SHFL.IDX PT, R101, R18, R220, 0x1f ;  /* 0x00001fdc12657589 */ /* 0x000f2200000e0000 */
[----:B------:R-:W-:Y:S01]  /*8740*/  FSEL R118, R20, -INF , P2 ;  /* 0xff80000014767808 */ /* 0x000fe20001000000 */
[----:B------:R3:W-:Y:S04]  /*8750*/  MUFU.TANH R161, R106 ;  /* 0x0000006a00a17308 */ /* 0x0007e80000002400 */
[----:B--2---:R-:W-:-:S04]  /*8760*/  FFMA.FTZ R118, R118, UR5, -R97 ;  /* 0x0000000576767c23 */ /* 0x004fc80008010861 */
[----:B------:R-:W-:Y:S01]  /*8770*/  MUFU.TANH R148, R119 ;  /* 0x0000007700947308 */ /* 0x000fe20000002400 */
[----:B---3--:R-:W2:Y:S07]  /*8780*/  SHFL.IDX PT, R106, R18, R128, 0x1f ;  /* 0x00001f80126a7589 */ /* 0x008eae00000e0000 */
[----:B------:R3:W-:Y:S08]  /*8790*/  MUFU.EX2 R119, R99 ;  /* 0x0000006300777308 */ /* 0x0007f00000000800 */
[----:B------:R-:W4:Y:S01]  /*87a0*/  MUFU.TANH R235, R235 ;  /* 0x000000eb00eb7308 */ /* 0x000f220000002400 */
[----:B---3--:R-:W-:Y:S01]  /*87b0*/  FFMA.FTZ R99, R96, UR5, -R97 ;  /* 0x0000000560637c23 */ /* 0x008fe20008010861 */
[----:B------:R-:W-:-:S02]  /*87c0*/  FSEL R96, R23, -INF , P2 ;  /* 0xff80000017607808 */ /* 0x000fc40001000000 */
[----:B------:R-:W-:-:S04]  /*87d0*/  FSEL R97, R205, -INF , P1 ;  /* 0xff800000cd617808 */ /* 0x000fc80000800000 */
[----:B------:R-:W-:Y:S01]  /*87e0*/  MUFU.TANH R225, R225 ;  /* 0x000000e100e17308 */ /* 0x000fe20000002400 */
[--C-:B------:R-:W-:Y:S01]  /*87f0*/  FFMA.FTZ R96, R96, UR5, -R95.reuse ;  /* 0x0000000560607c23 */ /* 0x100fe2000801085f */
[----:B------:R-:W-:-:S06]  /*8800*/  FFMA.FTZ R95, R97, UR5, -R95 ;  /* 0x00000005615f7c23 */ /* 0x000fcc000801085f */
[----:B------:R3:W-:Y:S01]  /*8810*/  MUFU.TANH R159, R107 ;  /* 0x0000006b009f7308 */ /* 0x0007e20000002400 */
[----:B------:R-:W-:Y:S01]  /*8820*/  FSEL R97, R204, -INF , P2 ;  /* 0xff800000cc617808 */ /* 0x000fe20001000000 */
[----:B---3--:R3:W2:Y:S06]  /*8830*/  SHFL.IDX PT, R107, R18, R214, 0x1f ;  /* 0x00001fd6126b7589 */ /* 0x0086ac00000e0000 */
[----:B------:R-:W2:Y:S01]  /*8840*/  MUFU.TANH R88, R88 ;  /* 0x0000005800587308 */ /* 0x000ea20000002400 */
[----:B------:R-:W-:-:S07]  /*8850*/  FSEL R102, R206, -INF , P1 ;  /* 0xff800000ce667808 */ /* 0x000fce0000800000 */
[----:B------:R1:W-:Y:S01]  /*8860*/  MUFU.TANH R144, R123 ;  /* 0x0000007b00907308 */ /* 0x0003e20000002400 */
[----:B------:R-:W-:Y:S07]  /*8870*/  SHFL.IDX PT, R221, R10, R217, 0x1f ;  /* 0x00001fd90add7589 */ /* 0x000fee00000e0000 */
[----:B------:R-:W2:Y:S01]  /*8880*/  MUFU.TANH R226, R226 ;  /* 0x000000e200e27308 */ /* 0x000ea20000002400 */
[----:B-1----:R-:W1:Y:S01]  /*8890*/  SHFL.IDX PT, R123, R10, R230, 0x1f ;  /* 0x00001fe60a7b7589 */ /* 0x002e6200000e0000 */
[----:B------:R-:W-:-:S06]  /*88a0*/  FFMA.FTZ R97, R97, UR5, -R104 ;  /* 0x0000000561617c23 */ /* 0x000fcc0008010868 */
[----:B------:R-:W1:Y:S01]  /*88b0*/  MUFU.TANH R237, R237 ;  /* 0x000000ed00ed7308 */ /* 0x000e620000002400 */
[----:B------:R-:W-:-:S07]  /*88c0*/  FFMA.FTZ R104, R102, UR5, -R104 ;  /* 0x0000000566687c23 */ /* 0x000fce0008010868 */
[----:B------:R-:W-:Y:S01]  /*88d0*/  MUFU.TANH R92, R92 ;  /* 0x0000005c005c7308 */ /* 0x000fe20000002400 */
[----:B------:R-:W-:-:S07]  /*88e0*/  FSEL R102, R207, -INF , P2 ;  /* 0xff800000cf667808 */ /* 0x000fce0001000000 */
[----:B------:R4:W-:Y:S01]  /*88f0*/  MUFU.TANH R145, R121 ;  /* 0x0000007900917308 */ /* 0x0009e20000002400 */
[----:B---3--:R-:W-:Y:S01]  /*8900*/  FSEL R18, R228, -INF , P1 ;  /* 0xff800000e4127808 */ /* 0x008fe20000800000 */
[----:B------:R-:W-:Y:S06]  /*8910*/  SHFL.IDX PT, R212, R10, R213, 0x1f ;  /* 0x00001fd50ad47589 */ /* 0x000fec00000e0000 */
[----:B------:R3:W-:Y:S01]  /*8920*/  MUFU.TANH R4, R131 ;  /* 0x0000008300047308 */ /* 0x0007e20000002400 */
[----:B----4-:R-:W4:Y:S01]  /*8930*/  SHFL.IDX PT, R121, R10, R8, 0x1f ;  /* 0x00001f080a797589 */ /* 0x010f2200000e0000 */
[----:B------:R-:W-:-:S06]  /*8940*/  FSEL R108, R235, -INF , P2 ;  /* 0xff800000eb6c7808 */ /* 0x000fcc0001000000 */
[----:B------:R-:W4:Y:S01]  /*8950*/  MUFU.TANH R231, R231 ;  /* 0x000000e700e77308 */ /* 0x000f220000002400 */
[----:B---3--:R-:W3:Y:S07]  /*8960*/  SHFL.IDX PT, R131, R14, R230, 0x1f ;  /* 0x00001fe60e837589 */ /* 0x008eee00000e0000 */
[----:B------:R-:W3:Y:S01]  /*8970*/  MUFU.TANH R89, R89 ;  /* 0x0000005900597308 */ /* 0x000ee20000002400 */
[----:B------:R-:W3:Y:S07]  /*8980*/  SHFL.IDX PT, R137, R10, R128, 0x1f ;  /* 0x00001f800a897589 */ /* 0x000eee00000e0000 */
[----:B------:R-:W3:Y:S01]  /*8990*/  MUFU.TANH R93, R93 ;  /* 0x0000005d005d7308 */ /* 0x000ee20000002400 */
[----:B------:R-:W-:-:S02]  /*89a0*/  WARPGROUP.DEPBAR.LE gsb0, 0x0 ;  /* 0x00008000000079c5 */ /* 0x000fc40000010000 */
[----:B------:R3:W-:Y:S05]  /*89b0*/  LDS R227, [R15+0x400] ;  /* 0x000400000fe37984 */ /* 0x0007ea0000000800 */
[----:B------:R2:W3:Y:S01]  /*89c0*/  MUFU.TANH R163, R103 ;  /* 0x0000006700a37308 */ /* 0x0004e20000002400 */
[----:B------:R-:W-:-:S07]  /*89d0*/  FFMA.FTZ R102, R102, UR5, -R101 ;  /* 0x0000000566667c23 */ /* 0x000fce0008010865 */
[----:B------:R1:W-:Y:S01]  /*89e0*/  MUFU.TANH R160, R105 ;  /* 0x0000006900a07308 */ /* 0x0003e20000002400 */
[----:B--2---:R-:W-:Y:S01]  /*89f0*/  FSEL R103, R208, -INF , P2 ;  /* 0xff800000d0677808 */ /* 0x004fe20001000000 */
[----:B------:R-:W-:Y:S01]  /*8a00*/  FFMA.FTZ R108, R108, UR5, -R106 ;  /* 0x000000056c6c7c23 */ /* 0x000fe2000801086a */
[----:B------:R-:W-:Y:S03]  /*8a10*/  SHFL.IDX PT, R211, R10, R220, 0x1f ;  /* 0x00001fdc0ad37589 */ /* 0x000fe600000e0000 */
[--C-:B------:R-:W-:Y:S02]  /*8a20*/  FFMA.FTZ R103, R103, UR5, -R100.reuse ;  /* 0x0000000567677c23 */ /* 0x100fe40008010864 */
[----:B------:R2:W-:Y:S01]  /*8a30*/  MUFU.TANH R157, R110 ;  /* 0x0000006e009d7308 */ /* 0x0005e20000002400 */
[----:B-1----:R-:W-:Y:S01]  /*8a40*/  FSEL R105, R209, -INF , P1 ;  /* 0xff800000d1697808 */ /* 0x002fe20000800000 */
[----:B------:R-:W-:Y:S01]  /*8a50*/  FFMA.FTZ R100, R18, UR5, -R100 ;  /* 0x0000000512647c23 */ /* 0x000fe20008010864 */
[----:B------:R-:W-:-:S05]  /*8a60*/  FSEL R18, R88, -INF , P2 ;  /* 0xff80000058127808 */ /* 0x000fca0001000000 */
[----:B------:R-:W1:Y:S01]  /*8a70*/  MUFU.TANH R91, R91 ;  /* 0x0000005b005b7308 */ /* 0x000e620000002400 */
[----:B--2---:R-:W-:Y:S01]  /*8a80*/  FSEL R110, R225, -INF , P1 ;  /* 0xff800000e16e7808 */ /* 0x004fe20000800000 */
[----:B------:R-:W-:Y:S01]  /*8a90*/  FFMA.FTZ R101, R105, UR5, -R101 ;  /* 0x0000000569657c23 */ /* 0x000fe20008010865 */
[----:B------:R-:W-:Y:S01]  /*8aa0*/  FSEL R105, R226, -INF , P1 ;  /* 0xff800000e2697808 */ /* 0x000fe20000800000 */
[----:B------:R-:W-:-:S04]  /*8ab0*/  IMAD R210, R0, 0x400, R210 ;  /* 0x0000040000d27824 */ /* 0x000fc800078e02d2 */
[----:B------:R2:W-:Y:S01]  /*8ac0*/  MUFU.TANH R155, R111 ;  /* 0x0000006f009b7308 */ /* 0x0005e20000002400 */
[----:B------:R-:W-:Y:S01]  /*8ad0*/  FFMA.FTZ R106, R110, UR5, -R106 ;  /* 0x000000056e6a7c23 */ /* 0x000fe2000801086a */
[----:B------:R-:W-:Y:S01]  /*8ae0*/  FSEL R110, R237, -INF , P2 ;  /* 0xff800000ed6e7808 */ /* 0x000fe20001000000 */
[----:B------:R-:W-:-:S05]  /*8af0*/  FFMA.FTZ R18, R18, UR5, -R107 ;  /* 0x0000000512127c23 */ /* 0x000fca000801086b */
[----:B------:R3:W-:Y:S01]  /*8b00*/  MUFU.TANH R2, R133 ;  /* 0x0000008500027308 */ /* 0x0007e20000002400 */
[----:B--2---:R-:W2:Y:S01]  /*8b10*/  SHFL.IDX PT, R111, R10, R223, 0x1f ;  /* 0x00001fdf0a6f7589 */ /* 0x004ea200000e0000 */
[----:B------:R-:W-:Y:S01]  /*8b20*/  FFMA.FTZ R107, R105, UR5, -R107 ;  /* 0x00000005696b7c23 */ /* 0x000fe2000801086b */
[----:B----4-:R-:W-:-:S05]  /*8b30*/  FSEL R105, R231, -INF , P2 ;  /* 0xff800000e7697808 */ /* 0x010fca0001000000 */
[----:B------:R-:W-:Y:S01]  /*8b40*/  MUFU.TANH R232, R232 ;  /* 0x000000e800e87308 */ /* 0x000fe20000002400 */
[----:B---3--:R-:W3:Y:S01]  /*8b50*/  SHFL.IDX PT, R133, R14, R223, 0x1f ;  /* 0x00001fdf0e857589 */ /* 0x008ee200000e0000 */
[----:B------:R-:W-:Y:S01]  /*8b60*/  R2UR UR4, R210 ;  /* 0x00000000d20472ca */ /* 0x000fe200000e0000 */
[----:B------:R-:W-:-:S05]  /*8b70*/  FFMA.FTZ R110, R110, UR5, -R123 ;  /* 0x000000056e6e7c23 */ /* 0x000fca000801087b */
[----:B------:R-:W4:Y:S01]  /*8b80*/  MUFU.TANH R236, R236 ;  /* 0x000000ec00ec7308 */ /* 0x000f220000002400 */
[----:B------:R3:W3:Y:S01]  /*8b90*/  SHFL.IDX PT, R139, R10, R214, 0x1f ;  /* 0x00001fd60a8b7589 */ /* 0x0006e200000e0000 */
[----:B------:R-:W-:-:S06]  /*8ba0*/  FSEL R109, R89, -INF , P1 ;  /* 0xff800000596d7808 */ /* 0x000fcc0000800000 */
[----:B------:R1:W-:Y:S01]  /*8bb0*/  MUFU.TANH R141, R125 ;  /* 0x0000007d008d7308 */ /* 0x0003e20000002400 */
[----:B------:R-:W-:-:S07]  /*8bc0*/  FSEL R210, R93, -INF , P2 ;  /* 0xff8000005dd27808 */ /* 0x000fce0001000000 */
[----:B------:R-:W2:Y:S01]  /*8bd0*/  MUFU.TANH R94, R94 ;  /* 0x0000005e005e7308 */ /* 0x000ea20000002400 */
[----:B-1----:R-:W-:Y:S01]  /*8be0*/  FSEL R125, R92, -INF , P1 ;  /* 0xff8000005c7d7808 */ /* 0x002fe20000800000 */
[----:B------:R-:W-:Y:S01]  /*8bf0*/  SHFL.IDX PT, R135, R14, R8, 0x1f ;  /* 0x00001f080e877589 */ /* 0x000fe200000e0000 */
[----:B------:R-:W-:-:S03]  /*8c00*/  FSEL R15, R163, -INF , P1 ;  /* 0xff800000a30f7808 */ /* 0x000fc60000800000 */
[----:B------:R-:W-:Y:S02]  /*8c10*/  FFMA.FTZ R123, R125, UR5, -R123 ;  /* 0x000000057d7b7c23 */ /* 0x000fe4000801087b */
[----:B------:R1:W-:Y:S01]  /*8c20*/  MUFU.TANH R140, R127 ;  /* 0x0000007f008c7308 */ /* 0x0003e20000002400 */
[----:B------:R-:W-:Y:S01]  /*8c30*/  FSEL R125, R153, -INF , P1 ;  /* 0xff800000997d7808 */ /* 0x000fe20000800000 */
[--C-:B------:R-:W-:Y:S01]  /*8c40*/  FFMA.FTZ R105, R105, UR5, -R121.reuse ;  /* 0x0000000569697c23 */ /* 0x100fe20008010879 */
[----:B------:R-:W-:-:S05]  /*8c50*/  FFMA.FTZ R121, R109, UR5, -R121 ;  /* 0x000000056d797c23 */ /* 0x000fca0008010879 */
[----:B------:R4:W-:Y:S01]  /*8c60*/  MUFU.TANH R3, R132 ;  /* 0x0000008400037308 */ /* 0x0009e20000002400 */
[----:B-1----:R-:W1:Y:S01]  /*8c70*/  SHFL.IDX PT, R127, R14, R220, 0x1f ;  /* 0x00001fdc0e7f7589 */ /* 0x002e6200000e0000 */
[----:B------:R-:W-:Y:S01]  /*8c80*/  FSEL R109, R91, -INF , P2 ;  /* 0xff8000005b6d7808 */ /* 0x000fe20001000000 */
[----:B------:R-:W-:-:S05]  /*8c90*/  FFMA.FTZ R210, R210, UR5, -R221 ;  /* 0x00000005d2d27c23 */ /* 0x000fca00080108dd */
[----:B------:R-:W1:Y:S01]  /*8ca0*/  MUFU.TANH R112, R112 ;  /* 0x0000007000707308 */ /* 0x000e620000002400 */
[----:B----4-:R-:W-:Y:S01]  /*8cb0*/  FSEL R132, R154, -INF , P2 ;  /* 0xff8000009a847808 */ /* 0x010fe20001000000 */
[----:B------:R-:W-:Y:S01]  /*8cc0*/  FFMA.FTZ R221, R15, UR5, -R221 ;  /* 0x000000050fdd7c23 */ /* 0x000fe200080108dd */
[----:B------:R-:W-:-:S05]  /*8cd0*/  FSEL R138, R160, -INF , P2 ;  /* 0xff800000a08a7808 */ /* 0x000fca0001000000 */
[----:B------:R4:W-:Y:S01]  /*8ce0*/  MUFU.TANH R143, R124 ;  /* 0x0000007c008f7308 */ /* 0x0009e20000002400 */
[--C-:B------:R-:W-:Y:S01]  /*8cf0*/  FFMA.FTZ R132, R132, UR5, -R131.reuse ;  /* 0x0000000584847c23 */ /* 0x100fe20008010883 */
[----:B------:R-:W-:Y:S01]  /*8d00*/  FFMA.FTZ R131, R125, UR5, -R131 ;  /* 0x000000057d837c23 */ /* 0x000fe20008010883 */
[----:B------:R-:W-:Y:S01]  /*8d10*/  FSEL R15, R159, -INF , P1 ;  /* 0xff8000009f0f7808 */ /* 0x000fe20000800000 */
[----:B------:R1:W1:Y:S01]  /*8d20*/  SHFL.IDX PT, R125, R14, R128, 0x1f ;  /* 0x00001f800e7d7589 */ /* 0x00026200000e0000 */
[----:B------:R-:W-:-:S03]  /*8d30*/  FFMA.FTZ R109, R109, UR5, -R212 ;  /* 0x000000056d6d7c23 */ /* 0x000fc600080108d4 */
[----:B------:R3:W-:Y:S01]  /*8d40*/  MUFU.TANH R146, R122 ;  /* 0x0000007a00927308 */ /* 0x0007e20000002400 */
[----:B----4-:R-:W-:Y:S01]  /*8d50*/  FSEL R124, R164, -INF , P1 ;  /* 0xff800000a47c7808 */ /* 0x010fe20000800000 */
[--C-:B------:R-:W-:Y:S01]  /*8d60*/  FFMA.FTZ R138, R138, UR5, -R137.reuse ;  /* 0x000000058a8a7c23 */ /* 0x100fe20008010889 */
[----:B------:R-:W-:Y:S01]  /*8d70*/  FSEL R234, R236, -INF , P2 ;  /* 0xff800000ecea7808 */ /* 0x000fe20001000000 */
[----:B------:R-:W-:Y:S01]  /*8d80*/  FFMA.FTZ R137, R15, UR5, -R137 ;  /* 0x000000050f897c23 */ /* 0x000fe20008010889 */
[----:B------:R-:W-:Y:S01]  /*8d90*/  FSEL R134, R156, -INF , P2 ;  /* 0xff8000009c867808 */ /* 0x000fe20001000000 */
[----:B------:R-:W-:Y:S02]  /*8da0*/  FFMA.FTZ R212, R124, UR5, -R212 ;  /* 0x000000057cd47c23 */ /* 0x000fe400080108d4 */
[----:B------:R4:W-:Y:S01]  /*8db0*/  MUFU.TANH R5, R129 ;  /* 0x0000008100057308 */ /* 0x0009e20000002400 */
[----:B---3--:R-:W-:Y:S02]  /*8dc0*/  FSEL R122, R232, -INF , P2 ;  /* 0xff800000e87a7808 */ /* 0x008fe40001000000 */
[----:B------:R-:W-:-:S05]  /*8dd0*/  FSEL R218, R162, -INF , P2 ;  /* 0xff800000a2da7808 */ /* 0x000fca0001000000 */
[----:B------:R-:W3:Y:S01]  /*8de0*/  MUFU.TANH R90, R90 ;  /* 0x0000005a005a7308 */ /* 0x000ee20000002400 */
[----:B----4-:R-:W4:Y:S01]  /*8df0*/  SHFL.IDX PT, R129, R14, R213, 0x1f ;  /* 0x00001fd50e817589 */ /* 0x010f2200000e0000 */
[----:B--2---:R-:W-:Y:S02]  /*8e00*/  FSEL R124, R94, -INF , P1 ;  /* 0xff8000005e7c7808 */ /* 0x004fe40000800000 */
[----:B------:R-:W-:Y:S01]  /*8e10*/  FSEL R15, R155, -INF , P1 ;  /* 0xff8000009b0f7808 */ /* 0x000fe20000800000 */
[----:B------:R-:W-:Y:S01]  /*8e20*/  FFMA.FTZ R122, R122, UR5, -R111 ;  /* 0x000000057a7a7c23 */ /* 0x000fe2000801086f */
[--C-:B------:R-:W-:Y:S01]  /*8e30*/  FFMA.FTZ R234, R234, UR5, -R211.reuse ;  /* 0x00000005eaea7c23 */ /* 0x100fe200080108d3 */
[----:B------:R-:W-:Y:S01]  /*8e40*/  FFMA.FTZ R211, R124, UR5, -R211 ;  /* 0x000000057cd37c23 */ /* 0x000fe200080108d3 */
[--C-:B------:R-:W-:Y:S01]  /*8e50*/  FFMA.FTZ R134, R134, UR5, -R133.reuse ;  /* 0x0000000586867c23 */ /* 0x100fe20008010885 */
[----:B------:R-:W2:Y:S01]  /*8e60*/  SHFL.IDX PT, R222, R227, R223, 0x1f ;  /* 0x00001fdfe3de7589 */ /* 0x000ea200000e0000 */
[----:B------:R-:W-:Y:S01]  /*8e70*/  FSEL R10, R161, -INF , P1 ;  /* 0xff800000a10a7808 */ /* 0x000fe20000800000 */
[----:B------:R-:W-:Y:S01]  /*8e80*/  FFMA.FTZ R133, R15, UR5, -R133 ;  /* 0x000000050f857c23 */ /* 0x000fe20008010885 */
[----:B-1----:R-:W-:Y:S01]  /*8e90*/  FSEL R128, R150, -INF , P2 ;  /* 0xff80000096807808 */ /* 0x002fe20001000000 */
[----:B------:R-:W1:Y:S01]  /*8ea0*/  SHFL.IDX PT, R124, R14, R217, 0x1f ;  /* 0x00001fd90e7c7589 */ /* 0x000e6200000e0000 */
[----:B------:R3:W-:Y:S01]  /*8eb0*/  MUFU.EX2 R15, R122 ;  /* 0x0000007a000f7308 */ /* 0x0007e20000000800 */
[----:B------:R-:W-:-:S02]  /*8ec0*/  FFMA.FTZ R218, R218, UR5, -R139 ;  /* 0x00000005dada7c23 */ /* 0x000fc4000801088b */
[----:B------:R-:W1:Y:S01]  /*8ed0*/  SHFL.IDX PT, R219, R227, R8, 0x1f ;  /* 0x00001f08e3db7589 */ /* 0x000e6200000e0000 */
[----:B------:R-:W-:Y:S01]  /*8ee0*/  FFMA.FTZ R139, R10, UR5, -R139 ;  /* 0x000000050a8b7c23 */ /* 0x000fe2000801088b */
[----:B------:R-:W-:Y:S02]  /*8ef0*/  FSEL R136, R158, -INF , P2 ;  /* 0xff8000009e887808 */ /* 0x000fe40001000000 */
[----:B------:R-:W1:Y:S01]  /*8f00*/  SHFL.IDX PT, R214, R14, R214, 0x1f ;  /* 0x00001fd60ed67589 */ /* 0x000e6200000e0000 */
[----:B---3--:R-:W-:-:S03]  /*8f10*/  FSEL R122, R112, -INF , P1 ;  /* 0xff800000707a7808 */ /* 0x008fc60000800000 */
[----:B------:R3:W1:Y:S01]  /*8f20*/  SHFL.IDX PT, R229, R227, R213, 0x1f ;  /* 0x00001fd5e3e57589 */ /* 0x00066200000e0000 */
[----:B------:R-:W-:Y:S01]  /*8f30*/  FSEL R10, R157, -INF , P1 ;  /* 0xff8000009d0a7808 */ /* 0x000fe20000800000 */
[--C-:B------:R-:W-:Y:S01]  /*8f40*/  FFMA.FTZ R128, R128, UR5, -R127.reuse ;  /* 0x0000000580807c23 */ /* 0x100fe2000801087f */
[----:B------:R-:W-:Y:S01]  /*8f50*/  FFMA.FTZ R127, R122, UR5, -R127 ;  /* 0x000000057a7f7c23 */ /* 0x000fe2000801087f */
[----:B------:R-:W-:Y:S01]  /*8f60*/  FSEL R122, R145, -INF , P2 ;  /* 0xff800000917a7808 */ /* 0x000fe20001000000 */
[--C-:B------:R-:W-:Y:S01]  /*8f70*/  FFMA.FTZ R136, R136, UR5, -R135.reuse ;  /* 0x0000000588887c23 */ /* 0x100fe20008010887 */
[----:B------:R4:W1:Y:S01]  /*8f80*/  MUFU.TANH R6, R130 ;  /* 0x0000008200067308 */ /* 0x0008620000002400 */
[----:B------:R-:W-:-:S07]  /*8f90*/  FFMA.FTZ R135, R10, UR5, -R135 ;  /* 0x000000050a877c23 */ /* 0x000fce0008010887 */
[----:B------:R2:W1:Y:S01]  /*8fa0*/  MUFU.TANH R142, R126 ;  /* 0x0000007e008e7308 */ /* 0x0004620000002400 */
[----:B---3--:R-:W-:Y:S01]  /*8fb0*/  FSEL R213, R144, -INF , P1 ;  /* 0xff80000090d57808 */ /* 0x008fe20000800000 */
[--C-:B------:R-:W-:Y:S01]  /*8fc0*/  FFMA.FTZ R122, R122, UR5, -R125.reuse ;  /* 0x000000057a7a7c23 */ /* 0x100fe2000801087d */
[----:B----4-:R-:W-:Y:S01]  /*8fd0*/  FSEL R130, R152, -INF , P2 ;  /* 0xff80000098827808 */ /* 0x010fe20001000000 */
[----:B------:R3:W-:Y:S02]  /*8fe0*/  SHFL.IDX PT, R224, R227, R220, 0x1f ;  /* 0x00001fdce3e07589 */ /* 0x0007e400000e0000 */
[----:B------:R-:W-:Y:S02]  /*8ff0*/  FFMA.FTZ R125, R213, UR5, -R125 ;  /* 0x00000005d57d7c23 */ /* 0x000fe4000801087d */
[----:B------:R4:W-:Y:S01]  /*9000*/  MUFU.EX2 R10, R121 ;  /* 0x00000079000a7308 */ /* 0x0009e20000000800 */
[----:B------:R1:W1:Y:S01]  /*9010*/  SHFL.IDX PT, R213, R13, R223, 0x1f ;  /* 0x00001fdf0dd57589 */ /* 0x00026200000e0000 */
[----:B--2---:R-:W-:Y:S01]  /*9020*/  FSEL R126, R90, -INF , P1 ;  /* 0xff8000005a7e7808 */ /* 0x004fe20000800000 */
[----:B------:R-:W-:-:S02]  /*9030*/  FFMA.FTZ R130, R130, UR5, -R129 ;  /* 0x0000000582827c23 */ /* 0x000fc40008010881 */
[----:B------:R-:W-:Y:S01]  /*9040*/  SHFL.IDX PT, R233, R13, R8, 0x1f ;  /* 0x00001f080de97589 */ /* 0x000fe200000e0000 */
[----:B----4-:R-:W-:Y:S01]  /*9050*/  FSEL R121, R151, -INF , P1 ;  /* 0xff80000097797808 */ /* 0x010fe20000800000 */
[----:B------:R-:W-:Y:S01]  /*9060*/  FFMA.FTZ R111, R126, UR5, -R111 ;  /* 0x000000057e6f7c23 */ /* 0x000fe2000801086f */
[----:B------:R-:W-:Y:S01]  /*9070*/  FSEL R14, R148, -INF , P1 ;  /* 0xff800000940e7808 */ /* 0x000fe20000800000 */
[----:B------:R-:W-:Y:S08]  /*9080*/  MUFU.EX2 R98, R98 ;  /* 0x0000006200627308 */ /* 0x000ff00000000800 */
[----:B------:R-:W2:Y:S01]  /*9090*/  MUFU.EX2 R118, R118 ;  /* 0x0000007600767308 */ /* 0x000ea20000000800 */
[----:B------:R-:W-:Y:S01]  /*90a0*/  FFMA.FTZ R129, R121, UR5, -R129 ;  /* 0x0000000579817c23 */ /* 0x000fe20008010881 */
[----:B------:R-:W-:Y:S01]  /*90b0*/  FSEL R121, R149, -INF , P2 ;  /* 0xff80000095797808 */ /* 0x000fe20001000000 */
[----:B---3--:R-:W-:Y:S01]  /*90c0*/  FADD.FTZ R220, R25, -R222 ;  /* 0x800000de19dc7221 */ /* 0x008fe20000010000 */
[----:B------:R-:W-:-:S04]  /*90d0*/  FSEL R126, R147, -INF , P2 ;  /* 0xff800000937e7808 */ /* 0x000fc80001000000 */
[----:B------:R-:W3:Y:S01]  /*90e0*/  MUFU.EX2 R99, R99 ;  /* 0x0000006300637308 */ /* 0x000ee20000000800 */
[----:B------:R-:W-:Y:S01]  /*90f0*/  FSEL R216, R146, -INF , P1 ;  /* 0xff80000092d87808 */ /* 0x000fe20000800000 */
[--C-:B-1----:R-:W-:Y:S01]  /*9100*/  FFMA.FTZ R121, R121, UR5, -R124.reuse ;  /* 0x0000000579797c23 */ /* 0x102fe2000801087c */
[----:B------:R-:W-:Y:S01]  /*9110*/  IADD3 R25, R8, 0x18, RZ ;  /* 0x0000001808197810 */ /* 0x000fe20007ffe0ff */
[----:B------:R-:W-:Y:S01]  /*9120*/  FFMA.FTZ R124, R14, UR5, -R124 ;  /* 0x000000050e7c7c23 */ /* 0x000fe2000801087c */
[--C-:B------:R-:W-:Y:S01]  /*9130*/  FADD.FTZ R223, R24, -R219.reuse ;  /* 0x800000db18df7221 */ /* 0x100fe20000010000 */
[----:B------:R-:W-:Y:S02]  /*9140*/  FFMA.FTZ R126, R126, UR5, -R214 ;  /* 0x000000057e7e7c23 */ /* 0x000fe400080108d6 */
[----:B------:R-:W1:Y:S01]  /*9150*/  MUFU.TANH R113, R113 ;  /* 0x0000007100717308 */ /* 0x000e620000002400 */
[----:B------:R-:W4:Y:S01]  /*9160*/  SHFL.IDX PT, R217, R227, R217, 0x1f ;  /* 0x00001fd9e3d97589 */ /* 0x000f2200000e0000 */
[----:B------:R-:W-:Y:S01]  /*9170*/  FADD.FTZ R219, R26, -R219 ;  /* 0x800000db1adb7221 */ /* 0x000fe20000010000 */
[----:B------:R-:W-:-:S05]  /*9180*/  VIADD R26, R8, 0x1c ;  /* 0x0000001c081a7836 */ /* 0x000fca0000000000 */
[----:B------:R-:W1:Y:S01]  /*9190*/  MUFU.TANH R114, R114 ;  /* 0x0000007200727308 */ /* 0x000e620000002400 */
[----:B------:R-:W2:Y:S07]  /*91a0*/  SHFL.IDX PT, R215, R227, R230, 0x1f ;  /* 0x00001fe6e3d77589 */ /* 0x000eae00000e0000 */
[----:B------:R-:W1:Y:S01]  /*91b0*/  MUFU.EX2 R96, R96 ;  /* 0x0000006000607308 */ /* 0x000e620000000800 */
[----:B------:R-:W-:Y:S01]  /*91c0*/  SHFL.IDX PT, R230, R13, R230, 0x1f ;  /* 0x00001fe60de67589 */ /* 0x000fe200000e0000 */
[----:B------:R-:W-:-:S06]  /*91d0*/  FFMA.FTZ R22, -R22, R22, 1 ;  /* 0x3f80000016167423 */ /* 0x000fcc0000010116 */
[----:B------:R-:W1:Y:S08]  /*91e0*/  MUFU.TANH R115, R115 ;  /* 0x0000007300737308 */ /* 0x000e700000002400 */
[----:B------:R-:W1:Y:S08]  /*91f0*/  MUFU.EX2 R95, R95 ;  /* 0x0000005f005f7308 */ /* 0x000e700000000800 */
[----:B------:R-:W-:Y:S08]  /*9200*/  MUFU.TANH R117, R117 ;  /* 0x0000007500757308 */ /* 0x000ff00000002400 */
[----:B------:R-:W1:Y:S01]  /*9210*/  MUFU.TANH R116, R116 ;  /* 0x0000007400747308 */ /* 0x000e620000002400 */
[----:B------:R-:W-:-:S07]  /*9220*/  FFMA.FTZ R23, -R23, R23, 1 ;  /* 0x3f80000017177423 */ /* 0x000fce0000010117 */
[----:B------:R-:W-:Y:S08]  /*9230*/  MUFU.EX2 R97, R97 ;  /* 0x0000006100617308 */ /* 0x000ff00000000800 */
[----:B------:R-:W-:Y:S08]  /*9240*/  MUFU.TANH R120, R120 ;  /* 0x0000007800787308 */ /* 0x000ff00000002400 */
[----:B------:R-:W-:Y:S01]  /*9250*/  MUFU.EX2 R104, R104 ;  /* 0x0000006800687308 */ /* 0x000fe20000000800 */
[----:B------:R-:W-:Y:S01]  /*9260*/  FFMA.FTZ R207, -R207, R207, 1 ;  /* 0x3f800000cfcf7423 */ /* 0x000fe200000101cf */
[----:B------:R-:W-:Y:S01]  /*9270*/  FFMA.FTZ R228, -R228, R228, 1 ;  /* 0x3f800000e4e47423 */ /* 0x000fe200000101e4 */
[----:B------:R-:W-:Y:S05]  /*9280*/  LDS R17, [R17+0x400] ;  /* 0x0004000011117984 */ /* 0x000fea0000000800 */
[----:B------:R3:W-:Y:S08]  /*9290*/  MUFU.EX2 R14, R123 ;  /* 0x0000007b000e7308 */ /* 0x0007f00000000800 */
[----:B------:R4:W-:Y:S01]  /*92a0*/  MUFU.EX2 R24, R212 ;  /* 0x000000d400187308 */ /* 0x0009e20000000800 */
[----:B---3--:R-:W-:Y:S01]  /*92b0*/  FFMA.FTZ R123, R216, UR5, -R214 ;  /* 0x00000005d87b7c23 */ /* 0x008fe200080108d6 */
[--C-:B------:R-:W-:Y:S01]  /*92c0*/  FADD.FTZ R214, R29, -R229.reuse ;  /* 0x800000e51dd67221 */ /* 0x100fe20000010000 */
[----:B------:R-:W-:Y:S01]  /*92d0*/  FSEL R29, R141, -INF , P2 ;  /* 0xff8000008d1d7808 */ /* 0x000fe20001000000 */
[----:B----4-:R-:W-:-:S02]  /*92e0*/  FADD.FTZ R212, R31, -R229 ;  /* 0x800000e51fd47221 */ /* 0x010fc40000010000 */
[----:B------:R3:W4:Y:S01]  /*92f0*/  SHFL.IDX PT, R229, R227, R25, 0x1f ;  /* 0x00001f19e3e57589 */ /* 0x00072200000e0000 */
[----:B------:R-:W-:Y:S01]  /*9300*/  FSEL R31, R140, -INF , P1 ;  /* 0xff8000008c1f7808 */ /* 0x000fe20000800000 */
[----:B------:R-:W-:Y:S01]  /*9310*/  FADD.FTZ R222, R27, -R222 ;  /* 0x800000de1bde7221 */ /* 0x000fe20000010000 */
[----:B------:R-:W-:Y:S01]  /*9320*/  VIADD R27, R8, 0xc ;  /* 0x0000000c081b7836 */ /* 0x000fe20000000000 */
[----:B------:R-:W1:Y:S01]  /*9330*/  SHFL.IDX PT, R227, R227, R26, 0x1f ;  /* 0x00001f1ae3e37589 */ /* 0x000e6200000e0000 */
[--C-:B------:R-:W-:Y:S01]  /*9340*/  FFMA.FTZ R29, R29, UR5, -R213.reuse ;  /* 0x000000051d1d7c23 */ /* 0x100fe200080108d5 */
[----:B------:R-:W-:Y:S01]  /*9350*/  FFMA.FTZ R31, R31, UR5, -R213 ;  /* 0x000000051f1f7c23 */ /* 0x000fe200080108d5 */
[--C-:B------:R-:W-:Y:S01]  /*9360*/  FADD.FTZ R213, R32, -R224.reuse ;  /* 0x800000e020d57221 */ /* 0x100fe20000010000 */
[----:B------:R-:W-:Y:S02]  /*9370*/  FADD.FTZ R34, R34, -R224 ;  /* 0x800000e022227221 */ /* 0x000fe40000010000 */
[----:B------:R4:W1:Y:S01]  /*9380*/  SHFL.IDX PT, R224, R13, R27, 0x1f ;  /* 0x00001f1b0de07589 */ /* 0x00086200000e0000 */
[----:B---3--:R3:W-:Y:S01]  /*9390*/  MUFU.EX2 R25, R234 ;  /* 0x000000ea00197308 */ /* 0x0087e20000000800 */
[--C-:B------:R-:W-:Y:S01]  /*93a0*/  FADD.FTZ R33, R33, -R217.reuse ;  /* 0x800000d921217221 */ /* 0x100fe20000010000 */
[----:B------:R-:W-:Y:S01]  /*93b0*/  FADD.FTZ R35, R35, -R217 ;  /* 0x800000d923237221 */ /* 0x000fe20000010000 */
[----:B------:R-:W-:Y:S01]  /*93c0*/  FSEL R32, R6, -INF , P1 ;  /* 0xff80000006207808 */ /* 0x000fe20000800000 */
[----:B------:R-:W-:Y:S01]  /*93d0*/  FMUL.FTZ R223, R119, R223 ;  /* 0x000000df77df7220 */ /* 0x000fe20000410000 */
[----:B--2---:R-:W-:Y:S01]  /*93e0*/  FADD.FTZ R216, R28, -R215 ;  /* 0x800000d71cd87221 */ /* 0x004fe20000010000 */
[----:B---3--:R-:W-:-:S02]  /*93f0*/  IADD3 R234, R8, 0x10, RZ ;  /* 0x0000001008ea7810 */ /* 0x008fc40007ffe0ff */
[----:B----4-:R2:W-:Y:S01]  /*9400*/  MUFU.EX2 R27, R210 ;  /* 0x000000d2001b7308 */ /* 0x0105e20000000800 */
[--C-:B------:R-:W-:Y:S01]  /*9410*/  FADD.FTZ R217, R36, -R229.reuse ;  /* 0x800000e524d97221 */ /* 0x100fe20000010000 */
[----:B------:R-:W-:Y:S01]  /*9420*/  FADD.FTZ R36, R38, -R229 ;  /* 0x800000e526247221 */ /* 0x000fe20000010000 */
[----:B------:R-:W-:Y:S01]  /*9430*/  FFMA.FTZ R38, -R19, R19, 1 ;  /* 0x3f80000013267423 */ /* 0x000fe20000010113 */
[----:B------:R-:W-:-:S04]  /*9440*/  FADD.FTZ R215, R30, -R215 ;  /* 0x800000d71ed77221 */ /* 0x000fc80000010000 */
[----:B------:R3:W-:Y:S01]  /*9450*/  MUFU.EX2 R26, R211 ;  /* 0x000000d3001a7308 */ /* 0x0007e20000000800 */
[----:B--2---:R-:W-:Y:S01]  /*9460*/  FFMA.FTZ R210, R32, UR5, -R230 ;  /* 0x0000000520d27c23 */ /* 0x004fe200080108e6 */
[----:B------:R-:W-:Y:S01]  /*9470*/  FSEL R28, R143, -INF , P2 ;  /* 0xff8000008f1c7808 */ /* 0x000fe20001000000 */
[----:B------:R2:W4:Y:S01]  /*9480*/  SHFL.IDX PT, R32, R13, R234, 0x1f ;  /* 0x00001fea0d207589 */ /* 0x00052200000e0000 */
[----:B------:R-:W-:Y:S01]  /*9490*/  FSEL R30, R142, -INF , P1 ;  /* 0xff8000008e1e7808 */ /* 0x000fe20000800000 */
[----:B------:R-:W-:Y:S01]  /*94a0*/  FMUL.FTZ R38, R38, R223 ;  /* 0x000000df26267220 */ /* 0x000fe20000410000 */
[----:B------:R-:W-:Y:S02]  /*94b0*/  FSEL R223, R4, -INF , P1 ;  /* 0xff80000004df7808 */ /* 0x000fe40000800000 */
[----:B------:R1:W-:Y:S01]  /*94c0*/  MUFU.EX2 R19, R221 ;  /* 0x000000dd00137308 */ /* 0x0003e20000000800 */
[----:B---3--:R-:W-:Y:S01]  /*94d0*/  FSEL R211, R7, -INF , P2 ;  /* 0xff80000007d37808 */ /* 0x008fe20001000000 */
[----:B--2---:R-:W-:-:S04]  /*94e0*/  VIADD R234, R8, 0x14 ;  /* 0x0000001408ea7836 */ /* 0x004fc80000000000 */
[----:B------:R-:W-:Y:S01]  /*94f0*/  FFMA.FTZ R211, R211, UR5, -R230 ;  /* 0x00000005d3d37c23 */ /* 0x000fe200080108e6 */
[----:B-1----:R-:W-:Y:S01]  /*9500*/  FADD.FTZ R221, R39, -R227 ;  /* 0x800000e327dd7221 */ /* 0x002fe20000010000 */
[----:B------:R-:W-:Y:S01]  /*9510*/  FFMA.FTZ R39, -R21, R21, 1 ;  /* 0x3f80000015277423 */ /* 0x000fe20000010115 */
[----:B------:R-:W-:Y:S01]  /*9520*/  FFMA.FTZ R21, -R20, R20, 1 ;  /* 0x3f80000014157423 */ /* 0x000fe20000010114 */
[--C-:B------:R-:W-:Y:S01]  /*9530*/  FFMA.FTZ R28, R28, UR5, -R233.reuse ;  /* 0x000000051c1c7c23 */ /* 0x100fe200080108e9 */
[----:B------:R1:W-:Y:S01]  /*9540*/  MUFU.EX2 R20, R218 ;  /* 0x000000da00147308 */ /* 0x0003e20000000800 */
[----:B------:R-:W-:Y:S01]  /*9550*/  FFMA.FTZ R30, R30, UR5, -R233 ;  /* 0x000000051e1e7c23 */ /* 0x000fe200080108e9 */
[----:B------:R2:W3:Y:S01]  /*9560*/  SHFL.IDX PT, R230, R13, R234, 0x1f ;  /* 0x00001fea0de67589 */ /* 0x0004e200000e0000 */
[----:B------:R-:W-:Y:S01]  /*9570*/  FMUL.FTZ R229, R118, R220 ;  /* 0x000000dc76e57220 */ /* 0x000fe20000410000 */
[----:B------:R-:W-:Y:S02]  /*9580*/  VIADD R233, R8, 0x18 ;  /* 0x0000001808e97836 */ /* 0x000fe40000000000 */
[----:B-1----:R-:W-:Y:S01]  /*9590*/  FMUL.FTZ R218, R98, R219 ;  /* 0x000000db62da7220 */ /* 0x002fe20000410000 */
[----:B------:R-:W-:-:S02]  /*95a0*/  FFMA.FTZ R219, R223, UR5, -R224 ;  /* 0x00000005dfdb7c23 */ /* 0x000fc400080108e0 */
[----:B------:R-:W-:Y:S01]  /*95b0*/  LDS R223, [R11+0x400] ;  /* 0x000400000bdf7984 */ /* 0x000fe20000000800 */
[----:B------:R-:W-:Y:S01]  /*95c0*/  FMUL.FTZ R39, R39, R218 ;  /* 0x000000da27277220 */ /* 0x000fe20000410000 */
[----:B------:R-:W-:Y:S01]  /*95d0*/  FADD.FTZ R37, R37, -R227 ;  /* 0x800000e325257221 */ /* 0x000fe20000010000 */
[----:B------:R-:W-:Y:S01]  /*95e0*/  FMUL.FTZ R218, R21, R229 ;  /* 0x000000e515da7220 */ /* 0x000fe20000410000 */
[----:B------:R-:W-:Y:S01]  /*95f0*/  FSEL R227, R5, -INF , P2 ;  /* 0xff80000005e37808 */ /* 0x000fe20001000000 */
[----:B------:R-:W1:Y:S01]  /*9600*/  SHFL.IDX PT, R229, R13, R233, 0x1f ;  /* 0x00001fe90de57589 */ /* 0x000e6200000e0000 */
[----:B--2---:R-:W-:-:S03]  /*9610*/  IADD3 R234, R8, 0x1c, RZ ;  /* 0x0000001c08ea7810 */ /* 0x004fc60007ffe0ff */
[----:B------:R-:W-:Y:S02]  /*9620*/  FFMA.FTZ R220, R227, UR5, -R224 ;  /* 0x00000005e3dc7c23 */ /* 0x000fe400080108e0 */
[----:B------:R2:W1:Y:S01]  /*9630*/  SHFL.IDX PT, R227, R13, R234, 0x1f ;  /* 0x00001fea0de37589 */ /* 0x00046200000e0000 */
[----:B------:R-:W-:Y:S01]  /*9640*/  FMUL.FTZ R224, R99, R222 ;  /* 0x000000de63e07220 */ /* 0x000fe20000410000 */
[----:B------:R4:W-:Y:S01]  /*9650*/  MUFU.EX2 R21, R139 ;  /* 0x0000008b00157308 */ /* 0x0009e20000000800 */
[----:B--2---:R-:W-:-:S07]  /*9660*/  FSEL R13, R3, -INF , P2 ;  /* 0xff800000030d7808 */ /* 0x004fce0001000000 */
[----:B------:R2:W-:Y:S01]  /*9670*/  MUFU.EX2 R11, R138 ;  /* 0x0000008a000b7308 */ /* 0x0005e20000000800 */
[----:B----4-:R-:W-:Y:S01]  /*9680*/  FSEL R139, R113, -INF , P1 ;  /* 0xff800000718b7808 */ /* 0x010fe20000800000 */
[----:B------:R-:W-:-:S06]  /*9690*/  FFMA.FTZ R222, R13, UR5, -R32 ;  /* 0x000000050dde7c23 */ /* 0x000fcc0008010820 */
[----:B------:R-:W4:Y:S01]  /*96a0*/  MUFU.EX2 R102, R102 ;  /* 0x0000006600667308 */ /* 0x000f220000000800 */
[----:B--2---:R-:W-:Y:S01]  /*96b0*/  FMUL.FTZ R138, R22, R224 ;  /* 0x000000e0168a7220 */ /* 0x004fe20000410000 */
[----:B------:R-:W-:Y:S02]  /*96c0*/  FSEL R224, R2, -INF , P2 ;  /* 0xff80000002e07808 */ /* 0x000fe40001000000 */
[----:B------:R-:W-:Y:S01]  /*96d0*/  FSEL R22, R114, -INF , P1 ;  /* 0xff80000072167808 */ /* 0x000fe20000800000 */
[----:B------:R-:W-:Y:S01]  /*96e0*/  FFMA.FTZ R139, R139, UR5, -R32 ;  /* 0x000000058b8b7c23 */ /* 0x000fe20008010820 */
[----:B------:R-:W-:Y:S02]  /*96f0*/  FMUL.FTZ R32, R96, R216 ;  /* 0x000000d860207220 */ /* 0x000fe40000410000 */
[----:B------:R-:W2:Y:S01]  /*9700*/  MUFU.EX2 R101, R101 ;  /* 0x0000006500657308 */ /* 0x000ea20000000800 */
[--C-:B---3--:R-:W-:Y:S01]  /*9710*/  FFMA.FTZ R224, R224, UR5, -R230.reuse ;  /* 0x00000005e0e07c23 */ /* 0x108fe200080108e6 */
[----:B------:R-:W-:Y:S01]  /*9720*/  FFMA.FTZ R216, R22, UR5, -R230 ;  /* 0x0000000516d87c23 */ /* 0x000fe200080108e6 */
[----:B------:R-:W-:Y:S01]  /*9730*/  FSEL R230, R115, -INF , P2 ;  /* 0xff80000073e67808 */ /* 0x000fe20001000000 */
[----:B------:R-:W-:-:S04]  /*9740*/  FMUL.FTZ R233, R95, R215 ;  /* 0x000000d75fe97220 */ /* 0x000fc80000410000 */
[----:B------:R-:W-:Y:S01]  /*9750*/  MUFU.EX2 R100, R100 ;  /* 0x0000006400647308 */ /* 0x000fe20000000800 */
[----:B-1----:R-:W-:Y:S01]  /*9760*/  FFMA.FTZ R215, R230, UR5, -R229 ;  /* 0x00000005e6d77c23 */ /* 0x002fe200080108e5 */
[----:B------:R-:W-:-:S06]  /*9770*/  FSEL R230, R116, -INF , P2 ;  /* 0xff80000074e67808 */ /* 0x000fcc0001000000 */
[----:B------:R1:W-:Y:S01]  /*9780*/  MUFU.EX2 R13, R137 ;  /* 0x00000089000d7308 */ /* 0x0003e20000000800 */
[----:B----4-:R-:W-:Y:S01]  /*9790*/  FMUL.FTZ R213, R102, R213 ;  /* 0x000000d566d57220 */ /* 0x010fe20000410000 */
[----:B-1----:R-:W-:Y:S01]  /*97a0*/  FMUL.FTZ R137, R23, R32 ;  /* 0x0000002017897220 */ /* 0x002fe20000410000 */
[----:B------:R-:W-:Y:S01]  /*97b0*/  FSEL R32, R117, -INF , P1 ;  /* 0xff80000075207808 */ /* 0x000fe20000800000 */
[----:B------:R-:W-:-:S04]  /*97c0*/  FFMA.FTZ R23, -R205, R205, 1 ;  /* 0x3f800000cd177423 */ /* 0x000fc800000101cd */
[----:B------:R-:W1:Y:S01]  /*97d0*/  MUFU.EX2 R18, R18 ;  /* 0x0000001200127308 */ /* 0x000e620000000800 */
[----:B------:R-:W-:Y:S01]  /*97e0*/  FFMA.FTZ R205, R32, UR5, -R229 ;  /* 0x0000000520cd7c23 */ /* 0x000fe200080108e5 */
[----:B------:R-:W-:Y:S01]  /*97f0*/  FSEL R229, R120, -INF , P1 ;  /* 0xff80000078e57808 */ /* 0x000fe20000800000 */
[----:B------:R-:W-:-:S05]  /*9800*/  FFMA.FTZ R32, -R204, R204, 1 ;  /* 0x3f800000cc207423 */ /* 0x000fca00000101cc */
[----:B------:R3:W-:Y:S01]  /*9810*/  MUFU.EX2 R22, R136 ;  /* 0x0000008800167308 */ /* 0x0007e20000000800 */
[----:B------:R-:W-:Y:S01]  /*9820*/  FFMA.FTZ R209, -R209, R209, 1 ;  /* 0x3f800000d1d17423 */ /* 0x000fe200000101d1 */
[----:B--2---:R-:W-:Y:S01]  /*9830*/  FMUL.FTZ R34, R101, R34 ;  /* 0x0000002265227220 */ /* 0x004fe20000410000 */
[----:B---3--:R-:W-:Y:S01]  /*9840*/  FMUL.FTZ R136, R23, R233 ;  /* 0x000000e917887220 */ /* 0x008fe20000410000 */
[----:B------:R-:W-:Y:S01]  /*9850*/  FMUL.FTZ R233, R97, R214 ;  /* 0x000000d661e97220 */ /* 0x000fe20000410000 */
[--C-:B------:R-:W-:Y:S01]  /*9860*/  FFMA.FTZ R214, R230, UR5, -R227.reuse ;  /* 0x00000005e6d67c23 */ /* 0x100fe200080108e3 */
[C---:B------:R-:W-:Y:S02]  /*9870*/  VIADD R230, R8.reuse, 0x8 ;  /* 0x0000000808e67836 */ /* 0x040fe40000000000 */
[----:B------:R2:W-:Y:S01]  /*9880*/  MUFU.EX2 R23, R135 ;  /* 0x0000008700177308 */ /* 0x0005e20000000800 */
[----:B------:R-:W-:Y:S01]  /*9890*/  FFMA.FTZ R204, R229, UR5, -R227 ;  /* 0x00000005e5cc7c23 */ /* 0x000fe200080108e3 */
[----:B------:R-:W-:Y:S01]  /*98a0*/  FMUL.FTZ R207, R207, R213 ;  /* 0x000000d5cfcf7220 */ /* 0x000fe20000410000 */
[----:B------:R-:W-:Y:S01]  /*98b0*/  VIADD R229, R8, 0x4 ;  /* 0x0000000408e57836 */ /* 0x000fe20000000000 */
[----:B------:R3:W-:Y:S01]  /*98c0*/  SHFL.IDX PT, R213, R223, R230, 0x1f ;  /* 0x00001fe6dfd57589 */ /* 0x0007e200000e0000 */
[----:B------:R-:W-:Y:S01]  /*98d0*/  FFMA.FTZ R227, -R208, R208, 1 ;  /* 0x3f800000d0e37423 */ /* 0x000fe200000101d0 */
[----:B--2---:R-:W-:-:S02]  /*98e0*/  FMUL.FTZ R135, R32, R233 ;  /* 0x000000e920877220 */ /* 0x004fc40000410000 */
[----:B------:R-:W2:Y:S01]  /*98f0*/  MUFU.EX2 R103, R103 ;  /* 0x0000006700677308 */ /* 0x000ea20000000800 */
[C---:B------:R-:W-:Y:S01]  /*9900*/  VIADD R233, R8.reuse, 0x14 ;  /* 0x0000001408e97836 */ /* 0x040fe20000000000 */
[----:B---3--:R-:W-:-:S06]  /*9910*/  IADD3 R230, R8, 0xc, RZ ;  /* 0x0000000c08e67810 */ /* 0x008fcc0007ffe0ff */
[----:B------:R3:W-:Y:S01]  /*9920*/  MUFU.EX2 R32, R134 ;  /* 0x0000008600207308 */ /* 0x0007e20000000800 */
[----:B------:R-:W-:Y:S01]  /*9930*/  FMUL.FTZ R208, R104, R212 ;  /* 0x000000d468d07220 */ /* 0x000fe20000410000 */
[----:B-1----:R-:W-:Y:S01]  /*9940*/  FMUL.FTZ R217, R18, R217 ;  /* 0x000000d912d97220 */ /* 0x002fe20000410000 */
[----:B------:R-:W-:Y:S01]  /*9950*/  SHFL.IDX PT, R212, R223, R229, 0x1f ;  /* 0x00001fe5dfd47589 */ /* 0x000fe200000e0000 */
[----:B---3--:R-:W-:Y:S01]  /*9960*/  FMUL.FTZ R134, R209, R34 ;  /* 0x00000022d1867220 */ /* 0x008fe20000410000 */
[----:B------:R-:W-:Y:S02]  /*9970*/  FMUL.FTZ R34, R100, R35 ;  /* 0x0000002364227220 */ /* 0x000fe40000410000 */
[----:B------:R-:W1:Y:S01]  /*9980*/  SHFL.IDX PT, R209, R223, R8, 0x1f ;  /* 0x00001f08dfd17589 */ /* 0x000e6200000e0000 */
[----:B------:R-:W-:Y:S01]  /*9990*/  FFMA.FTZ R35, -R88, R88, 1 ;  /* 0x3f80000058237423 */ /* 0x000fe20000010158 */
[----:B------:R-:W3:Y:S01]  /*99a0*/  MUFU.EX2 R108, R108 ;  /* 0x0000006c006c7308 */ /* 0x000ee20000000800 */
[----:B------:R-:W-:Y:S01]  /*99b0*/  FMUL.FTZ R88, R228, R34 ;  /* 0x00000022e4587220 */ /* 0x000fe20000410000 */
[----:B------:R4:W-:Y:S04]  /*99c0*/  SHFL.IDX PT, R229, R223, R230, 0x1f ;  /* 0x00001fe6dfe57589 */ /* 0x0009e800000e0000 */
[----:B------:R-:W1:Y:S02]  /*99d0*/  SHFL.IDX PT, R228, R223, R233, 0x1f ;  /* 0x00001fe9dfe47589 */ /* 0x000e6400000e0000 */
[----:B------:R2:W-:Y:S01]  /*99e0*/  MUFU.EX2 R34, R132 ;  /* 0x0000008400227308 */ /* 0x0005e20000000800 */
[----:B----4-:R-:W-:Y:S01]  /*99f0*/  IADD3 R230, R8, 0x18, RZ ;  /* 0x0000001808e67810 */ /* 0x010fe20007ffe0ff */
[----:B--2---:R-:W-:-:S04]  /*9a00*/  FMUL.FTZ R132, R35, R217 ;  /* 0x000000d923847220 */ /* 0x004fc80000410000 */
[----:B------:R-:W2:Y:S02]  /*9a10*/  SHFL.IDX PT, R217, R223, R230, 0x1f ;  /* 0x00001fe6dfd97589 */ /* 0x000ea400000e0000 */
[----:B------:R-:W4:Y:S01]  /*9a20*/  MUFU.EX2 R105, R105 ;  /* 0x0000006900697308 */ /* 0x000f220000000800 */
[----:B------:R-:W-:Y:S01]  /*9a30*/  FFMA.FTZ R206, -R206, R206, 1 ;  /* 0x3f800000cece7423 */ /* 0x000fe200000101ce */
[----:B------:R-:W-:Y:S01]  /*9a40*/  FMUL.FTZ R33, R103, R33 ;  /* 0x0000002167217220 */ /* 0x000fe20000410000 */
[----:B---3--:R-:W-:Y:S02]  /*9a50*/  FMUL.FTZ R37, R108, R37 ;  /* 0x000000256c257220 */ /* 0x008fe40000410000 */
[----:B------:R-:W-:-:S03]  /*9a60*/  FMUL.FTZ R208, R206, R208 ;  /* 0x000000d0ced07220 */ /* 0x000fc60000410000 */
[----:B------:R-:W3:Y:S01]  /*9a70*/  MUFU.EX2 R107, R107 ;  /* 0x0000006b006b7308 */ /* 0x000ee20000000800 */
[----:B------:R-:W-:-:S07]  /*9a80*/  FMUL.FTZ R206, R227, R33 ;  /* 0x00000021e3ce7220 */ /* 0x000fce0000410000 */
[----:B------:R-:W2:Y:S01]  /*9a90*/  MUFU.EX2 R111, R111 ;  /* 0x0000006f006f7308 */ /* 0x000ea20000000800 */
[----:B-1----:R-:W-:-:S07]  /*9aa0*/  FADD.FTZ R40, R40, -R209 ;  /* 0x800000d128287221 */ /* 0x002fce0000010000 */
[----:B------:R-:W1:Y:S01]  /*9ab0*/  MUFU.EX2 R106, R106 ;  /* 0x0000006a006a7308 */ /* 0x000e620000000800 */
[----:B------:R-:W-:-:S07]  /*9ac0*/  FADD.FTZ R42, R42, -R209 ;  /* 0x800000d12a2a7221 */ /* 0x000fce0000010000 */
[----:B------:R4:W-:Y:S01]  /*9ad0*/  MUFU.EX2 R33, R133 ;  /* 0x0000008500217308 */ /* 0x0009e20000000800 */
[----:B------:R-:W-:-:S07]  /*9ae0*/  FADD.FTZ R209, R49, -R228 ;  /* 0x800000e431d17221 */ /* 0x000fce0000010000 */
[----:B------:R-:W1:Y:S01]  /*9af0*/  MUFU.EX2 R110, R110 ;  /* 0x0000006e006e7308 */ /* 0x000e620000000800 */
[----:B----4-:R-:W-:Y:S01]  /*9b00*/  FFMA.FTZ R133, -R235, R235, 1 ;  /* 0x3f800000eb857423 */ /* 0x010fe200000101eb */
[----:B------:R-:W-:-:S03]  /*9b10*/  FMUL.FTZ R49, R105, R40 ;  /* 0x0000002869317220 */ /* 0x000fc60000410000 */
[----:B------:R-:W-:-:S03]  /*9b20*/  FMUL.FTZ R133, R133, R37 ;  /* 0x0000002585857220 */ /* 0x000fc60000410000 */
[----:B------:R-:W4:Y:S01]  /*9b30*/  MUFU.EX2 R109, R109 ;  /* 0x0000006d006d7308 */ /* 0x000f220000000800 */
[--C-:B------:R-:W-:Y:S01]  /*9b40*/  FADD.FTZ R43, R43, -R212.reuse ;  /* 0x800000d42b2b7221 */ /* 0x100fe20000010000 */
[----:B------:R-:W-:-:S06]  /*9b50*/  FADD.FTZ R41, R41, -R212 ;  /* 0x800000d429297221 */ /* 0x000fcc0000010000 */
[----:B------:R1:W-:Y:S01]  /*9b60*/  MUFU.EX2 R37, R129 ;  /* 0x0000008100257308 */ /* 0x0003e20000000800 */
[----:B---3--:R-:W-:Y:S01]  /*9b70*/  FMUL.FTZ R36, R107, R36 ;  /* 0x000000246b247220 */ /* 0x008fe20000410000 */
[----:B--2---:R-:W-:Y:S01]  /*9b80*/  FADD.FTZ R212, R52, -R217 ;  /* 0x800000d934d47221 */ /* 0x004fe20000010000 */
[----:B------:R-:W-:Y:S02]  /*9b90*/  VIADD R227, R8, 0x10 ;  /* 0x0000001008e37836 */ /* 0x000fe40000000000 */
[----:B-1----:R-:W-:Y:S01]  /*9ba0*/  FADD.FTZ R129, R45, -R229 ;  /* 0x800000e52d817221 */ /* 0x002fe20000010000 */
[----:B------:R-:W-:Y:S01]  /*9bb0*/  FFMA.FTZ R45, -R231, R231, 1 ;  /* 0x3f800000e72d7423 */ /* 0x000fe200000101e7 */
[----:B------:R-:W-:Y:S01]  /*9bc0*/  FFMA.FTZ R226, -R226, R226, 1 ;  /* 0x3f800000e2e27423 */ /* 0x000fe200000101e2 */
[----:B------:R-:W-:Y:S02]  /*9bd0*/  FMUL.FTZ R52, R111, R43 ;  /* 0x0000002b6f347220 */ /* 0x000fe40000410000 */
[----:B------:R-:W-:Y:S01]  /*9be0*/  FMUL.FTZ R45, R45, R49 ;  /* 0x000000312d2d7220 */ /* 0x000fe20000410000 */
[----:B------:R-:W-:Y:S01]  /*9bf0*/  FFMA.FTZ R49, -R90, R90, 1 ;  /* 0x3f8000005a317423 */ /* 0x000fe2000001015a */
[--C-:B------:R-:W-:Y:S01]  /*9c00*/  FADD.FTZ R44, R44, -R213.reuse ;  /* 0x800000d52c2c7221 */ /* 0x100fe20000010000 */
[----:B------:R-:W-:Y:S01]  /*9c10*/  FFMA.FTZ R225, -R225, R225, 1 ;  /* 0x3f800000e1e17423 */ /* 0x000fe200000101e1 */
[----:B------:R-:W-:Y:S01]  /*9c20*/  FMUL.FTZ R221, R106, R221 ;  /* 0x000000dd6add7220 */ /* 0x000fe20000410000 */
[----:B------:R-:W-:Y:S01]  /*9c30*/  FADD.FTZ R46, R46, -R213 ;  /* 0x800000d52e2e7221 */ /* 0x000fe20000010000 */
[----:B------:R1:W2:Y:S01]  /*9c40*/  MUFU.EX2 R35, R131 ;  /* 0x0000008300237308 */ /* 0x0002a20000000800 */
[----:B------:R-:W-:Y:S01]  /*9c50*/  FMUL.FTZ R49, R49, R52 ;  /* 0x0000003431317220 */ /* 0x000fe20000410000 */
[----:B------:R-:W-:Y:S01]  /*9c60*/  FFMA.FTZ R52, -R237, R237, 1 ;  /* 0x3f800000ed347423 */ /* 0x000fe200000101ed */
[----:B------:R-:W-:Y:S01]  /*9c70*/  FMUL.FTZ R44, R110, R44 ;  /* 0x0000002c6e2c7220 */ /* 0x000fe20000410000 */
[----:B------:R-:W3:Y:S01]  /*9c80*/  SHFL.IDX PT, R227, R223, R227, 0x1f ;  /* 0x00001fe3dfe37589 */ /* 0x000ee200000e0000 */
[----:B------:R-:W-:Y:S01]  /*9c90*/  FFMA.FTZ R92, -R92, R92, 1 ;  /* 0x3f8000005c5c7423 */ /* 0x000fe2000001015c */
[----:B------:R-:W-:Y:S01]  /*9ca0*/  FFMA.FTZ R91, -R91, R91, 1 ;  /* 0x3f8000005b5b7423 */ /* 0x000fe2000001015b */
[----:B------:R-:W-:Y:S01]  /*9cb0*/  FMUL.FTZ R46, R14, R46 ;  /* 0x0000002e0e2e7220 */ /* 0x000fe20000410000 */
[----:B-1----:R-:W-:-:S02]  /*9cc0*/  FMUL.FTZ R131, R226, R36 ;  /* 0x00000024e2837220 */ /* 0x002fc40000410000 */
[----:B------:R1:W-:Y:S01]  /*9cd0*/  MUFU.EX2 R36, R130 ;  /* 0x0000008200247308 */ /* 0x0003e20000000800 */
[----:B----4-:R-:W-:Y:S01]  /*9ce0*/  FMUL.FTZ R129, R109, R129 ;  /* 0x000000816d817220 */ /* 0x010fe20000410000 */
[----:B------:R-:W4:Y:S01]  /*9cf0*/  SHFL.IDX PT, R223, R223, R234, 0x1f ;  /* 0x00001feadfdf7589 */ /* 0x000f2200000e0000 */
[----:B------:R-:W-:Y:S01]  /*9d00*/  FMUL.FTZ R52, R52, R44 ;  /* 0x0000002c34347220 */ /* 0x000fe20000410000 */
[----:B------:R-:W-:Y:S01]  /*9d10*/  FMUL.FTZ R44, R92, R46 ;  /* 0x0000002e5c2c7220 */ /* 0x000fe20000410000 */
[----:B-1----:R-:W-:Y:S01]  /*9d20*/  FMUL.FTZ R130, R225, R221 ;  /* 0x000000dde1827220 */ /* 0x002fe20000410000 */
[----:B------:R-:W-:Y:S02]  /*9d30*/  VIADD R221, R8, 0x8 ;  /* 0x0000000808dd7836 */ /* 0x000fe40000000000 */
[----:B------:R-:W-:-:S03]  /*9d40*/  FMUL.FTZ R46, R91, R129 ;  /* 0x000000815b2e7220 */ /* 0x000fc60000410000 */
[----:B------:R-:W1:Y:S01]  /*9d50*/  SHFL.IDX PT, R91, R17, R221, 0x1f ;  /* 0x00001fdd115b7589 */ /* 0x000e6200000e0000 */
[----:B------:R-:W-:Y:S01]  /*9d60*/  FFMA.FTZ R232, -R232, R232, 1 ;  /* 0x3f800000e8e87423 */ /* 0x000fe200000101e8 */
[----:B------:R-:W-:Y:S01]  /*9d70*/  FMUL.FTZ R41, R15, R41 ;  /* 0x000000290f297220 */ /* 0x000fe20000410000 */
[----:B------:R-:W-:Y:S01]  /*9d80*/  FADD.FTZ R47, R47, -R229 ;  /* 0x800000e52f2f7221 */ /* 0x000fe20000010000 */
[--C-:B---3--:R-:W-:Y:S01]  /*9d90*/  FADD.FTZ R48, R48, -R227.reuse ;  /* 0x800000e330307221 */ /* 0x108fe20000010000 */
[----:B------:R-:W-:Y:S01]  /*9da0*/  FADD.FTZ R50, R50, -R227 ;  /* 0x800000e332327221 */ /* 0x000fe20000010000 */
[----:B------:R-:W-:Y:S01]  /*9db0*/  FMUL.FTZ R43, R232, R41 ;  /* 0x00000029e82b7220 */ /* 0x000fe20000410000 */
[----:B------:R-:W-:Y:S01]  /*9dc0*/  FFMA.FTZ R236, -R236, R236, 1 ;  /* 0x3f800000ecec7423 */ /* 0x000fe200000101ec */
[----:B------:R-:W-:Y:S01]  /*9dd0*/  FFMA.FTZ R93, -R93, R93, 1 ;  /* 0x3f8000005d5d7423 */ /* 0x000fe2000001015d */
[----:B------:R-:W-:Y:S01]  /*9de0*/  FMUL.FTZ R47, R24, R47 ;  /* 0x0000002f182f7220 */ /* 0x000fe20000410000 */
[----:B------:R-:W-:Y:S01]  /*9df0*/  FMUL.FTZ R48, R25, R48 ;  /* 0x0000003019307220 */ /* 0x000fe20000410000 */
[----:B----4-:R-:W-:Y:S01]  /*9e00*/  FADD.FTZ R40, R53, -R223 ;  /* 0x800000df35287221 */ /* 0x010fe20000010000 */
[----:B------:R-:W-:Y:S01]  /*9e10*/  FFMA.FTZ R53, -R164, R164, 1 ;  /* 0x3f800000a4357423 */ /* 0x000fe200000101a4 */
[----:B------:R-:W-:Y:S01]  /*9e20*/  FMUL.FTZ R41, R26, R50 ;  /* 0x000000321a297220 */ /* 0x000fe20000410000 */
[----:B------:R-:W-:Y:S01]  /*9e30*/  FFMA.FTZ R94, -R94, R94, 1 ;  /* 0x3f8000005e5e7423 */ /* 0x000fe2000001015e */
[----:B------:R-:W-:Y:S01]  /*9e40*/  FMUL.FTZ R209, R27, R209 ;  /* 0x000000d11bd17220 */ /* 0x000fe20000410000 */
[----:B------:R-:W-:-:S02]  /*9e50*/  VIADD R225, R8, 0x4 ;  /* 0x0000000408e17836 */ /* 0x000fc40000000000 */
[----:B------:R-:W-:Y:S02]  /*9e60*/  VIADD R235, R8, 0x10 ;  /* 0x0000001008eb7836 */ /* 0x000fe40000000000 */
[----:B------:R-:W-:Y:S01]  /*9e70*/  FMUL.FTZ R53, R53, R47 ;  /* 0x0000002f35357220 */ /* 0x000fe20000410000 */
[----:B------:R-:W-:Y:S01]  /*9e80*/  FMUL.FTZ R50, R236, R48 ;  /* 0x00000030ec327220 */ /* 0x000fe20000410000 */
[----:B------:R-:W-:Y:S01]  /*9e90*/  FMUL.FTZ R47, R94, R41 ;  /* 0x000000295e2f7220 */ /* 0x000fe20000410000 */
[--C-:B-1----:R-:W-:Y:S01]  /*9ea0*/  FADD.FTZ R60, R60, -R91.reuse ;  /* 0x8000005b3c3c7221 */ /* 0x102fe20000010000 */
[----:B------:R-:W-:Y:S01]  /*9eb0*/  FADD.FTZ R62, R62, -R91 ;  /* 0x8000005b3e3e7221 */ /* 0x000fe20000010000 */
[----:B------:R-:W-:Y:S01]  /*9ec0*/  IADD3 R226, R8, 0xc, RZ ;  /* 0x0000000c08e27810 */ /* 0x000fe20007ffe0ff */
[----:B------:R-:W-:Y:S01]  /*9ed0*/  LDS R91, [R12+0x400] ;  /* 0x000400000c5b7984 */ /* 0x000fe20000000800 */
[----:B------:R-:W-:-:S03]  /*9ee0*/  FMUL.FTZ R48, R93, R209 ;  /* 0x000000d15d307220 */ /* 0x000fc60000410000 */
[----:B------:R-:W1:Y:S04]  /*9ef0*/  SHFL.IDX PT, R41, R17, R8, 0x1f ;  /* 0x00001f0811297589 */ /* 0x000e6800000e0000 */
[----:B------:R-:W3:Y:S04]  /*9f00*/  SHFL.IDX PT, R90, R17, R225, 0x1f ;  /* 0x00001fe1115a7589 */ /* 0x000ee800000e0000 */
[----:B------:R-:W4:Y:S04]  /*9f10*/  SHFL.IDX PT, R93, R17, R235, 0x1f ;  /* 0x00001feb115d7589 */ /* 0x000f2800000e0000 */
[----:B------:R-:W2:Y:S04]  /*9f20*/  SHFL.IDX PT, R129, R17, R233, 0x1f ;  /* 0x00001fe911817589 */ /* 0x000ea800000e0000 */
[----:B------:R-:W2:Y:S04]  /*9f30*/  SHFL.IDX PT, R92, R17, R230, 0x1f ;  /* 0x00001fe6115c7589 */ /* 0x000ea800000e0000 */
[----:B------:R-:W2:Y:S04]  /*9f40*/  SHFL.IDX PT, R209, R17, R226, 0x1f ;  /* 0x00001fe211d17589 */ /* 0x000ea800000e0000 */
[----:B------:R1:W2:Y:S01]  /*9f50*/  SHFL.IDX PT, R94, R17, R234, 0x1f ;  /* 0x00001fea115e7589 */ /* 0x0002a200000e0000 */
[----:B------:R-:W-:Y:S01]  /*9f60*/  FADD.FTZ R223, R55, -R223 ;  /* 0x800000df37df7221 */ /* 0x000fe20000010000 */
[----:B------:R-:W2:Y:S01]  /*9f70*/  MUFU.EX2 R127, R127 ;  /* 0x0000007f007f7308 */ /* 0x000ea20000000800 */
        /* <DEDUP_REMOVED lines=14> */
[----:B---3--:R-:W-:Y:S01]  /*a060*/  FADD.FTZ R57, R57, -R90 ;  /* 0x8000005a39397221 */ /* 0x008fe20000010000 */
[--C-:B----4-:R-:W-:Y:S01]  /*a070*/  FADD.FTZ R64, R64, -R93.reuse ;  /* 0x8000005d40407221 */ /* 0x110fe20000010000 */
[----:B------:R1:W-:Y:S01]  /*a080*/  MUFU.EX2 R17, R28 ;  /* 0x0000001c00117308 */ /* 0x0003e20000000800 */
[----:B------:R-:W-:Y:S01]  /*a090*/  FADD.FTZ R93, R66, -R93 ;  /* 0x8000005d425d7221 */ /* 0x000fe20000010000 */
[----:B--2---:R-:W-:Y:S01]  /*a0a0*/  FADD.FTZ R66, R65, -R129 ;  /* 0x8000008141427221 */ /* 0x004fe20000010000 */
[----:B------:R-:W-:Y:S01]  /*a0b0*/  FMUL.FTZ R42, R89, R42 ;  /* 0x0000002a592a7220 */ /* 0x000fe20000410000 */
[----:B------:R-:W-:Y:S01]  /*a0c0*/  FADD.FTZ R65, R68, -R92 ;  /* 0x8000005c44417221 */ /* 0x000fe20000010000 */
[----:B------:R-:W-:Y:S01]  /*a0d0*/  FFMA.FTZ R89, -R163, R163, 1 ;  /* 0x3f800000a3597423 */ /* 0x000fe200000101a3 */
[----:B------:R-:W-:Y:S01]  /*a0e0*/  FMUL.FTZ R51, R19, R51 ;  /* 0x0000003313337220 */ /* 0x000fe20000410000 */
[--C-:B------:R-:W-:Y:S01]  /*a0f0*/  FADD.FTZ R63, R63, -R209.reuse ;  /* 0x800000d13f3f7221 */ /* 0x100fe20000010000 */
        /* <DEDUP_REMOVED lines=23> */
[----:B------:R-:W3:Y:S01]  /*a270*/  MUFU.EX2 R124, R124 ;  /* 0x0000007c007c7308 */ /* 0x000ee20000000800 */
[----:B------:R-:W-:Y:S01]  /*a280*/  FMUL.FTZ R89, R89, R212 ;  /* 0x000000d459597220 */ /* 0x000fe20000410000 */
[----:B------:R-:W-:Y:S01]  /*a290*/  FADD.FTZ R61, R61, -R209 ;  /* 0x800000d13d3d7221 */ /* 0x000fe20000010000 */
[----:B------:R-:W-:Y:S01]  /*a2a0*/  FADD.FTZ R67, R67, -R129 ;  /* 0x8000008143437221 */ /* 0x000fe20000010000 */
[----:B------:R-:W-:Y:S01]  /*a2b0*/  FMUL.FTZ R57, R57, R63 ;  /* 0x0000003f39397220 */ /* 0x000fe20000410000 */
[----:B------:R-:W-:Y:S01]  /*a2c0*/  FMUL.FTZ R56, R56, R93 ;  /* 0x0000005d38387220 */ /* 0x000fe20000410000 */
[----:B------:R-:W1:Y:S01]  /*a2d0*/  SHFL.IDX PT, R62, R91, R221, 0x1f ;  /* 0x00001fdd5b3e7589 */ /* 0x000e6200000e0000 */
[----:B------:R-:W-:-:S03]  /*a2e0*/  FADD.FTZ R58, R58, -R41 ;  /* 0x800000293a3a7221 */ /* 0x000fc60000010000 */
[----:B------:R-:W-:Y:S01]  /*a2f0*/  SHFL.IDX PT, R212, R91, R8, 0x1f ;  /* 0x00001f085bd47589 */ /* 0x000fe200000e0000 */
[----:B------:R-:W1:Y:S03]  /*a300*/  MUFU.EX2 R126, R126 ;  /* 0x0000007e007e7308 */ /* 0x000e660000000800 */
[----:B------:R-:W-:Y:S04]  /*a310*/  SHFL.IDX PT, R63, R91, R225, 0x1f ;  /* 0x00001fe15b3f7589 */ /* 0x000fe800000e0000 */
[----:B------:R-:W-:Y:S04]  /*a320*/  SHFL.IDX PT, R112, R91, R226, 0x1f ;  /* 0x00001fe25b707589 */ /* 0x000fe800000e0000 */
[----:B------:R-:W-:Y:S04]  /*a330*/  SHFL.IDX PT, R209, R91, R235, 0x1f ;  /* 0x00001feb5bd17589 */ /* 0x000fe800000e0000 */
[----:B------:R-:W-:Y:S04]  /*a340*/  SHFL.IDX PT, R93, R91, R233, 0x1f ;  /* 0x00001fe95b5d7589 */ /* 0x000fe800000e0000 */
[----:B------:R-:W-:Y:S04]  /*a350*/  SHFL.IDX PT, R129, R91, R230, 0x1f ;  /* 0x00001fe65b817589 */ /* 0x000fe800000e0000 */
[----:B------:R-:W1:Y:S01]  /*a360*/  SHFL.IDX PT, R91, R91, R234, 0x1f ;  /* 0x00001fea5b5b7589 */ /* 0x000e6200000e0000 */
[----:B------:R-:W1:Y:S01]  /*a370*/  MUFU.EX2 R122, R122 ;  /* 0x0000007a007a7308 */ /* 0x000e620000000800 */
[----:B------:R-:W-:Y:S01]  /*a380*/  FFMA.FTZ R69, -R157, R157, 1 ;  /* 0x3f8000009d457423 */ /* 0x000fe2000001019d */
[----:B------:R-:W-:Y:S01]  /*a390*/  FMUL.FTZ R58, R23, R58 ;  /* 0x0000003a173a7220 */ /* 0x000fe20000410000 */
[----:B------:R1:W5:Y:S04]  /*a3a0*/  LDL.LU R163, [R1+0xe4] ;  /* 0x0000e40001a37983 */ /* 0x0003680000300800 */
[----:B------:R1:W5:Y:S01]  /*a3b0*/  LDL.LU R162, [R1+0xe0] ;  /* 0x0000e00001a27983 */ /* 0x0003620000300800 */
[----:B------:R-:W1:Y:S03]  /*a3c0*/  MUFU.EX2 R125, R125 ;  /* 0x0000007d007d7308 */ /* 0x000e660000000800 */
[----:B------:R1:W5:Y:S01]  /*a3d0*/  LDL.LU R161, [R1+0xdc] ;  /* 0x0000dc0001a17983 */ /* 0x0003620000300800 */
[----:B------:R-:W-:Y:S01]  /*a3e0*/  FMUL.FTZ R59, R33, R59 ;  /* 0x0000003b213b7220 */ /* 0x000fe20000410000 */
[----:B------:R-:W-:-:S02]  /*a3f0*/  FMUL.FTZ R69, R69, R58 ;  /* 0x0000003a45457220 */ /* 0x000fc40000410000 */
[----:B------:R1:W5:Y:S01]  /*a400*/  LDL.LU R160, [R1+0xd8] ;  /* 0x0000d80001a07983 */ /* 0x0003620000300800 */
[----:B------:R4:W-:Y:S01]  /*a410*/  MUFU.EX2 R41, R29 ;  /* 0x0000001d00297308 */ /* 0x0009e20000000800 */
[----:B------:R-:W-:Y:S02]  /*a420*/  FFMA.FTZ R58, -R150, R150, 1 ;  /* 0x3f800000963a7423 */ /* 0x000fe40000010196 */
[----:B------:R1:W5:Y:S01]  /*a430*/  LDL.LU R159, [R1+0xd4] ;  /* 0x0000d400019f7983 */ /* 0x0003620000300800 */
[----:B--2---:R-:W-:Y:S01]  /*a440*/  FMUL.FTZ R64, R128, R64 ;  /* 0x0000004080407220 */ /* 0x004fe20000410000 */
[----:B------:R-:W-:Y:S02]  /*a450*/  FADD.FTZ R92, R70, -R92 ;  /* 0x8000005c465c7221 */ /* 0x000fe40000010000 */
[----:B------:R2:W5:Y:S01]  /*a460*/  LDL.LU R158, [R1+0xd0] ;  /* 0x0000d000019e7983 */ /* 0x0005620000300800 */
[----:B----4-:R-:W-:-:S03]  /*a470*/  FFMA.FTZ R29, -R155, R155, 1 ;  /* 0x3f8000009b1d7423 */ /* 0x010fc6000001019b */
[----:B------:R2:W5:Y:S01]  /*a480*/  LDL.LU R157, [R1+0xcc] ;  /* 0x0000cc00019d7983 */ /* 0x0005620000300800 */
[----:B------:R-:W-:Y:S01]  /*a490*/  FFMA.FTZ R70, -R154, R154, 1 ;  /* 0x3f8000009a467423 */ /* 0x000fe2000001019a */
[----:B------:R4:W2:Y:S02]  /*a4a0*/  MUFU.EX2 R12, R31 ;  /* 0x0000001f000c7308 */ /* 0x0008a40000000800 */
[----:B------:R1:W5:Y:S01]  /*a4b0*/  LDL.LU R156, [R1+0xc8] ;  /* 0x0000c800019c7983 */ /* 0x0003620000300800 */
[----:B------:R-:W-:Y:S01]  /*a4c0*/  FMUL.FTZ R29, R29, R59 ;  /* 0x0000003b1d1d7220 */ /* 0x000fe20000410000 */
[----:B------:R-:W-:Y:S02]  /*a4d0*/  FMUL.FTZ R64, R58, R64 ;  /* 0x000000403a407220 */ /* 0x000fe40000410000 */
[----:B------:R1:W5:Y:S01]  /*a4e0*/  LDL.LU R155, [R1+0xc4] ;  /* 0x0000c400019b7983 */ /* 0x0003620000300800 */
[----:B------:R-:W-:Y:S01]  /*a4f0*/  FFMA.FTZ R59, -R149, R149, 1 ;  /* 0x3f800000953b7423 */ /* 0x000fe20000010195 */
[----:B------:R-:W-:Y:S01]  /*a500*/  FMUL.FTZ R66, R121, R66 ;  /* 0x0000004279427220 */ /* 0x000fe20000410000 */
[----:B----4-:R-:W-:Y:S01]  /*a510*/  FFMA.FTZ R31, -R152, R152, 1 ;  /* 0x3f800000981f7423 */ /* 0x010fe20000010198 */
[----:B------:R4:W5:Y:S01]  /*a520*/  LDL.LU R154, [R1+0xc0] ;  /* 0x0000c000019a7983 */ /* 0x0009620000300800 */
[----:B------:R-:W-:Y:S01]  /*a530*/  FFMA.FTZ R58, -R148, R148, 1 ;  /* 0x3f800000943a7423 */ /* 0x000fe20000010194 */
[----:B---3--:R-:W-:-:S02]  /*a540*/  FMUL.FTZ R67, R124, R67 ;  /* 0x000000437c437220 */ /* 0x008fc40000410000 */
[----:B------:R4:W5:Y:S01]  /*a550*/  LDL.LU R153, [R1+0xbc] ;  /* 0x0000bc0001997983 */ /* 0x0009620000300800 */
[----:B------:R-:W-:Y:S01]  /*a560*/  FMUL.FTZ R61, R36, R61 ;  /* 0x0000003d243d7220 */ /* 0x000fe20000410000 */
[----:B------:R-:W-:Y:S02]  /*a570*/  FMUL.FTZ R60, R34, R60 ;  /* 0x0000003c223c7220 */ /* 0x000fe40000410000 */
[----:B------:R4:W5:Y:S01]  /*a580*/  LDL.LU R152, [R1+0xb8] ;  /* 0x0000b80001987983 */ /* 0x0009620000300800 */
[----:B------:R-:W-:-:S03]  /*a590*/  FMUL.FTZ R59, R59, R66 ;  /* 0x000000423b3b7220 */ /* 0x000fc60000410000 */
[----:B------:R4:W5:Y:S01]  /*a5a0*/  LDL.LU R151, [R1+0xb4] ;  /* 0x0000b40001977983 */ /* 0x0009620000300800 */
[----:B------:R-:W-:Y:S01]  /*a5b0*/  FMUL.FTZ R58, R58, R67 ;  /* 0x000000433a3a7220 */ /* 0x000fe20000410000 */
[----:B------:R-:W-:Y:S02]  /*a5c0*/  FFMA.FTZ R66, -R147, R147, 1 ;  /* 0x3f80000093427423 */ /* 0x000fe40000010193 */
[----:B------:R4:W5:Y:S01]  /*a5d0*/  LDL.LU R150, [R1+0xb0] ;  /* 0x0000b00001967983 */ /* 0x0009620000300800 */
[----:B-1----:R-:W-:Y:S01]  /*a5e0*/  FMUL.FTZ R65, R126, R65 ;  /* 0x000000417e417220 */ /* 0x002fe20000410000 */
[----:B------:R-:W-:Y:S02]  /*a5f0*/  FMUL.FTZ R31, R31, R61 ;  /* 0x0000003d1f1f7220 */ /* 0x000fe40000410000 */
[----:B------:R4:W5:Y:S01]  /*a600*/  LDL.LU R149, [R1+0xac] ;  /* 0x0000ac0001957983 */ /* 0x0009620000300800 */
[----:B------:R-:W-:Y:S01]  /*a610*/  FFMA.FTZ R67, -R146, R146, 1 ;  /* 0x3f80000092437423 */ /* 0x000fe20000010192 */
[----:B------:R-:W-:-:S02]  /*a620*/  FMUL.FTZ R70, R70, R60 ;  /* 0x0000003c46467220 */ /* 0x000fc40000410000 */
[----:B------:R4:W5:Y:S01]  /*a630*/  LDL.LU R148, [R1+0xa8] ;  /* 0x0000a80001947983 */ /* 0x0009620000300800 */
[----:B------:R-:W-:Y:S01]  /*a640*/  FFMA.FTZ R61, -R145, R145, 1 ;  /* 0x3f800000913d7423 */ /* 0x000fe20000010191 */
[----:B------:R-:W-:Y:S02]  /*a650*/  FMUL.FTZ R90, R122, R90 ;  /* 0x0000005a7a5a7220 */ /* 0x000fe40000410000 */
[----:B------:R4:W5:Y:S01]  /*a660*/  LDL.LU R147, [R1+0xa4] ;  /* 0x0000a40001937983 */ /* 0x0009620000300800 */
[----:B------:R-:W-:Y:S01]  /*a670*/  FFMA.FTZ R60, -R144, R144, 1 ;  /* 0x3f800000903c7423 */ /* 0x000fe20000010190 */
[--C-:B------:R-:W-:Y:S01]  /*a680*/  FADD.FTZ R76, R76, -R62.reuse ;  /* 0x8000003e4c4c7221 */ /* 0x100fe20000010000 */
[----:B------:R-:W-:Y:S01]  /*a690*/  FADD.FTZ R78, R78, -R62 ;  /* 0x8000003e4e4e7221 */ /* 0x000fe20000010000 */
        /* <DEDUP_REMOVED lines=35> */
[----:B------:R-:W-:-:S03]  /*a8d0*/  FFMA.FTZ R212, -R2, R2, 1 ;  /* 0x3f80000002d47423 */ /* 0x000fc60000010102 */
[----:B------:R4:W5:Y:S04]  /*a8e0*/  LDL.LU R4, [R1+0x78] ;  /* 0x0000780001047983 */ /* 0x0009680000300800 */
[----:B------:R4:W5:Y:S04]  /*a8f0*/  LDL.LU R3, [R1+0x74] ;  /* 0x0000740001037983 */ /* 0x0009680000300800 */
[----:B------:R4:W5:Y:S04]  /*a900*/  LDL.LU R2, [R1+0x70] ;  /* 0x0000700001027983 */ /* 0x0009680000300800 */
[----:B------:R-:W3:Y:S01]  /*a910*/  LDL R213, [R1+0x54] ;  /* 0x0000540001d57983 */ /* 0x000ee20000100800 */
[----:B------:R-:W1:Y:S01]  /*a920*/  MUFU.EX2 R123, R123 ;  /* 0x0000007b007b7308 */ /* 0x000e620000000800 */
[----:B------:R-:W-:Y:S01]  /*a930*/  FADD.FTZ R73, R73, -R63 ;  /* 0x8000003f49497221 */ /* 0x000fe20000010000 */
[----:B------:R-:W-:-:S06]  /*a940*/  FMUL.FTZ R72, R17, R72 ;  /* 0x0000004811487220 */ /* 0x000fcc0000410000 */
[----:B------:R-:W4:Y:S01]  /*a950*/  MUFU.EX2 R205, R205 ;  /* 0x000000cd00cd7308 */ /* 0x000f220000000800 */
[----:B------:R-:W-:-:S07]  /*a960*/  FADD.FTZ R63, R75, -R63 ;  /* 0x8000003f4b3f7221 */ /* 0x000fce0000010000 */
[----:B------:R-:W4:Y:S08]  /*a970*/  MUFU.EX2 R204, R204 ;  /* 0x000000cc00cc7308 */ /* 0x000f300000000800 */
[----:B------:R-:W4:Y:S08]  /*a980*/  MUFU.EX2 R222, R222 ;  /* 0x000000de00de7308 */ /* 0x000f300000000800 */
[----:B------:R-:W4:Y:S08]  /*a990*/  MUFU.EX2 R139, R139 ;  /* 0x0000008b008b7308 */ /* 0x000f300000000800 */
[----:B------:R-:W4:Y:S08]  /*a9a0*/  MUFU.EX2 R224, R224 ;  /* 0x000000e000e07308 */ /* 0x000f300000000800 */
[----:B------:R-:W4:Y:S08]  /*a9b0*/  MUFU.EX2 R216, R216 ;  /* 0x000000d800d87308 */ /* 0x000f300000000800 */
[----:B------:R-:W4:Y:S08]  /*a9c0*/  MUFU.EX2 R211, R211 ;  /* 0x000000d300d37308 */ /* 0x000f300000000800 */
[----:B------:R-:W4:Y:S08]  /*a9d0*/  MUFU.EX2 R210, R210 ;  /* 0x000000d200d27308 */ /* 0x000f300000000800 */
[----:B------:R-:W4:Y:S08]  /*a9e0*/  MUFU.EX2 R220, R220 ;  /* 0x000000dc00dc7308 */ /* 0x000f300000000800 */
[----:B------:R-:W4:Y:S01]  /*a9f0*/  MUFU.EX2 R219, R219 ;  /* 0x000000db00db7308 */ /* 0x000f220000000800 */
[----:B------:R-:W-:-:S07]  /*aa00*/  FMUL.FTZ R62, R62, R72 ;  /* 0x000000483e3e7220 */ /* 0x000fce0000410000 */
[----:B------:R-:W4:Y:S08]  /*aa10*/  MUFU.EX2 R215, R215 ;  /* 0x000000d700d77308 */ /* 0x000f300000000800 */
[----:B------:R-:W4:Y:S01]  /*aa20*/  MUFU.EX2 R214, R214 ;  /* 0x000000d600d67308 */ /* 0x000f220000000800 */
[----:B------:R-:W-:Y:S01]  /*aa30*/  FMUL.FTZ R74, R40, R74 ;  /* 0x0000004a284a7220 */ /* 0x000fe20000410000 */
[----:B--2---:R-:W-:Y:S01]  /*aa40*/  FMUL.FTZ R72, R12, R63 ;  /* 0x0000003f0c487220 */ /* 0x004fe20000410000 */
[----:B------:R-:W-:-:S02]  /*aa50*/  F2FP.BF16.F32.PACK_AB R69, R29, R69 ;  /* 0x000000451d45723e */ /* 0x000fc400000010ff */
[----:B------:R-:W-:Y:S01]  /*aa60*/  FMUL.FTZ R63, R65, R74 ;  /* 0x0000004a413f7220 */ /* 0x000fe20000410000 */
[----:B------:R-:W-:Y:S01]  /*aa70*/  FMUL.FTZ R90, R90, R72 ;  /* 0x000000485a5a7220 */ /* 0x000fe20000410000 */
[----:B------:R-:W-:Y:S01]  /*aa80*/  FFMA.FTZ R72, -R115, R115, 1 ;  /* 0x3f80000073487423 */ /* 0x000fe20000010173 */
[----:B------:R-:W-:Y:S01]  /*aa90*/  FFMA.FTZ R65, -R116, R116, 1 ;  /* 0x3f80000074417423 */ /* 0x000fe20000010174 */
[----:B-1----:R-:W-:Y:S01]  /*aaa0*/  FMUL.FTZ R92, R123, R92 ;  /* 0x0000005c7b5c7220 */ /* 0x002fe20000410000 */
[----:B------:R-:W-:Y:S01]  /*aab0*/  FFMA.FTZ R115, -R117, R117, 1 ;  /* 0x3f80000075737423 */ /* 0x000fe20000010175 */
[----:B------:R-:W-:Y:S01]  /*aac0*/  FFMA.FTZ R116, -R120, R120, 1 ;  /* 0x3f80000078747423 */ /* 0x000fe20000010178 */
[----:B----4-:R-:W-:Y:S01]  /*aad0*/  FMUL.FTZ R86, R205, R86 ;  /* 0x00000056cd567220 */ /* 0x010fe20000410000 */
        /* <DEDUP_REMOVED lines=208> */
.L_x_1897:
        /* <DEDUP_REMOVED lines=68> */
.L_x_1898:
        /* <DEDUP_REMOVED lines=12> */
.L_x_1888:
[----:B------:R-:W-:-:S06]  /*bce0*/  UISETP.GE.AND UP0, UPT, UR43, UR42, UPT ;  /* 0x0000002a2b00728c */ /* 0x000fcc000bf06270 */
[----:B------:R-:W-:-:S13]  /*bcf0*/  PLOP3.LUT P0, PT, PT, PT, UP0, 0x80, 0x0 ;  /* 0x000000000000781c */ /* 0x000fda0003f0f008 */
[----:B------:R-:W-:Y:S05]  /*bd00*/  @P0 BRA `(.L_x_1900) ;  /* 0x0000005800000947 */ /* 0x000fea0003800000 */
[----:B------:R-:W2:Y:S01]  /*bd10*/  LDL.LU R21, [R1+0x48] ;  /* 0x0000480001157983 */ /* 0x000ea20000300800 */
[----:B------:R-:W3:Y:S01]  /*bd20*/  S2UR UR4, SR_CTAID.X ;  /* 0x00000000000479c3 */ /* 0x000ee20000002500 */
[----:B------:R-:W-:Y:S01]  /*bd30*/  MOV R19, 0x40000040 ;  /* 0x4000004000137802 */ /* 0x000fe20000000f00 */
[----:B------:R-:W4:Y:S01]  /*bd40*/  S2R R6, SR_TID.X ;  /* 0x0000000000067919 */ /* 0x000f220000002100 */
[----:B------:R-:W5:Y:S01]  /*bd50*/  S2R R5, SR_TID.X ;  /* 0x0000000000057919 */ /* 0x000f620000002100 */
[----:B---3--:R-:W-:Y:S01]  /*bd60*/  UIMAD UR4, UR4, -0x80, UR40 ;  /* 0xffffff80040478a4 */ /* 0x008fe2000f8e0228 */
[----:B----4-:R-:W-:Y:S01]  /*bd70*/  VIADD R9, R6, 0xffffff80 ;  /* 0xffffff8006097836 */ /* 0x010fe20000000000 */
[----:B-----5:R-:W-:-:S04]  /*bd80*/  IADD3 R5, R5, -0x80, RZ ;  /* 0xffffff8005057810 */ /* 0x020fc80007ffe0ff */
[----:B------:R-:W-:Y:S02]  /*bd90*/  SHF.R.S32.HI R8, RZ, 0x1f, R9 ;  /* 0x0000001fff087819 */ /* 0x000fe40000011409 */
[----:B------:R-:W-:Y:S02]  /*bda0*/  SHF.R.S32.HI R6, RZ, 0x1f, R5 ;  /* 0x0000001fff067819 */ /* 0x000fe40000011405 */
[----:B------:R-:W-:Y:S02]  /*bdb0*/  LEA.HI R11, R8, R9, RZ, 0x7 ;  /* 0x00000009080b7211 */ /* 0x000fe400078f38ff */
[----:B------:R-:W-:Y:S02]  /*bdc0*/  LEA.HI R7, R6, R5, RZ, 0x5 ;  /* 0x0000000506077211 */ /* 0x000fe400078f28ff */
[----:B------:R-:W-:Y:S02]  /*bdd0*/  LOP3.LUT R10, R11, 0xffffff80, RZ, 0xc0, !PT ;  /* 0xffffff800b0a7812 */ /* 0x000fe400078ec0ff */
[----:B------:R-:W-:-:S02]  /*bde0*/  LOP3.LUT R8, R7, 0xffffffe0, RZ, 0xc0, !PT ;  /* 0xffffffe007087812 */ /* 0x000fc400078ec0ff */
[----:B------:R-:W-:Y:S01]  /*bdf0*/  LEA.HI R6, R6, R5, RZ, 0x2 ;  /* 0x0000000506067211 */ /* 0x000fe200078f10ff */
[----:B------:R-:W-:Y:S01]  /*be00*/  IMAD.IADD R9, R9, 0x1, -R10 ;  /* 0x0000000109097824 */ /* 0x000fe200078e0a0a */
[----:B------:R-:W-:Y:S01]  /*be10*/  SHF.R.S32.HI R22, RZ, 0x7, R11 ;  /* 0x00000007ff167819 */ /* 0x000fe2000001140b */
[C---:B------:R-:W-:Y:S01]  /*be20*/  IMAD.IADD R8, R5.reuse, 0x1, -R8 ;  /* 0x0000000105087824 */ /* 0x040fe200078e0a08 */
[----:B------:R-:W-:Y:S02]  /*be30*/  LOP3.LUT R6, R6, 0xfffffffc, RZ, 0xc0, !PT ;  /* 0xfffffffc06067812 */ /* 0x000fe400078ec0ff */
[----:B------:R-:W-:Y:S02]  /*be40*/  SHF.R.S32.HI R12, RZ, 0x1f, R9 ;  /* 0x0000001fff0c7819 */ /* 0x000fe40000011409 */
[----:B------:R-:W-:Y:S02]  /*be50*/  SHF.R.S32.HI R7, RZ, 0x1f, R8 ;  /* 0x0000001fff077819 */ /* 0x000fe40000011408 */
[----:B------:R-:W-:-:S02]  /*be60*/  IADD3 R10, R5, -R6, RZ ;  /* 0x80000006050a7210 */ /* 0x000fc40007ffe0ff */
[CC--:B------:R-:W-:Y:S02]  /*be70*/  LEA.HI R6, R12.reuse, R9.reuse, RZ, 0x2 ;  /* 0x000000090c067211 */ /* 0x0c0fe400078f10ff */
[----:B------:R-:W-:Y:S02]  /*be80*/  LEA.HI R5, R7, R8, RZ, 0x3 ;  /* 0x0000000807057211 */ /* 0x000fe400078f18ff */
[----:B------:R-:W-:Y:S02]  /*be90*/  LEA.HI R13, R12, R9, RZ, 0x5 ;  /* 0x000000090c0d7211 */ /* 0x000fe400078f28ff */
[--C-:B------:R-:W-:Y:S02]  /*bea0*/  SHF.R.S32.HI R9, RZ, 0x2, R6.reuse ;  /* 0x00000002ff097819 */ /* 0x100fe40000011406 */
[----:B------:R-:W-:Y:S02]  /*beb0*/  SHF.R.S32.HI R12, RZ, 0x1f, R6 ;  /* 0x0000001fff0c7819 */ /* 0x000fe40000011406 */
[----:B------:R-:W-:-:S02]  /*bec0*/  SHF.R.S32.HI R6, RZ, 0x3, R5 ;  /* 0x00000003ff067819 */ /* 0x000fc40000011405 */
[----:B------:R-:W-:Y:S02]  /*bed0*/  SHF.R.S32.HI R5, RZ, 0x1f, R5 ;  /* 0x0000001fff057819 */ /* 0x000fe40000011405 */
[----:B------:R-:W-:Y:S02]  /*bee0*/  LEA.HI R7, R7, R8, RZ, 0x2 ;  /* 0x0000000807077211 */ /* 0x000fe400078f10ff */
[----:B------:R-:W-:Y:S02]  /*bef0*/  LEA.HI R5, R5, R6, RZ, 0x4 ;  /* 0x0000000605057211 */ /* 0x000fe400078f20ff */
[----:B------:R-:W-:Y:S02]  /*bf00*/  SHF.R.S32.HI R8, RZ, 0x2, R7 ;  /* 0x00000002ff087819 */ /* 0x000fe40000011407 */
[----:B------:R-:W-:Y:S02]  /*bf10*/  LEA.HI R12, R12, R9, RZ, 0x3 ;  /* 0x000000090c0c7211 */ /* 0x000fe400078f18ff */
[----:B------:R-:W-:-:S02]  /*bf20*/  LOP3.LUT R5, R5, 0x1ffffff0, RZ, 0xc0, !PT ;  /* 0x1ffffff005057812 */ /* 0x000fc400078ec0ff */
[----:B------:R-:W-:Y:S02]  /*bf30*/  LEA.HI R7, R7, R8, RZ, 0x1 ;  /* 0x0000000807077211 */ /* 0x000fe400078f08ff */
[----:B------:R-:W-:Y:S02]  /*bf40*/  LEA.HI R11, R22, R22, RZ, 0x1 ;  /* 0x00000016160b7211 */ /* 0x000fe400078f08ff */
[----:B------:R-:W-:Y:S02]  /*bf50*/  LOP3.LUT R12, R12, 0xfffffff8, RZ, 0xc0, !PT ;  /* 0xfffffff80c0c7812 */ /* 0x000fe400078ec0ff */
[----:B------:R-:W-:Y:S01]  /*bf60*/  IADD3 R6, R6, -R5, RZ ;  /* 0x8000000506067210 */ /* 0x000fe20007ffe0ff */
[----:B------:R-:W-:Y:S01]  /*bf70*/  VIADD R5, R8, 0x8 ;  /* 0x0000000808057836 */ /* 0x000fe20000000000 */
[----:B------:R-:W-:Y:S01]  /*bf80*/  LOP3.LUT R7, R7, 0xfffffffe, RZ, 0xc0, !PT ;  /* 0xfffffffe07077812 */ /* 0x000fe200078ec0ff */
[----:B------:R-:W-:Y:S01]  /*bf90*/  IMAD.IADD R12, R9, 0x1, -R12 ;  /* 0x00000001090c7824 */ /* 0x000fe200078e0a0c */
[----:B------:R-:W-:-:S02]  /*bfa0*/  LOP3.LUT R11, R11, 0x3fffffe, RZ, 0xc0, !PT ;  /* 0x03fffffe0b0b7812 */ /* 0x000fc400078ec0ff */
[----:B------:R-:W-:Y:S02]  /*bfb0*/  SHF.R.S32.HI R15, RZ, 0x5, R13 ;  /* 0x00000005ff0f7819 */ /* 0x000fe4000001140d */
[----:B------:R-:W-:Y:S01]  /*bfc0*/  IADD3 R7, R8, -R7, RZ ;  /* 0x8000000708077210 */ /* 0x000fe20007ffe0ff */
[----:B------:R-:W-:Y:S01]  /*bfd0*/  IMAD.IADD R22, R22, 0x1, -R11 ;  /* 0x0000000116167824 */ /* 0x000fe200078e0a0b */
[----:B------:R-:W-:Y:S01]  /*bfe0*/  LEA.HI R9, R5, R5, RZ, 0x1 ;  /* 0x0000000505097211 */ /* 0x000fe200078f08ff */
[----:B------:R-:W-:Y:S01]  /*bff0*/  IMAD R17, R15, 0x10, R12 ;  /* 0x000000100f117824 */ /* 0x000fe200078e020c */
[C---:B------:R-:W-:Y:S01]  /*c000*/  IADD3 R15, R8.reuse, 0x18, RZ ;  /* 0x00000018080f7810 */ /* 0x040fe20007ffe0ff */
[----:B------:R-:W-:Y:S01]  /*c010*/  VIADD R11, R8, 0x10 ;  /* 0x00000010080b7836 */ /* 0x000fe20000000000 */
[----:B------:R-:W-:Y:S01]  /*c020*/  LOP3.LUT R12, R9, 0xfffffffe, RZ, 0xc0, !PT ;  /* 0xfffffffe090c7812 */ /* 0x000fe200078ec0ff */
[----:B------:R-:W-:Y:S02]  /*c030*/  IMAD R6, R6, 0x8, R7 ;  /* 0x0000000806067824 */ /* 0x000fe400078e0207 */
[----:B------:R-:W-:Y:S01]  /*c040*/  IMAD R17, R22, 0x40, R17 ;  /* 0x0000004016117824 */ /* 0x000fe200078e0211 */
[----:B------:R-:W-:Y:S01]  /*c050*/  LEA.HI R13, R11, R11, RZ, 0x1 ;  /* 0x0000000b0b0d7211 */ /* 0x000fe200078f08ff */
[----:B------:R-:W-:Y:S01]  /*c060*/  IMAD.IADD R12, R5, 0x1, -R12 ;  /* 0x00000001050c7824 */ /* 0x000fe200078e0a0c */
[----:B------:R3:W-:Y:S01]  /*c070*/  STL [R1+0x64], R6 ;  /* 0x0000640601007387 */ /* 0x0007e20000100800 */
[----:B------:R-:W-:-:S02]  /*c080*/  SHF.R.S32.HI R5, RZ, 0x1, R9 ;  /* 0x00000001ff057819 */ /* 0x000fc40000011409 */
[--C-:B------:R-:W-:Y:S02]  /*c090*/  SHF.R.S32.HI R7, RZ, 0x1, R13.reuse ;  /* 0x00000001ff077819 */ /* 0x100fe4000001140d */
[----:B------:R-:W-:Y:S02]  /*c0a0*/  SHF.R.S32.HI R8, RZ, 0x1f, R13 ;  /* 0x0000001fff087819 */ /* 0x000fe4000001140d */
[----:B------:R-:W-:Y:S01]  /*c0b0*/  LOP3.LUT R14, R13, 0xfffffffe, RZ, 0xc0, !PT ;  /* 0xfffffffe0d0e7812 */ /* 0x000fe200078ec0ff */
[----:B------:R-:W-:Y:S01]  /*c0c0*/  IMAD.MOV.U32 R13, RZ, RZ, 0x40000040 ;  /* 0x40000040ff0d7424 */ /* 0x000fe200078e00ff */
[----:B------:R-:W-:Y:S02]  /*c0d0*/  LEA.HI R8, R8, R7, RZ, 0x4 ;  /* 0x0000000708087211 */ /* 0x000fe400078f20ff */
[----:B---3--:R-:W-:Y:S01]  /*c0e0*/  SHF.R.S32.HI R6, RZ, 0x1f, R9 ;  /* 0x0000001fff067819 */ /* 0x008fe20000011409 */
[----:B------:R-:W-:Y:S01]  /*c0f0*/  IMAD.IADD R14, R11, 0x1, -R14 ;  /* 0x000000010b0e7824 */ /* 0x000fe200078e0a0e */
[----:B------:R-:W-:-:S02]  /*c100*/  LEA.HI R11, R15, R15, RZ, 0x1 ;  /* 0x0000000f0f0b7211 */ /* 0x000fc400078f08ff */
[----:B------:R-:W-:Y:S02]  /*c110*/  LEA.HI R6, R6, R5, RZ, 0x4 ;  /* 0x0000000506067211 */ /* 0x000fe400078f20ff */
[----:B------:R-:W-:Y:S02]  /*c120*/  LOP3.LUT R8, R8, 0x1ffffff0, RZ, 0xc0, !PT ;  /* 0x1ffffff008087812 */ /* 0x000fe400078ec0ff */
[----:B------:R-:W-:Y:S02]  /*c130*/  LOP3.LUT R6, R6, 0x1ffffff0, RZ, 0xc0, !PT ;  /* 0x1ffffff006067812 */ /* 0x000fe400078ec0ff */
[--C-:B------:R-:W-:Y:S02]  /*c140*/  SHF.R.S32.HI R9, RZ, 0x1, R11.reuse ;  /* 0x00000001ff097819 */ /* 0x100fe4000001140b */
[----:B------:R-:W-:Y:S01]  /*c150*/  SHF.R.S32.HI R20, RZ, 0x1f, R11 ;  /* 0x0000001fff147819 */ /* 0x000fe2000001140b */
[----:B------:R-:W-:Y:S01]  /*c160*/  IMAD.IADD R5, R5, 0x1, -R6 ;  /* 0x0000000105057824 */ /* 0x000fe200078e0a06 */
[----:B------:R-:W-:-:S02]  /*c170*/  IADD3 R7, R7, -R8, RZ ;  /* 0x8000000807077210 */ /* 0x000fc40007ffe0ff */
[----:B------:R-:W-:Y:S01]  /*c180*/  LEA.HI R20, R20, R9, RZ, 0x4 ;  /* 0x0000000914147211 */ /* 0x000fe200078f20ff */
[----:B------:R-:W-:Y:S01]  /*c190*/  IMAD R6, R5, 0x8, R12 ;  /* 0x0000000805067824 */ /* 0x000fe200078e020c */
[----:B-1----:R-:W-:Y:S01]  /*c1a0*/  LOP3.LUT R18, R11, 0xfffffffe, RZ, 0xc0, !PT ;  /* 0xfffffffe0b127812 */ /* 0x002fe200078ec0ff */
[----:B------:R-:W-:Y:S01]  /*c1b0*/  IMAD R7, R7, 0x8, R14 ;  /* 0x0000000807077824 */ /* 0x000fe200078e020e */
[----:B------:R-:W-:Y:S01]  /*c1c0*/  LOP3.LUT R20, R20, 0x1ffffff0, RZ, 0xc0, !PT ;  /* 0x1ffffff014147812 */ /* 0x000fe200078ec0ff */
[----:B------:R-:W1:Y:S01]  /*c1d0*/  S2R R8, SR_CTAID.X ;  /* 0x0000000000087919 */ /* 0x000e620000002500 */
[----:B------:R-:W-:Y:S01]  /*c1e0*/  IADD3 R18, R15, -R18, RZ ;  /* 0x800000120f127210 */ /* 0x000fe20007ffe0ff */
[----:B------:R-:W-:Y:S01]  /*c1f0*/  IMAD.MOV.U32 R15, RZ, RZ, 0x40000040 ;  /* 0x40000040ff0f7424 */ /* 0x000fe200078e00ff */
[----:B------:R3:W-:Y:S01]  /*c200*/  STL [R1+0x60], R6 ;  /* 0x0000600601007387 */ /* 0x0007e20000100800 */
[----:B------:R-:W-:-:S03]  /*c210*/  IMAD.IADD R9, R9, 0x1, -R20 ;  /* 0x0000000109097824 */ /* 0x000fc600078e0a14 */
[----:B------:R4:W-:Y:S01]  /*c220*/  STL [R1+0x5c], R7 ;  /* 0x00005c0701007387 */ /* 0x0009e20000100800 */
[----:B------:R-:W-:-:S05]  /*c230*/  IMAD R9, R9, 0x8, R18 ;  /* 0x0000000809097824 */ /* 0x000fca00078e0212 */
[----:B------:R5:W-:Y:S01]  /*c240*/  STL [R1+0x58], R9 ;  /* 0x0000580901007387 */ /* 0x000be20000100800 */
[----:B-1----:R-:W-:Y:S01]  /*c250*/  IMAD R8, R8, -0x80, -R17 ;  /* 0xffffff8008087824 */ /* 0x002fe200078e0a11 */
[----:B--2---:R-:W-:-:S04]  /*c260*/  LEA R5, R21, R16, 0xd ;  /* 0x0000001015057211 */ /* 0x004fc800078e68ff */
[C---:B---3--:R-:W-:Y:S01]  /*c270*/  IADD3 R6, R5.reuse, 0x4000, RZ ;  /* 0x0000400005067810 */ /* 0x048fe20007ffe0ff */
[----:B----4-:R-:W-:Y:S01]  /*c280*/  VIADD R7, R5, 0x20c00 ;  /* 0x00020c0005077836 */ /* 0x010fe20000000000 */
[----:B------:R-:W-:Y:S02]  /*c290*/  SHF.R.U32.HI R5, RZ, 0x4, R5 ;  /* 0x00000004ff057819 */ /* 0x000fe40000011605 */
[----:B------:R-:W-:Y:S02]  /*c2a0*/  SHF.R.U32.HI R6, RZ, 0x4, R6 ;  /* 0x00000004ff067819 */ /* 0x000fe40000011606 */
[----:B------:R-:W-:Y:S02]  /*c2b0*/  SHF.R.U32.HI R7, RZ, 0x4, R7 ;  /* 0x00000004ff077819 */ /* 0x000fe40000011607 */
[----:B------:R-:W-:Y:S02]  /*c2c0*/  LOP3.LUT R6, R6, 0x3fff, RZ, 0xc0, !PT ;  /* 0x00003fff06067812 */ /* 0x000fe400078ec0ff */
[----:B------:R-:W-:-:S02]  /*c2d0*/  LOP3.LUT R5, R5, 0x3fff, RZ, 0xc0, !PT ;  /* 0x00003fff05057812 */ /* 0x000fc400078ec0ff */
[----:B------:R-:W-:Y:S02]  /*c2e0*/  LOP3.LUT R7, R7, 0x3fff, RZ, 0xc0, !PT ;  /* 0x00003fff07077812 */ /* 0x000fe400078ec0ff */
[----:B------:R-:W-:Y:S02]  /*c2f0*/  LOP3.LUT R6, R6, 0x10000, RZ, 0xfc, !PT ;  /* 0x0001000006067812 */ /* 0x000fe400078efcff */
[----:B-----5:R-:W-:Y:S02]  /*c300*/  LOP3.LUT R9, R5, 0x10000, RZ, 0xfc, !PT ;  /* 0x0001000005097812 */ /* 0x020fe400078efcff */
[----:B------:R-:W-:Y:S01]  /*c310*/  LOP3.LUT R5, R7, 0x10000, RZ, 0xfc, !PT ;  /* 0x0001000007057812 */ /* 0x000fe200078efcff */
[C---:B------:R-:W-:Y:S01]  /*c320*/  VIADD R12, R6.reuse, 0x6 ;  /* 0x00000006060c7836 */ /* 0x040fe20000000000 */
[C---:B------:R-:W-:Y:S01]  /*c330*/  IADD3 R14, R6.reuse, 0x4, RZ ;  /* 0x00000004060e7810 */ /* 0x040fe20007ffe0ff */
[----:B------:R-:W-:Y:S01]  /*c340*/  VIADD R18, R6, 0x2 ;  /* 0x0000000206127836 */ /* 0x000fe20000000000 */
[----:B------:R1:W-:Y:S01]  /*c350*/  STL [R1+0x34], R6 ;  /* 0x0000340601007387 */ /* 0x0003e20000100800 */
[----:B------:R-:W-:-:S02]  /*c360*/  IADD3 R7, R10, 0x8, RZ ;  /* 0x000000080a077810 */ /* 0x000fc40007ffe0ff */
[----:B------:R-:W-:Y:S01]  /*c370*/  IADD3 R7, R10, 0x14, RZ ;  /* 0x000000140a077810 */ /* 0x000fe20007ffe0ff */
[----:B------:R2:W-:Y:S01]  /*c380*/  STL [R1+0x50], R5 ;  /* 0x0000500501007387 */ /* 0x0005e20000100800 */
[----:B------:R-:W-:-:S03]  /*c390*/  IADD3 R7, -R17, UR4, RZ ;  /* 0x0000000411077c10 */ /* 0x000fc6000fffe1ff */
[----:B------:R3:W-:Y:S01]  /*c3a0*/  STL.64 [R1+0x38], R12 ;  /* 0x0000380c01007387 */ /* 0x0007e20000100a00 */
[----:B-1----:R-:W-:-:S03]  /*c3b0*/  VIADD R6, R10, 0xc ;  /* 0x0000000c0a067836 */ /* 0x002fc60000000000 */
[----:B------:R3:W-:Y:S01]  /*c3c0*/  STL.64 [R1+0x48], R18 ;  /* 0x0000481201007387 */ /* 0x0007e20000100a00 */
[C---:B------:R-:W-:Y:S02]  /*c3d0*/  VIADD R6, R10.reuse, 0x18 ;  /* 0x000000180a067836 */ /* 0x040fe40000000000 */
[C---:B--2---:R-:W-:Y:S01]  /*c3e0*/  VIADD R5, R10.reuse, 0x4 ;  /* 0x000000040a057836 */ /* 0x044fe20000000000 */
[----:B------:R3:W-:Y:S01]  /*c3f0*/  STL.64 [R1+0x40], R14 ;  /* 0x0000400e01007387 */ /* 0x0007e20000100a00 */
[C---:B------:R-:W-:Y:S02]  /*c400*/  VIADD R5, R10.reuse, 0x10 ;  /* 0x000000100a057836 */ /* 0x040fe40000000000 */
[----:B------:R-:W-:-:S07]  /*c410*/  VIADD R5, R10, 0x1c ;  /* 0x0000001c0a057836 */ /* 0x000fce0000000000 */
.L_x_1911:
[----:B------:R-:W-:-:S04]  /*c420*/  MOV R5, UR36 ;  /* 0x0000002400057c02 */ /* 0x000fc80008000f00 */
[----:B------:R-:W-:-:S04]  /*c430*/  LOP3.LUT R5, R5, 0x1, RZ, 0xfc, !PT ;  /* 0x0000000105057812 */ /* 0x000fc800078efcff */
[----:B------:R-:W-:-:S13]  /*c440*/  ISETP.NE.AND P6, PT, R5, 0x3, PT ;  /* 0x000000030500780c */ /* 0x000fda0003fc5270 */
[----:B------:R-:W-:Y:S05]  /*c450*/  @!P6 BRA `(.L_x_1901) ;  /* 0x000000000004e947 */ /* 0x000fea0003800000 */
[----:B------:R-:W-:Y:S01]  /*c460*/  BPT.TRAP 0x1 ;  /* 0x000000040000795c */ /* 0x000fe20000300000 */
.L_x_1901:
[----:B------:R-:W-:Y:S01]  /*c470*/  IMAD R6, R0, 0x8, R16 ;  /* 0x0000000800067824 */ /* 0x000fe200078e0210 */
[----:B------:R-:W-:-:S04]  /*c480*/  SHF.L.U32 R21, R4, 0x1f, RZ ;  /* 0x0000001f04157819 */ /* 0x000fc800000006ff */
[----:B------:R1:W2:Y:S01]  /*c490*/  SYNCS.PHASECHK.TRANS64.TRYWAIT P0, [R6+URZ+0x30c10], R21 ;  /* 0x030c1015060075a7 */ /* 0x0002a2000800017f */
[----:B------:R-:W-:Y:S05]  /*c4a0*/  @!P6 BRA `(.L_x_1902) ;  /* 0x000000000004e947 */ /* 0x000fea0003800000 */
[----:B------:R-:W-:Y:S01]  /*c4b0*/  BPT.TRAP 0x1 ;  /* 0x000000040000795c */ /* 0x000fe20000300000 */
.L_x_1902:
[----:B------:R-:W-:-:S05]  /*c4c0*/  VIADD R5, R16, 0x10000 ;  /* 0x0001000010057836 */ /* 0x000fca0000000000 */
[----:B------:R-:W-:-:S04]  /*c4d0*/  SHF.R.U32.HI R5, RZ, 0x4, R5 ;  /* 0x00000004ff057819 */ /* 0x000fc80000011605 */
[----:B------:R-:W-:-:S04]  /*c4e0*/  LOP3.LUT R5, R5, 0x3fff, RZ, 0xc0, !PT ;  /* 0x00003fff05057812 */ /* 0x000fc800078ec0ff */
[----:B------:R-:W-:Y:S01]  /*c4f0*/  LOP3.LUT R11, R5, 0x10000, RZ, 0xfc, !PT ;  /* 0x00010000050b7812 */ /* 0x000fe200078efcff */
[----:B--2---:R-:W-:Y:S06]  /*c500*/  @P0 BRA `(.L_x_1903) ;  /* 0x0000000000080947 */ /* 0x004fec0003800000 */
[----:B------:R-:W2:Y:S02]  /*c510*/  SYNCS.PHASECHK.TRANS64.TRYWAIT P0, [R6+URZ+0x30c10], R21 ;  /* 0x030c1015060075a7 */ /* 0x000ea4000800017f */
[----:B--2---:R-:W-:Y:S05]  /*c520*/  @!P0 BRA `(.L_x_1904) ;  /* 0x000000b8006c8947 */ /* 0x004fea0003800000 */
.L_x_1903:
[----:B------:R-:W-:Y:S01]  /*c530*/  LEA R11, R0, R11, 0xa ;  /* 0x0000000b000b7211 */ /* 0x000fe200078e50ff */
[----:B------:R-:W-:Y:S05]  /*c540*/  WARPSYNC.ALL ;  /* 0x0000000000007948 */ /* 0x000fea0003800000 */
[----:B------:R-:W-:Y:S01]  /*c550*/  R2UR UR4, R9 ;  /* 0x00000000090472ca */ /* 0x000fe200000e0000 */
[----:B---3--:R-:W3:Y:S01]  /*c560*/  LDL R18, [R1+0x64] ;  /* 0x0000640001127983 */ /* 0x008ee20000100800 */
        /* <DEDUP_REMOVED lines=9> */
[----:B------:R-:W-:Y:S01]  /*c600*/  UIADD3 UR4, UR6, 0x2, URZ ;  /* 0x0000000206047890 */ /* 0x000fe2000fffe03f */
[----:B------:R-:W-:Y:S01]  /*c610*/  IMAD.MOV.U32 R13, RZ, RZ, 0x40000040 ;  /* 0x40000040ff0d7424 */ /* 0x000fe200078e00ff */
[----:B------:R-:W-:Y:S01]  /*c620*/  UMOV UR11, 0x40000040 ;  /* 0x40000040000b7882 */ /* 0x000fe20000000000 */
[----:B------:R-:W-:Y:S01]  /*c630*/  UMOV UR7, 0x40000040 ;  /* 0x4000004000077882 */ /* 0x000fe20000000000 */
[----:B------:R-:W-:-:S02]  /*c640*/  R2UR UR8, R12 ;  /* 0x000000000c0872ca */ /* 0x000fc400000e0000 */
[----:B------:R-:W-:Y:S01]  /*c650*/  R2UR UR9, R13 ;  /* 0x000000000d0972ca */ /* 0x000fe200000e0000 */
[----:B------:R-:W-:Y:S01]  /*c660*/  UMOV UR10, UR4 ;  /* 0x00000004000a7c82 */ /* 0x000fe20008000000 */
[----:B------:R-:W-:Y:S01]  /*c670*/  IMAD.MOV.U32 R13, RZ, RZ, 0x40000040 ;  /* 0x40000040ff0d7424 */ /* 0x000fe200078e00ff */
[----:B------:R-:W-:Y:S01]  /*c680*/  IADD3 R12, R9, 0x4, RZ ;  /* 0x00000004090c7810 */ /* 0x000fe20007ffe0ff */
        /* <DEDUP_REMOVED lines=17> */
[----:B------:R-:W-:Y:S02]  /*c7a0*/  IMAD R13, R3, 0x2, R12 ;  /* 0x00000002030d7824 */ /* 0x000fe400078e020c */
[C---:B----4-:R-:W-:Y:S01]  /*c7b0*/  IMAD R14, R0.reuse, 0x80, R14 ;  /* 0x00000080000e7824 */ /* 0x050fe200078e020e */
[----:B-----5:R-:W-:-:S04]  /*c7c0*/  LEA R18, R0, R17, 0x7 ;  /* 0x0000001100127211 */ /* 0x020fc800078e38ff */
[C---:B------:R-:W-:Y:S01]  /*c7d0*/  LEA R17, R3.reuse, R14, 0x1 ;  /* 0x0000000e03117211 */ /* 0x040fe200078e08ff */
[----:B--2---:R-:W-:Y:S02]  /*c7e0*/  IMAD R20, R0, 0x80, R15 ;  /* 0x0000008000147824 */ /* 0x004fe400078e020f */
[----:B------:R-:W-:Y:S01]  /*c7f0*/  IMAD R15, R3, 0x2, R18 ;  /* 0x00000002030f7824 */ /* 0x000fe200078e0212 */
[-C--:B------:R-:W-:Y:S01]  /*c800*/  LEA R18, R13, R16.reuse, 0x2 ;  /* 0x000000100d127211 */ /* 0x080fe200078e10ff */
[----:B------:R-:W-:Y:S02]  /*c810*/  IMAD R19, R3, 0x2, R20 ;  /* 0x0000000203137824 */ /* 0x000fe400078e0214 */
[--C-:B------:R-:W-:Y:S02]  /*c820*/  IMAD R12, R17, 0x4, R16.reuse ;  /* 0x00000004110c7824 */ /* 0x100fe400078e0210 */
[----:B------:R-:W-:Y:S01]  /*c830*/  IMAD R11, R15, 0x4, R16 ;  /* 0x000000040f0b7824 */ /* 0x000fe200078e0210 */
[----:B------:R-:W-:Y:S01]  /*c840*/  LEA R14, R19, R16, 0x2 ;  /* 0x00000010130e7211 */ /* 0x000fe200078e10ff */
        /* <DEDUP_REMOVED lines=15> */
.L_x_1905:
[----:B------:R1:W1:Y:S01]  /*c940*/  SYNCS.PHASECHK.TRANS64.TRYWAIT P0, [R6+URZ+0x30c30], R21 ;  /* 0x030c3015060075a7 */ /* 0x000262000800017f */
[----:B------:R-:W-:Y:S05]  /*c950*/  @!P6 BRA `(.L_x_1906) ;  /* 0x000000000004e947 */ /* 0x000fea0003800000 */
[----:B------:R-:W-:Y:S01]  /*c960*/  BPT.TRAP 0x1 ;  /* 0x000000040000795c */ /* 0x000fe20000300000 */
.L_x_1906:
[----:B-1----:R-:W-:Y:S05]  /*c970*/  @P0 BRA `(.L_x_1907) ;  /* 0x0000000000080947 */ /* 0x002fea0003800000 */
[----:B------:R-:W1:Y:S02]  /*c980*/  SYNCS.PHASECHK.TRANS64.TRYWAIT P0, [R6+URZ+0x30c30], R21 ;  /* 0x030c3015060075a7 */ /* 0x000e64000800017f */
[----:B-1----:R-:W-:Y:S05]  /*c990*/  @!P0 BRA `(.L_x_1908) ;  /* 0x000000b400648947 */ /* 0x002fea0003800000 */
.L_x_1907:
[----:B------:R-:W2:Y:S01]  /*c9a0*/  LDL R26, [R1+0x34] ;  /* 0x00003400011a7983 */ /* 0x000ea20000100800 */
[----:B------:R-:W-:Y:S01]  /*c9b0*/  ULDC UR9, c[0x0][0x75c] ;  /* 0x0001d70000097ab9 */ /* 0x000fe20000000800 */
[----:B------:R-:W-:Y:S02]  /*c9c0*/  IADD3 R24, R16, 0x18000, RZ ;  /* 0x0001800010187810 */ /* 0x000fe40007ffe0ff */
[----:B------:R1:W-:Y:S01]  /*c9d0*/  STL [R1+0x110], R200 ;  /* 0x000110c801007387 */ /* 0x0003e20000100800 */
[----:B------:R-:W-:Y:S01]  /*c9e0*/  FMUL.FTZ R88, R88, UR9 ;  /* 0x0000000958587c20 */ /* 0x000fe20008410000 */
[----:B------:R-:W-:Y:S01]  /*c9f0*/  FMUL.FTZ R99, R99, UR9 ;  /* 0x0000000963637c20 */ /* 0x000fe20008410000 */
[----:B------:R-:W-:Y:S01]  /*ca00*/  SHF.R.U32.HI R24, RZ, 0x4, R24 ;  /* 0x00000004ff187819 */ /* 0x000fe20000011618 */
[----:B------:R-:W-:Y:S01]  /*ca10*/  STL [R1+0x10c], R201 ;  /* 0x00010cc901007387 */ /* 0x000fe20000100800 */
[----:B------:R-:W-:Y:S01]  /*ca20*/  FMUL.FTZ R75, R75, UR9 ;  /* 0x000000094b4b7c20 */ /* 0x000fe20008410000 */
[----:B------:R-:W-:Y:S01]  /*ca30*/  FMUL.FTZ R83, R83, UR9 ;  /* 0x0000000953537c20 */ /* 0x000fe20008410000 */
[----:B------:R-:W-:Y:S01]  /*ca40*/  LOP3.LUT R137, R24, 0x3fff, RZ, 0xc0, !PT ;  /* 0x00003fff18897812 */ /* 0x000fe200078ec0ff */
[----:B------:R-:W-:Y:S01]  /*ca50*/  STL [R1+0x108], R202 ;  /* 0x000108ca01007387 */ /* 0x000fe20000100800 */
[----:B------:R-:W-:Y:S01]  /*ca60*/  FMUL.FTZ R85, R85, UR9 ;  /* 0x0000000955557c20 */ /* 0x000fe20008410000 */
[----:B------:R-:W-:Y:S01]  /*ca70*/  FMUL.FTZ R19, R72, UR9 ;  /* 0x0000000948137c20 */ /* 0x000fe20008410000 */
[----:B------:R-:W-:Y:S01]  /*ca80*/  LOP3.LUT R25, R137, 0x10000, RZ, 0xfc, !PT ;  /* 0x0001000089197812 */ /* 0x000fe200078efcff */
[----:B------:R-:W-:Y:S01]  /*ca90*/  STL [R1+0x104], R203 ;  /* 0x000104cb01007387 */ /* 0x000fe20000100800 */
[----:B------:R-:W-:Y:S01]  /*caa0*/  FMUL.FTZ R230, R73, UR9 ;  /* 0x0000000949e67c20 */ /* 0x000fe20008410000 */
[----:B------:R-:W-:Y:S01]  /*cab0*/  FMUL.FTZ R20, R74, UR9 ;  /* 0x000000094a147c20 */ /* 0x000fe20008410000 */
[----:B-1----:R-:W-:Y:S01]  /*cac0*/  MUFU.TANH R200, R75 ;  /* 0x0000004b00c87308 */ /* 0x002fe20000002400 */
[----:B------:R1:W-:Y:S01]  /*cad0*/  STL [R1+0x100], R171 ;  /* 0x000100ab01007387 */ /* 0x0003e20000100800 */
[----:B------:R-:W-:-:S02]  /*cae0*/  IMAD R25, R0, 0x400, R25 ;  /* 0x0000040000197824 */ /* 0x000fc400078e0219 */
        /* <DEDUP_REMOVED lines=12> */
[----:B------:R-:W-:-:S02]  /*cbb0*/  FMUL.FTZ R138, R86, UR9 ;  /* 0x00000009568a7c20 */ /* 0x000fc40008410000 */
[----:B------:R-:W-:Y:S01]  /*cbc0*/  STL [R1+0xf0], R167 ;  /* 0x0000f0a701007387 */ /* 0x000fe20000100800 */
[----:B------:R-:W-:Y:S01]  /*cbd0*/  R2UR UR6, R25 ;  /* 0x00000000190672ca */ /* 0x000fe200000e0000 */
[----:B------:R-:W-:Y:S02]  /*cbe0*/  MUFU.TANH R201, R83 ;  /* 0x0000005300c97308 */ /* 0x000fe40000002400 */
[----:B------:R-:W-:Y:S04]  /*cbf0*/  STL [R1+0xec], R166 ;  /* 0x0000eca601007387 */ /* 0x000fe80000100800 */
[----:B------:R-:W-:Y:S01]  /*cc00*/  STL [R1+0xe8], R165 ;  /* 0x0000e8a501007387 */ /* 0x000fe20000100800 */
[----:B-1----:R-:W-:Y:S01]  /*cc10*/  FMUL.FTZ R88, R93, UR9 ;  /* 0x000000095d587c20 */ /* 0x002fe20008410000 */
[----:B------:R1:W-:Y:S02]  /*cc20*/  MUFU.TANH R202, R85 ;  /* 0x0000005500ca7308 */ /* 0x0003e40000002400 */
[----:B------:R-:W-:Y:S04]  /*cc30*/  STL [R1+0xe4], R164 ;  /* 0x0000e4a401007387 */ /* 0x000fe80000100800 */
[----:B------:R-:W-:Y:S01]  /*cc40*/  STL [R1+0xe0], R163 ;  /* 0x0000e0a301007387 */ /* 0x000fe20000100800 */
[----:B------:R-:W-:Y:S01]  /*cc50*/  FMUL.FTZ R136, R87, UR9 ;  /* 0x0000000957887c20 */ /* 0x000fe20008410000 */
[----:B------:R-:W-:Y:S01]  /*cc60*/  UMOV UR5, 0x40000040 ;  /* 0x4000004000057882 */ /* 0x000fe20000000000 */
[----:B------:R-:W-:Y:S01]  /*cc70*/  UMOV UR7, 0x40000040 ;  /* 0x4000004000077882 */ /* 0x000fe20000000000 */
[----:B------:R-:W-:Y:S01]  /*cc80*/  STL [R1+0xdc], R162 ;  /* 0x0000dca201007387 */ /* 0x000fe20000100800 */
[----:B------:R-:W-:Y:S01]  /*cc90*/  UMOV UR15, 0x40000040 ;  /* 0x40000040000f7882 */ /* 0x000fe20000000000 */
[----:B------:R-:W-:Y:S01]  /*cca0*/  FMUL.FTZ R204, R91, UR9 ;  /* 0x000000095bcc7c20 */ /* 0x000fe20008410000 */
[----:B--2---:R-:W-:Y:S01]  /*ccb0*/  R2UR UR4, R26 ;  /* 0x000000001a0472ca */ /* 0x004fe200000e0000 */
[----:B------:R-:W-:Y:S01]  /*ccc0*/  STL [R1+0xd8], R161 ;  /* 0x0000d8a101007387 */ /* 0x000fe20000100800 */
[----:B------:R-:W-:Y:S01]  /*ccd0*/  FMUL.FTZ R139, R89, UR9 ;  /* 0x00000009598b7c20 */ /* 0x000fe20008410000 */
[----:B------:R-:W-:Y:S01]  /*cce0*/  FMUL.FTZ R126, R126, UR9 ;  /* 0x000000097e7e7c20 */ /* 0x000fe20008410000 */
[----:B------:R-:W2:Y:S01]  /*ccf0*/  MUFU.TANH R19, R19 ;  /* 0x0000001300137308 */ /* 0x000ea20000002400 */
[----:B------:R-:W-:Y:S04]  /*cd00*/  STL [R1+0xd4], R160 ;  /* 0x0000d4a001007387 */ /* 0x000fe80000100800 */
[----:B------:R-:W-:Y:S01]  /*cd10*/  STL [R1+0xd0], R159 ;  /* 0x0000d09f01007387 */ /* 0x000fe20000100800 */
[----:B------:R-:W-:-:S02]  /*cd20*/  ISETP.GT.AND P2, PT, R8, RZ, PT ;  /* 0x000000ff0800720c */ /* 0x000fc40003f44270 */
[----:B------:R-:W3:Y:S01]  /*cd30*/  MUFU.TANH R230, R230 ;  /* 0x000000e600e67308 */ /* 0x000ee20000002400 */
[----:B------:R-:W-:Y:S04]  /*cd40*/  STL [R1+0xcc], R158 ;  /* 0x0000cc9e01007387 */ /* 0x000fe80000100800 */
[----:B------:R-:W-:Y:S01]  /*cd50*/  STL [R1+0xc8], R157 ;  /* 0x0000c89d01007387 */ /* 0x000fe20000100800 */
[C---:B------:R-:W-:Y:S02]  /*cd60*/  ISETP.GT.AND P3, PT, R7.reuse, 0x8, PT ;  /* 0x000000080700780c */ /* 0x040fe40003f64270 */
        /* <DEDUP_REMOVED lines=30> */
[----:B------:R-:W-:Y:S04]  /*cf50*/  STL [R1+0x7c], R6 ;  /* 0x00007c0601007387 */ /* 0x000fe80000100800 */
[----:B------:R-:W-:Y:S04]  /*cf60*/  STL [R1+0x78], R5 ;  /* 0x0000780501007387 */ /* 0x000fe80000100800 */
[----:B------:R1:W-:Y:S04]  /*cf70*/  STL [R1+0x74], R4 ;  /* 0x0000740401007387 */ /* 0x0003e80000100800 */
[----:B------:R2:W-:Y:S04]  /*cf80*/  STL [R1+0x70], R2 ;  /* 0x0000700201007387 */ /* 0x0005e80000100800 */
[----:B-1----:R-:W3:Y:S01]  /*cf90*/  LDL.64 R4, [R1+0x48] ;  /* 0x0000480001047983 */ /* 0x002ee20000100a00 */
[----:B------:R-:W-:Y:S01]  /*cfa0*/  FMUL.FTZ R93, R98, UR9 ;  /* 0x00000009625d7c20 */ /* 0x000fe20008410000 */
[----:B------:R1:W-:Y:S01]  /*cfb0*/  MUFU.TANH R166, R99 ;  /* 0x0000006300a67308 */ /* 0x0003e20000002400 */
[----:B------:R-:W-:Y:S01]  /*cfc0*/  WARPGROUP.ARRIVE ;  /* 0x00000000000079c5 */ /* 0x000fe20000000000 */
[----:B------:R-:W-:Y:S01]  /*cfd0*/  FMUL.FTZ R91, R96, UR9 ;  /* 0x00000009605b7c20 */ /* 0x000fe20008410000 */
[----:B--2---:R-:W2:Y:S01]  /*cfe0*/  LDC R2, c[0x0][0x74c] ;  /* 0x0001d300ff027b82 */ /* 0x004ea20000000800 */
[----:B------:R-:W-:Y:S01]  /*cff0*/  FMUL.FTZ R89, R94, UR9 ;  /* 0x000000095e597c20 */ /* 0x000fe20008410000 */
[----:B------:R-:W-:Y:S01]  /*d000*/  FMUL.FTZ R205, R92, UR9 ;  /* 0x000000095ccd7c20 */ /* 0x000fe20008410000 */
[----:B------:R-:W-:Y:S01]  /*d010*/  FMUL.FTZ R92, R97, UR9 ;  /* 0x00000009615c7c20 */ /* 0x000fe20008410000 */
[----:B------:R-:W-:Y:S01]  /*d020*/  HGMMA.64x128x16.F32.BF16 R24, gdesc[UR4], RZ, !UPT, gsb0 ;  /* 0x01e00000041879f0 */ /* 0x000fe2000c0018ff */
[----:B------:R4:W2:Y:S01]  /*d030*/  MUFU.TANH R203, R138 ;  /* 0x0000008a00cb7308 */ /* 0x0008a20000002400 */
[----:B-1----:R-:W2:Y:S01]  /*d040*/  LDL.64 R98, [R1+0x40] ;  /* 0x0000400001627983 */ /* 0x002ea20000100a00 */
[----:B------:R-:W-:Y:S01]  /*d050*/  UIADD3 UR4, UR6, 0x2, URZ ;  /* 0x0000000206047890 */ /* 0x000fe2000fffe03f */
[----:B------:R-:W-:Y:S01]  /*d060*/  FMUL.FTZ R100, R100, UR9 ;  /* 0x0000000964647c20 */ /* 0x000fe20008410000 */
[----:B------:R-:W-:Y:S01]  /*d070*/  FMUL.FTZ R101, R101, UR9 ;  /* 0x0000000965657c20 */ /* 0x000fe20008410000 */
[----:B------:R-:W-:Y:S01]  /*d080*/  FMUL.FTZ R120, R120, UR9 ;  /* 0x0000000978787c20 */ /* 0x000fe20008410000 */
[----:B------:R-:W-:Y:S01]  /*d090*/  FMUL.FTZ R122, R122, UR9 ;  /* 0x000000097a7a7c20 */ /* 0x000fe20008410000 */
[----:B------:R-:W-:Y:S01]  /*d0a0*/  FMUL.FTZ R123, R123, UR9 ;  /* 0x000000097b7b7c20 */ /* 0x000fe20008410000 */
[----:B------:R1:W-:Y:S01]  /*d0b0*/  MUFU.TANH R9, R126 ;  /* 0x0000007e00097308 */ /* 0x0003e20000002400 */
[----:B------:R-:W-:Y:S01]  /*d0c0*/  UMOV UR14, UR4 ;  /* 0x00000004000e7c82 */ /* 0x000fe20008000000 */
[----:B------:R-:W-:Y:S01]  /*d0d0*/  ULEA UR4, UR43, -UR41, 0x7 ;  /* 0x800000292b047291 */ /* 0x000fe2000f8e383f */
[----:B----4-:R-:W-:Y:S01]  /*d0e0*/  FMUL.FTZ R138, R90, UR9 ;  /* 0x000000095a8a7c20 */ /* 0x010fe20008410000 */
[----:B------:R-:W-:Y:S01]  /*d0f0*/  FMUL.FTZ R90, R95, UR9 ;  /* 0x000000095f5a7c20 */ /* 0x000fe20008410000 */
[----:B------:R-:W-:Y:S01]  /*d100*/  FMUL.FTZ R102, R102, UR9 ;  /* 0x0000000966667c20 */ /* 0x000fe20008410000 */
[----:B------:R-:W1:Y:S01]  /*d110*/  LDC.64 R94, c[0x0][0x748] ;  /* 0x0001d200ff5e7b82 */ /* 0x000e620000000a00 */
[----:B------:R-:W-:Y:S01]  /*d120*/  FMUL.FTZ R103, R103, UR9 ;  /* 0x0000000967677c20 */ /* 0x000fe20008410000 */
[----:B------:R-:W-:Y:S01]  /*d130*/  LEA R96, R3, UR4, 0x1 ;  /* 0x0000000403607c11 */ /* 0x000fe2000f8e08ff */
[----:B------:R-:W-:Y:S01]  /*d140*/  UIADD3 UR4, UR6, 0x4, URZ ;  /* 0x0000000406047890 */ /* 0x000fe2000fffe03f */
[----:B------:R-:W4:Y:S01]  /*d150*/  MUFU.TANH R136, R136 ;  /* 0x0000008800887308 */ /* 0x000f220000002400 */
[----:B------:R-:W-:Y:S01]  /*d160*/  FMUL.FTZ R109, R109, UR9 ;  /* 0x000000096d6d7c20 */ /* 0x000fe20008410000 */
[----:B------:R-:W-:Y:S01]  /*d170*/  FMUL.FTZ R104, R104, UR9 ;  /* 0x0000000968687c20 */ /* 0x000fe20008410000 */
        /* <DEDUP_REMOVED lines=13> */
[----:B------:R-:W-:Y:S08]  /*d250*/  MUFU.TANH R88, R88 ;  /* 0x0000005800587308 */ /* 0x000ff00000002400 */
[----:B------:R-:W-:Y:S01]  /*d260*/  MUFU.TANH R168, R204 ;  /* 0x000000cc00a87308 */ /* 0x000fe20000002400 */
[----:B---3--:R-:W-:Y:S01]  /*d270*/  R2UR UR12, R4 ;  /* 0x00000000040c72ca */ /* 0x008fe200000e0000 */
[----:B------:R-:W-:-:S02]  /*d280*/  WARPGROUP.DEPBAR.LE gsb0, 0x0 ;  /* 0x00008000000079c5 */ /* 0x000fc40000010000 */
[----:B------:R-:W-:-:S04]  /*d290*/  R2UR UR13, R5 ;  /* 0x00000000050d72ca */ /* 0x000fc800000e0000 */
[----:B------:R-:W-:Y:S01]  /*d2a0*/  MUFU.TANH R91, R91 ;  /* 0x0000005b005b7308 */ /* 0x000fe20000002400 */
[----:B------:R-:W3:Y:S01]  /*d2b0*/  LDL.64 R4, [R1+0x38] ;  /* 0x0000380001047983 */ /* 0x000ee20000100a00 */
[----:B------:R-:W-:Y:S01]  /*d2c0*/  WARPGROUP.ARRIVE ;  /* 0x00000000000079c5 */ /* 0x000fe20000000000 */
[----:B------:R-:W-:Y:S02]  /*d2d0*/  IADD3 R96, R7, R96, RZ ;  /* 0x0000006007607210 */ /* 0x000fe40007ffe0ff */
[----:B--2---:R-:W-:Y:S01]  /*d2e0*/  IADD3 R2, -R2, 0x8, RZ ;  /* 0x0000000802027810 */ /* 0x004fe20007ffe1ff */
[----:B------:R-:W-:Y:S01]  /*d2f0*/  UIADD3 UR6, UR6, 0x6, URZ ;  /* 0x0000000606067890 */ /* 0x000fe2000fffe03f */
[----:B------:R-:W-:Y:S01]  /*d300*/  UMOV UR7, 0x40000040 ;  /* 0x4000004000077882 */ /* 0x000fe20000000000 */
[----:B------:R-:W2:Y:S01]  /*d310*/  MUFU.TANH R167, R205 ;  /* 0x000000cd00a77308 */ /* 0x000ea20000002400 */
[----:B------:R-:W-:Y:S01]  /*d320*/  HGMMA.64x128x16.F32.BF16 R24, gdesc[UR12], R24, gsb0 ;  /* 0x01e000000c1879f0 */ /* 0x000fe20008001818 */
[----:B------:R-:W-:-:S02]  /*d330*/  R2UR UR12, R98 ;  /* 0x00000000620c72ca */ /* 0x000fc400000e0000 */
[----:B------:R-:W-:Y:S01]  /*d340*/  R2UR UR13, R99 ;  /* 0x00000000630d72ca */ /* 0x000fe200000e0000 */
[----:B------:R-:W-:Y:S01]  /*d350*/  UMOV UR14, UR4 ;  /* 0x00000004000e7c82 */ /* 0x000fe20008000000 */
[----:B------:R-:W-:Y:S01]  /*d360*/  UMOV UR15, 0x40000040 ;  /* 0x40000040000f7882 */ /* 0x000fe20000000000 */
[--C-:B-1----:R-:W-:Y:S01]  /*d370*/  IMAD.IADD R126, R94, 0x1, -R96.reuse ;  /* 0x000000015e7e7824 */ /* 0x102fe200078e0a60 */
[----:B------:R-:W1:Y:S01]  /*d380*/  MUFU.TANH R92, R92 ;  /* 0x0000005c005c7308 */ /* 0x000e620000002400 */
[--C-:B------:R-:W-:Y:S01]  /*d390*/  IMAD.IADD R221, R2, 0x1, -R96.reuse ;  /* 0x0000000102dd7824 */ /* 0x100fe200078e0a60 */
[----:B------:R-:W-:Y:S02]  /*d3a0*/  IADD3 R95, RZ, -R96, -R95 ;  /* 0x80000060ff5f7210 */ /* 0x000fe40007ffe85f */
[----:B------:R-:W-:Y:S02]  /*d3b0*/  SEL R126, R126, 0x80, !P2 ;  /* 0x000000807e7e7807 */ /* 0x000fe40005000000 */
[----:B------:R-:W-:-:S02]  /*d3c0*/  IADD3 R94, R94, 0x8, -R96 ;  /* 0x000000085e5e7810 */ /* 0x000fc40007ffe860 */
[----:B------:R-:W-:Y:S01]  /*d3d0*/  SEL R221, R221, 0x80, P3 ;  /* 0x00000080dddd7807 */ /* 0x000fe20001800000 */
[----:B------:R-:W-:Y:S01]  /*d3e0*/  MUFU.TANH R169, R138 ;  /* 0x0000008a00a97308 */ /* 0x000fe20000002400 */
[----:B------:R-:W-:Y:S02]  /*d3f0*/  SEL R218, R95, 0x80, P1 ;  /* 0x000000805fda7807 */ /* 0x000fe40000800000 */
[C---:B------:R-:W-:Y:S02]  /*d400*/  ISETP.GE.AND P3, PT, R126.reuse, RZ, PT ;  /* 0x000000ff7e00720c */ /* 0x040fe40003f66270 */
[C---:B------:R-:W-:Y:S02]  /*d410*/  ISETP.GE.AND P4, PT, R126.reuse, 0x1, PT ;  /* 0x000000017e00780c */ /* 0x040fe40003f86270 */
[----:B------:R-:W-:Y:S01]  /*d420*/  ISETP.GE.AND P1, PT, R126, 0x9, PT ;  /* 0x000000097e00780c */ /* 0x000fe20003f26270 */
        /* <DEDUP_REMOVED lines=15> */
[----:B------:R-:W-:Y:S02]  /*d520*/  WARPGROUP.DEPBAR.LE gsb0, 0x0 ;  /* 0x00008000000079c5 */ /* 0x000fe40000010000 */
[----:B------:R-:W4:Y:S01]  /*d530*/  LDS R224, [R224+0x400] ;  /* 0x00040000e0e07984 */ /* 0x000f220000000800 */
[----:B------:R-:W-:-:S04]  /*d540*/  WARPGROUP.ARRIVE ;  /* 0x00000000000079c5 */ /* 0x000fc80000000000 */
[----:B------:R-:W-:Y:S02]  /*d550*/  MUFU.TANH R141, R124 ;  /* 0x0000007c008d7308 */ /* 0x000fe40000002400 */
[----:B------:R-:W-:Y:S01]  /*d560*/  HGMMA.64x128x16.F32.BF16 R24, gdesc[UR12], R24, gsb0 ;  /* 0x01e000000c1879f0 */ /* 0x000fe20008001818 */
[C---:B------:R-:W-:Y:S02]  /*d570*/  ISETP.GT.OR P3, PT, R218.reuse, RZ, !P3 ;  /* 0x000000ffda00720c */ /* 0x040fe40005f64670 */
[----:B------:R-:W-:-:S03]  /*d580*/  ISETP.GT.OR P4, PT, R218, 0x1, !P4 ;  /* 0x00000001da00780c */ /* 0x000fc60006784670 */
[----:B------:R-:W1:Y:S01]  /*d590*/  MUFU.TANH R157, R108 ;  /* 0x0000006c009d7308 */ /* 0x000e620000002400 */
[----:B------:R-:W-:Y:S02]  /*d5a0*/  ISETP.GT.OR P1, PT, R218, 0x9, !P1 ;  /* 0x00000009da00780c */ /* 0x000fe40004f24670 */
[----:B------:R-:W-:Y:S02]  /*d5b0*/  FSEL R216, R19, -INF , !P3 ;  /* 0xff80000013d87808 */ /* 0x000fe40005800000 */
[----:B------:R-:W-:Y:S02]  /*d5c0*/  FSEL R219, R230, -INF , !P4 ;  /* 0xff800000e6db7808 */ /* 0x000fe40006000000 */
[C---:B------:R-:W-:Y:S01]  /*d5d0*/  ISETP.GE.AND P2, PT, R126.reuse, 0x10, PT ;  /* 0x000000107e00780c */ /* 0x040fe20003f46270 */
[----:B------:R-:W1:Y:S01]  /*d5e0*/  MUFU.TANH R152, R113 ;  /* 0x0000007100987308 */ /* 0x000e620000002400 */
[C---:B------:R-:W-:Y:S02]  /*d5f0*/  ISETP.GE.AND P3, PT, R126.reuse, 0x11, PT ;  /* 0x000000117e00780c */ /* 0x040fe40003f66270 */
[----:B------:R-:W-:-:S02]  /*d600*/  ISETP.GE.AND P5, PT, R126, 0x18, PT ;  /* 0x000000187e00780c */ /* 0x000fc40003fa6270 */
[----:B------:R-:W-:Y:S02]  /*d610*/  ISETP.GE.AND P4, PT, R126, 0x19, PT ;  /* 0x000000197e00780c */ /* 0x000fe40003f86270 */
[----:B------:R-:W-:Y:S01]  /*d620*/  FSEL R220, R236, -INF , !P1 ;  /* 0xff800000ecdc7808 */ /* 0x000fe20004800000 */
[----:B------:R-:W-:Y:S01]  /*d630*/  MUFU.TANH R144, R121 ;  /* 0x0000007900907308 */ /* 0x000fe20000002400 */
[C---:B------:R-:W-:Y:S02]  /*d640*/  ISETP.GT.OR P2, PT, R218.reuse, 0x10, !P2 ;  /* 0x00000010da00780c */ /* 0x040fe40005744670 */
[C---:B------:R-:W-:Y:S02]  /*d650*/  ISETP.GT.OR P3, PT, R218.reuse, 0x11, !P3 ;  /* 0x00000011da00780c */ /* 0x040fe40005f64670 */
[C---:B------:R-:W-:Y:S02]  /*d660*/  ISETP.GT.OR P5, PT, R218.reuse, 0x18, !P5 ;  /* 0x00000018da00780c */ /* 0x040fe40006fa4670 */
[----:B------:R-:W-:Y:S01]  /*d670*/  ISETP.GT.OR P4, PT, R218, 0x19, !P4 ;  /* 0x00000019da00780c */ /* 0x000fe20006784670 */
[----:B------:R-:W-:Y:S01]  /*d680*/  MUFU.TANH R140, R125 ;  /* 0x0000007d008c7308 */ /* 0x000fe20000002400 */
[----:B------:R-:W-:-:S02]  /*d690*/  FSEL R215, R233, -INF , !P2 ;  /* 0xff800000e9d77808 */ /* 0x000fc40005000000 */
[----:B------:R-:W-:Y:S02]  /*d6a0*/  FSEL R211, R21, -INF , !P3 ;  /* 0xff80000015d37808 */ /* 0x000fe40005800000 */
[----:B------:R-:W-:Y:S02]  /*d6b0*/  FSEL R208, R23, -INF , !P5 ;  /* 0xff80000017d07808 */ /* 0x000fe40006800000 */
[----:B------:R-:W-:Y:S01]  /*d6c0*/  FSEL R206, R202, -INF , !P4 ;  /* 0xff800000cace7808 */ /* 0x000fe20006000000 */
[----:B------:R-:W1:Y:S01]  /*d6d0*/  MUFU.TANH R150, R116 ;  /* 0x0000007400967308 */ /* 0x000e620000002400 */
[----:B------:R-:W-:Y:S01]  /*d6e0*/  FMUL.FTZ R111, R111, UR9 ;  /* 0x000000096f6f7c20 */ /* 0x000fe20008410000 */
[----:B------:R-:W-:Y:S01]  /*d6f0*/  FMUL.FTZ R119, R119, UR9 ;  /* 0x0000000977777c20 */ /* 0x000fe20008410000 */
[----:B------:R-:W-:-:S05]  /*d700*/  FMUL.FTZ R115, R115, UR9 ;  /* 0x0000000973737c20 */ /* 0x000fca0008410000 */
[----:B------:R-:W1:Y:S01]  /*d710*/  MUFU.TANH R148, R117 ;  /* 0x0000007500947308 */ /* 0x000e620000002400 */
[----:B------:R-:W-:-:S07]  /*d720*/  FMUL.FTZ R118, R118, UR9 ;  /* 0x0000000976767c20 */ /* 0x000fce0008410000 */
[----:B------:R-:W-:Y:S08]  /*d730*/  MUFU.TANH R158, R107 ;  /* 0x0000006b009e7308 */ /* 0x000ff00000002400 */
[----:B------:R-:W-:Y:S08]  /*d740*/  MUFU.TANH R151, R114 ;  /* 0x0000007200977308 */ /* 0x000ff00000002400 */
[----:B------:R-:W1:Y:S08]  /*d750*/  MUFU.TANH R159, R106 ;  /* 0x0000006a009f7308 */ /* 0x000e700000002400 */
[----:B------:R-:W1:Y:S08]  /*d760*/  MUFU.TANH R155, R110 ;  /* 0x0000006e009b7308 */ /* 0x000e700000002400 */
[----:B------:R-:W1:Y:S01]  /*d770*/  MUFU.TANH R154, R111 ;  /* 0x0000006f009a7308 */ /* 0x000e620000002400 */
[----:B------:R-:W-:-:S02]  /*d780*/  WARPGROUP.DEPBAR.LE gsb0, 0x0 ;  /* 0x00008000000079c5 */ /* 0x000fc40000010000 */
[----:B---3--:R-:W-:-:S05]  /*d790*/  R2UR UR5, R5 ;  /* 0x00000000050572ca */ /* 0x008fca00000e0000 */
        /* <DEDUP_REMOVED lines=11> */
[----:B------:R3:W-:Y:S01]  /*d850*/  MUFU.TANH R146, R119 ;  /* 0x0000007700927308 */ /* 0x0007e20000002400 */
[----:B------:R-:W-:Y:S01]  /*d860*/  ISETP.GT.OR P0, PT, R221, RZ, !P0 ;  /* 0x000000ffdd00720c */ /* 0x000fe20004704670 */
[----:B------:R-:W-:Y:S01]  /*d870*/  FMUL.FTZ R127, R127, UR9 ;  /* 0x000000097f7f7c20 */ /* 0x000fe20008410000 */
[----:B------:R-:W-:Y:S01]  /*d880*/  ISETP.GE.AND P2, PT, R128, 0x8, PT ;  /* 0x000000088000780c */ /* 0x000fe20003f46270 */
[----:B------:R-:W-:Y:S01]  /*d890*/  FMUL.FTZ R130, R130, UR9 ;  /* 0x0000000982827c20 */ /* 0x000fe20008410000 */
[C---:B------:R-:W-:Y:S01]  /*d8a0*/  ISETP.GE.AND P3, PT, R128.reuse, 0x9, PT ;  /* 0x000000098000780c */ /* 0x040fe20003f66270 */
[----:B------:R-:W-:Y:S01]  /*d8b0*/  FMUL.FTZ R212, R131, UR9 ;  /* 0x0000000983d47c20 */ /* 0x000fe20008410000 */
[C---:B------:R-:W-:Y:S01]  /*d8c0*/  ISETP.GE.AND P5, PT, R128.reuse, 0x10, PT ;  /* 0x000000108000780c */ /* 0x040fe20003fa6270 */
[----:B------:R-:W3:Y:S01]  /*d8d0*/  MUFU.TANH R149, R115 ;  /* 0x0000007300957308 */ /* 0x000ee20000002400 */
[----:B------:R-:W-:Y:S01]  /*d8e0*/  ISETP.GE.AND P4, PT, R128, 0x11, PT ;  /* 0x000000118000780c */ /* 0x000fe20003f86270 */
[----:B------:R-:W-:Y:S01]  /*d8f0*/  IMAD R137, R0, 0x400, R137 ;  /* 0x0000040000897824 */ /* 0x000fe200078e0289 */
[----:B------:R-:W-:Y:S01]  /*d900*/  FSEL R214, R20, -INF , !P0 ;  /* 0xff80000014d67808 */ /* 0x000fe20004000000 */
[----:B------:R-:W-:Y:S01]  /*d910*/  FMUL.FTZ R129, R129, UR9 ;  /* 0x0000000981817c20 */ /* 0x000fe20008410000 */
[----:B------:R-:W-:-:S02]  /*d920*/  FSEL R228, R200, -INF , !P1 ;  /* 0xff800000c8e47808 */ /* 0x000fc40004800000 */
[----:B------:R-:W-:Y:S01]  /*d930*/  IADD3 R223, R10, 0x4, RZ ;  /* 0x000000040adf7810 */ /* 0x000fe20007ffe0ff */
[----:B------:R-:W3:Y:S01]  /*d940*/  MUFU.TANH R147, R118 ;  /* 0x0000007600937308 */ /* 0x000ee20000002400 */
[C---:B------:R-:W-:Y:S01]  /*d950*/  ISETP.GE.AND P0, PT, R128.reuse, 0x18, PT ;  /* 0x000000188000780c */ /* 0x040fe20003f06270 */
[----:B----4-:R-:W4:Y:S01]  /*d960*/  SHFL.IDX PT, R226, R224, R10, 0x1f ;  /* 0x00001f0ae0e27589 */ /* 0x010f2200000e0000 */
[----:B------:R-:W-:Y:S01]  /*d970*/  ISETP.GE.AND P1, PT, R128, 0x19, PT ;  /* 0x000000198000780c */ /* 0x000fe20003f26270 */
[C---:B------:R-:W-:Y:S01]  /*d980*/  VIADD R231, R10.reuse, 0x8 ;  /* 0x000000080ae77836 */ /* 0x040fe20000000000 */
        /* <DEDUP_REMOVED lines=28> */
[----:B--2---:R-:W-:-:S02]  /*db50*/  FSEL R123, R167, -INF , !P5 ;  /* 0xff800000a77b7808 */ /* 0x004fc40006800000 */
[----:B------:R-:W-:Y:S02]  /*db60*/  FSEL R120, R88, -INF , !P4 ;  /* 0xff80000058787808 */ /* 0x000fe40006000000 */
[C---:B------:R-:W-:Y:S02]  /*db70*/  ISETP.GE.AND P2, PT, R126.reuse, 0x38, PT ;  /* 0x000000387e00780c */ /* 0x040fe40003f46270 */
[----:B------:R-:W-:Y:S02]  /*db80*/  ISETP.GE.AND P3, PT, R126, 0x39, PT ;  /* 0x000000397e00780c */ /* 0x000fe40003f66270 */
[C---:B------:R-:W-:Y:S02]  /*db90*/  ISETP.GE.AND P5, PT, R128.reuse, 0x20, PT ;  /* 0x000000208000780c */ /* 0x040fe40003fa6270 */
[----:B------:R-:W-:Y:S02]  /*dba0*/  ISETP.GE.AND P4, PT, R128, 0x21, PT ;  /* 0x000000218000780c */ /* 0x000fe40003f86270 */
[----:B------:R-:W-:-:S02]  /*dbb0*/  FSEL R103, R91, -INF , !P0 ;  /* 0xff8000005b677808 */ /* 0x000fc40004000000 */
[----:B-1----:R-:W-:Y:S02]  /*dbc0*/  FSEL R109, R92, -INF , !P1 ;  /* 0xff8000005c6d7808 */ /* 0x002fe40004800000 */
        /* <DEDUP_REMOVED lines=80> */
[----:B------:R1:W2:Y:S01]  /*e0d0*/  MUFU.TANH R6, R127 ;  /* 0x0000007f00067308 */ /* 0x0002a20000002400 */
        /* <DEDUP_REMOVED lines=8> */
[----:B------:R3:W4:Y:S01]  /*e160*/  MUFU.TANH R2, R130 ;  /* 0x0000008200027308 */ /* 0x0007220000002400 */
[----:B-1----:R-:W-:-:S02]  /*e170*/  FSEL R127, R141, -INF , !P0 ;  /* 0xff8000008d7f7808 */ /* 0x002fc40004000000 */
[----:B------:R-:W-:Y:S02]  /*e180*/  FSEL R126, R140, -INF , !P1 ;  /* 0xff8000008c7e7808 */ /* 0x000fe40004800000 */
[C---:B------:R-:W-:Y:S02]  /*e190*/  ISETP.GE.AND P0, PT, R128.reuse, 0x60, PT ;  /* 0x000000608000780c */ /* 0x040fe40003f06270 */
[----:B------:R-:W-:Y:S02]  /*e1a0*/  ISETP.GE.AND P1, PT, R128, 0x61, PT ;  /* 0x000000618000780c */ /* 0x000fe40003f26270 */
[----:B------:R-:W-:Y:S02]  /*e1b0*/  ISETP.GT.OR P2, PT, R218, 0x70, !P2 ;  /* 0x00000070da00780c */ /* 0x000fe40005744670 */
[C---:B------:R-:W-:Y:S02]  /*e1c0*/  ISETP.GT.OR P0, PT, R221.reuse, 0x60, !P0 ;  /* 0x00000060dd00780c */ /* 0x040fe40004704670 */
[----:B------:R-:W-:-:S02]  /*e1d0*/  ISETP.GT.OR P1, PT, R221, 0x61, !P1 ;  /* 0x00000061dd00780c */ /* 0x000fc40004f24670 */
[----:B---3--:R-:W-:Y:S02]  /*e1e0*/  FSEL R130, R5, -INF , !P2 ;  /* 0xff80000005827808 */ /* 0x008fe40005000000 */
        /* <DEDUP_REMOVED lines=10> */
[----:B--2---:R-:W-:Y:S02]  /*e290*/  FSEL R139, R6, -INF , !P0 ;  /* 0xff800000068b7808 */ /* 0x004fe40004000000 */
[----:B----4-:R-:W-:-:S02]  /*e2a0*/  FSEL R137, R2, -INF , !P1 ;  /* 0xff80000002897808 */ /* 0x010fc40004800000 */
[C---:B------:R-:W-:Y:S02]  /*e2b0*/  ISETP.GE.AND P0, PT, R128.reuse, 0x78, PT ;  /* 0x000000788000780c */ /* 0x040fe40003f06270 */
[----:B-1----:R-:W-:Y:S02]  /*e2c0*/  FSEL R129, R9, -INF , !P2 ;  /* 0xff80000009817808 */ /* 0x002fe40005000000 */
        /* <DEDUP_REMOVED lines=8> */
[----:B------:R-:W-:Y:S02]  /*e350*/  WARPGROUP.DEPBAR.LE gsb0, 0x0 ;  /* 0x00008000000079c5 */ /* 0x000fe40000010000 */
[----:B------:R-:W-:Y:S01]  /*e360*/  FADD.FTZ R229, R24, -R226 ;  /* 0x800000e218e57221 */ /* 0x000fe20000010000 */
[C---:B------:R-:W-:Y:S01]  /*e370*/  ISETP.GT.OR P2, PT, R221.reuse, 0x71, !P2 ;  /* 0x00000071dd00780c */ /* 0x040fe20005744670 */
[----:B------:R-:W3:Y:S01]  /*e380*/  SHFL.IDX PT, R24, R224, R231, 0x1f ;  /* 0x00001fe7e0187589 */ /* 0x000ee200000e0000 */
[----:B------:R-:W-:-:S02]  /*e390*/  ISETP.GT.OR P0, PT, R221, 0x78, !P0 ;  /* 0x00000078dd00780c */ /* 0x000fc40004704670 */
[----:B------:R-:W-:Y:S01]  /*e3a0*/  ISETP.GT.OR P1, PT, R221, 0x79, !P1 ;  /* 0x00000079dd00780c */ /* 0x000fe20004f24670 */
[----:B------:R-:W-:Y:S01]  /*e3b0*/  LDS R17, [R17+0x400] ;  /* 0x0004000011117984 */ /* 0x000fe20000000800 */
[----:B-1----:R-:W-:-:S03]  /*e3c0*/  FADD.FTZ R227, R25, -R212 ;  /* 0x800000d419e37221 */ /* 0x002fc60000010000 */
[----:B------:R-:W-:Y:S04]  /*e3d0*/  SHFL.IDX PT, R25, R18, R223, 0x1f ;  /* 0x00001fdf12197589 */ /* 0x000fe800000e0000 */
[----:B------:R-:W1:Y:S01]  /*e3e0*/  SHFL.IDX PT, R223, R224, R232, 0x1f ;  /* 0x00001fe8e0df7589 */ /* 0x000e6200000e0000 */
[----:B------:R-:W-:Y:S01]  /*e3f0*/  FADD.FTZ R212, R27, -R212 ;  /* 0x800000d41bd47221 */ /* 0x000fe20000010000 */
[----:B--2---:R-:W-:Y:S01]  /*e400*/  FFMA.FTZ R216, R216, UR4, -R218 ;  /* 0x00000004d8d87c23 */ /* 0x004fe200080108da */
        /* <DEDUP_REMOVED lines=14> */
[----:B------:R-:W-:-:S03]  /*e4f0*/  VIADD R31, R10, 0x10 ;  /* 0x000000100a1f7836 */ /* 0x000fc60000000000 */
[----:B------:R-:W1:Y:S04]  /*e500*/  SHFL.IDX PT, R29, R224, R29, 0x1f ;  /* 0x00001f1de01d7589 */ /* 0x000e6800000e0000 */
[----:B------:R-:W1:Y:S01]  /*e510*/  SHFL.IDX PT, R31, R18, R31, 0x1f ;  /* 0x00001f1f121f7589 */ /* 0x000e6200000e0000 */
[----:B---3--:R-:W-:Y:S01]  /*e520*/  IADD3 R232, R10, 0x1c, RZ ;  /* 0x0000001c0ae87810 */ /* 0x008fe20007ffe0ff */
[----:B------:R3:W1:Y:S01]  /*e530*/  MUFU.EX2 R24, R26 ;  /* 0x0000001a00187308 */ /* 0x0006620000000800 */
[----:B------:R-:W-:-:S04]  /*e540*/  FFMA.FTZ R219, R219, UR4, -R25 ;  /* 0x00000004dbdb7c23 */ /* 0x000fc80008010819 */
[----:B------:R2:W-:Y:S01]  /*e550*/  SHFL.IDX PT, R232, R224, R232, 0x1f ;  /* 0x00001fe8e0e87589 */ /* 0x0005e200000e0000 */
[----:B---3--:R-:W-:Y:S01]  /*e560*/  FFMA.FTZ R26, R228, UR4, -R25 ;  /* 0x00000004e41a7c23 */ /* 0x008fe20008010819 */
[--C-:B----4-:R-:W-:Y:S01]  /*e570*/  FFMA.FTZ R25, R225, UR4, -R231.reuse ;  /* 0x00000004e1197c23 */ /* 0x110fe200080108e7 */
[----:B------:R-:W-:Y:S01]  /*e580*/  FFMA.FTZ R231, R222, UR4, -R231 ;  /* 0x00000004dee77c23 */ /* 0x000fe200080108e7 */
[--C-:B--2---:R-:W-:Y:S01]  /*e590*/  FADD.FTZ R222, R32, -R28.reuse ;  /* 0x8000001c20de7221 */ /* 0x104fe20000010000 */
[----:B------:R-:W-:Y:S01]  /*e5a0*/  FADD.FTZ R224, R34, -R28 ;  /* 0x8000001c22e07221 */ /* 0x000fe20000010000 */
[--C-:B------:R-:W-:Y:S01]  /*e5b0*/  FFMA.FTZ R28, R220, UR4, -R30.reuse ;  /* 0x00000004dc1c7c23 */ /* 0x100fe2000801081e */
[----:B------:R-:W-:Y:S01]  /*e5c0*/  FFMA.FTZ R30, R217, UR4, -R30 ;  /* 0x00000004d91e7c23 */ /* 0x000fe2000801081e */
[----:B------:R-:W-:Y:S02]  /*e5d0*/  VIADD R32, R10, 0x14 ;  /* 0x000000140a207836 */ /* 0x000fe40000000000 */
[--C-:B-1----:R-:W-:Y:S01]  /*e5e0*/  FADD.FTZ R217, R36, -R29.reuse ;  /* 0x8000001d24d97221 */ /* 0x102fe20000010000 */
[----:B------:R-:W-:Y:S01]  /*e5f0*/  FADD.FTZ R220, R38, -R29 ;  /* 0x8000001d26dc7221 */ /* 0x000fe20000010000 */
[--C-:B------:R-:W-:Y:S01]  /*e600*/  FFMA.FTZ R29, R215, UR4, -R31.reuse ;  /* 0x00000004d71d7c23 */ /* 0x100fe2000801081f */
[----:B------:R-:W-:Y:S01]  /*e610*/  FFMA.FTZ R31, R213, UR4, -R31 ;  /* 0x00000004d51f7c23 */ /* 0x000fe2000801081f */
[----:B------:R-:W-:Y:S01]  /*e620*/  FFMA.FTZ R213, -R19, R19, 1 ;  /* 0x3f80000013d57423 */ /* 0x000fe20000010113 */
[----:B------:R-:W-:Y:S01]  /*e630*/  FMUL.FTZ R229, R214, R229 ;  /* 0x000000e5d6e57220 */ /* 0x000fe20000410000 */
[----:B------:R-:W1:Y:S01]  /*e640*/  SHFL.IDX PT, R32, R18, R32, 0x1f ;  /* 0x00001f2012207589 */ /* 0x000e6200000e0000 */
[----:B------:R-:W-:-:S02]  /*e650*/  IADD3 R34, R10, 0x18, RZ ;  /* 0x000000180a227810 */ /* 0x000fc40007ffe0ff */
[----:B------:R-:W-:Y:S01]  /*e660*/  FMUL.FTZ R213, R213, R229 ;  /* 0x000000e5d5d57220 */ /* 0x000fe20000410000 */
[C---:B------:R-:W-:Y:S02]  /*e670*/  VIADD R229, R10.reuse, 0x1c ;  /* 0x0000001c0ae57836 */ /* 0x040fe40000000000 */
[--C-:B------:R-:W-:Y:S02]  /*e680*/  FADD.FTZ R225, R33, -R27.reuse ;  /* 0x8000001b21e17221 */ /* 0x100fe40000010000 */
[----:B------:R-:W2:Y:S04]  /*e690*/  SHFL.IDX PT, R33, R18, R34, 0x1f ;  /* 0x00001f2212217589 */ /* 0x000ea800000e0000 */
[----:B------:R-:W3:Y:S01]  /*e6a0*/  SHFL.IDX PT, R34, R18, R229, 0x1f ;  /* 0x00001fe512227589 */ /* 0x000ee200000e0000 */
[----:B------:R-:W-:Y:S01]  /*e6b0*/  FADD.FTZ R228, R35, -R27 ;  /* 0x8000001b23e47221 */ /* 0x000fe20000010000 */
[----:B------:R-:W-:-:S02]  /*e6c0*/  VIADD R215, R10, 0x4 ;  /* 0x000000040ad77836 */ /* 0x000fc40000000000 */
[----:B------:R-:W4:Y:S01]  /*e6d0*/  SHFL.IDX PT, R35, R12, R10, 0x1f ;  /* 0x00001f0a0c237589 */ /* 0x000f2200000e0000 */
[----:B------:R2:W-:Y:S01]  /*e6e0*/  MUFU.EX2 R19, R31 ;  /* 0x0000001f00137308 */ /* 0x0005e20000000800 */
[--C-:B-1----:R-:W-:Y:S01]  /*e6f0*/  FFMA.FTZ R211, R211, UR4, -R32.reuse ;  /* 0x00000004d3d37c23 */ /* 0x102fe20008010820 */
[----:B------:R-:W-:Y:S01]  /*e700*/  FFMA.FTZ R32, R210, UR4, -R32 ;  /* 0x00000004d2207c23 */ /* 0x000fe20008010820 */
[----:B------:R-:W-:-:S05]  /*e710*/  FFMA.FTZ R210, -R20, R20, 1 ;  /* 0x3f80000014d27423 */ /* 0x000fca0000010114 */
[----:B------:R1:W-:Y:S01]  /*e720*/  MUFU.EX2 R20, R32 ;  /* 0x0000002000147308 */ /* 0x0003e20000000800 */
[--C-:B--2---:R-:W-:Y:S01]  /*e730*/  FFMA.FTZ R31, R208, UR4, -R33.reuse ;  /* 0x00000004d01f7c23 */ /* 0x104fe20008010821 */
[----:B-1----:R-:W-:Y:S01]  /*e740*/  FFMA.FTZ R32, R209, UR4, -R33 ;  /* 0x00000004d1207c23 */ /* 0x002fe20008010821 */
[----:B---3--:R-:W-:-:S05]  /*e750*/  FFMA.FTZ R33, R206, UR4, -R34 ;  /* 0x00000004ce217c23 */ /* 0x008fca0008010822 */
[----:B------:R-:W1:Y:S01]  /*e760*/  MUFU.EX2 R219, R219 ;  /* 0x000000db00db7308 */ /* 0x000e620000000800 */
[----:B------:R-:W2:Y:S01]  /*e770*/  SHFL.IDX PT, R206, R12, R215, 0x1f ;  /* 0x00001fd70cce7589 */ /* 0x000ea200000e0000 */
[----:B------:R-:W-:Y:S01]  /*e780*/  FMUL.FTZ R226, R24, R226 ;  /* 0x000000e218e27220 */ /* 0x000fe20000410000 */
[----:B------:R-:W-:Y:S01]  /*e790*/  FFMA.FTZ R208, -R230, R230, 1 ;  /* 0x3f800000e6d07423 */ /* 0x000fe200000101e6 */
[--C-:B----4-:R-:W-:Y:S01]  /*e7a0*/  FFMA.FTZ R204, R204, UR4, -R35.reuse ;  /* 0x00000004cccc7c23 */ /* 0x110fe20008010823 */
[----:B------:R-:W-:Y:S01]  /*e7b0*/  FFMA.FTZ R36, R205, UR4, -R35 ;  /* 0x00000004cd247c23 */ /* 0x000fe20008010823 */
[----:B------:R-:W-:Y:S01]  /*e7c0*/  FMUL.FTZ R210, R210, R226 ;  /* 0x000000e2d2d27220 */ /* 0x000fe20000410000 */
[C---:B------:R-:W-:Y:S01]  /*e7d0*/  IADD3 R209, R10.reuse, 0x8, RZ ;  /* 0x000000080ad17810 */ /* 0x040fe20007ffe0ff */
[----:B------:R3:W-:Y:S01]  /*e7e0*/  MUFU.EX2 R18, R211 ;  /* 0x000000d300127308 */ /* 0x0007e20000000800 */
[C---:B------:R-:W-:Y:S02]  /*e7f0*/  VIADD R226, R10.reuse, 0xc ;  /* 0x0000000c0ae27836 */ /* 0x040fe40000000000 */
[----:B------:R-:W-:-:S02]  /*e800*/  VIADD R230, R10, 0x18 ;  /* 0x000000180ae67836 */ /* 0x000fc40000000000 */
[----:B-1----:R-:W-:Y:S01]  /*e810*/  FMUL.FTZ R227, R219, R227 ;  /* 0x000000e3dbe37220 */ /* 0x002fe20000410000 */
[----:B---3--:R-:W-:Y:S02]  /*e820*/  VIADD R211, R10, 0x10 ;  /* 0x000000100ad37836 */ /* 0x008fe40000000000 */
[----:B------:R2:W-:Y:S01]  /*e830*/  MUFU.EX2 R35, R204 ;  /* 0x000000cc00237308 */ /* 0x0005e20000000800 */
[----:B------:R-:W-:Y:S01]  /*e840*/  FMUL.FTZ R208, R208, R227 ;  /* 0x000000e3d0d07220 */ /* 0x000fe20000410000 */
[----:B------:R-:W-:Y:S01]  /*e850*/  IADD3 R227, R10, 0x14, RZ ;  /* 0x000000140ae37810 */ /* 0x000fe20007ffe0ff */
[----:B------:R-:W-:-:S05]  /*e860*/  FFMA.FTZ R34, R207, UR4, -R34 ;  /* 0x00000004cf227c23 */ /* 0x000fca0008010822 */
[----:B------:R1:W-:Y:S01]  /*e870*/  MUFU.EX2 R27, R231 ;  /* 0x000000e7001b7308 */ /* 0x0003e20000000800 */
[--C-:B--2---:R-:W-:Y:S01]  /*e880*/  FFMA.FTZ R204, R122, UR4, -R206.reuse ;  /* 0x000000047acc7c23 */ /* 0x104fe200080108ce */
[----:B------:R-:W-:Y:S01]  /*e890*/  FFMA.FTZ R206, R124, UR4, -R206 ;  /* 0x000000047cce7c23 */ /* 0x000fe200080108ce */
[----:B------:R-:W-:Y:S04]  /*e8a0*/  SHFL.IDX PT, R207, R12, R209, 0x1f ;  /* 0x00001fd10ccf7589 */ /* 0x000fe800000e0000 */
[----:B------:R-:W-:Y:S01]  /*e8b0*/  SHFL.IDX PT, R38, R12, R227, 0x1f ;  /* 0x00001fe30c267589 */ /* 0x000fe200000e0000 */
[--C-:B-1----:R-:W-:Y:S01]  /*e8c0*/  FADD.FTZ R231, R37, -R232.reuse ;  /* 0x800000e825e77221 */ /* 0x102fe20000010000 */
[----:B------:R-:W-:Y:S02]  /*e8d0*/  FADD.FTZ R232, R39, -R232 ;  /* 0x800000e827e87221 */ /* 0x000fe40000010000 */
[----:B------:R-:W-:Y:S04]  /*e8e0*/  SHFL.IDX PT, R37, R12, R226, 0x1f ;  /* 0x00001fe20c257589 */ /* 0x000fe800000e0000 */
[----:B------:R-:W-:Y:S04]  /*e8f0*/  SHFL.IDX PT, R39, R12, R211, 0x1f ;  /* 0x00001fd30c277589 */ /* 0x000fe800000e0000 */
[----:B------:R-:W1:Y:S04]  /*e900*/  SHFL.IDX PT, R122, R12, R230, 0x1f ;  /* 0x00001fe60c7a7589 */ /* 0x000e6800000e0000 */
[----:B------:R2:W3:Y:S02]  /*e910*/  SHFL.IDX PT, R124, R12, R229, 0x1f ;  /* 0x00001fe50c7c7589 */ /* 0x0004e400000e0000 */
[----:B--2---:R2:W-:Y:S02]  /*e920*/  MUFU.EX2 R12, R204 ;  /* 0x000000cc000c7308 */ /* 0x0045e40000000800 */
[----:B--2---:R-:W2:Y:S01]  /*e930*/  SHFL.IDX PT, R204, R11, R215, 0x1f ;  /* 0x00001fd70bcc7589 */ /* 0x004ea200000e0000 */
[--C-:B-1----:R-:W-:Y:S01]  /*e940*/  FFMA.FTZ R112, R112, UR4, -R122.reuse ;  /* 0x0000000470707c23 */ /* 0x102fe2000801087a */
[----:B------:R-:W-:-:S02]  /*e950*/  FFMA.FTZ R107, R107, UR4, -R122 ;  /* 0x000000046b6b7c23 */ /* 0x000fc4000801087a */
[----:B------:R-:W1:Y:S01]  /*e960*/  SHFL.IDX PT, R205, R11, R10, 0x1f ;  /* 0x00001f0a0bcd7589 */ /* 0x000e6200000e0000 */
[----:B---3--:R-:W-:-:S03]  /*e970*/  FFMA.FTZ R122, R97, UR4, -R124 ;  /* 0x00000004617a7c23 */ /* 0x008fc6000801087c */
[----:B------:R-:W3:Y:S01]  /*e980*/  SHFL.IDX PT, R97, R11, R211, 0x1f ;  /* 0x00001fd30b617589 */ /* 0x000ee200000e0000 */
[--C-:B------:R-:W-:Y:S01]  /*e990*/  FFMA.FTZ R123, R123, UR4, -R207.reuse ;  /* 0x000000047b7b7c23 */ /* 0x100fe200080108cf */
[----:B------:R-:W-:Y:S02]  /*e9a0*/  FFMA.FTZ R125, R125, UR4, -R207 ;  /* 0x000000047d7d7c23 */ /* 0x000fe400080108cf */
[----:B------:R-:W-:Y:S01]  /*e9b0*/  SHFL.IDX PT, R207, R11, R209, 0x1f ;  /* 0x00001fd10bcf7589 */ /* 0x000fe200000e0000 */
[--C-:B--2---:R-:W-:Y:S01]  /*e9c0*/  FFMA.FTZ R119, R119, UR4, -R204.reuse ;  /* 0x0000000477777c23 */ /* 0x104fe200080108cc */
[----:B------:R-:W-:Y:S02]  /*e9d0*/  FFMA.FTZ R204, R98, UR4, -R204 ;  /* 0x0000000462cc7c23 */ /* 0x000fe400080108cc */
[----:B------:R-:W2:Y:S01]  /*e9e0*/  SHFL.IDX PT, R98, R11, R230, 0x1f ;  /* 0x00001fe60b627589 */ /* 0x000ea200000e0000 */
[--C-:B------:R-:W-:Y:S01]  /*e9f0*/  FFMA.FTZ R120, R120, UR4, -R37.reuse ;  /* 0x0000000478787c23 */ /* 0x100fe20008010825 */
[----:B------:R-:W-:Y:S01]  /*ea00*/  FFMA.FTZ R121, R121, UR4, -R37 ;  /* 0x0000000479797c23 */ /* 0x000fe20008010825 */
[--C-:B------:R-:W-:Y:S01]  /*ea10*/  FFMA.FTZ R109, R109, UR4, -R38.reuse ;  /* 0x000000046d6d7c23 */ /* 0x100fe20008010826 */
[----:B------:R4:W-:Y:S01]  /*ea20*/  MUFU.EX2 R37, R206 ;  /* 0x000000ce00257308 */ /* 0x0009e20000000800 */
[--C-:B------:R-:W-:Y:S01]  /*ea30*/  FFMA.FTZ R103, R103, UR4, -R39.reuse ;  /* 0x0000000467677c23 */ /* 0x100fe20008010827 */
[----:B------:R-:W-:Y:S01]  /*ea40*/  FFMA.FTZ R114, R114, UR4, -R39 ;  /* 0x0000000472727c23 */ /* 0x000fe20008010827 */
[--C-:B-1----:R-:W-:Y:S01]  /*ea50*/  FFMA.FTZ R117, R117, UR4, -R205.reuse ;  /* 0x0000000475757c23 */ /* 0x102fe200080108cd */
[----:B------:R-:W-:Y:S01]  /*ea60*/  FFMA.FTZ R106, R106, UR4, -R205 ;  /* 0x000000046a6a7c23 */ /* 0x000fe200080108cd */
[----:B----4-:R-:W-:-:S03]  /*ea70*/  FFMA.FTZ R206, R94, UR4, -R38 ;  /* 0x000000045ece7c23 */ /* 0x010fc60008010826 */
[----:B------:R1:W-:Y:S01]  /*ea80*/  MUFU.EX2 R38, R123 ;  /* 0x0000007b00267308 */ /* 0x0003e20000000800 */
[----:B------:R-:W-:Y:S01]  /*ea90*/  SHFL.IDX PT, R205, R11, R229, 0x1f ;  /* 0x00001fe50bcd7589 */ /* 0x000fe200000e0000 */
[--C-:B---3--:R-:W-:Y:S01]  /*eaa0*/  FFMA.FTZ R101, R101, UR4, -R97.reuse ;  /* 0x0000000465657c23 */ /* 0x108fe20008010861 */
[----:B------:R-:W-:Y:S02]  /*eab0*/  FFMA.FTZ R100, R100, UR4, -R97 ;  /* 0x0000000464647c23 */ /* 0x000fe40008010861 */
[----:B-1----:R-:W1:Y:S03]  /*eac0*/  SHFL.IDX PT, R123, R11, R226, 0x1f ;  /* 0x00001fe20b7b7589 */ /* 0x002e6600000e0000 */
[----:B------:R3:W-:Y:S02]  /*ead0*/  MUFU.EX2 R39, R125 ;  /* 0x0000007d00277308 */ /* 0x0007e40000000800 */
[----:B---3--:R3:W-:Y:S06]  /*eae0*/  SHFL.IDX PT, R125, R11, R227, 0x1f ;  /* 0x00001fe30b7d7589 */ /* 0x0087ec00000e0000 */
[----:B------:R2:W-:Y:S08]  /*eaf0*/  MUFU.EX2 R97, R114 ;  /* 0x0000007200617308 */ /* 0x0005f00000000800 */
[----:B---3--:R3:W-:Y:S01]  /*eb00*/  MUFU.EX2 R11, R121 ;  /* 0x00000079000b7308 */ /* 0x0087e20000000800 */
[----:B--2---:R-:W-:Y:S01]  /*eb10*/  FFMA.FTZ R114, R95, UR4, -R98 ;  /* 0x000000045f727c23 */ /* 0x004fe20008010862 */
[----:B---3--:R-:W2:Y:S06]  /*eb20*/  SHFL.IDX PT, R121, R14, R215, 0x1f ;  /* 0x00001fd70e797589 */ /* 0x008eac00000e0000 */
[----:B------:R3:W-:Y:S01]  /*eb30*/  MUFU.EX2 R95, R109 ;  /* 0x0000006d005f7308 */ /* 0x0007e20000000800 */
[----:B------:R-:W-:-:S07]  /*eb40*/  FFMA.FTZ R124, R96, UR4, -R124 ;  /* 0x00000004607c7c23 */ /* 0x000fce000801087c */
[----:B------:R4:W-:Y:S01]  /*eb50*/  MUFU.EX2 R94, R120 ;  /* 0x00000078005e7308 */ /* 0x0009e20000000800 */
[----:B---3--:R-:W3:Y:S01]  /*eb60*/  SHFL.IDX PT, R109, R14, R211, 0x1f ;  /* 0x00001fd30e6d7589 */ /* 0x008ee200000e0000 */
[----:B----4-:R-:W-:-:S03]  /*eb70*/  FFMA.FTZ R120, R99, UR4, -R207 ;  /* 0x0000000463787c23 */ /* 0x010fc600080108cf */
[----:B------:R-:W4:Y:S03]  /*eb80*/  SHFL.IDX PT, R99, R14, R10, 0x1f ;  /* 0x00001f0a0e637589 */ /* 0x000f2600000e0000 */
[----:B------:R-:W3:Y:S01]  /*eb90*/  MUFU.EX2 R25, R25 ;  /* 0x0000001900197308 */ /* 0x000ee20000000800 */
[----:B-1----:R-:W-:-:S07]  /*eba0*/  FFMA.FTZ R105, R105, UR4, -R123 ;  /* 0x0000000469697c23 */ /* 0x002fce000801087b */
[----:B------:R1:W-:Y:S01]  /*ebb0*/  MUFU.EX2 R96, R103 ;  /* 0x0000006700607308 */ /* 0x0003e20000000800 */
[----:B------:R-:W-:Y:S01]  /*ebc0*/  FFMA.FTZ R104, R104, UR4, -R123 ;  /* 0x0000000468687c23 */ /* 0x000fe2000801087b */
[----:B-1----:R-:W1:Y:S04]  /*ebd0*/  SHFL.IDX PT, R103, R14, R226, 0x1f ;  /* 0x00001fe20e677589 */ /* 0x002e6800000e0000 */
[----:B------:R-:W1:Y:S01]  /*ebe0*/  SHFL.IDX PT, R123, R14, R209, 0x1f ;  /* 0x00001fd10e7b7589 */ /* 0x000e6200000e0000 */
[--C-:B--2---:R-:W-:Y:S01]  /*ebf0*/  FFMA.FTZ R108, R108, UR4, -R121.reuse ;  /* 0x000000046c6c7c23 */ /* 0x104fe20008010879 */
[----:B------:R-:W-:Y:S02]  /*ec00*/  FFMA.FTZ R138, R138, UR4, -R121 ;  /* 0x000000048a8a7c23 */ /* 0x000fe40008010879 */
[----:B------:R-:W2:Y:S01]  /*ec10*/  SHFL.IDX PT, R121, R14, R227, 0x1f ;  /* 0x00001fe30e797589 */ /* 0x000ea200000e0000 */
        /* <DEDUP_REMOVED lines=13> */
[----:B---3--:R-:W3:Y:S01]  /*ecf0*/  SHFL.IDX PT, R112, R14, R230, 0x1f ;  /* 0x00001fe60e707589 */ /* 0x008ee200000e0000 */
[----:B------:R-:W4:Y:S01]  /*ed00*/  MUFU.TANH R132, R132 ;  /* 0x0000008400847308 */ /* 0x000f220000002400 */
[--C-:B-1----:R-:W-:Y:S01]  /*ed10*/  FFMA.FTZ R126, R126, UR4, -R103.reuse ;  /* 0x000000047e7e7c23 */ /* 0x102fe20008010867 */
[----:B------:R-:W-:-:S02]  /*ed20*/  FFMA.FTZ R139, R139, UR4, -R103 ;  /* 0x000000048b8b7c23 */ /* 0x000fc40008010867 */
[----:B------:R-:W1:Y:S04]  /*ed30*/  SHFL.IDX PT, R103, R14, R229, 0x1f ;  /* 0x00001fe50e677589 */ /* 0x000e6800000e0000 */
[----:B------:R-:W3:Y:S01]  /*ed40*/  MUFU.TANH R134, R134 ;  /* 0x0000008600867308 */ /* 0x000ee20000002400 */
[--C-:B------:R-:W-:Y:S01]  /*ed50*/  FFMA.FTZ R127, R127, UR4, -R123.reuse ;  /* 0x000000047f7f7c23 */ /* 0x100fe2000801087b */
        /* <DEDUP_REMOVED lines=9> */
[----:B--2---:R-:W-:-:S07]  /*edf0*/  FFMA.FTZ R123, R123, UR4, -R121 ;  /* 0x000000047b7b7c23 */ /* 0x004fce0008010879 */
[----:B------:R-:W2:Y:S01]  /*ee00*/  MUFU.EX2 R32, R32 ;  /* 0x0000002000207308 */ /* 0x000ea20000000800 */
[--C-:B------:R-:W-:Y:S01]  /*ee10*/  FFMA.FTZ R110, R110, UR4, -R205.reuse ;  /* 0x000000046e6e7c23 */ /* 0x100fe200080108cd */
[----:B------:R-:W-:Y:S01]  /*ee20*/  FFMA.FTZ R118, R118, UR4, -R205 ;  /* 0x0000000476767c23 */ /* 0x000fe200080108cd */
[----:B------:R-:W-:-:S05]  /*ee30*/  FFMA.FTZ R121, R125, UR4, -R121 ;  /* 0x000000047d797c23 */ /* 0x000fca0008010879 */
[----:B------:R-:W2:Y:S01]  /*ee40*/  MUFU.EX2 R31, R31 ;  /* 0x0000001f001f7308 */ /* 0x000ea20000000800 */
[----:B----4-:R-:W-:Y:S01]  /*ee50*/  FSEL R125, R132, -INF , !P5 ;  /* 0xff800000847d7808 */ /* 0x010fe20006800000 */
[----:B------:R-:W-:Y:S01]  /*ee60*/  FMUL.FTZ R218, R27, R218 ;  /* 0x000000da1bda7220 */ /* 0x000fe20000410000 */
[----:B---3--:R-:W-:Y:S01]  /*ee70*/  FSEL R205, R134, -INF , !P0 ;  /* 0xff80000086cd7808 */ /* 0x008fe20004000000 */
[----:B------:R-:W-:Y:S01]  /*ee80*/  FFMA.FTZ R235, -R235, R235, 1 ;  /* 0x3f800000ebeb7423 */ /* 0x000fe200000101eb */
[----:B------:R-:W-:Y:S01]  /*ee90*/  FFMA.FTZ R116, R116, UR4, -R98 ;  /* 0x0000000474747c23 */ /* 0x000fe20008010862 */
[----:B------:R-:W-:Y:S01]  /*eea0*/  FFMA.FTZ R111, R111, UR4, -R207 ;  /* 0x000000046f6f7c23 */ /* 0x000fe200080108cf */
[--C-:B------:R-:W-:Y:S01]  /*eeb0*/  FFMA.FTZ R125, R125, UR4, -R112.reuse ;  /* 0x000000047d7d7c23 */ /* 0x100fe20008010870 */
[----:B------:R-:W3:Y:S01]  /*eec0*/  MUFU.EX2 R26, R26 ;  /* 0x0000001a001a7308 */ /* 0x000ee20000000800 */
[----:B------:R-:W-:Y:S01]  /*eed0*/  FFMA.FTZ R205, R205, UR4, -R112 ;  /* 0x00000004cdcd7c23 */ /* 0x000fe20008010870 */
[----:B-1----:R-:W-:Y:S01]  /*eee0*/  FSEL R207, R135, -INF , !P1 ;  /* 0xff80000087cf7808 */ /* 0x002fe20004800000 */
[----:B------:R-:W-:Y:S01]  /*eef0*/  FMUL.FTZ R112, R235, R218 ;  /* 0x000000daeb707220 */ /* 0x000fe20000410000 */
[----:B------:R-:W-:Y:S01]  /*ef00*/  FMUL.FTZ R221, R28, R221 ;  /* 0x000000dd1cdd7220 */ /* 0x000fe20000410000 */
[----:B------:R-:W-:Y:S01]  /*ef10*/  FFMA.FTZ R209, -R233, R233, 1 ;  /* 0x3f800000e9d17423 */ /* 0x000fe200000101e9 */
[----:B------:R-:W-:-:S02]  /*ef20*/  FFMA.FTZ R211, -R234, R234, 1 ;  /* 0x3f800000ead37423 */ /* 0x000fc400000101ea */
[----:B------:R1:W-:Y:S01]  /*ef30*/  MUFU.EX2 R98, R206 ;  /* 0x000000ce00627308 */ /* 0x0003e20000000800 */
[----:B------:R-:W-:Y:S01]  /*ef40*/  FMUL.FTZ R222, R29, R222 ;  /* 0x000000de1dde7220 */ /* 0x000fe20000410000 */
[--C-:B------:R-:W-:Y:S01]  /*ef50*/  FADD.FTZ R40, R40, -R216.reuse ;  /* 0x800000d828287221 */ /* 0x100fe20000010000 */
[----:B------:R-:W-:Y:S01]  /*ef60*/  FADD.FTZ R42, R42, -R216 ;  /* 0x800000d82a2a7221 */ /* 0x000fe20000010000 */
[----:B------:R-:W-:Y:S01]  /*ef70*/  FFMA.FTZ R236, -R236, R236, 1 ;  /* 0x3f800000ecec7423 */ /* 0x000fe200000101ec */
[----:B------:R-:W4:Y:S01]  /*ef80*/  SHFL.IDX PT, R218, R17, R215, 0x1f ;  /* 0x00001fd711da7589 */ /* 0x000f2200000e0000 */
[C---:B------:R-:W-:Y:S01]  /*ef90*/  VIADD R234, R10.reuse, 0x8 ;  /* 0x000000080aea7836 */ /* 0x040fe20000000000 */
[----:B------:R-:W-:Y:S02]  /*efa0*/  IADD3 R233, R10, 0xc, RZ ;  /* 0x0000000c0ae97810 */ /* 0x000fe40007ffe0ff */
[----:B-1----:R-:W-:Y:S01]  /*efb0*/  FSEL R206, R133, -INF , !P4 ;  /* 0xff80000085ce7808 */ /* 0x002fe20006000000 */
[----:B------:R-:W1:Y:S01]  /*efc0*/  MUFU.EX2 R30, R30 ;  /* 0x0000001e001e7308 */ /* 0x000e620000000800 */
[----:B------:R1:W-:Y:S01]  /*efd0*/  LDS R216, [R13+0x400] ;  /* 0x000400000dd87984 */ /* 0x0003e20000000800 */
[----:B--2---:R-:W-:Y:S01]  /*efe0*/  FMUL.FTZ R226, R32, R220 ;  /* 0x000000dc20e27220 */ /* 0x004fe20000410000 */
[--C-:B------:R-:W-:Y:S01]  /*eff0*/  FFMA.FTZ R207, R207, UR4, -R103.reuse ;  /* 0x00000004cfcf7c23 */ /* 0x100fe20008010867 */
[----:B------:R-:W-:Y:S01]  /*f000*/  FFMA.FTZ R206, R206, UR4, -R103 ;  /* 0x00000004cece7c23 */ /* 0x000fe20008010867 */
[----:B------:R-:W-:Y:S01]  /*f010*/  FMUL.FTZ R209, R209, R222 ;  /* 0x000000ded1d17220 */ /* 0x000fe20000410000 */
[----:B------:R-:W2:Y:S01]  /*f020*/  SHFL.IDX PT, R220, R17, R229, 0x1f ;  /* 0x00001fe511dc7589 */ /* 0x000ea200000e0000 */
[----:B------:R-:W-:Y:S01]  /*f030*/  FMUL.FTZ R103, R236, R221 ;  /* 0x000000ddec677220 */ /* 0x000fe20000410000 */
[----:B------:R-:W-:-:S02]  /*f040*/  FMUL.FTZ R222, R31, R217 ;  /* 0x000000d91fde7220 */ /* 0x000fc40000410000 */
[----:B------:R-:W2:Y:S04]  /*f050*/  SHFL.IDX PT, R221, R17, R234, 0x1f ;  /* 0x00001fea11dd7589 */ /* 0x000ea800000e0000 */
[----:B------:R-:W2:Y:S01]  /*f060*/  SHFL.IDX PT, R217, R17, R233, 0x1f ;  /* 0x00001fe911d97589 */ /* 0x000ea200000e0000 */
[----:B------:R-:W2:Y:S01]  /*f070*/  MUFU.EX2 R36, R36 ;  /* 0x0000002400247308 */ /* 0x000ea20000000800 */
[----:B------:R-:W-:Y:S01]  /*f080*/  FFMA.FTZ R14, -R200, R200, 1 ;  /* 0x3f800000c80e7423 */ /* 0x000fe200000101c8 */
[----:B---3--:R-:W-:Y:S01]  /*f090*/  FMUL.FTZ R212, R26, R212 ;  /* 0x000000d41ad47220 */ /* 0x008fe20000410000 */
[----:B-1----:R-:W-:Y:S01]  /*f0a0*/  FMUL.FTZ R223, R30, R223 ;  /* 0x000000df1edf7220 */ /* 0x002fe20000410000 */
[----:B------:R-:W-:Y:S02]  /*f0b0*/  VIADD R235, R10, 0x10 ;  /* 0x000000100aeb7836 */ /* 0x000fe40000000000 */
[----:B------:R-:W-:Y:S01]  /*f0c0*/  FMUL.FTZ R224, R19, R224 ;  /* 0x000000e013e07220 */ /* 0x000fe20000410000 */
[----:B------:R-:W-:Y:S01]  /*f0d0*/  FMUL.FTZ R14, R14, R212 ;  /* 0x000000d40e0e7220 */ /* 0x000fe20000410000 */
[----:B------:R-:W-:Y:S01]  /*f0e0*/  FFMA.FTZ R212, -R21, R21, 1 ;  /* 0x3f80000015d47423 */ /* 0x000fe20000010115 */
[----:B------:R-:W-:Y:S01]  /*f0f0*/  FFMA.FTZ R21, -R22, R22, 1 ;  /* 0x3f80000016157423 */ /* 0x000fe20000010116 */
[----:B------:R-:W-:Y:S01]  /*f100*/  FMUL.FTZ R22, R18, R225 ;  /* 0x000000e112167220 */ /* 0x000fe20000410000 */
[----:B------:R-:W-:Y:S01]  /*f110*/  FMUL.FTZ R211, R211, R223 ;  /* 0x000000dfd3d37220 */ /* 0x000fe20000410000 */
[----:B------:R-:W-:Y:S01]  /*f120*/  FFMA.FTZ R13, -R171, R171, 1 ;  /* 0x3f800000ab0d7423 */ /* 0x000fe200000101ab */
[----:B------:R-:W1:Y:S01]  /*f130*/  SHFL.IDX PT, R223, R17, R235, 0x1f ;  /* 0x00001feb11df7589 */ /* 0x000e6200000e0000 */
[----:B------:R-:W-:Y:S01]  /*f140*/  FMUL.FTZ R40, R35, R40 ;  /* 0x0000002823287220 */ /* 0x000fe20000410000 */
[--C-:B----4-:R-:W-:Y:S01]  /*f150*/  FADD.FTZ R41, R41, -R218.reuse ;  /* 0x800000da29297221 */ /* 0x110fe20000010000 */
[----:B------:R-:W-:Y:S01]  /*f160*/  FMUL.FTZ R21, R21, R224 ;  /* 0x000000e015157220 */ /* 0x000fe20000410000 */
[----:B------:R-:W-:Y:S01]  /*f170*/  FMUL.FTZ R22, R212, R22 ;  /* 0x00000016d4167220 */ /* 0x000fe20000410000 */
[----:B------:R-:W-:Y:S01]  /*f180*/  FFMA.FTZ R212, -R23, R23, 1 ;  /* 0x3f80000017d47423 */ /* 0x000fe20000010117 */
[----:B------:R-:W3:Y:S01]  /*f190*/  SHFL.IDX PT, R224, R17, R227, 0x1f ;  /* 0x00001fe311e07589 */ /* 0x000ee200000e0000 */
[----:B------:R-:W-:Y:S01]  /*f1a0*/  FADD.FTZ R43, R43, -R218 ;  /* 0x800000da2b2b7221 */ /* 0x000fe20000010000 */
[--C-:B--2---:R-:W-:Y:S01]  /*f1b0*/  FADD.FTZ R53, R53, -R220.reuse ;  /* 0x800000dc35357221 */ /* 0x104fe20000010000 */
[----:B------:R-:W-:Y:S01]  /*f1c0*/  FADD.FTZ R55, R55, -R220 ;  /* 0x800000dc37377221 */ /* 0x000fe20000010000 */
[----:B------:R-:W-:Y:S01]  /*f1d0*/  FMUL.FTZ R13, R13, R40 ;  /* 0x000000280d0d7220 */ /* 0x000fe20000410000 */
[----:B------:R-:W-:Y:S01]  /*f1e0*/  FFMA.FTZ R218, -R169, R169, 1 ;  /* 0x3f800000a9da7423 */ /* 0x000fe200000101a9 */
[----:B------:R-:W-:Y:S01]  /*f1f0*/  FMUL.FTZ R42, R36, R42 ;  /* 0x0000002a242a7220 */ /* 0x000fe20000410000 */
[----:B------:R-:W-:Y:S01]  /*f200*/  FFMA.FTZ R40, -R170, R170, 1 ;  /* 0x3f800000aa287423 */ /* 0x000fe200000101aa */
[----:B------:R-:W-:Y:S01]  /*f210*/  FMUL.FTZ R220, R12, R41 ;  /* 0x000000290cdc7220 */ /* 0x000fe20000410000 */
[----:B------:R-:W-:Y:S01]  /*f220*/  FADD.FTZ R44, R44, -R221 ;  /* 0x800000dd2c2c7221 */ /* 0x000fe20000010000 */
        /* <DEDUP_REMOVED lines=8> */
[----:B------:R-:W2:Y:S01]  /*f2b0*/  SHFL.IDX PT, R222, R17, R230, 0x1f ;  /* 0x00001fe611de7589 */ /* 0x000ea200000e0000 */
        /* <DEDUP_REMOVED lines=10> */
[----:B------:R-:W-:-:S02]  /*f360*/  VIADD R228, R10, 0x4 ;  /* 0x000000040ae47836 */ /* 0x000fc40000000000 */
[----:B------:R-:W-:Y:S01]  /*f370*/  FMUL.FTZ R45, R40, R44 ;  /* 0x0000002c282d7220 */ /* 0x000fe20000410000 */
[----:B------:R-:W-:Y:S01]  /*f380*/  FMUL.FTZ R44, R89, R46 ;  /* 0x0000002e592c7220 */ /* 0x000fe20000410000 */
[----:B------:R-:W-:Y:S01]  /*f390*/  FMUL.FTZ R46, R88, R217 ;  /* 0x000000d9582e7220 */ /* 0x000fe20000410000 */
[----:B------:R-:W-:Y:S01]  /*f3a0*/  FFMA.FTZ R90, -R90, R90, 1 ;  /* 0x3f8000005a5a7423 */ /* 0x000fe2000001015a */
[----:B------:R-:W4:Y:S01]  /*f3b0*/  SHFL.IDX PT, R88, R216, R228, 0x1f ;  /* 0x00001fe4d8587589 */ /* 0x000f2200000e0000 */
[--C-:B-1----:R-:W-:Y:S01]  /*f3c0*/  FADD.FTZ R48, R48, -R223.reuse ;  /* 0x800000df30307221 */ /* 0x102fe20000010000 */
[----:B------:R-:W-:Y:S01]  /*f3d0*/  FADD.FTZ R50, R50, -R223 ;  /* 0x800000df32327221 */ /* 0x000fe20000010000 */
[--C-:B---3--:R-:W-:Y:S01]  /*f3e0*/  FADD.FTZ R49, R49, -R224.reuse ;  /* 0x800000e031317221 */ /* 0x108fe20000010000 */
        /* <DEDUP_REMOVED lines=9> */
[----:B--2---:R-:W-:Y:S01]  /*f480*/  FADD.FTZ R52, R52, -R222 ;  /* 0x800000de34347221 */ /* 0x004fe20000010000 */
[----:B------:R-:W-:Y:S01]  /*f490*/  FMUL.FTZ R48, R91, R48 ;  /* 0x000000305b307220 */ /* 0x000fe20000410000 */
[----:B------:R-:W-:Y:S01]  /*f4a0*/  FFMA.FTZ R90, -R166, R166, 1 ;  /* 0x3f800000a65a7423 */ /* 0x000fe200000101a6 */
[----:B------:R-:W-:Y:S01]  /*f4b0*/  FMUL.FTZ R47, R93, R40 ;  /* 0x000000285d2f7220 */ /* 0x000fe20000410000 */
[----:B------:R-:W-:Y:S01]  /*f4c0*/  FMUL.FTZ R91, R98, R51 ;  /* 0x00000033625b7220 */ /* 0x000fe20000410000 */
[----:B------:R-:W1:Y:S01]  /*f4d0*/  SHFL.IDX PT, R40, R216, R234, 0x1f ;  /* 0x00001fead8287589 */ /* 0x000e6200000e0000 */
[----:B------:R-:W-:Y:S01]  /*f4e0*/  FMUL.FTZ R49, R92, R49 ;  /* 0x000000315c317220 */ /* 0x000fe20000410000 */
[----:B------:R-:W-:-:S02]  /*f4f0*/  FMUL.FTZ R93, R99, R52 ;  /* 0x00000034635d7220 */ /* 0x000fc40000410000 */
[----:B------:R-:W2:Y:S01]  /*f500*/  SHFL.IDX PT, R89, R216, R10, 0x1f ;  /* 0x00001f0ad8597589 */ /* 0x000ea200000e0000 */
[----:B------:R-:W-:-:S03]  /*f510*/  FMUL.FTZ R52, R90, R91 ;  /* 0x0000005b5a347220 */ /* 0x000fc60000410000 */
[----:B------:R-:W3:Y:S01]  /*f520*/  SHFL.IDX PT, R92, R216, R233, 0x1f ;  /* 0x00001fe9d85c7589 */ /* 0x000ee200000e0000 */
[----:B------:R-:W-:-:S03]  /*f530*/  FFMA.FTZ R51, -R165, R165, 1 ;  /* 0x3f800000a5337423 */ /* 0x000fc600000101a5 */
[----:B------:R-:W3:Y:S01]  /*f540*/  SHFL.IDX PT, R90, R216, R230, 0x1f ;  /* 0x00001fe6d85a7589 */ /* 0x000ee200000e0000 */
[--C-:B----4-:R-:W-:Y:S01]  /*f550*/  FADD.FTZ R57, R57, -R88.reuse ;  /* 0x8000005839397221 */ /* 0x110fe20000010000 */
[----:B------:R-:W-:Y:S01]  /*f560*/  FADD.FTZ R59, R59, -R88 ;  /* 0x800000583b3b7221 */ /* 0x000fe20000010000 */
[----:B------:R-:W-:Y:S01]  /*f570*/  FMUL.FTZ R51, R51, R93 ;  /* 0x0000005d33337220 */ /* 0x000fe20000410000 */
[----:B------:R4:W-:Y:S01]  /*f580*/  LDS R88, [R15+0x400] ;  /* 0x000400000f587984 */ /* 0x0009e20000000800 */
[----:B------:R-:W4:Y:S03]  /*f590*/  MUFU.EX2 R117, R117 ;  /* 0x0000007500757308 */ /* 0x000f260000000800 */
[----:B------:R-:W4:Y:S04]  /*f5a0*/  SHFL.IDX PT, R93, R216, R235, 0x1f ;  /* 0x00001febd85d7589 */ /* 0x000f2800000e0000 */
[----:B------:R-:W-:Y:S01]  /*f5b0*/  SHFL.IDX PT, R91, R216, R227, 0x1f ;  /* 0x00001fe3d85b7589 */ /* 0x000fe200000e0000 */
[----:B------:R-:W4:Y:S03]  /*f5c0*/  MUFU.EX2 R106, R106 ;  /* 0x0000006a006a7308 */ /* 0x000f260000000800 */
[----:B------:R-:W4:Y:S05]  /*f5d0*/  SHFL.IDX PT, R216, R216, R229, 0x1f ;  /* 0x00001fe5d8d87589 */ /* 0x000f2a00000e0000 */
[----:B------:R-:W4:Y:S01]  /*f5e0*/  MUFU.EX2 R119, R119 ;  /* 0x0000007700777308 */ /* 0x000f220000000800 */
[----:B-1----:R-:W-:-:S07]  /*f5f0*/  FADD.FTZ R60, R60, -R40 ;  /* 0x800000283c3c7221 */ /* 0x002fce0000010000 */
[----:B------:R-:W1:Y:S01]  /*f600*/  MUFU.EX2 R204, R204 ;  /* 0x000000cc00cc7308 */ /* 0x000e620000000800 */
[----:B--2---:R-:W-:Y:S01]  /*f610*/  FADD.FTZ R56, R56, -R89 ;  /* 0x8000005938387221 */ /* 0x004fe20000010000 */
[----:B------:R-:W-:-:S06]  /*f620*/  FADD.FTZ R40, R62, -R40 ;  /* 0x800000283e287221 */ /* 0x000fcc0000010000 */
[----:B------:R-:W2:Y:S01]  /*f630*/  MUFU.EX2 R120, R120 ;  /* 0x0000007800787308 */ /* 0x000ea20000000800 */
[----:B---3--:R-:W-:Y:S01]  /*f640*/  FADD.FTZ R62, R61, -R92 ;  /* 0x8000005c3d3e7221 */ /* 0x008fe20000010000 */
[----:B------:R-:W-:-:S06]  /*f650*/  FADD.FTZ R58, R58, -R89 ;  /* 0x800000593a3a7221 */ /* 0x000fcc0000010000 */
[----:B------:R-:W3:Y:S01]  /*f660*/  MUFU.EX2 R111, R111 ;  /* 0x0000006f006f7308 */ /* 0x000ee20000000800 */
[----:B------:R-:W-:-:S07]  /*f670*/  FADD.FTZ R92, R63, -R92 ;  /* 0x8000005c3f5c7221 */ /* 0x000fce0000010000 */
[----:B------:R-:W3:Y:S01]  /*f680*/  MUFU.EX2 R100, R100 ;  /* 0x0000006400647308 */ /* 0x000ee20000000800 */
[----:B------:R-:W-:Y:S01]  /*f690*/  FADD.FTZ R63, R68, -R90 ;  /* 0x8000005a443f7221 */ /* 0x000fe20000010000 */
[----:B------:R-:W-:Y:S01]  /*f6a0*/  FFMA.FTZ R68, -R161, R161, 1 ;  /* 0x3f800000a1447423 */ /* 0x000fe200000101a1 */
[----:B----4-:R-:W-:-:S05]  /*f6b0*/  FMUL.FTZ R56, R117, R56 ;  /* 0x0000003875387220 */ /* 0x010fca0000410000 */
[----:B------:R-:W4:Y:S01]  /*f6c0*/  MUFU.EX2 R102, R102 ;  /* 0x0000006600667308 */ /* 0x000f220000000800 */
[----:B------:R-:W-:Y:S01]  /*f6d0*/  FFMA.FTZ R15, -R159, R159, 1 ;  /* 0x3f8000009f0f7423 */ /* 0x000fe2000001019f */
[----:B------:R-:W-:-:S06]  /*f6e0*/  FMUL.FTZ R58, R106, R58 ;  /* 0x0000003a6a3a7220 */ /* 0x000fcc0000410000 */
[----:B------:R-:W4:Y:S01]  /*f6f0*/  MUFU.EX2 R116, R116 ;  /* 0x0000007400747308 */ /* 0x000f220000000800 */
[----:B------:R-:W-:-:S07]  /*f700*/  FMUL.FTZ R68, R68, R56 ;  /* 0x0000003844447220 */ /* 0x000fce0000410000 */
[----:B------:R-:W4:Y:S01]  /*f710*/  MUFU.EX2 R104, R104 ;  /* 0x0000006800687308 */ /* 0x000f220000000800 */
[----:B------:R-:W-:Y:S01]  /*f720*/  FFMA.FTZ R61, -R160, R160, 1 ;  /* 0x3f800000a03d7423 */ /* 0x000fe200000101a0 */
[----:B------:R-:W-:-:S06]  /*f730*/  FMUL.FTZ R57, R119, R57 ;  /* 0x0000003977397220 */ /* 0x000fcc0000410000 */
[----:B------:R-:W4:Y:S01]  /*f740*/  MUFU.EX2 R107, R107 ;  /* 0x0000006b006b7308 */ /* 0x000f220000000800 */
[----:B------:R-:W-:-:S07]  /*f750*/  FADD.FTZ R66, R66, -R93 ;  /* 0x8000005d42427221 */ /* 0x000fce0000010000 */
[----:B------:R-:W4:Y:S01]  /*f760*/  MUFU.EX2 R122, R122 ;  /* 0x0000007a007a7308 */ /* 0x000f220000000800 */
[----:B-1----:R-:W-:-:S07]  /*f770*/  FMUL.FTZ R56, R204, R59 ;  /* 0x0000003bcc387220 */ /* 0x002fce0000410000 */
[----:B------:R-:W1:Y:S01]  /*f780*/  MUFU.EX2 R101, R101 ;  /* 0x0000006500657308 */ /* 0x000e620000000800 */
[----:B------:R-:W-:Y:S01]  /*f790*/  FMUL.FTZ R59, R15, R58 ;  /* 0x0000003a0f3b7220 */ /* 0x000fe20000410000 */
[----:B------:R-:W-:-:S06]  /*f7a0*/  FADD.FTZ R89, R69, -R216 ;  /* 0x800000d845597221 */ /* 0x000fcc0000010000 */
[----:B------:R-:W1:Y:S01]  /*f7b0*/  MUFU.EX2 R124, R124 ;  /* 0x0000007c007c7308 */ /* 0x000e620000000800 */
[----:B------:R-:W-:Y:S01]  /*f7c0*/  FFMA.FTZ R58, -R157, R157, 1 ;  /* 0x3f8000009d3a7423 */ /* 0x000fe2000001019d */
[----:B--2---:R-:W-:Y:S01]  /*f7d0*/  FMUL.FTZ R60, R120, R60 ;  /* 0x0000003c783c7220 */ /* 0x004fe20000410000 */
[----:B------:R-:W-:Y:S01]  /*f7e0*/  FADD.FTZ R65, R65, -R91 ;  /* 0x8000005b41417221 */ /* 0x000fe20000010000 */
[----:B------:R-:W-:Y:S01]  /*f7f0*/  FADD.FTZ R216, R71, -R216 ;  /* 0x800000d847d87221 */ /* 0x000fe20000010000 */
[----:B------:R-:W-:Y:S01]  /*f800*/  FMUL.FTZ R61, R61, R57 ;  /* 0x000000393d3d7220 */ /* 0x000fe20000410000 */
[----:B------:R-:W-:Y:S01]  /*f810*/  FFMA.FTZ R71, -R155, R155, 1 ;  /* 0x3f8000009b477423 */ /* 0x000fe2000001019b */
[----:B---3--:R-:W-:Y:S01]  /*f820*/  FMUL.FTZ R40, R111, R40 ;  /* 0x000000286f287220 */ /* 0x008fe20000410000 */
[----:B------:R-:W-:Y:S01]  /*f830*/  FFMA.FTZ R57, -R151, R151, 1 ;  /* 0x3f80000097397423 */ /* 0x000fe20000010197 */
[----:B------:R-:W-:Y:S01]  /*f840*/  FMUL.FTZ R66, R100, R66 ;  /* 0x0000004264427220 */ /* 0x000fe20000410000 */
[----:B------:R-:W-:Y:S01]  /*f850*/  FADD.FTZ R54, R54, -R222 ;  /* 0x800000de36367221 */ /* 0x000fe20000010000 */
[----:B------:R-:W-:Y:S01]  /*f860*/  FADD.FTZ R64, R64, -R93 ;  /* 0x8000005d40407221 */ /* 0x000fe20000010000 */
[----:B------:R-:W-:Y:S01]  /*f870*/  FMUL.FTZ R58, R58, R60 ;  /* 0x0000003c3a3a7220 */ /* 0x000fe20000410000 */
[----:B----4-:R-:W-:Y:S01]  /*f880*/  FMUL.FTZ R60, R102, R65 ;  /* 0x00000041663c7220 */ /* 0x010fe20000410000 */
        /* <DEDUP_REMOVED lines=8> */
[----:B------:R-:W2:Y:S01]  /*f910*/  LDL.LU R200, [R1+0x110] ;  /* 0x0001100001c87983 */ /* 0x000ea20000300800 */
[----:B------:R-:W-:Y:S01]  /*f920*/  FMUL.FTZ R220, R107, R54 ;  /* 0x000000366bdc7220 */ /* 0x000fe20000410000 */
[----:B------:R-:W-:Y:S01]  /*f930*/  FMUL.FTZ R221, R122, R53 ;  /* 0x000000357add7220 */ /* 0x000fe20000410000 */
[----:B------:R-:W-:Y:S01]  /*f940*/  FFMA.FTZ R15, -R154, R154, 1 ;  /* 0x3f8000009a0f7423 */ /* 0x000fe2000001019a */
[----:B-1----:R-:W-:Y:S01]  /*f950*/  FMUL.FTZ R64, R101, R64 ;  /* 0x0000004065407220 */ /* 0x002fe20000410000 */
[----:B------:R-:W2:Y:S01]  /*f960*/  LDL.LU R201, [R1+0x10c] ;  /* 0x00010c0001c97983 */ /* 0x000ea20000300800 */
[----:B------:R-:W-:Y:S01]  /*f970*/  FFMA.FTZ R215, -R202, R202, 1 ;  /* 0x3f800000cad77423 */ /* 0x000fe200000101ca */
[----:B------:R-:W-:Y:S01]  /*f980*/  FFMA.FTZ R225, -R203, R203, 1 ;  /* 0x3f800000cbe17423 */ /* 0x000fe200000101cb */
[----:B------:R-:W1:Y:S01]  /*f990*/  MUFU.EX2 R115, R115 ;  /* 0x0000007300737308 */ /* 0x000e620000000800 */
[----:B------:R-:W2:Y:S01]  /*f9a0*/  LDL.LU R202, [R1+0x108] ;  /* 0x0001080001ca7983 */ /* 0x000ea20000300800 */
[----:B------:R-:W-:Y:S01]  /*f9b0*/  FMUL.FTZ R222, R124, R55 ;  /* 0x000000377cde7220 */ /* 0x000fe20000410000 */
[----:B------:R-:W-:Y:S01]  /*f9c0*/  FMUL.FTZ R66, R66, R63 ;  /* 0x0000003f42427220 */ /* 0x000fe20000410000 */
[----:B------:R-:W-:Y:S01]  /*f9d0*/  FMUL.FTZ R53, R218, R220 ;  /* 0x000000dcda357220 */ /* 0x000fe20000410000 */
[----:B------:R-:W2:Y:S01]  /*f9e0*/  LDL.LU R203, [R1+0x104] ;  /* 0x0001040001cb7983 */ /* 0x000ea20000300800 */
[----:B------:R-:W-:Y:S01]  /*f9f0*/  FMUL.FTZ R55, R217, R221 ;  /* 0x000000ddd9377220 */ /* 0x000fe20000410000 */
[----:B------:R-:W-:Y:S01]  /*fa00*/  FADD.FTZ R67, R67, -R91 ;  /* 0x8000005b43437221 */ /* 0x000fe20000010000 */
[----:B------:R-:W3:Y:S01]  /*fa10*/  MUFU.EX2 R105, R105 ;  /* 0x0000006900697308 */ /* 0x000ee20000000800 */
[----:B------:R4:W5:Y:S01]  /*fa20*/  LDL.LU R171, [R1+0x100] ;  /* 0x0001000001ab7983 */ /* 0x0009620000300800 */
[----:B------:R-:W-:Y:S01]  /*fa30*/  FMUL.FTZ R15, R15, R92 ;  /* 0x0000005c0f0f7220 */ /* 0x000fe20000410000 */
[----:B------:R-:W-:-:S02]  /*fa40*/  FMUL.FTZ R64, R40, R64 ;  /* 0x0000004028407220 */ /* 0x000fc40000410000 */
[----:B------:R-:W4:Y:S04]  /*fa50*/  SHFL.IDX PT, R63, R88, R227, 0x1f ;  /* 0x00001fe3583f7589 */ /* 0x000f2800000e0000 */
[----:B------:R1:W5:Y:S01]  /*fa60*/  LDL.LU R170, [R1+0xfc] ;  /* 0x0000fc0001aa7983 */ /* 0x0003620000300800 */
[----:B------:R-:W4:Y:S03]  /*fa70*/  MUFU.EX2 R114, R114 ;  /* 0x0000007200727308 */ /* 0x000f260000000800 */
[----:B------:R-:W-:Y:S04]  /*fa80*/  SHFL.IDX PT, R91, R88, R10, 0x1f ;  /* 0x00001f0a585b7589 */ /* 0x000fe800000e0000 */
        /* <DEDUP_REMOVED lines=12> */
[----:B------:R-:W4:Y:S03]  /*fb50*/  MUFU.EX2 R118, R118 ;  /* 0x0000007600767308 */ /* 0x000f260000000800 */
[----:B------:R1:W5:Y:S04]  /*fb60*/  LDL.LU R165, [R1+0xe8] ;  /* 0x0000e80001a57983 */ /* 0x0003680000300800 */
[----:B------:R1:W5:Y:S04]  /*fb70*/  LDL.LU R164, [R1+0xe4] ;  /* 0x0000e40001a47983 */ /* 0x0003680000300800 */
[----:B------:R1:W5:Y:S01]  /*fb80*/  LDL.LU R163, [R1+0xe0] ;  /* 0x0000e00001a37983 */ /* 0x0003620000300800 */
[----:B------:R-:W-:-:S03]  /*fb90*/  FFMA.FTZ R69, -R158, R158, 1 ;  /* 0x3f8000009e457423 */ /* 0x000fc6000001019e */
[----:B------:R1:W5:Y:S01]  /*fba0*/  LDL.LU R162, [R1+0xdc] ;  /* 0x0000dc0001a27983 */ /* 0x0003620000300800 */
[----:B------:R-:W-:-:S03]  /*fbb0*/  FADD.FTZ R90, R70, -R90 ;  /* 0x8000005a465a7221 */ /* 0x000fc60000010000 */
[----:B------:R1:W5:Y:S01]  /*fbc0*/  LDL.LU R161, [R1+0xd8] ;  /* 0x0000d80001a17983 */ /* 0x0003620000300800 */
[----:B------:R-:W4:Y:S03]  /*fbd0*/  MUFU.EX2 R138, R138 ;  /* 0x0000008a008a7308 */ /* 0x000f260000000800 */
        /* <DEDUP_REMOVED lines=8> */
[----:B---3--:R-:W-:Y:S02]  /*fc60*/  FMUL.FTZ R62, R105, R62 ;  /* 0x0000003e693e7220 */ /* 0x008fe40000410000 */
        /* <DEDUP_REMOVED lines=8> */
[----:B----4-:R-:W-:Y:S02]  /*fcf0*/  FMUL.FTZ R90, R114, R90 ;  /* 0x0000005a725a7220 */ /* 0x010fe40000410000 */
        /* <DEDUP_REMOVED lines=64> */
[----:B------:R-:W2:Y:S08]  /*10100*/  MUFU.EX2 R123, R123 ;  /* 0x0000007b007b7308 */ /* 0x000eb00000000800 */
        /* <DEDUP_REMOVED lines=90> */
[----:B---3--:R-:W-:-:S05]  /*106b0*/  LEA R13, R0, R221, 0xe ;  /* 0x000000dd000d7211 */ /* 0x008fca00078e70ff */
        /* <DEDUP_REMOVED lines=147> */
.L_x_1909:
        /* <DEDUP_REMOVED lines=70> */
.L_x_1910:
[----:B------:R-:W-:Y:S01]  /*11450*/  UIADD3 UR43, UR43, 0x1, URZ ;  /* 0x000000012b2b7890 */ /* 0x000fe2000fffe03f */
[----:B------:R-:W-:Y:S02]  /*11460*/  VIADD R0, R0, 0x1 ;  /* 0x0000000100007836 */ /* 0x000fe40000000000 */
[----:B------:R-:W-:Y:S01]  /*11470*/  VIADD R6, R6, 0x30c20 ;  /* 0x00030c2006067836 */ /* 0x000fe20000000000 */
        /* <DEDUP_REMOVED lines=9> */
.L_x_1900:
        /* <DEDUP_REMOVED lines=34> */
.L_x_1868:
        /* <DEDUP_REMOVED lines=20> */
[----:B------:R-:W-:-:S02]  /*11870*/  F2FP.BF16.F32.PACK_AB R197, R199, R198 ;  /* 0x000000c6c7c5723e */ /* 0x000fc400000010ff */
[----:B--2---:R-:W-:Y:S02]  /*11880*/  IADD3 R11, R0, -0x80, RZ ;  /* 0xffffff80000b7810 */ /* 0x004fe40007ffe0ff */
[----:B------:R-:W-:Y:S02]  /*11890*/  F2FP.BF16.F32.PACK_AB R140, R141, R140 ;  /* 0x0000008c8d8c723e */ /* 0x000fe400000010ff */
[----:B------:R-:W-:Y:S02]  /*118a0*/  SHF.R.S32.HI R10, RZ, 0x1f, R11 ;  /* 0x0000001fff0a7819 */ /* 0x000fe4000001140b */
[----:B------:R-:W-:Y:S02]  /*118b0*/  F2FP.BF16.F32.PACK_AB R198, R201, R200 ;  /* 0x000000c8c9c6723e */ /* 0x000fe400000010ff */
[CC--:B------:R-:W-:Y:S02]  /*118c0*/  LEA.HI R7, R10.reuse, R11.reuse, RZ, 0x4 ;  /* 0x0000000b0a077211 */ /* 0x0c0fe400078f20ff */
[----:B------:R-:W-:-:S02]  /*118d0*/  LEA.HI R4, R10, R11, RZ, 0x5 ;  /* 0x0000000b0a047211 */ /* 0x000fc400078f28ff */
[----:B------:R-:W-:Y:S02]  /*118e0*/  LOP3.LUT R0, R7, 0xfffffff0, RZ, 0xc0, !PT ;  /* 0xfffffff007007812 */ /* 0x000fe400078ec0ff */
[----:B------:R-:W-:Y:S02]  /*118f0*/  SHF.R.U32.HI R7, RZ, 0x1, R7 ;  /* 0x00000001ff077819 */ /* 0x000fe40000011607 */
[----:B------:R-:W-:Y:S01]  /*11900*/  F2FP.BF16.F32.PACK_AB R199, R203, R202 ;  /* 0x000000cacbc7723e */ /* 0x000fe200000010ff */
[----:B------:R-:W-:Y:S01]  /*11910*/  IMAD.IADD R0, R11, 0x1, -R0 ;  /* 0x000000010b007824 */ /* 0x000fe200078e0a00 */
[----:B------:R-:W-:Y:S02]  /*11920*/  F2FP.BF16.F32.PACK_AB R141, R143, R142 ;  /* 0x0000008e8f8d723e */ /* 0x000fe400000010ff */
[----:B------:R-:W-:Y:S02]  /*11930*/  F2FP.BF16.F32.PACK_AB R148, R149, R148 ;  /* 0x000000949594723e */ /* 0x000fe400000010ff */
[----:B------:R-:W-:-:S02]  /*11940*/  SHF.R.S32.HI R3, RZ, 0x1f, R0 ;  /* 0x0000001fff037819 */ /* 0x000fc40000011400 */
[----:B------:R-:W-:Y:S02]  /*11950*/  F2FP.BF16.F32.PACK_AB R142, R145, R144 ;  /* 0x00000090918e723e */ /* 0x000fe400000010ff */
[----:B------:R-:W-:Y:S02]  /*11960*/  LEA.HI R3, R3, R0, RZ, 0x3 ;  /* 0x0000000003037211 */ /* 0x000fe400078f18ff */
[----:B------:R-:W-:Y:S02]  /*11970*/  F2FP.BF16.F32.PACK_AB R143, R147, R146 ;  /* 0x00000092938f723e */ /* 0x000fe400000010ff */
[C---:B------:R-:W-:Y:S01]  /*11980*/  LOP3.LUT R5, R3.reuse, 0xfffffff8, RZ, 0xc0, !PT ;  /* 0xfffffff803057812 */ /* 0x040fe200078ec0ff */
[----:B------:R-:W-:Y:S01]  /*11990*/  IMAD.SHL.U32 R3, R3, 0x40, RZ ;  /* 0x0000004003037824 */ /* 0x000fe200078e00ff */
[----:B------:R-:W-:Y:S02]  /*119a0*/  F2FP.BF16.F32.PACK_AB R149, R151, R150 ;  /* 0x000000969795723e */ /* 0x000fe400000010ff */
[----:B------:R-:W-:Y:S01]  /*119b0*/  F2FP.BF16.F32.PACK_AB R156, R157, R156 ;  /* 0x0000009c9d9c723e */ /* 0x000fe200000010ff */
[----:B------:R-:W-:Y:S01]  /*119c0*/  IMAD.IADD R5, R0, 0x1, -R5 ;  /* 0x0000000100057824 */ /* 0x000fe200078e0a05 */
[----:B------:R-:W-:-:S02]  /*119d0*/  LOP3.LUT R3, R3, 0x7ffffe00, RZ, 0xc0, !PT ;  /* 0x7ffffe0003037812 */ /* 0x000fc400078ec0ff */
[----:B------:R-:W-:Y:S02]  /*119e0*/  F2FP.BF16.F32.PACK_AB R150, R153, R152 ;  /* 0x000000989996723e */ /* 0x000fe400000010ff */
[C---:B------:R-:W-:Y:S02]  /*119f0*/  SHF.L.U32 R0, R5.reuse, 0x6, RZ ;  /* 0x0000000605007819 */ /* 0x040fe400000006ff */
[----:B------:R-:W-:Y:S02]  /*11a00*/  R2P PR, R5, 0x6 ;  /* 0x0000000605007804 */ /* 0x000fe40000000000 */
[----:B------:R-:W-:Y:S02]  /*11a10*/  LOP3.LUT R0, R0, 0x1c0, RZ, 0xc0, !PT ;  /* 0x000001c000007812 */ /* 0x000fe400078ec0ff */
[----:B------:R-:W-:Y:S02]  /*11a20*/  MOV R5, 0x40 ;  /* 0x0000004000057802 */ /* 0x000fe40000000f00 */
[----:B------:R-:W-:-:S02]  /*11a30*/  LOP3.LUT R7, R0, 0x8, R7, 0xf8, !PT ;  /* 0x0000000800077812 */ /* 0x000fc400078ef807 */
[----:B------:R-:W-:Y:S01]  /*11a40*/  SHF.R.U32.HI R2, RZ, 0x3, R0 ;  /* 0x00000003ff027819 */ /* 0x000fe20000011600 */
[----:B------:R-:W-:Y:S01]  /*11a50*/  IMAD.SHL.U32 R0, R4, 0x20, RZ ;  /* 0x0000002004007824 */ /* 0x000fe200078e00ff */
[----:B------:R-:W-:Y:S02]  /*11a60*/  SEL R5, R5, 0xffffffc0, !P2 ;  /* 0xffffffc005057807 */ /* 0x000fe40005000000 */
        /* <DEDUP_REMOVED lines=12> */
[----:B------:R-:W-:Y:S01]  /*11b30*/  IMAD.IADD R3, R3, 0x1, R6 ;  /* 0x0000000103037824 */ /* 0x000fe200078e0206 */
        /* <DEDUP_REMOVED lines=15> */
[----:B------:R-:W-:Y:S01]  /*11c30*/  MOV R4, UR4 ;  /* 0x0000000400047c02 */ /* 0x000fe20008000f00 */
        /* <DEDUP_REMOVED lines=9> */
[----:B--2---:R-:W-:Y:S01]  /*11cd0*/  LOP3.LUT R6, R19, 0x1ffffff8, RZ, 0xc0, !PT ;  /* 0x1ffffff813067812 */ /* 0x004fe200078ec0ff */
[----:B------:R-:W2:Y:S01]  /*11ce0*/  S2R R27, SR_CTAID.X ;  /* 0x00000000001b7919 */ /* 0x000ea20000002500 */
[----:B------:R-:W-:Y:S01]  /*11cf0*/  SHF.R.S32.HI R19, RZ, 0x3, R19 ;  /* 0x00000003ff137819 */ /* 0x000fe20000011413 */
[----:B------:R-:W-:Y:S01]  /*11d00*/  IMAD.U32 R0, RZ, RZ, UR7 ;  /* 0x00000007ff007e24 */ /* 0x000fe2000f8e00ff */
[----:B------:R-:W1:Y:S01]  /*11d10*/  S2R R31, SR_CTAID.Y ;  /* 0x00000000001f7919 */ /* 0x000e620000002600 */
[----:B------:R-:W-:Y:S01]  /*11d20*/  IMAD.IADD R6, R11, 0x1, -R6 ;  /* 0x000000010b067824 */ /* 0x000fe200078e0a06 */
[----:B------:R-:W-:Y:S02]  /*11d30*/  SHF.L.U32 R8, R19, 0x6, RZ ;  /* 0x0000000613087819 */ /* 0x000fe400000006ff */
[----:B------:R-:W-:Y:S02]  /*11d40*/  PLOP3.LUT P0, PT, PT, PT, UP0, 0x80, 0x0 ;  /* 0x000000000000781c */ /* 0x000fe40003f0f008 */
[----:B------:R-:W-:Y:S01]  /*11d50*/  @UP0 ULDC.64 UR4, c[0x0][0x878] ;  /* 0x00021e0000040ab9 */ /* 0x000fe20000000a00 */
[----:B------:R-:W-:Y:S01]  /*11d60*/  IMAD.SHL.U32 R20, R6, 0x8, RZ ;  /* 0x0000000806147824 */ /* 0x000fe200078e00ff */
[----:B------:R-:W-:Y:S01]  /*11d70*/  @UP0 UIMAD.WIDE UR4, UR37, 0x4, UR4 ;  /* 0x00000004250408a5 */ /* 0x000fe2000f8e0204 */
[----:B------:R-:W-:-:S02]  /*11d80*/  LOP3.LUT R9, R8, 0x1c0, RZ, 0xc0, !PT ;  /* 0x000001c008097812 */ /* 0x000fc400078ec0ff */
[----:B------:R-:W-:Y:S02]  /*11d90*/  LEA.HI R8, R10, R11, RZ, 0x6 ;  /* 0x0000000b0a087211 */ /* 0x000fe400078f30ff */
[----:B------:R-:W-:Y:S01]  /*11da0*/  LOP3.LUT R6, R9, 0x38, R20, 0xf8, !PT ;  /* 0x0000003809067812 */ /* 0x000fe200078ef814 */
[----:B---3--:R-:W-:Y:S01]  /*11db0*/  IMAD.U32 R3, RZ, RZ, UR5 ;  /* 0x00000005ff037e24 */ /* 0x008fe2000f8e00ff */
[----:B------:R-:W-:Y:S02]  /*11dc0*/  MOV R2, UR4 ;  /* 0x0000000400027c02 */ /* 0x000fe40008000f00 */
[----:B------:R-:W-:Y:S01]  /*11dd0*/  SHF.R.U32.HI R9, RZ, 0x3, R9 ;  /* 0x00000003ff097819 */ /* 0x000fe20000011609 */
[----:B------:R-:W-:Y:S02]  /*11de0*/  IMAD.SHL.U32 R8, R8, 0x8, RZ ;  /* 0x0000000808087824 */ /* 0x000fe400078e00ff */
[----:B------:R3:W5:Y:S01]  /*11df0*/  @P0 LDG.E R0, desc[UR38][R2.64] ;  /* 0x0000002602000981 */ /* 0x000762000c1e1900 */
[----:B------:R-:W-:-:S04]  /*11e00*/  LOP3.LUT R9, R6, R9, RZ, 0x3c, !PT ;  /* 0x0000000906097212 */ /* 0x000fc800078e3cff */
[----:B------:R-:W-:Y:S02]  /*11e10*/  LOP3.LUT R8, R9, 0x7ffffe00, R8, 0xf8, !PT ;  /* 0x7ffffe0009087812 */ /* 0x000fe400078ef808 */
[----:B---3--:R-:W-:Y:S02]  /*11e20*/  CS2R R2, SRZ ;  /* 0x0000000000027805 */ /* 0x008fe4000001ff00 */
[----:B----4-:R-:W-:Y:S02]  /*11e30*/  @P4 SHF.R.S32.HI R3, RZ, 0x1f, R7 ;  /* 0x0000001fff034819 */ /* 0x010fe40000011407 */
[----:B------:R-:W-:Y:S01]  /*11e40*/  @P4 MOV R2, R7 ;  /* 0x0000000700024202 */ /* 0x000fe20000000f00 */
[----:B-12---:R-:W-:Y:S06]  /*11e50*/  @P0 BRA `(.L_x_1913) ;  /* 0x0000000000100947 */ /* 0x006fec0003800000 */
[----:B------:R-:W-:Y:S05]  /*11e60*/  @!P4 BRA `(.L_x_1913) ;  /* 0x00000000000cc947 */ /* 0x000fea0003800000 */
[----:B------:R-:W2:Y:S04]  /*11e70*/  LDG.E R7, desc[UR38][R4.64] ;  /* 0x0000002604077981 */ /* 0x000ea8000c1e1900 */
[----:B-----5:R-:W2:Y:S02]  /*11e80*/  LDG.E R0, desc[UR38][R4.64+0x4] ;  /* 0x0000042604007981 */ /* 0x020ea4000c1e1900 */
[----:B--2---:R-:W-:-:S07]  /*11e90*/  IMAD.IADD R0, R0, 0x1, -R7 ;  /* 0x0000000100007824 */ /* 0x004fce00078e0a07 */
.L_x_1913:
        /* <DEDUP_REMOVED lines=10> */
[C---:B------:R-:W-:Y:S01]  /*11f40*/  IMAD.WIDE.U32 R16, R31.reuse, UR4, R20 ;  /* 0x000000041f107c25 */ /* 0x040fe2000f8e0014 */
[----:B------:R-:W-:Y:S01]  /*11f50*/  USHF.R.S32.HI UR4, URZ, 0x1f, UR37 ;  /* 0x0000001f3f047899 */ /* 0x000fe20008011425 */
[----:B------:R-:W-:Y:S01]  /*11f60*/  VIMNMX R22, R0, 0x80, PT ;  /* 0x0000008000167848 */ /* 0x000fe20003fe0100 */
[----:B------:R2:W2:Y:S01]  /*11f70*/  LDS.128 R4, [R30+0x3000] ;  /* 0x003000001e047984 */ /* 0x0004a20000000c00 */
[----:B------:R-:W2:Y:S01]  /*11f80*/  LDC R35, c[0x0][0x80c] ;  /* 0x00020300ff237b82 */ /* 0x000ea20000000800 */
[----:B------:R-:W-:Y:S01]  /*11f90*/  IMAD R23, R31, UR5, R18 ;  /* 0x000000051f177c24 */ /* 0x000fe2000f8e0212 */
[C---:B------:R-:W-:Y:S01]  /*11fa0*/  ISETP.GE.AND P3, PT, R19.reuse, R22, PT ;  /* 0x000000161300720c */ /* 0x040fe20003f66270 */
[----:B------:R-:W-:Y:S01]  /*11fb0*/  IMAD.U32 R34, RZ, RZ, UR4 ;  /* 0x00000004ff227e24 */ /* 0x000fe2000f8e00ff */
[----:B------:R-:W-:Y:S01]  /*11fc0*/  ULDC.64 UR4, c[0x0][0x858] ;  /* 0x0002160000047ab9 */ /* 0x000fe20000000a00 */
[----:B------:R-:W-:Y:S01]  /*11fd0*/  VIADD R0, R19, 0x20 ;  /* 0x0000002013007836 */ /* 0x000fe20000000000 */
[----:B------:R-:W-:Y:S01]  /*11fe0*/  IADD3 R17, R17, R23, RZ ;  /* 0x0000001711117210 */ /* 0x000fe20007ffe0ff */
[----:B------:R-:W-:Y:S01]  /*11ff0*/  BSSY B0, `(.L_x_1914) ;  /* 0x000001d000007945 */ /* 0x000fe20003800000 */
[----:B------:R-:W-:-:S02]  /*12000*/  SEL R34, R34, RZ, !P4 ;  /* 0x000000ff22227207 */ /* 0x000fc40006000000 */
[-C--:B------:R-:W-:Y:S02]  /*12010*/  ISETP.GE.AND P2, PT, R0, R22.reuse, PT ;  /* 0x000000160000720c */ /* 0x080fe40003f46270 */
[----:B-1----:R-:W-:Y:S01]  /*12020*/  ISETP.GE.OR P6, PT, R20, R33, P3 ;  /* 0x000000211400720c */ /* 0x002fe20001fc6670 */
[----:B------:R-:W-:Y:S01]  /*12030*/  IMAD R0, R34, UR4, RZ ;  /* 0x0000000422007c24 */ /* 0x000fe2000f8e02ff */
[----:B------:R-:W-:Y:S02]  /*12040*/  SEL R37, RZ, UR37, P4 ;  /* 0x00000025ff257c07 */ /* 0x000fe4000a000000 */
[C---:B------:R-:W-:Y:S02]  /*12050*/  IADD3 R18, R19.reuse, 0x40, RZ ;  /* 0x0000004013127810 */ /* 0x040fe40007ffe0ff */
[C---:B------:R-:W-:Y:S01]  /*12060*/  LEA.HI.X.SX32 R3, R19.reuse, R3, 0x1, P0 ;  /* 0x0000000313037211 */ /* 0x040fe200000f0eff */
[----:B------:R-:W-:Y:S01]  /*12070*/  VIADD R19, R19, 0x60 ;  /* 0x0000006013137836 */ /* 0x000fe20000000000 */
[-C--:B------:R-:W-:Y:S01]  /*12080*/  ISETP.GE.AND P1, PT, R18, R22.reuse, PT ;  /* 0x000000161200720c */ /* 0x080fe20003f26270 */
[C---:B------:R-:W-:Y:S01]  /*12090*/  IMAD R23, R37.reuse, UR5, R0 ;  /* 0x0000000525177c24 */ /* 0x040fe2000f8e0200 */
[----:B------:R-:W-:Y:S01]  /*120a0*/  ISETP.GE.OR P5, PT, R20, R33, P2 ;  /* 0x000000211400720c */ /* 0x000fe200017a6670 */
[----:B------:R-:W-:Y:S01]  /*120b0*/  IMAD.WIDE.U32 R28, R37, UR4, R16 ;  /* 0x00000004251c7c25 */ /* 0x000fe2000f8e0010 */
[----:B------:R-:W-:-:S02]  /*120c0*/  ISETP.GE.AND P0, PT, R19, R22, PT ;  /* 0x000000161300720c */ /* 0x000fc40003f06270 */
[----:B------:R-:W-:Y:S01]  /*120d0*/  ISETP.GE.OR P4, PT, R20, R33, P1 ;  /* 0x000000211400720c */ /* 0x000fe20000f86670 */
[----:B------:R-:W-:-:S04]  /*120e0*/  IMAD.WIDE R26, R27, 0x80, R2 ;  /* 0x000000801b1a7825 */ /* 0x000fc800078e0202 */
[----:B------:R-:W-:Y:S01]  /*120f0*/  IMAD.IADD R23, R29, 0x1, R23 ;  /* 0x000000011d177824 */ /* 0x000fe200078e0217 */
[----:B--234-:R-:W-:Y:S07]  /*12100*/  @P6 BRA `(.L_x_1915) ;  /* 0x00000000002c6947 */ /* 0x01cfee0003800000 */
[----:B------:R-:W1:Y:S01]  /*12110*/  LDS.128 R16, [R30+0x4000] ;  /* 0x004000001e107984 */ /* 0x000e620000000c00 */
        /* <DEDUP_REMOVED lines=9> */
[----:B-1----:R1:W-:Y:S02]  /*121b0*/  STG.E.128 desc[UR38][R24.64], R16 ;  /* 0x0000001018007986 */ /* 0x0023e4000c101d26 */
.L_x_1915:
[----:B------:R-:W-:Y:S05]  /*121c0*/  BSYNC B0 ;  /* 0x0000000000007941 */ /* 0x000fea0003800000 */
.L_x_1914:
        /* <DEDUP_REMOVED lines=17> */
.L_x_1917:
[----:B------:R-:W-:Y:S05]  /*122e0*/  BSYNC B0 ;  /* 0x0000000000007941 */ /* 0x000fea0003800000 */
.L_x_1916:
[----:B--23--:R2:W3:Y:S01]  /*122f0*/  LDS.128 R16, [R30+0x6000] ;  /* 0x006000001e107984 */ /* 0x00c4e20000000c00 */
        /* <DEDUP_REMOVED lines=15> */
.L_x_1919:
[----:B------:R-:W-:Y:S05]  /*123f0*/  BSYNC B0 ;  /* 0x0000000000007941 */ /* 0x000fea0003800000 */
.L_x_1918:
[----:B---34-:R3:W4:Y:S01]  /*12400*/  LDS.128 R16, [R30+0x7000] ;  /* 0x007000001e107984 */ /* 0x0187220000000c00 */
        /* <DEDUP_REMOVED lines=14> */
[----:B----4-:R4:W-:Y:S02]  /*124f0*/  STG.E.128 desc[UR38][R22.64], R16 ;  /* 0x0000001016007986 */ /* 0x0109e4000c101d26 */
.L_x_1921:
[----:B------:R-:W-:Y:S05]  /*12500*/  BSYNC B0 ;  /* 0x0000000000007941 */ /* 0x000fea0003800000 */
.L_x_1920:
        /* <DEDUP_REMOVED lines=27> */
.L_x_1923:
[----:B------:R-:W-:Y:S05]  /*126c0*/  BSYNC B0 ;  /* 0x0000000000007941 */ /* 0x000fea0003800000 */
.L_x_1922:
        /* <DEDUP_REMOVED lines=15> */
.L_x_1925:
[----:B------:R-:W-:Y:S05]  /*127c0*/  BSYNC B0 ;  /* 0x0000000000007941 */ /* 0x000fea0003800000 */
.L_x_1924:
        /* <DEDUP_REMOVED lines=15> */
.L_x_1927:
[----:B------:R-:W-:Y:S05]  /*128c0*/  BSYNC B0 ;  /* 0x0000000000007941 */ /* 0x000fea0003800000 */
.L_x_1926:
        /* <DEDUP_REMOVED lines=15> */
.L_x_1912:
        /* <DEDUP_REMOVED lines=16> */
[----:B------:R-:W-:Y:S01]  /*12ac0*/  IMAD.U32 R6, RZ, RZ, UR4 ;  /* 0x00000004ff067e24 */ /* 0x000fe2000f8e00ff */
[----:B------:R-:W-:-:S05]  /*12ad0*/  MOV R7, UR5 ;  /* 0x0000000500077c02 */ /* 0x000fca0008000f00 */
        /* <DEDUP_REMOVED lines=8> */
[----:B------:R-:W-:-:S05]  /*12b60*/  LOP3.LUT R11, R10, 0x1ffffff8, RZ, 0xc0, !PT ;  /* 0x1ffffff80a0b7812 */ /* 0x000fca00078ec0ff */
[----:B------:R-:W-:Y:S01]  /*12b70*/  IMAD.IADD R11, R8, 0x1, -R11 ;  /* 0x00000001080b7824 */ /* 0x000fe200078e0a0b */
[----:B--2---:R-:W-:Y:S02]  /*12b80*/  @P4 SHF.R.S32.HI R3, RZ, 0x1f, R9 ;  /* 0x0000001fff034819 */ /* 0x004fe40000011409 */
[----:B------:R-:W-:Y:S01]  /*12b90*/  @P4 MOV R2, R9 ;  /* 0x0000000900024202 */ /* 0x000fe20000000f00 */
[----:B-1-3--:R-:W-:Y:S06]  /*12ba0*/  @P0 BRA `(.L_x_1928) ;  /* 0x0000000000100947 */ /* 0x00afec0003800000 */
[----:B------:R-:W-:Y:S05]  /*12bb0*/  @!P4 BRA `(.L_x_1928) ;  /* 0x00000000000cc947 */ /* 0x000fea0003800000 */
[----:B------:R-:W2:Y:S04]  /*12bc0*/  LDG.E R7, desc[UR38][R4.64] ;  /* 0x0000002604077981 */ /* 0x000ea8000c1e1900 */
[----:B-----5:R-:W2:Y:S02]  /*12bd0*/  LDG.E R0, desc[UR38][R4.64+0x4] ;  /* 0x0000042604007981 */ /* 0x020ea4000c1e1900 */
[----:B--2---:R-:W-:-:S07]  /*12be0*/  IMAD.IADD R0, R0, 0x1, -R7 ;  /* 0x0000000100007824 */ /* 0x004fce00078e0a07 */
.L_x_1928:
[----:B------:R-:W1:Y:S01]  /*12bf0*/  LDC R21, c[0x0][0x80c] ;  /* 0x00020300ff157b82 */ /* 0x000e620000000800 */
[----:B------:R-:W-:Y:S01]  /*12c00*/  SHF.R.S32.HI R7, RZ, 0x3, R10 ;  /* 0x00000003ff077819 */ /* 0x000fe2000001140a */
[----:B------:R-:W-:Y:S01]  /*12c10*/  IMAD.SHL.U32 R10, R11, 0x8, RZ ;  /* 0x000000080b0a7824 */ /* 0x000fe200078e00ff */
[----:B------:R-:W-:Y:S01]  /*12c20*/  SHF.R.S32.HI R14, RZ, 0x1f, R19 ;  /* 0x0000001fff0e7819 */ /* 0x000fe20000011413 */
[----:B------:R-:W-:Y:S01]  /*12c30*/  ULDC.64 UR4, c[0x0][0x820] ;  /* 0x0002080000047ab9 */ /* 0x000fe20000000a00 */
[----:B-----5:R-:W-:Y:S01]  /*12c40*/  IMAD R0, R15, -0x80, R0 ;  /* 0xffffff800f007824 */ /* 0x020fe200078e0200 */
[C---:B------:R-:W-:Y:S01]  /*12c50*/  IADD3 R2, P0, R7.reuse, R2, RZ ;  /* 0x0000000207027210 */ /* 0x040fe20007f1e0ff */
[C---:B------:R-:W-:Y:S01]  /*12c60*/  VIADD R17, R7.reuse, 0x40 ;  /* 0x0000004007117836 */ /* 0x040fe20000000000 */
[--C-:B------:R-:W-:Y:S01]  /*12c70*/  SHF.R.S32.HI R11, RZ, 0x1f, R10.reuse ;  /* 0x0000001fff0b7819 */ /* 0x100fe2000001140a */
[----:B------:R-:W-:Y:S01]  /*12c80*/  IMAD R6, R14, UR4, RZ ;  /* 0x000000040e067c24 */ /* 0x000fe2000f8e02ff */
[----:B------:R-:W2:Y:S01]  /*12c90*/  LDC R23, c[0x0][0x83c] ;  /* 0x00020f00ff177b82 */ /* 0x000ea20000000800 */
[----:B------:R-:W-:Y:S01]  /*12ca0*/  ISETP.GE.AND P3, PT, R7, R0, PT ;  /* 0x000000000700720c */ /* 0x000fe20003f66270 */
[----:B------:R-:W-:Y:S01]  /*12cb0*/  BSSY B0, `(.L_x_1929) ;  /* 0x0000022000007945 */ /* 0x000fe20003800000 */
[----:B------:R-:W-:Y:S01]  /*12cc0*/  IMAD.WIDE.U32 R4, R19, UR4, R10 ;  /* 0x0000000413047c25 */ /* 0x000fe2000f8e000a */
[----:B------:R-:W-:Y:S01]  /*12cd0*/  USHF.R.S32.HI UR4, URZ, 0x1f, UR37 ;  /* 0x0000001f3f047899 */ /* 0x000fe20008011425 */
[----:B------:R-:W-:-:S02]  /*12ce0*/  LEA.HI.X.SX32 R3, R7, R3, 0x1, P0 ;  /* 0x0000000307037211 */ /* 0x000fc400000f0eff */
[C---:B------:R-:W-:Y:S01]  /*12cf0*/  IADD3 R13, R7.reuse, 0x20, RZ ;  /* 0x00000020070d7810 */ /* 0x040fe20007ffe0ff */
[----:B------:R-:W-:Y:S01]  /*12d00*/  VIADD R7, R7, 0x60 ;  /* 0x0000006007077836 */ /* 0x000fe20000000000 */
[-C--:B------:R-:W-:Y:S01]  /*12d10*/  ISETP.GE.AND P1, PT, R17, R0.reuse, PT ;  /* 0x000000001100720c */ /* 0x080fe20003f26270 */
[----:B------:R-:W-:Y:S01]  /*12d20*/  IMAD R9, R19, UR5, R6 ;  /* 0x0000000513097c24 */ /* 0x000fe2000f8e0206 */
[----:B------:R-:W-:Y:S01]  /*12d30*/  MOV R12, UR4 ;  /* 0x00000004000c7c02 */ /* 0x000fe20008000f00 */
[----:B------:R-:W-:Y:S01]  /*12d40*/  ULDC.64 UR4, c[0x0][0x828] ;  /* 0x00020a0000047ab9 */ /* 0x000fe20000000a00 */
[----:B------:R-:W-:Y:S01]  /*12d50*/  ISETP.GE.AND P2, PT, R13, R0, PT ;  /* 0x000000000d00720c */ /* 0x000fe20003f46270 */
[----:B------:R-:W-:Y:S01]  /*12d60*/  IMAD.IADD R5, R5, 0x1, R9 ;  /* 0x0000000105057824 */ /* 0x000fe200078e0209 */
[----:B-1----:R-:W-:Y:S02]  /*12d70*/  ISETP.GE.OR P6, PT, R10, R21, P3 ;  /* 0x000000150a00720c */ /* 0x002fe40001fc6670 */
[----:B------:R-:W-:-:S02]  /*12d80*/  SEL R12, R12, RZ, !P4 ;  /* 0x000000ff0c0c7207 */ /* 0x000fc40006000000 */
[----:B------:R-:W-:Y:S01]  /*12d90*/  ISETP.GE.AND P0, PT, R7, R0, PT ;  /* 0x000000000700720c */ /* 0x000fe20003f06270 */
[----:B------:R-:W-:Y:S01]  /*12da0*/  IMAD.WIDE R6, R15, 0x80, R2 ;  /* 0x000000800f067825 */ /* 0x000fe200078e0202 */
[----:B------:R-:W-:Y:S02]  /*12db0*/  SEL R17, RZ, UR37, P4 ;  /* 0x00000025ff117c07 */ /* 0x000fe4000a000000 */
[-C--:B------:R-:W-:Y:S01]  /*12dc0*/  ISETP.GE.OR P5, PT, R10, R21.reuse, P2 ;  /* 0x000000150a00720c */ /* 0x080fe200017a6670 */
[----:B------:R-:W-:Y:S01]  /*12dd0*/  IMAD R0, R12, UR4, RZ ;  /* 0x000000040c007c24 */ /* 0x000fe2000f8e02ff */
[----:B------:R-:W-:Y:S01]  /*12de0*/  ISETP.GE.OR P4, PT, R10, R21, P1 ;  /* 0x000000150a00720c */ /* 0x000fe20000f86670 */
[----:B------:R-:W-:-:S04]  /*12df0*/  IMAD.WIDE.U32 R8, R17, UR4, R4 ;  /* 0x0000000411087c25 */ /* 0x000fc8000f8e0004 */
[----:B------:R-:W-:-:S04]  /*12e00*/  IMAD R13, R17, UR5, R0 ;  /* 0x00000005110d7c24 */ /* 0x000fc8000f8e0200 */
[----:B------:R-:W-:Y:S01]  /*12e10*/  IMAD.IADD R5, R9, 0x1, R13 ;  /* 0x0000000109057824 */ /* 0x000fe200078e020d */
[----:B--2---:R-:W-:Y:S06]  /*12e20*/  @P6 BRA `(.L_x_1930) ;  /* 0x0000000000286947 */ /* 0x004fec0003800000 */
        /* <DEDUP_REMOVED lines=10> */
.L_x_1930:
[----:B------:R-:W-:Y:S05]  /*12ed0*/  BSYNC B0 ;  /* 0x0000000000007941 */ /* 0x000fea0003800000 */
.L_x_1929:
        /* <DEDUP_REMOVED lines=16> */
.L_x_1932:
[----:B------:R-:W-:Y:S05]  /*12fe0*/  BSYNC B0 ;  /* 0x0000000000007941 */ /* 0x000fea0003800000 */
.L_x_1931:
        /* <DEDUP_REMOVED lines=11> */
[----:B--2---:R-:W-:Y:S02]  /*130a0*/  LEA R20, P4, R2, UR4, 0x1 ;  /* 0x0000000402147c11 */ /* 0x004fe4000f8808ff */
[----:B------:R-:W-:-:S04]  /*130b0*/  IADD3 R3, R3, R13, RZ ;  /* 0x0000000d03037210 */ /* 0x000fc80007ffe0ff */
[----:B------:R-:W-:-:S05]  /*130c0*/  LEA.HI.X R21, R2, UR5, R3, 0x1, P4 ;  /* 0x0000000502157c11 */ /* 0x000fca000a0f0c03 */
[----:B------:R3:W-:Y:S02]  /*130d0*/  STG.E.128 desc[UR38][R20.64], RZ ;  /* 0x000000ff14007986 */ /* 0x0007e4000c101d26 */
.L_x_1934:
[----:B------:R-:W-:Y:S05]  /*130e0*/  BSYNC B0 ;  /* 0x0000000000007941 */ /* 0x000fea0003800000 */
.L_x_1933:
        /* <DEDUP_REMOVED lines=15> */
.L_x_1936:
[----:B------:R-:W-:Y:S05]  /*131e0*/  BSYNC B0 ;  /* 0x0000000000007941 */ /* 0x000fea0003800000 */
.L_x_1935:
        /* <DEDUP_REMOVED lines=26> */
.L_x_1938:
[----:B------:R-:W-:Y:S05]  /*13390*/  BSYNC B0 ;  /* 0x0000000000007941 */ /* 0x000fea0003800000 */
.L_x_1937:
[----:B------:R-:W-:Y:S04]  /*133a0*/  BSSY B0, `(.L_x_1939) ;  /* 0x000000f000007945 */ /* 0x000fe80003800000 */
[----:B------:R-:W-:Y:S05]  /*133b0*/  @P2 BRA `(.L_x_1940) ;  /* 0x0000000000342947 */ /* 0x000fea0003800000 */
[----:B----4-:R-:W-:Y:S01]  /*133c0*/  IADD3 R11, P2, R6, 0x20, RZ ;  /* 0x00000020060b7810 */ /* 0x010fe20007f5e0ff */
        /* <DEDUP_REMOVED lines=12> */
.L_x_1940:
[----:B------:R-:W-:Y:S05]  /*13490*/  BSYNC B0 ;  /* 0x0000000000007941 */ /* 0x000fea0003800000 */
.L_x_1939:
        /* <DEDUP_REMOVED lines=15> */
.L_x_1942:
[----:B------:R-:W-:Y:S05]  /*13590*/  BSYNC B0 ;  /* 0x0000000000007941 */ /* 0x000fea0003800000 */
.L_x_1941:
        /* <DEDUP_REMOVED lines=13> */
[----:B------:R1:W-:Y:S01]  /*13670*/  STG.E.128 desc[UR38][R4.64], RZ ;  /* 0x000000ff04007986 */ /* 0x0003e2000c101d26 */
[----:B------:R-:W-:Y:S05]  /*13680*/  BRA `(.L_x_1862) ;  /* 0x0000004400887947 */ /* 0x000fea0003800000 */
.L_x_1857:
        /* <DEDUP_REMOVED lines=21> */
.L_x_1944:
        /* <DEDUP_REMOVED lines=13> */
.L_x_1946:
[----:B------:R-:W-:-:S05]  /*138b0*/  ULDC UR4, c[0x0][0x8bc] ;  /* 0x00022f0000047ab9 */ /* 0x000fca0000000800 */
.L_x_1945:
        /* <DEDUP_REMOVED lines=13> */
[----:B------:R-:W-:Y:S01]  /*13990*/  IMAD.U32 R2, RZ, RZ, UR4 ;  /* 0x00000004ff027e24 */ /* 0x000fe2000f8e00ff */
[----:B------:R-:W-:Y:S01]  /*139a0*/  MOV R3, UR5 ;  /* 0x0000000500037c02 */ /* 0x000fe20008000f00 */
[----:B------:R-:W-:Y:S02]  /*139b0*/  ULDC.64 UR4, c[0x0][0x780] ;  /* 0x0001e00000047ab9 */ /* 0x000fe40000000a00 */
[----:B------:R-:W-:-:S04]  /*139c0*/  UISETP.NE.U32.AND UP1, UPT, UR4, URZ, UPT ;  /* 0x0000003f0400728c */ /* 0x000fc8000bf25070 */
[----:B------:R-:W2:Y:S01]  /*139d0*/  @P1 LDG.E R0, desc[UR38][R2.64] ;  /* 0x0000002602001981 */ /* 0x000ea2000c1e1900 */
[----:B------:R-:W-:-:S06]  /*139e0*/  UISETP.NE.AND.EX UP1, UPT, UR5, URZ, UPT, UP1 ;  /* 0x0000003f0500728c */ /* 0x000fcc000bf25310 */
[----:B------:R-:W-:-:S05]  /*139f0*/  PLOP3.LUT P2, PT, PT, PT, UP1, 0x80, 0x0 ;  /* 0x000000000000781c */ /* 0x000fca0003f4f018 */
[----:B------:R-:W-:Y:S02]  /*13a00*/  @UP1 ULDC.64 UR4, c[0x0][0x780] ;  /* 0x0001e00000041ab9 */ /* 0x000fe40000000a00 */
[----:B------:R-:W-:-:S06]  /*13a10*/  @UP1 UIMAD.WIDE UR4, UR16, 0x4, UR4 ;  /* 0x00000004100418a5 */ /* 0x000fcc000f8e0204 */
[----:B------:R-:W-:Y:S02]  /*13a20*/  IMAD.U32 R4, RZ, RZ, UR4 ;  /* 0x00000004ff047e24 */ /* 0x000fe4000f8e00ff */
[----:B------:R-:W-:-:S05]  /*13a30*/  IMAD.U32 R5, RZ, RZ, UR5 ;  /* 0x00000005ff057e24 */ /* 0x000fca000f8e00ff */
[----:B------:R-:W3:Y:S01]  /*13a40*/  @P2 LDG.E R4, desc[UR38][R4.64] ;  /* 0x0000002604042981 */ /* 0x000ee2000c1e1900 */
[----:B------:R-:W-:Y:S01]  /*13a50*/  PLOP3.LUT P0, PT, PT, PT, UP0, 0x80, 0x0 ;  /* 0x000000000000781c */ /* 0x000fe20003f0f008 */
[----:B------:R-:W-:Y:S01]  /*13a60*/  ULDC UR10, c[0x0][0x280] ;  /* 0x0000a000000a7ab9 */ /* 0x000fe20000000800 */
[----:B-1----:R-:W-:-:S11]  /*13a70*/  USHF.R.S32.HI UR17, URZ, 0x1f, UR7 ;  /* 0x0000001f3f117899 */ /* 0x002fd60008011407 */
[----:B--2---:R-:W-:Y:S02]  /*13a80*/  @P0 R2UR UR4, R0 ;  /* 0x00000000000402ca */ /* 0x004fe400000e0000 */
[----:B------:R-:W-:-:S04]  /*13a90*/  ISETP.NE.U32.AND P0, PT, RZ, UR8, PT ;  /* 0x00000008ff007c0c */ /* 0x000fc8000bf05070 */
        /* <DEDUP_REMOVED lines=14> */
.L_x_1947:
        /* <DEDUP_REMOVED lines=8> */
[----:B------:R-:W-:Y:S02]  /*13c00*/  IMAD.U32 R2, RZ, RZ, UR8 ;  /* 0x00000008ff027e24 */ /* 0x000fe4000f8e00ff */
[----:B------:R-:W-:-:S05]  /*13c10*/  IMAD.U32 R3, RZ, RZ, UR9 ;  /* 0x00000009ff037e24 */ /* 0x000fca000f8e00ff */
[----:B------:R-:W2:Y:S02]  /*13c20*/  LDG.E R2, desc[UR38][R2.64] ;  /* 0x0000002602027981 */ /* 0x000ea4000c1e1900 */
[----:B--2---:R-:W-:Y:S01]  /*13c30*/  R2UR UR11, R2 ;  /* 0x00000000020b72ca */ /* 0x004fe200000e0000 */
[----:B------:R-:W-:-:S14]  /*13c40*/  BRA `(.L_x_1949) ;  /* 0x0000000000307947 */ /* 0x000fdc0003800000 */
.L_x_1948:
        /* <DEDUP_REMOVED lines=8> */
[----:B------:R-:W2:Y:S04]  /*13cd0*/  LDG.E R0, desc[UR38][R2.64] ;  /* 0x0000002602007981 */ /* 0x000ea8000c1e1900 */
[----:B------:R-:W2:Y:S02]  /*13ce0*/  LDG.E R5, desc[UR38][R2.64+0x4] ;  /* 0x0000042602057981 */ /* 0x000ea4000c1e1900 */
[----:B--2---:R-:W-:-:S05]  /*13cf0*/  IMAD.IADD R0, R5, 0x1, -R0 ;  /* 0x0000000105007824 */ /* 0x004fca00078e0a00 */
[----:B------:R-:W-:-:S15]  /*13d00*/  R2UR UR11, R0 ;  /* 0x00000000000b72ca */ /* 0x000fde00000e0000 */
.L_x_1949:
[----:B------:R-:W-:Y:S01]  /*13d10*/  UIADD3 UR8, -UR11, UR10, UR6 ;  /* 0x0000000a0b087290 */ /* 0x000fe2000fffe106 */
[----:B------:R-:W-:Y:S01]  /*13d20*/  ISETP.LE.AND P0, PT, RZ, UR22, PT ;  /* 0x00000016ff007c0c */ /* 0x000fe2000bf03270 */
[----:B------:R-:W-:Y:S01]  /*13d30*/  ULDC UR9, c[0x0][0x74c] ;  /* 0x0001d30000097ab9 */ /* 0x000fe20000000800 */
[----:B------:R-:W-:Y:S02]  /*13d40*/  USHF.R.S32.HI UR13, URZ, 0x1f, UR16 ;  /* 0x0000001f3f0d7899 */ /* 0x000fe40008011410 */
[----:B------:R-:W-:Y:S02]  /*13d50*/  UIADD3 UR9, UR8, -UR9, URZ ;  /* 0x8000000908097290 */ /* 0x000fe4000fffe03f */
[----:B------:R-:W-:Y:S02]  /*13d60*/  UIADD3 UR8, UR10, 0x7f, URZ ;  /* 0x0000007f0a087890 */ /* 0x000fe4000fffe03f */
[----:B------:R-:W-:Y:S01]  /*13d70*/  USHF.R.S32.HI UR12, URZ, 0x1f, UR9 ;  /* 0x0000001f3f0c7899 */ /* 0x000fe20008011409 */
[----:B------:R-:W-:Y:S01]  /*13d80*/  ULDC UR15, c[0x0][0x288] ;  /* 0x0000a200000f7ab9 */ /* 0x000fe20000000800 */
[----:B------:R-:W-:-:S02]  /*13d90*/  USEL UR20, UR13, URZ, !UP0 ;  /* 0x0000003f0d147287 */ /* 0x000fc4000c000000 */
[----:B------:R-:W-:Y:S02]  /*13da0*/  ULEA.HI UR12, UR12, UR9, URZ, 0x7 ;  /* 0x000000090c0c7291 */ /* 0x000fe4000f8f383f */
[----:B------:R-:W-:Y:S02]  /*13db0*/  USHF.R.S32.HI UR9, URZ, 0x1f, UR8 ;  /* 0x0000001f3f097899 */ /* 0x000fe40008011408 */
[----:B------:R-:W-:Y:S02]  /*13dc0*/  USHF.R.S32.HI UR12, URZ, 0x7, UR12 ;  /* 0x000000073f0c7899 */ /* 0x000fe4000801140c */
[----:B------:R-:W-:Y:S02]  /*13dd0*/  ULEA.HI UR8, UR9, UR8, URZ, 0x7 ;  /* 0x0000000809087291 */ /* 0x000fe4000f8f383f */
[----:B------:R-:W-:Y:S02]  /*13de0*/  UIMAD UR13, UR16, UR15, URZ ;  /* 0x0000000f100d72a4 */ /* 0x000fe4000f8e023f */
[----:B------:R-:W-:-:S02]  /*13df0*/  UISETP.LT.AND UP1, UPT, URZ, UR12, UPT ;  /* 0x0000000c3f00728c */ /* 0x000fc4000bf21270 */
[----:B------:R-:W-:Y:S02]  /*13e00*/  USHF.R.S32.HI UR8, URZ, 0x7, UR8 ;  /* 0x000000073f087899 */ /* 0x000fe40008011408 */
[----:B------:R-:W-:Y:S02]  /*13e10*/  USEL UR14, UR16, URZ, !UP0 ;  /* 0x0000003f100e7287 */ /* 0x000fe4000c000000 */
[----:B------:R-:W-:Y:S02]  /*13e20*/  UIADD3 UR23, UP0, UR13, UR7, URZ ;  /* 0x000000070d177290 */ /* 0x000fe4000ff1e03f */
[----:B------:R-:W-:Y:S01]  /*13e30*/  USEL UR9, URZ, UR12, !UP1 ;  /* 0x0000000c3f097287 */ /* 0x000fe2000c800000 */
[----:B------:R-:W-:Y:S01]  /*13e40*/  MOV R9, UR8 ;  /* 0x0000000800097c02 */ /* 0x000fe20008000f00 */
[----:B------:R-:W-:Y:S10]  /*13e50*/  @!P0 BRA `(.L_x_1950) ;  /* 0x0000000000248947 */ /* 0x000ff40003800000 */
[----:B------:R-:W-:-:S03]  /*13e60*/  UIADD3 UR6, UR6, 0xff, UR10 ;  /* 0x000000ff06067890 */ /* 0x000fc6000fffe00a */
[----:B------:R-:W-:Y:S02]  /*13e70*/  ULDC UR10, c[0x0][0x748] ;  /* 0x0001d200000a7ab9 */ /* 0x000fe40000000800 */
[----:B------:R-:W-:-:S04]  /*13e80*/  UIADD3 UR6, UR6, UR10, -UR11 ;  /* 0x0000000a06067290 */ /* 0x000fc8000fffe80b */
[----:B------:R-:W-:-:S04]  /*13e90*/  USHF.R.S32.HI UR10, URZ, 0x1f, UR6 ;  /* 0x0000001f3f0a7899 */ /* 0x000fc80008011406 */
[----:B------:R-:W-:-:S04]  /*13ea0*/  ULEA.HI UR10, UR10, UR6, URZ, 0x7 ;  /* 0x000000060a0a7291 */ /* 0x000fc8000f8f383f */
[----:B------:R-:W-:-:S04]  /*13eb0*/  USHF.R.S32.HI UR10, URZ, 0x7, UR10 ;  /* 0x000000073f0a7899 */ /* 0x000fc8000801140a */
[----:B------:R-:W-:-:S04]  /*13ec0*/  UISETP.LT.AND UP1, UPT, UR8, UR10, UPT ;  /* 0x0000000a0800728c */ /* 0x000fc8000bf21270 */
[----:B------:R-:W-:-:S06]  /*13ed0*/  USEL UR10, UR8, UR10, UP1 ;  /* 0x0000000a080a7287 */ /* 0x000fcc0008800000 */
[----:B------:R-:W-:-:S07]  /*13ee0*/  IMAD.U32 R9, RZ, RZ, UR10 ;  /* 0x0000000aff097e24 */ /* 0x000fce000f8e00ff */
.L_x_1950:
[----:B------:R-:W-:Y:S02]  /*13ef0*/  ISETP.GT.AND P1, PT, R9, UR9, PT ;  /* 0x0000000909007c0c */ /* 0x000fe4000bf24270 */
[----:B------:R-:W-:Y:S01]  /*13f00*/  ELECT P0, URZ, PT ;  /* 0x00000000003f782f */ /* 0x000fe20003800000 */
[----:B------:R-:W-:-:S10]  /*13f10*/  ULEA.HI.X.SX32 UR10, UR13, UR17, 0x1, UP0 ;  /* 0x000000110d0a7291 */ /* 0x000fd400080f0e3f */
[----:B------:R-:W-:Y:S05]  /*13f20*/  @!P1 BRA `(.L_x_1951) ;  /* 0x0000001000849947 */ /* 0x000fea0003800000 */
[----:B------:R-:W1:Y:S01]  /*13f30*/  S2R R2, SR_TID.X ;  /* 0x0000000000027919 */ /* 0x000e620000002100 */
[----:B------:R-:W-:Y:S01]  /*13f40*/  ULDC.64 UR18, c[0x0][0x2d8] ;  /* 0x0000b60000127ab9 */ /* 0x000fe20000000a00 */
[----:B------:R-:W-:Y:S01]  /*13f50*/  VIADD R0, R9, -UR9 ;  /* 0x8000000909007c36 */ /* 0x000fe20008000000 */
[----:B------:R-:W-:Y:S02]  /*13f60*/  UIMAD UR6, UR17, UR18, URZ ;  /* 0x00000012110672a4 */ /* 0x000fe4000f8e023f */
[----:B------:R-:W-:Y:S02]  /*13f70*/  UIMAD.WIDE.U32 UR12, UR7, UR18, URZ ;  /* 0x00000012070c72a5 */ /* 0x000fe4000f8e003f */
[----:B------:R-:W-:Y:S01]  /*13f80*/  UIMAD UR19, UR7, UR19, UR6 ;  /* 0x00000013071372a4 */ /* 0x000fe2000f8e0206 */
[----:B------:R-:W-:Y:S01]  /*13f90*/  LOP3.LUT R0, R0, 0x1, RZ, 0xc0, !PT ;  /* 0x0000000100007812 */ /* 0x000fe200078ec0ff */
[----:B------:R-:W-:Y:S02]  /*13fa0*/  UIADD3 UR6, UP0, UR4, UR12, URZ ;  /* 0x0000000c04067290 */ /* 0x000fe4000ff1e03f */
[----:B------:R-:W-:Y:S01]  /*13fb0*/  UIADD3 UR19, UR13, UR19, URZ ;  /* 0x000000130d137290 */ /* 0x000fe2000fffe03f */
[----:B------:R-:W-:Y:S01]  /*13fc0*/  ISETP.NE.U32.AND P1, PT, R0, 0x1, PT ;  /* 0x000000010000780c */ /* 0x000fe20003f25070 */
[----:B------:R-:W-:Y:S01]  /*13fd0*/  ULDC.64 UR16, c[0x0][0x2e0] ;  /* 0x0000b80000107ab9 */ /* 0x000fe20000000a00 */
[----:B------:R-:W-:Y:S01]  /*13fe0*/  ULDC UR18, c[0x0][0x760] ;  /* 0x0001d80000127ab9 */ /* 0x000fe20000000800 */
[----:B------:R-:W-:-:S02]  /*13ff0*/  UIADD3.X UR7, UR5, UR19, URZ, UP0, !UPT ;  /* 0x0000001305077290 */ /* 0x000fc400087fe43f */
[----:B------:R-:W-:Y:S02]  /*14000*/  UIMAD UR11, UR20, UR16, URZ ;  /* 0x00000010140b72a4 */ /* 0x000fe4000f8e023f */
[----:B------:R-:W-:Y:S02]  /*14010*/  UIMAD.WIDE.U32 UR6, UR14, UR16, UR6 ;  /* 0x000000100e0672a5 */ /* 0x000fe4000f8e0006 */
[----:B------:R-:W-:Y:S02]  /*14020*/  UIMAD UR17, UR14, UR17, UR11 ;  /* 0x000000110e1172a4 */ /* 0x000fe4000f8e020b */
[----:B------:R-:W-:Y:S02]  /*14030*/  UIMAD UR11, UR15, UR18, URZ ;  /* 0x000000120f0b72a4 */ /* 0x000fe4000f8e023f */
[----:B------:R-:W-:Y:S01]  /*14040*/  UIADD3 UR24, UR7, UR17, URZ ;  /* 0x0000001107187290 */ /* 0x000fe2000fffe03f */
[----:B-1----:R-:W-:Y:S01]  /*14050*/  LOP3.LUT R10, R2, 0x1f, RZ, 0xc0, !PT ;  /* 0x0000001f020a7812 */ /* 0x002fe200078ec0ff */
[----:B------:R-:W-:Y:S10]  /*14060*/  @P1 BRA `(.L_x_1952) ;  /* 0x00000004006c1947 */ /* 0x000ff40003800000 */
        /* <DEDUP_REMOVED lines=11> */
.L_x_1955:
[----:B------:R-:W2:Y:S04]  /*14120*/  LDG.E.STRONG.GPU R0, desc[UR38][R2.64] ;  /* 0x0000002602007981 */ /* 0x000ea8000c1ef900 */
[----:B--2---:R-:W-:Y:S01]  /*14130*/  CCTL.IVALL ;  /* 0x00000000ff00798f */ /* 0x004fe20002000000 */
[----:B------:R-:W-:Y:S05]  /*14140*/  YIELD ;  /* 0x0000000000007946 */ /* 0x000fea0003800000 */
[----:B------:R-:W-:-:S13]  /*14150*/  ISETP.NE.AND P1, PT, R0, UR22, PT ;  /* 0x0000001600007c0c */ /* 0x000fda000bf25270 */
[----:B------:R-:W-:Y:S05]  /*14160*/  @P1 BRA `(.L_x_1955) ;  /* 0xfffffffc00ec1947 */ /* 0x000fea000383ffff */
.L_x_1954:
[----:B------:R-:W-:Y:S05]  /*14170*/  BSYNC B0 ;  /* 0x0000000000007941 */ /* 0x000fea0003800000 */
.L_x_1953:
[----:B------:R-:W-:-:S03]  /*14180*/  UMOV UR15, 0xffffffff ;  /* 0xffffffff000f7882 */ /* 0x000fc60000000000 */
[----:B------:R-:W-:Y:S05]  /*14190*/  BRA.DIV UR15, `(.L_x_1956) ;  /* 0x0000003e0f787947 */ /* 0x000fea000b800000 */
[----:B------:R-:W-:Y:S01]  /*141a0*/  NOP ;  /* 0x0000000000007918 */ /* 0x000fe20000000000 */
.L_x_2039:
        /* <DEDUP_REMOVED lines=22> */
.L_x_1958:
[----:B------:R-:W-:Y:S05]  /*14310*/  BSYNC B0 ;  /* 0x0000000000007941 */ /* 0x000fea0003800000 */
.L_x_1957:
        /* <DEDUP_REMOVED lines=20> */
.L_x_1960:
[----:B------:R-:W-:Y:S05]  /*14460*/  BSYNC B0 ;  /* 0x0000000000007941 */ /* 0x000fea0003800000 */
.L_x_1959:
[----:B------:R-:W-:Y:S06]  /*14470*/  BAR.ARV 0xa, 0xa0 ;  /* 0x0282800000007b1d */ /* 0x000fec0000002000 */
[----:B------:R-:W-:Y:S04]  /*14480*/  BSSY B0, `(.L_x_1961) ;  /* 0x0000003000007945 */ /* 0x000fe80003800000 */
[----:B------:R-:W-:Y:S05]  /*14490*/  @!P0 BRA `(.L_x_1962) ;  /* 0x0000000000048947 */ /* 0x000fea0003800000 */
[----:B------:R-:W-:-:S04]  /*144a0*/  DEPBAR.LE SB0, 0x0 ;  /* 0x000080000000791a */ /* 0x000fc80000000000 */
.L_x_1962:
[----:B------:R-:W-:Y:S05]  /*144b0*/  BSYNC B0 ;  /* 0x0000000000007941 */ /* 0x000fea0003800000 */
.L_x_1961:
        /* <DEDUP_REMOVED lines=19> */
.L_x_1964:
[----:B------:R-:W-:Y:S05]  /*145f0*/  BSYNC B0 ;  /* 0x0000000000007941 */ /* 0x000fea0003800000 */
.L_x_1963:
[----:B------:R-:W-:Y:S01]  /*14600*/  UIADD3 UR15, UR9, 0x1, URZ ;  /* 0x00000001090f7890 */ /* 0x000fe2000fffe03f */
[----:B------:R-:W-:Y:S11]  /*14610*/  BRA `(.L_x_1965) ;  /* 0x0000000000047947 */ /* 0x000ff60003800000 */
.L_x_1952:
[----:B------:R-:W-:-:S05]  /*14620*/  UMOV UR15, UR9 ;  /* 0x00000009000f7c82 */ /* 0x000fca0008000000 */
.L_x_1965:
[----:B------:R-:W-:-:S06]  /*14630*/  UIADD3 UR9, UR9, 0x1, URZ ;  /* 0x0000000109097890 */ /* 0x000fcc000fffe03f */
[----:B------:R-:W-:Y:S01]  /*14640*/  ISETP.NE.AND P1, PT, R9, UR9, PT ;  /* 0x0000000909007c0c */ /* 0x000fe2000bf25270 */
[----:B------:R-:W-:-:S12]  /*14650*/  UMOV UR9, UR15 ;  /* 0x0000000f00097c82 */ /* 0x000fd80008000000 */
[----:B------:R-:W-:Y:S05]  /*14660*/  @!P1 BRA `(.L_x_1951) ;  /* 0x0000000800b49947 */ /* 0x000fea0003800000 */
[----:B------:R-:W-:Y:S01]  /*14670*/  UMOV UR18, UR12 ;  /* 0x0000000c00127c82 */ /* 0x000fe20008000000 */
[----:B------:R-:W-:Y:S01]  /*14680*/  UMOV UR9, UR15 ;  /* 0x0000000f00097c82 */ /* 0x000fe20008000000 */
[----:B------:R-:W-:-:S03]  /*14690*/  UIMAD.WIDE.U32 UR12, UR14, UR16, UR18 ;  /* 0x000000100e0c72a5 */ /* 0x000fc6000f8e0012 */
[----:B------:R-:W-:Y:S01]  /*146a0*/  ULDC.64 UR18, c[0x0][0x2c0] ;  /* 0x0000b00000127ab9 */ /* 0x000fe20000000a00 */
[----:B------:R-:W-:-:S04]  /*146b0*/  UIADD3 UR4, UP0, UR4, UR12, URZ ;  /* 0x0000000c04047290 */ /* 0x000fc8000ff1e03f */
[----:B------:R-:W-:Y:S02]  /*146c0*/  UIADD3.X UR5, UR5, UR17, UR13, UP0, !UPT ;  /* 0x0000001105057290 */ /* 0x000fe400087fe40d */
[----:B------:R-:W-:-:S04]  /*146d0*/  ULEA UR14, UP0, UR4, UR18, 0x2 ;  /* 0x00000012040e7291 */ /* 0x000fc8000f80103f */
[----:B------:R-:W-:Y:S02]  /*146e0*/  ULEA.HI.X UR5, UR4, UR19, UR5, 0x2, UP0 ;  /* 0x0000001304057291 */ /* 0x000fe400080f1405 */
[----:B------:R-:W-:Y:S01]  /*146f0*/  UIADD3 UR14, UP0, UR14, 0x4000, URZ ;  /* 0x000040000e0e7890 */ /* 0x000fe2000ff1e03f */
[----:B------:R-:W-:-:S03]  /*14700*/  UMOV UR4, URZ ;  /* 0x0000003f00047c82 */ /* 0x000fc60008000000 */
[----:B------:R-:W-:-:S12]  /*14710*/  UIADD3.X UR5, URZ, UR5, URZ, UP0, !UPT ;  /* 0x000000053f057290 */ /* 0x000fd800087fe43f */
.L_x_1990:
        /* <DEDUP_REMOVED lines=11> */
.L_x_1968:
[----:B------:R-:W2:Y:S04]  /*147d0*/  LDG.E.STRONG.GPU R0, desc[UR38][R2.64] ;  /* 0x0000002602007981 */ /* 0x000ea8000c1ef900 */
[----:B--2---:R-:W-:Y:S01]  /*147e0*/  CCTL.IVALL ;  /* 0x00000000ff00798f */ /* 0x004fe20002000000 */
[----:B------:R-:W-:Y:S05]  /*147f0*/  YIELD ;  /* 0x0000000000007946 */ /* 0x000fea0003800000 */
[----:B------:R-:W-:-:S13]  /*14800*/  ISETP.NE.AND P1, PT, R0, UR22, PT ;  /* 0x0000001600007c0c */ /* 0x000fda000bf25270 */
[----:B------:R-:W-:Y:S05]  /*14810*/  @P1 BRA `(.L_x_1968) ;  /* 0xfffffffc00ec1947 */ /* 0x000fea000383ffff */
.L_x_1967:
[----:B------:R-:W-:Y:S05]  /*14820*/  BSYNC B0 ;  /* 0x0000000000007941 */ /* 0x000fea0003800000 */
.L_x_1966:
[----:B------:R-:W-:-:S03]  /*14830*/  UMOV UR16, 0xffffffff ;  /* 0xffffffff00107882 */ /* 0x000fc60000000000 */
[----:B------:R-:W-:Y:S05]  /*14840*/  BRA.DIV UR16, `(.L_x_1969) ;  /* 0x0000003610e87947 */ /* 0x000fea000b800000 */
[----:B------:R-:W-:Y:S01]  /*14850*/  NOP ;  /* 0x0000000000007918 */ /* 0x000fe20000000000 */
.L_x_2042:
        /* <DEDUP_REMOVED lines=8> */
[----:B------:R-:W-:Y:S01]  /*148e0*/  UIADD3 UR25, UP0, UR16, UR6, URZ ;  /* 0x0000000610197290 */ /* 0x000fe2000ff1e03f */
[----:B------:R-:W-:Y:S01]  /*148f0*/  UMOV UR26, 0x0 ;  /* 0x00000000001a7882 */ /* 0x000fe20000000000 */
[----:B------:R-:W-:Y:S01]  /*14900*/  UMOV UR27, 0x14f00000 ;  /* 0x14f00000001b7882 */ /* 0x000fe20000000000 */
[----:B-1----:R-:W-:Y:S02]  /*14910*/  ULEA UR18, UR18, UR17, 0x18 ;  /* 0x0000001112127291 */ /* 0x002fe4000f8ec03f */
[----:B------:R-:W-:-:S02]  /*14920*/  ULEA.HI.X.SX32 UR17, UR16, UR24, 0x1, UP0 ;  /* 0x0000001810117291 */ /* 0x000fc400080f0e3f */
[----:B------:R-:W-:Y:S02]  /*14930*/  ULEA UR16, UP0, UR25, UR20, 0x2 ;  /* 0x0000001419107291 */ /* 0x000fe4000f80103f */
[----:B------:R-:W-:Y:S02]  /*14940*/  UIADD3 UR18, UR18, 0x8000, URZ ;  /* 0x0000800012127890 */ /* 0x000fe4000fffe03f */
[----:B------:R-:W-:Y:S01]  /*14950*/  ULEA.HI.X UR17, UR25, UR21, UR17, 0x2, UP0 ;  /* 0x0000001519117291 */ /* 0x000fe200080f1411 */
[----:B------:R-:W-:-:S08]  /*14960*/  UMOV UR20, 0x400 ;  /* 0x0000040000147882 */ /* 0x000fd00000000000 */
[----:B------:R1:W-:Y:S02]  /*14970*/  UBLKRED.G.S.ADD.F32.RN [UR16], [UR18], UR20, desc[UR26] ;  /* 0x00001a10120073bb */ /* 0x0003e400080a1414 */
[----:B-1----:R0:W-:Y:S02]  /*14980*/  UTMACMDFLUSH ;  /* 0x00000000000079b7 */ /* 0x0021e40000000000 */
.L_x_1971:
[----:B------:R-:W-:Y:S05]  /*14990*/  BSYNC B0 ;  /* 0x0000000000007941 */ /* 0x000fea0003800000 */
.L_x_1970:
[----:B------:R-:W-:Y:S01]  /*149a0*/  ULEA UR18, UR15, UR4, 0xd ;  /* 0x000000040f127291 */ /* 0x000fe2000f8e683f */
[----:B------:R-:W-:Y:S06]  /*149b0*/  BAR.SYNC.DEFER_BLOCKING 0xe, 0xa0 ;  /* 0x0382800000007b1d */ /* 0x000fec0000010000 */
[----:B------:R-:W-:Y:S01]  /*149c0*/  UMOV UR16, UR14 ;  /* 0x0000000e00107c82 */ /* 0x000fe20008000000 */
[----:B------:R-:W-:Y:S01]  /*149d0*/  UMOV UR17, UR5 ;  /* 0x0000000500117c82 */ /* 0x000fe20008000000 */
[----:B------:R-:W-:Y:S01]  /*149e0*/  BSSY B0, `(.L_x_1972) ;  /* 0x000000d000007945 */ /* 0x000fe20003800000 */
[----:B------:R-:W-:-:S03]  /*149f0*/  UIMAD.WIDE UR16, UR18, 0x4, UR16 ;  /* 0x00000004121078a5 */ /* 0x000fc6000f8e0210 */
[----:B------:R-:W-:Y:S09]  /*14a00*/  @!P0 BRA `(.L_x_1973) ;  /* 0x0000000000288947 */ /* 0x000ff20003800000 */
        /* <DEDUP_REMOVED lines=10> */
.L_x_1973:
[----:B------:R-:W-:Y:S05]  /*14ab0*/  BSYNC B0 ;  /* 0x0000000000007941 */ /* 0x000fea0003800000 */
.L_x_1972:
[----:B------:R-:W-:Y:S06]  /*14ac0*/  BAR.ARV 0xa, 0xa0 ;  /* 0x0282800000007b1d */ /* 0x000fec0000002000 */
[----:B------:R-:W-:Y:S04]  /*14ad0*/  BSSY B0, `(.L_x_1974) ;  /* 0x0000003000007945 */ /* 0x000fe80003800000 */
[----:B------:R-:W-:Y:S05]  /*14ae0*/  @!P0 BRA `(.L_x_1975) ;  /* 0x0000000000048947 */ /* 0x000fea0003800000 */
[----:B------:R-:W-:-:S04]  /*14af0*/  DEPBAR.LE SB0, 0x0 ;  /* 0x000080000000791a */ /* 0x000fc80000000000 */
.L_x_1975:
[----:B------:R-:W-:Y:S05]  /*14b00*/  BSYNC B0 ;  /* 0x0000000000007941 */ /* 0x000fea0003800000 */
.L_x_1974:
        /* <DEDUP_REMOVED lines=19> */
.L_x_1977:
[----:B------:R-:W-:Y:S05]  /*14c40*/  BSYNC B0 ;  /* 0x0000000000007941 */ /* 0x000fea0003800000 */
.L_x_1976:
        /* <DEDUP_REMOVED lines=9> */
.L_x_1980:
[----:B------:R-:W2:Y:S04]  /*14ce0*/  LDG.E.STRONG.GPU R0, desc[UR38][R2.64] ;  /* 0x0000002602007981 */ /* 0x000ea8000c1ef900 */
[----:B--2---:R-:W-:Y:S01]  /*14cf0*/  CCTL.IVALL ;  /* 0x00000000ff00798f */ /* 0x004fe20002000000 */
[----:B------:R-:W-:Y:S05]  /*14d00*/  YIELD ;  /* 0x0000000000007946 */ /* 0x000fea0003800000 */
[----:B------:R-:W-:-:S13]  /*14d10*/  ISETP.NE.AND P1, PT, R0, UR22, PT ;  /* 0x0000001600007c0c */ /* 0x000fda000bf25270 */
[----:B------:R-:W-:Y:S05]  /*14d20*/  @P1 BRA `(.L_x_1980) ;  /* 0xfffffffc00ec1947 */ /* 0x000fea000383ffff */
.L_x_1979:
[----:B------:R-:W-:Y:S05]  /*14d30*/  BSYNC B0 ;  /* 0x0000000000007941 */ /* 0x000fea0003800000 */
.L_x_1978:
[----:B------:R-:W-:-:S03]  /*14d40*/  UMOV UR12, 0xffffffff ;  /* 0xffffffff000c7882 */ /* 0x000fc60000000000 */
[----:B------:R-:W-:Y:S05]  /*14d50*/  BRA.DIV UR12, `(.L_x_1981) ;  /* 0x000000320cc07947 */ /* 0x000fea000b800000 */
[----:B------:R-:W-:Y:S01]  /*14d60*/  NOP ;  /* 0x0000000000007918 */ /* 0x000fe20000000000 */
.L_x_2045:
        /* <DEDUP_REMOVED lines=15> */
.L_x_1983:
[----:B------:R-:W-:Y:S05]  /*14e60*/  BSYNC B0 ;  /* 0x0000000000007941 */ /* 0x000fea0003800000 */
.L_x_1982:
        /* <DEDUP_REMOVED lines=15> */
.L_x_1985:
[----:B------:R-:W-:Y:S05]  /*14f60*/  BSYNC B0 ;  /* 0x0000000000007941 */ /* 0x000fea0003800000 */
.L_x_1984:
[----:B------:R-:W-:Y:S06]  /*14f70*/  BAR.ARV 0xa, 0xa0 ;  /* 0x0282800000007b1d */ /* 0x000fec0000002000 */
[----:B------:R-:W-:Y:S04]  /*14f80*/  BSSY B0, `(.L_x_1986) ;  /* 0x0000003000007945 */ /* 0x000fe80003800000 */
[----:B------:R-:W-:Y:S05]  /*14f90*/  @!P0 BRA `(.L_x_1987) ;  /* 0x0000000000048947 */ /* 0x000fea0003800000 */
[----:B------:R-:W-:-:S04]  /*14fa0*/  DEPBAR.LE SB0, 0x0 ;  /* 0x000080000000791a */ /* 0x000fc80000000000 */
.L_x_1987:
[----:B------:R-:W-:Y:S05]  /*14fb0*/  BSYNC B0 ;  /* 0x0000000000007941 */ /* 0x000fea0003800000 */
.L_x_1986:
        /* <DEDUP_REMOVED lines=19> */
.L_x_1989:
[----:B------:R-:W-:Y:S05]  /*150f0*/  BSYNC B0 ;  /* 0x0000000000007941 */ /* 0x000fea0003800000 */
.L_x_1988:
[----:B------:R-:W-:Y:S02]  /*15100*/  UIADD3 UR9, UR9, 0x2, URZ ;  /* 0x0000000209097890 */ /* 0x000fe4000fffe03f */
[----:B------:R-:W-:-:S04]  /*15110*/  UIADD3 UR4, UR4, 0x4000, URZ ;  /* 0x0000400004047890 */ /* 0x000fc8000fffe03f */
[----:B------:R-:W-:-:S13]  /*15120*/  ISETP.LE.AND P1, PT, R9, UR9, PT ;  /* 0x0000000909007c0c */ /* 0x000fda000bf23270 */
[----:B------:R-:W-:Y:S05]  /*15130*/  @!P1 BRA `(.L_x_1990) ;  /* 0xfffffff400789947 */ /* 0x000fea000383ffff */
.L_x_1951:
        /* <DEDUP_REMOVED lines=35> */
[----:B------:R-:W-:Y:S01]  /*15370*/  MOV R3, UR6 ;  /* 0x0000000600037c02 */ /* 0x000fe20008000f00 */
[----:B------:R-:W-:-:S02]  /*15380*/  UFLO.U32 UR11, UR5 ;  /* 0x00000005000b72bd */ /* 0x000fc400080e0000 */
[----:B------:R-:W2:Y:S04]  /*15390*/  POPC R5, UR5 ;  /* 0x0000000500057d09 */ /* 0x000ea80008000000 */
[----:B-1----:R-:W-:Y:S01]  /*153a0*/  ISETP.EQ.U32.AND P0, PT, R2, UR11, PT ;  /* 0x0000000b02007c0c */ /* 0x002fe2000bf02070 */
[----:B------:R-:W-:-:S12]  /*153b0*/  IMAD.U32 R2, RZ, RZ, UR7 ;  /* 0x00000007ff027e24 */ /* 0x000fd8000f8e00ff */
[----:B--2---:R2:W-:Y:S02]  /*153c0*/  @P0 REDG.E.ADD.S32.STRONG.GPU desc[UR38][R2.64], R5 ;  /* 0x000000050200098e */ /* 0x0045e4000c10e3a6 */
.L_x_1993:
[----:B------:R-:W-:Y:S05]  /*153d0*/  BSYNC B0 ;  /* 0x0000000000007941 */ /* 0x000fea0003800000 */
.L_x_1992:
[----:B------:R-:W-:Y:S05]  /*153e0*/  BRA `(.L_x_1994) ;  /* 0x0000000000047947 */ /* 0x000fea0003800000 */
.L_x_1991:
[----:B------:R-:W-:-:S05]  /*153f0*/  UMOV UR4, UR9 ;  /* 0x0000000900047c82 */ /* 0x000fca0008000000 */
.L_x_1994:
        /* <DEDUP_REMOVED lines=11> */
.L_x_1999:
        /* <DEDUP_REMOVED lines=18> */
[----:B-12---:R-:W-:Y:S01]  /*155d0*/  IMAD.U32 R2, RZ, RZ, UR16 ;  /* 0x00000010ff027e24 */ /* 0x006fe2000f8e00ff */
[----:B------:R-:W-:-:S02]  /*155e0*/  UFLO.U32 UR13, UR11 ;  /* 0x0000000b000d72bd */ /* 0x000fc400080e0000 */
[----:B------:R-:W1:Y:S01]  /*155f0*/  POPC R5, UR11 ;  /* 0x0000000b00057d09 */ /* 0x000e620008000000 */
[----:B------:R-:W-:-:S03]  /*15600*/  IMAD.U32 R3, RZ, RZ, UR12 ;  /* 0x0000000cff037e24 */ /* 0x000fc6000f8e00ff */
[----:B---3--:R-:W-:-:S13]  /*15610*/  ISETP.EQ.U32.AND P0, PT, R0, UR13, PT ;  /* 0x0000000d00007c0c */ /* 0x008fda000bf02070 */
[----:B-1----:R3:W-:Y:S02]  /*15620*/  @P0 REDG.E.ADD.S32.STRONG.GPU desc[UR38][R2.64], R5 ;  /* 0x000000050200098e */ /* 0x0027e4000c10e3a6 */
.L_x_1996:
[----:B------:R-:W-:Y:S05]  /*15630*/  BSYNC B0 ;  /* 0x0000000000007941 */ /* 0x000fea0003800000 */
.L_x_1995:
        /* <DEDUP_REMOVED lines=24> */
.L_x_1998:
[----:B------:R-:W-:Y:S05]  /*157c0*/  BSYNC B0 ;  /* 0x0000000000007941 */ /* 0x000fea0003800000 */
.L_x_1997:
[----:B------:R-:W-:Y:S02]  /*157d0*/  UIADD3 UR7, UR7, 0x2, URZ ;  /* 0x0000000207077890 */ /* 0x000fe4000fffe03f */
[----:B------:R-:W-:Y:S02]  /*157e0*/  ULEA UR5, UR19, UR5, 0x1 ;  /* 0x0000000513057291 */ /* 0x000fe4000f8e083f */
[----:B------:R-:W-:Y:S02]  /*157f0*/  ULEA UR6, UR19, UR6, 0x1 ;  /* 0x0000000613067291 */ /* 0x000fe4000f8e083f */
[----:B------:R-:W-:-:S13]  /*15800*/  ISETP.NE.AND P0, PT, RZ, UR7, PT ;  /* 0x00000007ff007c0c */ /* 0x000fda000bf05270 */
[----:B------:R-:W-:Y:S05]  /*15810*/  @!P0 BRA `(.L_x_1862) ;  /* 0x0000002400248947 */ /* 0x000fea0003800000 */
[----:B------:R-:W-:Y:S05]  /*15820*/  BRA `(.L_x_1999) ;  /* 0xfffffffc00207947 */ /* 0x000fea000383ffff */
.L_x_1943:
        /* <DEDUP_REMOVED lines=14> */
.L_x_2000:
        /* <DEDUP_REMOVED lines=9> */
[----:B------:R-:W4:Y:S01]  /*159a0*/  LDG.E R4, desc[UR38][R2.64+0x4] ;  /* 0x0000042602047981 */ /* 0x000f22000c1e1900 */
[----:B--2---:R-:W-:Y:S02]  /*159b0*/  R2UR UR4, R0 ;  /* 0x00000000000472ca */ /* 0x004fe400000e0000 */
[----:B----4-:R-:W-:-:S13]  /*159c0*/  R2UR UR5, R4 ;  /* 0x00000000040572ca */ /* 0x010fda00000e0000 */
[----:B------:R-:W-:Y:S01]  /*159d0*/  UIADD3 UR4, -UR4, UR5, URZ ;  /* 0x0000000504047290 */ /* 0x000fe2000fffe13f */
[----:B------:R-:W-:Y:S11]  /*159e0*/  BRA `(.L_x_2001) ;  /* 0x0000000000047947 */ /* 0x000ff60003800000 */
.L_x_2002:
[----:B------:R-:W-:-:S05]  /*159f0*/  ULDC UR4, c[0x0][0x8bc] ;  /* 0x00022f0000047ab9 */ /* 0x000fca0000000800 */
.L_x_2001:
        /* <DEDUP_REMOVED lines=14> */
[----:B------:R-:W-:Y:S01]  /*15ae0*/  IMAD.U32 R2, RZ, RZ, UR14 ;  /* 0x0000000eff027e24 */ /* 0x000fe2000f8e00ff */
[----:B------:R-:W-:Y:S01]  /*15af0*/  MOV R3, UR15 ;  /* 0x0000000f00037c02 */ /* 0x000fe20008000f00 */
[----:B------:R-:W-:Y:S01]  /*15b00*/  ULDC.64 UR16, c[0x0][0x778] ;  /* 0x0001de0000107ab9 */ /* 0x000fe20000000a00 */
[----:B------:R-:W-:Y:S01]  /*15b10*/  PLOP3.LUT P1, PT, PT, PT, UP1, 0x80, 0x0 ;  /* 0x000000000000781c */ /* 0x000fe20003f2f018 */
[----:B------:R-:W-:-:S02]  /*15b20*/  UISETP.NE.U32.AND UP0, UPT, UR4, URZ, UPT ;  /* 0x0000003f0400728c */ /* 0x000fc4000bf05070 */
[----:B------:R-:W-:Y:S02]  /*15b30*/  UISETP.NE.U32.AND UP2, UPT, UR6, URZ, UPT ;  /* 0x0000003f0600728c */ /* 0x000fe4000bf45070 */
[----:B------:R-:W-:Y:S02]  /*15b40*/  UISETP.NE.AND.EX UP0, UPT, UR5, URZ, UPT, UP0 ;  /* 0x0000003f0500728c */ /* 0x000fe4000bf05300 */
[----:B------:R-:W-:Y:S01]  /*15b50*/  UISETP.NE.AND.EX UP2, UPT, UR7, URZ, UPT, UP2 ;  /* 0x0000003f0700728c */ /* 0x000fe2000bf45320 */
[----:B------:R-:W-:-:S05]  /*15b60*/  ULDC.64 UR22, c[0x0][0x788] ;  /* 0x0001e20000167ab9 */ /* 0x000fca0000000a00 */
[----:B------:R-:W2:Y:S01]  /*15b70*/  @P1 LDG.E R6, desc[UR38][R2.64] ;  /* 0x0000002602061981 */ /* 0x000ea2000c1e1900 */
[----:B------:R-:W-:Y:S01]  /*15b80*/  PLOP3.LUT P2, PT, PT, PT, UP0, 0x80, 0x0 ;  /* 0x000000000000781c */ /* 0x000fe20003f4f008 */
[----:B------:R-:W-:Y:S01]  /*15b90*/  UIMAD.WIDE UR16, UR13, 0x4, UR16 ;  /* 0x000000040d1078a5 */ /* 0x000fe2000f8e0210 */
[----:B------:R-:W-:Y:S01]  /*15ba0*/  PLOP3.LUT P3, PT, PT, PT, UP2, 0x80, 0x0 ;  /* 0x000000000000781c */ /* 0x000fe20003f6f028 */
[----:B------:R1:W4:Y:S01]  /*15bb0*/  @P1 LDG.E R0, desc[UR38][R2.64] ;  /* 0x0000002602001981 */ /* 0x000322000c1e1900 */
[----:B------:R-:W-:Y:S02]  /*15bc0*/  @UP2 ULDC.64 UR4, c[0x0][0x780] ;  /* 0x0001e00000042ab9 */ /* 0x000fe40000000a00 */
[----:B------:R-:W-:Y:S01]  /*15bd0*/  @UP2 UIMAD.WIDE UR4, UR13, 0x4, UR4 ;  /* 0x000000040d0428a5 */ /* 0x000fe2000f8e0204 */
[----:B-1----:R-:W-:Y:S02]  /*15be0*/  IMAD.U32 R2, RZ, RZ, UR16 ;  /* 0x00000010ff027e24 */ /* 0x002fe4000f8e00ff */
        /* <DEDUP_REMOVED lines=13> */
[----:B------:R-:W-:-:S04]  /*15cc0*/  @UP1 USHF.R.S32.HI UR5, URZ, 0x1f, UR4 ;  /* 0x0000001f3f051899 */ /* 0x000fc80008011404 */
[----:B------:R-:W-:Y:S01]  /*15cd0*/  @UP1 ULEA.HI UR5, UR5, UR4, URZ, 0x7 ;  /* 0x0000000405051291 */ /* 0x000fe2000f8f383f */
[----:B-----5:R-:W-:-:S03]  /*15ce0*/  @P2 R2UR UR11, R4 ;  /* 0x00000000040b22ca */ /* 0x020fc600000e0000 */
[----:B------:R-:W-:-:S04]  /*15cf0*/  @UP1 ULOP3.LUT UR6, UR5, 0xffffff80, URZ, 0xc0, !UPT ;  /* 0xffffff8005061892 */ /* 0x000fc8000f8ec03f */
[----:B------:R-:W-:Y:S01]  /*15d00*/  @UP1 USHF.R.S32.HI UR12, URZ, 0x1f, UR6 ;  /* 0x0000001f3f0c1899 */ /* 0x000fe20008011406 */
[----:B---3--:R-:W-:Y:S01]  /*15d10*/  @P3 R2UR UR9, R5 ;  /* 0x00000000050932ca */ /* 0x008fe200000e0000 */
[----:B------:R-:W-:-:S14]  /*15d20*/  @P3 BRA `(.L_x_2004) ;  /* 0x0000000000203947 */ /* 0x000fdc0003800000 */
[----:B------:R-:W-:Y:S05]  /*15d30*/  @!P1 BRA `(.L_x_2004) ;  /* 0x00000000001c9947 */ /* 0x000fea0003800000 */
[----:B------:R-:W-:Y:S01]  /*15d40*/  IMAD.U32 R2, RZ, RZ, UR14 ;  /* 0x0000000eff027e24 */ /* 0x000fe2000f8e00ff */
[----:B------:R-:W-:-:S05]  /*15d50*/  MOV R3, UR15 ;  /* 0x0000000f00037c02 */ /* 0x000fca0008000f00 */
[----:B------:R-:W2:Y:S04]  /*15d60*/  LDG.E R0, desc[UR38][R2.64] ;  /* 0x0000002602007981 */ /* 0x000ea8000c1e1900 */
[----:B------:R-:W3:Y:S01]  /*15d70*/  LDG.E R4, desc[UR38][R2.64+0x4] ;  /* 0x0000042602047981 */ /* 0x000ee2000c1e1900 */
[----:B--2---:R-:W-:Y:S02]  /*15d80*/  R2UR UR4, R0 ;  /* 0x00000000000472ca */ /* 0x004fe400000e0000 */
[----:B---3--:R-:W-:-:S13]  /*15d90*/  R2UR UR9, R4 ;  /* 0x00000000040972ca */ /* 0x008fda00000e0000 */
[----:B------:R-:W-:-:S12]  /*15da0*/  UIADD3 UR9, -UR4, UR9, URZ ;  /* 0x0000000904097290 */ /* 0x000fd8000fffe13f */
.L_x_2004:
        /* <DEDUP_REMOVED lines=13> */
.L_x_2005:
        /* <DEDUP_REMOVED lines=8> */
.L_x_2006:
        /* <DEDUP_REMOVED lines=21> */
.L_x_2007:
[----:B------:R-:W-:Y:S01]  /*16050*/  ISETP.LT.AND P0, PT, R4, UR6, PT ;  /* 0x0000000604007c0c */ /* 0x000fe2000bf01270 */
[----:B------:R-:W-:-:S12]  /*16060*/  IMAD.MOV.U32 R0, RZ, RZ, RZ ;  /* 0x000000ffff007224 */ /* 0x000fd800078e00ff */
[----:B------:R-:W-:Y:S05]  /*16070*/  @!P0 BRA `(.L_x_2003) ;  /* 0x0000001800788947 */ /* 0x000fea0003800000 */
[----:B------:R-:W-:Y:S01]  /*16080*/  USHF.R.S32.HI UR10, URZ, 0x1f, UR20 ;  /* 0x0000001f3f0a7899 */ /* 0x000fe20008011414 */
[----:B------:R-:W-:Y:S01]  /*16090*/  BSSY B0, `(.L_x_2003) ;  /* 0x000019c000007945 */ /* 0x000fe20003800000 */
[----:B------:R-:W-:Y:S01]  /*160a0*/  ULDC.64 UR16, c[0x0][0x718] ;  /* 0x0001c60000107ab9 */ /* 0x000fe20000000a00 */
[----:B------:R-:W-:Y:S01]  /*160b0*/  UISETP.NE.U32.AND UP1, UPT, UR18, URZ, UPT ;  /* 0x0000003f1200728c */ /* 0x000fe2000bf25070 */
[----:B------:R-:W-:Y:S01]  /*160c0*/  MOV R0, RZ ;  /* 0x000000ff00007202 */ /* 0x000fe20000000f00 */
        /* <DEDUP_REMOVED lines=42> */
.L_x_2046:
[----:B------:R-:W2:Y:S01]  /*16370*/  S2R R2, SR_TID.X ;  /* 0x0000000000027919 */ /* 0x000ea20000002100 */
[----:B------:R-:W-:Y:S01]  /*16380*/  MOV R11, UR4 ;  /* 0x00000004000b7c02 */ /* 0x000fe20008000f00 */
[----:B------:R-:W-:Y:S01]  /*16390*/  IMAD.U32 R14, RZ, RZ, UR5 ;  /* 0x00000005ff0e7e24 */ /* 0x000fe2000f8e00ff */
[----:B------:R-:W-:-:S03]  /*163a0*/  MOV R10, 0x1 ;  /* 0x00000001000a7802 */ /* 0x000fc60000000f00 */
[----:B------:R-:W-:Y:S02]  /*163b0*/  VIADD R14, R14, UR23 ;  /* 0x000000170e0e7c36 */ /* 0x000fe40008000000 */
        /* <DEDUP_REMOVED lines=10> */
.L_x_2010:
[----:B------:R-:W-:Y:S01]  /*16460*/  R2UR UR19, R4 ;  /* 0x00000000041372ca */ /* 0x000fe200000e0000 */
[----:B------:R-:W2:Y:S01]  /*16470*/  LDC.64 R12, c[0x0][0x198] ;  /* 0x00006600ff0c7b82 */ /* 0x000ea20000000a00 */
[----:B------:R-:W-:Y:S01]  /*16480*/  ULDC.64 UR16, c[0x0][0x700] ;  /* 0x0001c00000107ab9 */ /* 0x000fe20000000a00 */
[----:B------:R-:W-:Y:S01]  /*16490*/  UMOV UR34, 0x0 ;  /* 0x0000000000227882 */ /* 0x000fe20000000000 */
[----:B------:R-:W-:Y:S01]  /*164a0*/  MOV R9, UR16 ;  /* 0x0000001000097c02 */ /* 0x000fe20008000f00 */
[----:B------:R-:W-:Y:S01]  /*164b0*/  IMAD.U32 R8, RZ, RZ, UR17 ;  /* 0x00000011ff087e24 */ /* 0x000fe2000f8e00ff */
[----:B------:R-:W-:Y:S01]  /*164c0*/  UMOV UR35, 0x14f00000 ;  /* 0x14f0000000237882 */ /* 0x000fe20000000000 */
[----:B------:R-:W-:Y:S01]  /*164d0*/  UMOV UR18, URZ ;  /* 0x0000003f00127c82 */ /* 0x000fe20008000000 */
[----:B------:R-:W-:Y:S01]  /*164e0*/  UMOV UR37, 0x20 ;  /* 0x0000002000257882 */ /* 0x000fe20000000000 */
[----:B------:R-:W-:Y:S01]  /*164f0*/  UMOV UR40, 0x0 ;  /* 0x0000000000287882 */ /* 0x000fe20000000000 */
[----:B------:R-:W-:Y:S01]  /*16500*/  UMOV UR41, 0x10000000 ;  /* 0x1000000000297882 */ /* 0x000fe20000000000 */
[----:B------:R-:W-:Y:S01]  /*16510*/  UMOV UR10, UR18 ;  /* 0x00000012000a7c82 */ /* 0x000fe20008000000 */
[----:B------:R-:W-:Y:S01]  /*16520*/  UMOV UR27, UR11 ;  /* 0x0000000b001b7c82 */ /* 0x000fe20008000000 */
[----:B------:R-:W-:Y:S01]  /*16530*/  USHF.L.U32 UR19, UR19, 0x7, URZ ;  /* 0x0000000713137899 */ /* 0x000fe2000800063f */
[----:B------:R-:W-:Y:S01]  /*16540*/  MOV R16, RZ ;  /* 0x000000ff00107202 */ /* 0x000fe20000000f00 */
        /* <DEDUP_REMOVED lines=23> */
[----:B------:R-:W-:Y:S01]  /*166c0*/  UIADD3 UR9, UR8, 0x30c00, URZ ;  /* 0x00030c0008097890 */ /* 0x000fe2000fffe03f */
[----:B------:R-:W-:Y:S01]  /*166d0*/  IADD3.X R0, RZ, R6, RZ, P1, !PT ;  /* 0x00000006ff007210 */ /* 0x000fe20000ffe4ff */
[----:B------:R-:W-:Y:S01]  /*166e0*/  UIADD3 UR24, UR8, 0x4000, URZ ;  /* 0x0000400008187890 */ /* 0x000fe2000fffe03f */
[----:B------:R-:W-:Y:S01]  /*166f0*/  IADD3 R2, P1, R7, 0xf0, RZ ;  /* 0x000000f007027810 */ /* 0x000fe20007f3e0ff */
[----:B------:R-:W-:Y:S01]  /*16700*/  UMOV UR43, UR17 ;  /* 0x00000011002b7c82 */ /* 0x000fe20008000000 */
[----:B------:R-:W-:-:S02]  /*16710*/  R2UR UR45, R0 ;  /* 0x00000000002d72ca */ /* 0x000fc400000e0000 */
[----:B------:R-:W-:Y:S01]  /*16720*/  R2UR UR32, R2 ;  /* 0x00000000022072ca */ /* 0x000fe200000e0000 */
[----:B------:R-:W-:Y:S01]  /*16730*/  IMAD.X R3, RZ, RZ, R6, P1 ;  /* 0x000000ffff037224 */ /* 0x000fe200008e0606 */
[----:B------:R-:W-:Y:S01]  /*16740*/  IADD3.X R0, RZ, R6, RZ, P2, !PT ;  /* 0x00000006ff007210 */ /* 0x000fe200017fe4ff */
[----:B------:R-:W-:-:S03]  /*16750*/  UMOV UR25, UR9 ;  /* 0x0000000900197c82 */ /* 0x000fc60008000000 */
[----:B------:R-:W-:Y:S02]  /*16760*/  R2UR UR33, R3 ;  /* 0x00000000032172ca */ /* 0x000fe400000e0000 */
[----:B------:R-:W-:Y:S01]  /*16770*/  R2UR UR47, R0 ;  /* 0x00000000002f72ca */ /* 0x000fe200000e0000 */
[----:B------:R-:W-:-:S10]  /*16780*/  IMAD.MOV.U32 R0, RZ, RZ, 0x8000 ;  /* 0x00008000ff007424 */ /* 0x000fd400078e00ff */
[----:B------:R1:W-:Y:S01]  /*16790*/  UTMALDG.4D [UR16], [UR32], desc[UR34] ;  /* 0x00002210200075b4 */ /* 0x0003e20008019000 */
[----:B------:R1:W-:Y:S01]  /*167a0*/  UBLKCP.S.G [UR42], [UR30], UR37 ;  /* 0x0000002a1e0073ba */ /* 0x0003e20008000225 */
[----:B------:R2:W-:Y:S01]  /*167b0*/  SYNCS.ARRIVE.TRANS64 RZ, [R15+URZ+0x30c00], R0 ;  /* 0x030c00000fff79a7 */ /* 0x0005e2000800003f */
[----:B------:R1:W-:Y:S01]  /*167c0*/  UTMALDG.4D [UR8], [UR44], desc[UR40] ;  /* 0x000028082c0075b4 */ /* 0x0003e20008019000 */
[----:B--2---:R-:W-:-:S05]  /*167d0*/  MOV R0, UR6 ;  /* 0x0000000600007c02 */ /* 0x004fca0008000f00 */
[----:B------:R-:W-:Y:S01]  /*167e0*/  VIADD R5, R0, 0xffffffff ;  /* 0xffffffff00057836 */ /* 0x000fe20000000000 */
[----:B------:R1:W-:Y:S04]  /*167f0*/  UTMALDG.4D [UR24], [UR46], desc[UR40] ;  /* 0x000028182e0075b4 */ /* 0x0003e80008019000 */
[----:B------:R-:W-:Y:S01]  /*16800*/  ISETP.GE.AND P1, PT, R4, R5, PT ;  /* 0x000000050400720c */ /* 0x000fe20003f26270 */
[----:B------:R1:W-:-:S12]  /*16810*/  STL [R1], R5 ;  /* 0x0000000501007387 */ /* 0x0003d80000100800 */
[----:B-1----:R-:W-:Y:S05]  /*16820*/  @P1 BRA `(.L_x_2011) ;  /* 0x0000000c00c81947 */ /* 0x002fea0003800000 */
[----:B------:R-:W-:Y:S01]  /*16830*/  R2UR UR8, R4 ;  /* 0x00000000040872ca */ /* 0x000fe200000e0000 */
[----:B------:R-:W-:Y:S01]  /*16840*/  UIADD3 UR9, UR6, -0x2, URZ ;  /* 0xfffffffe06097890 */ /* 0x000fe2000fffe03f */
[----:B------:R-:W-:-:S05]  /*16850*/  MOV R10, 0x1 ;  /* 0x00000001000a7802 */ /* 0x000fca0000000f00 */
[----:B------:R-:W-:-:S06]  /*16860*/  ISETP.NE.AND P1, PT, R4, UR9, PT ;  /* 0x0000000904007c0c */ /* 0x000fcc000bf25270 */
[----:B------:R-:W-:-:S04]  /*16870*/  ULOP3.LUT UR8, URZ, UR8, URZ, 0x33, !UPT ;  /* 0x000000083f087292 */ /* 0x000fc8000f8e333f */
[----:B------:R-:W-:-:S06]  /*16880*/  UIADD3 UR8, UR8, UR6, URZ ;  /* 0x0000000608087290 */ /* 0x000fcc000fffe03f */
[----:B------:R-:W-:-:S05]  /*16890*/  IMAD.U32 R0, RZ, RZ, UR8 ;  /* 0x00000008ff007e24 */ /* 0x000fca000f8e00ff */
[----:B------:R-:W-:Y:S01]  /*168a0*/  LOP3.LUT R5, R0, 0x1, RZ, 0xc0, !PT ;  /* 0x0000000100057812 */ /* 0x000fe200078ec0ff */
[----:B------:R-:W-:-:S04]  /*168b0*/  IMAD.MOV.U32 R0, RZ, RZ, R4 ;  /* 0x000000ffff007224 */ /* 0x000fc800078e0004 */
[----:B------:R1:W-:Y:S01]  /*168c0*/  STL [R1+0x4], R5 ;  /* 0x0000040501007387 */ /* 0x0003e20000100800 */
[----:B------:R-:W-:Y:S05]  /*168d0*/  @!P1 BRA `(.L_x_2012) ;  /* 0x0000000800689947 */ /* 0x000fea0003800000 */
[----:B------:R-:W-:Y:S01]  /*168e0*/  R2UR UR9, R5 ;  /* 0x00000000050972ca */ /* 0x000fe200000e0000 */
[----:B------:R-:W-:Y:S01]  /*168f0*/  IMAD.MOV.U32 R10, RZ, RZ, 0x1 ;  /* 0x00000001ff0a7424 */ /* 0x000fe200078e00ff */
[----:B------:R-:W-:-:S11]  /*16900*/  MOV R0, R4 ;  /* 0x0000000400007202 */ /* 0x000fd60000000f00 */
[----:B------:R-:W-:-:S06]  /*16910*/  UIADD3 UR8, UR8, -UR9, URZ ;  /* 0x8000000908087290 */ /* 0x000fcc000fffe03f */
[----:B------:R-:W-:-:S07]  /*16920*/  MOV R17, UR8 ;  /* 0x0000000800117c02 */ /* 0x000fce0008000f00 */
.L_x_2021:
[----:B-123--:R-:W-:-:S04]  /*16930*/  SHF.L.U32 R18, R10, 0x1f, RZ ;  /* 0x0000001f0a127819 */ /* 0x00efc800000006ff */
[----:B------:R-:W2:Y:S02]  /*16940*/  SYNCS.PHASECHK.TRANS64.TRYWAIT P1, [R15+URZ+0x30c40], R18 ;  /* 0x030c40120f0075a7 */ /* 0x000ea4000802017f */
[----:B--2---:R-:W-:Y:S05]  /*16950*/  @!P1 BRA `(.L_x_2013) ;  /* 0x0000001400f09947 */ /* 0x004fea0003800000 */
.L_x_2047:
        /* <DEDUP_REMOVED lines=8> */
.L_x_2014:
[----:B------:R-:W3:Y:S01]  /*169e0*/  LDC.64 R12, c[0x0][0x728] ;  /* 0x0001ca00ff0c7b82 */ /* 0x000ee20000000a00 */
[----:B------:R-:W-:Y:S01]  /*169f0*/  SHF.L.U32 R19, R0, 0x7, RZ ;  /* 0x0000000700137819 */ /* 0x000fe200000006ff */
[----:B------:R-:W-:Y:S01]  /*16a00*/  UMOV UR28, 0x0 ;  /* 0x00000000001c7882 */ /* 0x000fe20000000000 */
[----:B------:R-:W-:Y:S01]  /*16a10*/  R2UR UR8, R15 ;  /* 0x000000000f0872ca */ /* 0x000fe200000e0000 */
[----:B------:R-:W-:Y:S01]  /*16a20*/  UMOV UR29, 0x14f00000 ;  /* 0x14f00000001d7882 */ /* 0x000fe20000000000 */
[C---:B------:R-:W-:Y:S01]  /*16a30*/  IADD3 R2, P1, R19.reuse, UR14, RZ ;  /* 0x0000000e13027c10 */ /* 0x040fe2000ff3e0ff */
[----:B------:R-:W-:Y:S01]  /*16a40*/  UMOV UR18, URZ ;  /* 0x0000003f00127c82 */ /* 0x000fe20008000000 */
[----:B------:R-:W-:Y:S01]  /*16a50*/  R2UR UR19, R19 ;  /* 0x00000000131372ca */ /* 0x000fe200000e0000 */
[----:B-1----:R-:W1:Y:S01]  /*16a60*/  LDC.64 R4, c[0x0][0x198] ;  /* 0x00006600ff047b82 */ /* 0x002e620000000a00 */
[----:B------:R-:W-:-:S07]  /*16a70*/  UMOV UR10, 0x20 ;  /* 0x00000020000a7882 */ /* 0x000fce0000000000 */
[----:B------:R-:W-:Y:S02]  /*16a80*/  UIADD3 UR16, UR8, 0x18000, URZ ;  /* 0x0001800008107890 */ /* 0x000fe4000fffe03f */
[----:B------:R-:W-:Y:S02]  /*16a90*/  UIADD3 UR17, UR8, 0x30c30, URZ ;  /* 0x00030c3008117890 */ /* 0x000fe4000fffe03f */
[----:B------:R-:W-:Y:S02]  /*16aa0*/  UIADD3 UR19, UR19, UR7, URZ ;  /* 0x0000000713137290 */ /* 0x000fe4000fffe03f */
[----:B------:R-:W-:Y:S01]  /*16ab0*/  UIADD3 UR8, UR8, 0x20400, URZ ;  /* 0x0002040008087890 */ /* 0x000fe2000fffe03f */
[----:B---3--:R-:W-:Y:S02]  /*16ac0*/  LEA R3, P2, R2, R12, 0x2 ;  /* 0x0000000c02037211 */ /* 0x008fe400078410ff */
[----:B------:R-:W-:Y:S02]  /*16ad0*/  UMOV UR9, UR17 ;  /* 0x0000001100097c82 */ /* 0x000fe40008000000 */
[----:B------:R-:W-:-:S02]  /*16ae0*/  R2UR UR24, R3 ;  /* 0x00000000031872ca */ /* 0x000fc400000e0000 */
[----:B------:R-:W-:Y:S01]  /*16af0*/  LEA.HI.X.SX32 R3, R19, R11, 0x1, P1 ;  /* 0x0000000b13037211 */ /* 0x000fe200008f0eff */
[----:B-1----:R-:W-:Y:S01]  /*16b00*/  IMAD.MOV.U32 R7, RZ, RZ, R4 ;  /* 0x000000ffff077224 */ /* 0x002fe200078e0004 */
[----:B------:R-:W-:Y:S02]  /*16b10*/  MOV R6, R5 ;  /* 0x0000000500067202 */ /* 0x000fe40000000f00 */
        /* <DEDUP_REMOVED lines=9> */
[----:B-1-3--:R-:W-:Y:S05]  /*16bb0*/  @!P1 BRA `(.L_x_2015) ;  /* 0x00000014006c9947 */ /* 0x00afea0003800000 */
.L_x_2048:
        /* <DEDUP_REMOVED lines=8> */
.L_x_2016:
[----:B------:R-:W-:Y:S01]  /*16c40*/  VIADD R19, R19, 0x80 ;  /* 0x0000008013137836 */ /* 0x000fe20000000000 */
[----:B------:R-:W-:Y:S01]  /*16c50*/  ULDC.64 UR8, c[0x0][0x700] ;  /* 0x0001c00000087ab9 */ /* 0x000fe20000000a00 */
[----:B------:R-:W-:Y:S01]  /*16c60*/  R2UR UR26, R15 ;  /* 0x000000000f1a72ca */ /* 0x000fe200000e0000 */
[----:B------:R-:W-:Y:S01]  /*16c70*/  IMAD.U32 R8, RZ, RZ, UR9 ;  /* 0x00000009ff087e24 */ /* 0x000fe2000f8e00ff */
[----:B------:R-:W-:Y:S01]  /*16c80*/  MOV R9, UR8 ;  /* 0x0000000800097c02 */ /* 0x000fe20008000f00 */
[----:B------:R-:W-:Y:S01]  /*16c90*/  UMOV UR24, 0x0 ;  /* 0x0000000000187882 */ /* 0x000fe20000000000 */
[C---:B------:R-:W-:Y:S01]  /*16ca0*/  IADD3 R2, P1, R19.reuse, UR22, RZ ;  /* 0x0000001613027c10 */ /* 0x040fe2000ff3e0ff */
[----:B------:R-:W-:Y:S01]  /*16cb0*/  UMOV UR25, 0x14f00000 ;  /* 0x14f0000000197882 */ /* 0x000fe20000000000 */
[----:B------:R-:W-:Y:S01]  /*16cc0*/  SHF.R.S32.HI R20, RZ, 0x1f, R19 ;  /* 0x0000001fff147819 */ /* 0x000fe20000011413 */
[----:B------:R-:W-:Y:S01]  /*16cd0*/  UMOV UR18, URZ ;  /* 0x0000003f00127c82 */ /* 0x000fe20008000000 */
[----:B------:R-:W-:Y:S01]  /*16ce0*/  LEA R3, P2, R2, R9, 0x2 ;  /* 0x0000000902037211 */ /* 0x000fe200078410ff */
[----:B------:R-:W-:Y:S01]  /*16cf0*/  UMOV UR10, 0x20 ;  /* 0x00000020000a7882 */ /* 0x000fe20000000000 */
[----:B------:R-:W-:-:S02]  /*16d00*/  IADD3 R21, R19, UR7, RZ ;  /* 0x0000000713157c10 */ /* 0x000fc4000fffe0ff */
[----:B------:R-:W-:Y:S01]  /*16d10*/  R2UR UR28, R3 ;  /* 0x00000000031c72ca */ /* 0x000fe200000e0000 */
[----:B------:R-:W-:Y:S01]  /*16d20*/  UIADD3 UR16, UR26, 0x14000, URZ ;  /* 0x000140001a107890 */ /* 0x000fe2000fffe03f */
[----:B------:R-:W-:Y:S01]  /*16d30*/  IADD3.X R3, R20, R14, RZ, P1, !PT ;  /* 0x0000000e14037210 */ /* 0x000fe20000ffe4ff */
[----:B------:R-:W-:Y:S01]  /*16d40*/  UIADD3 UR17, UR26, 0x30c18, URZ ;  /* 0x00030c181a117890 */ /* 0x000fe2000fffe03f */
[----:B------:R-:W-:Y:S01]  /*16d50*/  R2UR UR19, R21 ;  /* 0x00000000151372ca */ /* 0x000fe200000e0000 */
        /* <DEDUP_REMOVED lines=12> */
.L_x_2049:
[----:B------:R-:W-:Y:S05]  /*16e20*/  @P0 BRA `(.L_x_2018) ;  /* 0x00000000001c0947 */ /* 0x000fea0003800000 */
[----:B-123--:R-:W-:-:S04]  /*16e30*/  IMAD.MOV.U32 R18, RZ, RZ, 0x4200 ;  /* 0x00004200ff127424 */ /* 0x00efc800078e00ff */
[----:B------:R1:W-:Y:S02]  /*16e40*/  SYNCS.ARRIVE.TRANS64 RZ, [R15+URZ+0x30c38], R18 ;  /* 0x030c38120fff79a7 */ /* 0x0003e4000800003f */
[----:B-1----:R-:W1:Y:S02]  /*16e50*/  S2R R18, SR_TID.X ;  /* 0x0000000000127919 */ /* 0x002e640000002100 */
[----:B-1----:R-:W-:-:S04]  /*16e60*/  LOP3.LUT R18, R18, 0x1f, RZ, 0xc0, !PT ;  /* 0x0000001f12127812 */ /* 0x002fc800078ec0ff */
[----:B------:R-:W-:-:S13]  /*16e70*/  ISETP.NE.AND P1, PT, R18, RZ, PT ;  /* 0x000000ff1200720c */ /* 0x000fda0003f25270 */
[----:B------:R-:W-:Y:S05]  /*16e80*/  @!P1 BRA `(.L_x_2018) ;  /* 0x0000000000049947 */ /* 0x000fea0003800000 */
[----:B------:R-:W-:Y:S01]  /*16e90*/  BPT.TRAP 0x1 ;  /* 0x000000040000795c */ /* 0x000fe20000300000 */
.L_x_2018:
[----:B------:R-:W-:Y:S01]  /*16ea0*/  IADD3 R19, P1, R19, UR14, RZ ;  /* 0x0000000e13137c10 */ /* 0x000fe2000ff3e0ff */
[----:B------:R-:W-:Y:S01]  /*16eb0*/  UMOV UR24, 0x0 ;  /* 0x0000000000187882 */ /* 0x000fe20000000000 */
[----:B------:R-:W-:Y:S01]  /*16ec0*/  R2UR UR26, R15 ;  /* 0x000000000f1a72ca */ /* 0x000fe200000e0000 */
[----:B------:R-:W-:Y:S01]  /*16ed0*/  UMOV UR25, 0x14f00000 ;  /* 0x14f0000000197882 */ /* 0x000fe20000000000 */
[----:B------:R-:W-:Y:S01]  /*16ee0*/  IADD3.X R20, R20, R11, RZ, P1, !PT ;  /* 0x0000000b14147210 */ /* 0x000fe20000ffe4ff */
[----:B------:R-:W-:Y:S01]  /*16ef0*/  UMOV UR18, URZ ;  /* 0x0000003f00127c82 */ /* 0x000fe20008000000 */
[----:B------:R-:W-:Y:S01]  /*16f00*/  LEA R12, P1, R19, R12, 0x2 ;  /* 0x0000000c130c7211 */ /* 0x000fe200078210ff */
[----:B------:R-:W-:Y:S01]  /*16f10*/  UMOV UR10, 0x20 ;  /* 0x00000020000a7882 */ /* 0x000fe20000000000 */
[----:B------:R-:W-:Y:S02]  /*16f20*/  R2UR UR19, R21 ;  /* 0x00000000151372ca */ /* 0x000fe400000e0000 */
[----:B------:R-:W-:-:S02]  /*16f30*/  LEA.HI.X R20, R19, R13, R20, 0x2, P1 ;  /* 0x0000000d13147211 */ /* 0x000fc400008f1414 */
[----:B------:R-:W-:Y:S02]  /*16f40*/  R2UR UR8, R4 ;  /* 0x00000000040872ca */ /* 0x000fe400000e0000 */
[----:B------:R-:W-:Y:S01]  /*16f50*/  R2UR UR9, R5 ;  /* 0x00000000050972ca */ /* 0x000fe200000e0000 */
[----:B------:R-:W-:Y:S01]  /*16f60*/  UIADD3 UR16, UR26, 0x1c000, URZ ;  /* 0x0001c0001a107890 */ /* 0x000fe2000fffe03f */
[----:B------:R-:W-:Y:S01]  /*16f70*/  R2UR UR28, R12 ;  /* 0x000000000c1c72ca */ /* 0x000fe200000e0000 */
[----:B------:R-:W-:Y:S01]  /*16f80*/  UIADD3 UR17, UR26, 0x30c38, URZ ;  /* 0x00030c381a117890 */ /* 0x000fe2000fffe03f */
[----:B------:R-:W-:Y:S01]  /*16f90*/  R2UR UR29, R20 ;  /* 0x00000000141d72ca */ /* 0x000fe200000e0000 */
[----:B------:R-:W-:Y:S01]  /*16fa0*/  UIADD3 UR26, UR26, 0x20600, URZ ;  /* 0x000206001a1a7890 */ /* 0x000fe2000fffe03f */
[----:B------:R-:W-:-:S04]  /*16fb0*/  LOP3.LUT R10, R10, 0x1, RZ, 0x3c, !PT ;  /* 0x000000010a0a7812 */ /* 0x000fc800078e3cff */
[----:B------:R-:W-:Y:S01]  /*16fc0*/  SHF.L.U32 R4, R10, 0x1f, RZ ;  /* 0x0000001f0a047819 */ /* 0x000fe200000006ff */
[----:B------:R-:W-:Y:S02]  /*16fd0*/  UMOV UR27, UR17 ;  /* 0x00000011001b7c82 */ /* 0x000fe40008000000 */
[----:B------:R4:W-:Y:S04]  /*16fe0*/  UTMALDG.4D [UR16], [UR8], desc[UR24] ;  /* 0x00001810080075b4 */ /* 0x0009e80008019000 */
[----:B------:R4:W-:Y:S01]  /*16ff0*/  UBLKCP.S.G [UR26], [UR28], UR10 ;  /* 0x0000001a1c0073ba */ /* 0x0009e2000800020a */
[----:B------:R-:W5:Y:S02]  /*17000*/  SYNCS.PHASECHK.TRANS64.TRYWAIT P1, [R15+URZ+0x30c20], R4 ;  /* 0x030c20040f0075a7 */ /* 0x000f64000802017f */
[----:B----45:R-:W-:Y:S05]  /*17010*/  @!P1 BRA `(.L_x_2019) ;  /* 0x00000010007c9947 */ /* 0x030fea0003800000 */
.L_x_2051:
[----:B------:R-:W-:Y:S05]  /*17020*/  @P0 BRA `(.L_x_2020) ;  /* 0x00000000001c0947 */ /* 0x000fea0003800000 */
[----:B------:R-:W5:Y:S01]  /*17030*/  S2R R5, SR_TID.X ;  /* 0x0000000000057919 */ /* 0x000f620000002100 */
[----:B----4-:R-:W-:-:S04]  /*17040*/  IMAD.MOV.U32 R4, RZ, RZ, 0x4200 ;  /* 0x00004200ff047424 */ /* 0x010fc800078e00ff */
[----:B------:R4:W-:Y:S01]  /*17050*/  SYNCS.ARRIVE.TRANS64 RZ, [R15+URZ+0x30c10], R4 ;  /* 0x030c10040fff79a7 */ /* 0x0009e2000800003f */
[----:B-----5:R-:W-:-:S04]  /*17060*/  LOP3.LUT R5, R5, 0x1f, RZ, 0xc0, !PT ;  /* 0x0000001f05057812 */ /* 0x020fc800078ec0ff */
[----:B------:R-:W-:-:S13]  /*17070*/  ISETP.NE.AND P1, PT, R5, RZ, PT ;  /* 0x000000ff0500720c */ /* 0x000fda0003f25270 */
[----:B----4-:R-:W-:Y:S05]  /*17080*/  @!P1 BRA `(.L_x_2020) ;  /* 0x0000000000049947 */ /* 0x010fea0003800000 */
[----:B------:R-:W-:Y:S01]  /*17090*/  BPT.TRAP 0x1 ;  /* 0x000000040000795c */ /* 0x000fe20000300000 */
.L_x_2020:
[----:B------:R-:W-:Y:S01]  /*170a0*/  R2UR UR10, R0 ;  /* 0x00000000000a72ca */ /* 0x000fe200000e0000 */
[----:B------:R-:W-:Y:S01]  /*170b0*/  UMOV UR24, 0x0 ;  /* 0x0000000000187882 */ /* 0x000fe20000000000 */
[----:B------:R-:W-:Y:S01]  /*170c0*/  R2UR UR26, R15 ;  /* 0x000000000f1a72ca */ /* 0x000fe200000e0000 */
[----:B------:R-:W-:Y:S01]  /*170d0*/  UMOV UR25, 0x14f00000 ;  /* 0x14f0000000197882 */ /* 0x000fe20000000000 */
[----:B------:R-:W-:Y:S01]  /*170e0*/  IADD3 R17, R17, -0x2, RZ ;  /* 0xfffffffe11117810 */ /* 0x000fe20007ffe0ff */
[----:B------:R-:W-:Y:S01]  /*170f0*/  UMOV UR18, URZ ;  /* 0x0000003f00127c82 */ /* 0x000fe20008000000 */
[----:B------:R-:W-:Y:S01]  /*17100*/  R2UR UR9, R3 ;  /* 0x00000000030972ca */ /* 0x000fe200000e0000 */
[----:B------:R-:W-:-:S06]  /*17110*/  UMOV UR28, 0x20 ;  /* 0x00000020001c7882 */ /* 0x000fcc0000000000 */
[----:B------:R-:W-:Y:S02]  /*17120*/  UIADD3 UR10, UR10, 0x2, URZ ;  /* 0x000000020a0a7890 */ /* 0x000fe4000fffe03f */
[----:B------:R-:W-:Y:S02]  /*17130*/  UIADD3 UR16, UR26, 0x10000, URZ ;  /* 0x000100001a107890 */ /* 0x000fe4000fffe03f */
[----:B------:R-:W-:Y:S02]  /*17140*/  USHF.L.U32 UR19, UR10, 0x7, URZ ;  /* 0x000000070a137899 */ /* 0x000fe4000800063f */
[----:B------:R-:W-:Y:S02]  /*17150*/  UIADD3 UR17, UR26, 0x30c10, URZ ;  /* 0x00030c101a117890 */ /* 0x000fe4000fffe03f */
[----:B------:R-:W-:Y:S02]  /*17160*/  UIADD3 UR8, UP0, UR19, UR22, URZ ;  /* 0x0000001613087290 */ /* 0x000fe4000ff1e03f */
[----:B------:R-:W-:Y:S01]  /*17170*/  IMAD.U32 R5, RZ, RZ, UR19 ;  /* 0x00000013ff057e24 */ /* 0x000fe2000f8e00ff */
[----:B------:R-:W-:-:S02]  /*17180*/  UIADD3 UR19, UR19, UR7, URZ ;  /* 0x0000000713137290 */ /* 0x000fc4000fffe03f */
[----:B------:R-:W-:Y:S01]  /*17190*/  UIADD3 UR26, UR26, 0x20000, URZ ;  /* 0x000200001a1a7890 */ /* 0x000fe2000fffe03f */
[----:B------:R-:W-:Y:S01]  /*171a0*/  MOV R0, UR8 ;  /* 0x0000000800007c02 */ /* 0x000fe20008000f00 */
[----:B------:R-:W-:Y:S01]  /*171b0*/  UMOV UR27, UR17 ;  /* 0x00000011001b7c82 */ /* 0x000fe20008000000 */
[----:B------:R-:W-:Y:S02]  /*171c0*/  PLOP3.LUT P2, PT, PT, PT, UP0, 0x80, 0x0 ;  /* 0x000000000000781c */ /* 0x000fe40003f4f008 */
[----:B----4-:R-:W-:Y:S02]  /*171d0*/  LEA R4, P1, R0, R9, 0x2 ;  /* 0x0000000900047211 */ /* 0x010fe400078210ff */
[----:B------:R-:W-:Y:S02]  /*171e0*/  LEA.HI.X.SX32 R5, R5, R14, 0x1, P2 ;  /* 0x0000000e05057211 */ /* 0x000fe400010f0eff */
[----:B------:R-:W-:Y:S02]  /*171f0*/  R2UR UR8, R2 ;  /* 0x00000000020872ca */ /* 0x000fe400000e0000 */
[----:B------:R-:W-:-:S02]  /*17200*/  LEA.HI.X R0, R0, R8, R5, 0x2, P1 ;  /* 0x0000000800007211 */ /* 0x000fc400008f1405 */
[----:B------:R-:W-:Y:S02]  /*17210*/  R2UR UR30, R4 ;  /* 0x00000000041e72ca */ /* 0x000fe400000e0000 */
[----:B------:R-:W-:Y:S01]  /*17220*/  R2UR UR31, R0 ;  /* 0x00000000001f72ca */ /* 0x000fe200000e0000 */
[----:B------:R-:W-:Y:S01]  /*17230*/  IMAD.U32 R0, RZ, RZ, UR10 ;  /* 0x0000000aff007e24 */ /* 0x000fe2000f8e00ff */
[----:B------:R-:W-:-:S05]  /*17240*/  ISETP.NE.AND P1, PT, R17, RZ, PT ;  /* 0x000000ff1100720c */ /* 0x000fca0003f25270 */
[----:B------:R4:W-:Y:S06]  /*17250*/  UTMALDG.4D [UR16], [UR8], desc[UR24] ;  /* 0x00001810080075b4 */ /* 0x0009ec0008019000 */
[----:B------:R4:W-:Y:S02]  /*17260*/  UBLKCP.S.G [UR26], [UR30], UR28 ;  /* 0x0000001a1e0073ba */ /* 0x0009e4000800021c */
[----:B----4-:R-:W-:Y:S05]  /*17270*/  @P1 BRA `(.L_x_2021) ;  /* 0xfffffff400ac1947 */ /* 0x010fea000383ffff */
.L_x_2012:
[----:B------:R-:W4:Y:S02]  /*17280*/  LDL.LU R4, [R1+0x4] ;  /* 0x0000040001047983 */ /* 0x000f240000300800 */
[----:B----4-:R-:W-:Y:S02]  /*17290*/  ISETP.NE.AND P1, PT, R4, RZ, PT ;  /* 0x000000ff0400720c */ /* 0x010fe40003f25270 */
[----:B------:R4:W5:Y:S11]  /*172a0*/  LDL R4, [R1] ;  /* 0x0000000001047983 */ /* 0x0009760000100800 */
[----:B----4-:R-:W-:Y:S05]  /*172b0*/  @!P1 BRA `(.L_x_2011) ;  /* 0x0000000400249947 */ /* 0x010fea0003800000 */
[----:B------:R-:W-:-:S04]  /*172c0*/  SHF.L.U32 R12, R10, 0x1f, RZ ;  /* 0x0000001f0a0c7819 */ /* 0x000fc800000006ff */
[----:B------:R-:W4:Y:S02]  /*172d0*/  SYNCS.PHASECHK.TRANS64.TRYWAIT P1, [R15+URZ+0x30c40], R12 ;  /* 0x030c400c0f0075a7 */ /* 0x000f24000802017f */
[----:B----4-:R-:W-:Y:S05]  /*172e0*/  @!P1 BRA `(.L_x_2022) ;  /* 0x0000000c00e09947 */ /* 0x010fea0003800000 */
.L_x_2052:
[----:B------:R-:W-:Y:S05]  /*172f0*/  @P0 BRA `(.L_x_2023) ;  /* 0x00000000001c0947 */ /* 0x000fea0003800000 */
[----:B-----5:R-:W1:Y:S02]  /*17300*/  S2R R4, SR_TID.X ;  /* 0x0000000000047919 */ /* 0x020e640000002100 */
[----:B-1----:R-:W-:Y:S02]  /*17310*/  LOP3.LUT R5, R4, 0x1f, RZ, 0xc0, !PT ;  /* 0x0000001f04057812 */ /* 0x002fe400078ec0ff */
[----:B------:R-:W-:Y:S02]  /*17320*/  MOV R4, 0x4200 ;  /* 0x0000420000047802 */ /* 0x000fe40000000f00 */
[----:B------:R-:W-:Y:S02]  /*17330*/  ISETP.NE.AND P1, PT, R5, RZ, PT ;  /* 0x000000ff0500720c */ /* 0x000fe40003f25270 */
[----:B------:R1:W-:Y:S11]  /*17340*/  SYNCS.ARRIVE.TRANS64 RZ, [R15+URZ+0x30c30], R4 ;  /* 0x030c30040fff79a7 */ /* 0x0003f6000800003f */
[----:B-1----:R-:W-:Y:S05]  /*17350*/  @!P1 BRA `(.L_x_2023) ;  /* 0x0000000000049947 */ /* 0x002fea0003800000 */
[----:B------:R-:W-:Y:S01]  /*17360*/  BPT.TRAP 0x1 ;  /* 0x000000040000795c */ /* 0x000fe20000300000 */
.L_x_2023:
[----:B-1---5:R-:W1:Y:S01]  /*17370*/  LDC.64 R4, c[0x0][0x728] ;  /* 0x0001ca00ff047b82 */ /* 0x022e620000000a00 */
        /* <DEDUP_REMOVED lines=10> */
[----:B------:R-:W-:Y:S02]  /*17420*/  UIADD3 UR26, UR26, 0x20400, URZ ;  /* 0x000204001a1a7890 */ /* 0x000fe4000fffe03f */
[----:B------:R-:W-:Y:S01]  /*17430*/  UIADD3 UR19, UR19, UR7, URZ ;  /* 0x0000000713137290 */ /* 0x000fe2000fffe03f */
[----:B-1----:R-:W-:Y:S02]  /*17440*/  LEA R4, P2, R13, R4, 0x2 ;  /* 0x000000040d047211 */ /* 0x002fe400078410ff */
        /* <DEDUP_REMOVED lines=13> */
.L_x_2053:
[----:B------:R-:W-:Y:S05]  /*17520*/  @P0 BRA `(.L_x_2025) ;  /* 0x00000000001c0947 */ /* 0x000fea0003800000 */
[----:B------:R-:W2:Y:S02]  /*17530*/  S2R R4, SR_TID.X ;  /* 0x0000000000047919 */ /* 0x000ea40000002100 */
[----:B--2---:R-:W-:Y:S01]  /*17540*/  LOP3.LUT R5, R4, 0x1f, RZ, 0xc0, !PT ;  /* 0x0000001f04057812 */ /* 0x004fe200078ec0ff */
[----:B------:R-:W-:-:S03]  /*17550*/  IMAD.MOV.U32 R4, RZ, RZ, 0x4200 ;  /* 0x00004200ff047424 */ /* 0x000fc600078e00ff */
[----:B------:R-:W-:Y:S01]  /*17560*/  ISETP.NE.AND P0, PT, R5, RZ, PT ;  /* 0x000000ff0500720c */ /* 0x000fe20003f05270 */
[----:B------:R2:W-:-:S12]  /*17570*/  SYNCS.ARRIVE.TRANS64 RZ, [R15+URZ+0x30c18], R4 ;  /* 0x030c18040fff79a7 */ /* 0x0005d8000800003f */
[----:B--2---:R-:W-:Y:S05]  /*17580*/  @!P0 BRA `(.L_x_2025) ;  /* 0x0000000000048947 */ /* 0x004fea0003800000 */
[----:B------:R-:W-:Y:S01]  /*17590*/  BPT.TRAP 0x1 ;  /* 0x000000040000795c */ /* 0x000fe20000300000 */
.L_x_2025:
        /* <DEDUP_REMOVED lines=11> */
[----:B------:R-:W-:Y:S01]  /*17650*/  MOV R5, UR19 ;  /* 0x0000001300057c02 */ /* 0x000fe20008000f00 */
[----:B------:R-:W-:Y:S02]  /*17660*/  UIADD3 UR17, UR26, 0x30c18, URZ ;  /* 0x00030c181a117890 */ /* 0x000fe4000fffe03f */
[----:B------:R-:W-:Y:S01]  /*17670*/  UIADD3 UR19, UR19, UR7, URZ ;  /* 0x0000000713137290 */ /* 0x000fe2000fffe03f */
[----:B------:R-:W-:Y:S01]  /*17680*/  PLOP3.LUT P0, PT, PT, PT, UP0, 0x80, 0x0 ;  /* 0x000000000000781c */ /* 0x000fe20003f0f008 */
[----:B------:R-:W-:Y:S01]  /*17690*/  IMAD.U32 R0, RZ, RZ, UR8 ;  /* 0x00000008ff007e24 */ /* 0x000fe2000f8e00ff */
[----:B------:R-:W-:Y:S01]  /*176a0*/  R2UR UR8, R2 ;  /* 0x00000000020872ca */ /* 0x000fe200000e0000 */
[----:B------:R-:W-:Y:S01]  /*176b0*/  UIADD3 UR26, UR26, 0x20200, URZ ;  /* 0x000202001a1a7890 */ /* 0x000fe2000fffe03f */
[----:B------:R-:W-:Y:S01]  /*176c0*/  LEA.HI.X.SX32 R5, R5, R14, 0x1, P0 ;  /* 0x0000000e05057211 */ /* 0x000fe200000f0eff */
[----:B------:R-:W-:Y:S01]  /*176d0*/  UMOV UR27, UR17 ;  /* 0x00000011001b7c82 */ /* 0x000fe20008000000 */
[----:B------:R-:W-:-:S04]  /*176e0*/  LEA R9, P0, R0, R9, 0x2 ;  /* 0x0000000900097211 */ /* 0x000fc800078010ff */
[----:B------:R-:W-:Y:S02]  /*176f0*/  LEA.HI.X R8, R0, R8, R5, 0x2, P0 ;  /* 0x0000000800087211 */ /* 0x000fe400000f1405 */
[----:B------:R-:W-:Y:S02]  /*17700*/  R2UR UR28, R9 ;  /* 0x00000000091c72ca */ /* 0x000fe400000e0000 */
[----:B------:R-:W-:Y:S01]  /*17710*/  R2UR UR29, R8 ;  /* 0x00000000081d72ca */ /* 0x000fe200000e0000 */
[----:B------:R2:W-:-:S12]  /*17720*/  UTMALDG.4D [UR16], [UR8], desc[UR24] ;  /* 0x00001810080075b4 */ /* 0x0005d80008019000 */
[----:B------:R2:W-:Y:S02]  /*17730*/  UBLKCP.S.G [UR26], [UR28], UR10 ;  /* 0x0000001a1c0073ba */ /* 0x0005e4000800020a */
[----:B--2---:R-:W-:-:S07]  /*17740*/  MOV R16, 0x1 ;  /* 0x0000000100107802 */ /* 0x004fce0000000f00 */
.L_x_2011:
[----:B------:R-:W1:Y:S01]  /*17750*/  S2R R0, SR_TID.X ;  /* 0x0000000000007919 */ /* 0x000e620000002100 */
[----:B------:R-:W-:Y:S01]  /*17760*/  IMAD R3, R16, 0x8, R15 ;  /* 0x0000000810037824 */ /* 0x000fe200078e020f */
[----:B-1----:R-:W-:Y:S02]  /*17770*/  LOP3.LUT R2, R0, 0x7f, RZ, 0xc0, !PT ;  /* 0x0000007f00027812 */ /* 0x002fe400078ec0ff */
[----:B------:R-:W-:Y:S02]  /*17780*/  SHF.L.U32 R0, R10, 0x1f, RZ ;  /* 0x0000001f0a007819 */ /* 0x000fe400000006ff */
[----:B------:R-:W-:Y:S02]  /*17790*/  ISETP.NE.AND P1, PT, R2, RZ, PT ;  /* 0x000000ff0200720c */ /* 0x000fe40003f25270 */
[----:B------:R-:W1:Y:S02]  /*177a0*/  SYNCS.PHASECHK.TRANS64.TRYWAIT P0, [R3+URZ+0x30c40], R0 ;  /* 0x030c4000030075a7 */ /* 0x000e64000800017f */
[----:B-1----:R-:W-:Y:S09]  /*177b0*/  @!P0 BRA `(.L_x_2026) ;  /* 0x0000000800d48947 */ /* 0x002ff20003800000 */
.L_x_2054:
[----:B------:R-:W-:Y:S05]  /*177c0*/  @P1 BRA `(.L_x_2027) ;  /* 0x0000000000181947 */ /* 0x000fea0003800000 */
[----:B------:R-:W1:Y:S01]  /*177d0*/  S2R R2, SR_TID.X ;  /* 0x0000000000027919 */ /* 0x000e620000002100 */
[----:B------:R-:W-:-:S04]  /*177e0*/  MOV R0, 0x4200 ;  /* 0x0000420000007802 */ /* 0x000fc80000000f00 */
[----:B------:R1:W-:Y:S02]  /*177f0*/  SYNCS.ARRIVE.TRANS64 RZ, [R3+URZ+0x30c30], R0 ;  /* 0x030c300003ff79a7 */ /* 0x0003e4000800003f */
[----:B-1----:R-:W-:-:S13]  /*17800*/  LOP3.LUT P0, RZ, R2, 0x1f, RZ, 0xc0, !PT ;  /* 0x0000001f02ff7812 */ /* 0x002fda000780c0ff */
[----:B------:R-:W-:Y:S05]  /*17810*/  @!P0 BRA `(.L_x_2027) ;  /* 0x0000000000048947 */ /* 0x000fea0003800000 */
[----:B------:R-:W-:Y:S01]  /*17820*/  BPT.TRAP 0x1 ;  /* 0x000000040000795c */ /* 0x000fe20000300000 */
.L_x_2027:
[----:B-----5:R-:W-:Y:S01]  /*17830*/  R2UR UR19, R4 ;  /* 0x00000000041372ca */ /* 0x020fe200000e0000 */
[C---:B------:R-:W-:Y:S01]  /*17840*/  IMAD R0, R16.reuse, 0x4000, R15 ;  /* 0x0000400010007824 */ /* 0x040fe200078e020f */
[----:B------:R-:W-:Y:S01]  /*17850*/  R2UR UR9, R11 ;  /* 0x000000000b0972ca */ /* 0x000fe200000e0000 */
[----:B------:R-:W-:Y:S01]  /*17860*/  ULDC.64 UR26, c[0x0][0x728] ;  /* 0x0001ca00001a7ab9 */ /* 0x000fe20000000a00 */
[----:B--234-:R-:W-:Y:S02]  /*17870*/  LEA R15, R16, R15, 0x9 ;  /* 0x0000000f100f7211 */ /* 0x01cfe400078e48ff */
        /* <DEDUP_REMOVED lines=10> */
[----:B------:R-:W-:Y:S01]  /*17920*/  ULEA.HI.X.SX32 UR9, UR19, UR9, 0x1, UP0 ;  /* 0x0000000913097291 */ /* 0x000fe200080f0e3f */
[C---:B------:R-:W-:Y:S01]  /*17930*/  ISETP.NE.AND P0, PT, R0.reuse, 0x2, PT ;  /* 0x000000020000780c */ /* 0x040fe20003f05270 */
[----:B------:R-:W-:Y:S02]  /*17940*/  ULEA UR8, UP0, UR18, UR26, 0x2 ;  /* 0x0000001a12087291 */ /* 0x000fe4000f80103f */
[----:B------:R-:W-:Y:S01]  /*17950*/  UIADD3 UR17, UR17, 0x30c30, URZ ;  /* 0x00030c3011117890 */ /* 0x000fe2000fffe03f */
        /* <DEDUP_REMOVED lines=15> */
.L_x_2008:
[----:B------:R-:W-:Y:S05]  /*17a50*/  BSYNC B0 ;  /* 0x0000000000007941 */ /* 0x000fea0003800000 */
.L_x_2003:
[----:B------:R-:W-:-:S03]  /*17a60*/  UMOV UR8, 0xffffffff ;  /* 0xffffffff00087882 */ /* 0x000fc60000000000 */
[----:B------:R-:W-:Y:S05]  /*17a70*/  BRA.DIV UR8, `(.L_x_2028) ;  /* 0x0000000a08387947 */ /* 0x000fea000b800000 */
[----:B------:R-:W-:-:S13]  /*17a80*/  ELECT P6, URZ, PT ;  /* 0x00000000003f782f */ /* 0x000fda00038c0000 */
.L_x_2057:
[----:B------:R-:W-:Y:S05]  /*17a90*/  @!P6 BRA `(.L_x_1862) ;  /* 0x000000000084e947 */ /* 0x000fea0003800000 */
[----:B------:R-:W-:-:S06]  /*17aa0*/  ULOP3.LUT UR8, UR36, 0x2, URZ, 0xfc, !UPT ;  /* 0x0000000224087892 */ /* 0x000fcc000f8efc3f */
[----:B------:R-:W-:-:S05]  /*17ab0*/  IMAD.U32 R2, RZ, RZ, UR8 ;  /* 0x00000008ff027e24 */ /* 0x000fca000f8e00ff */
[----:B------:R-:W-:-:S13]  /*17ac0*/  ISETP.NE.AND P2, PT, R2, 0x3, PT ;  /* 0x000000030200780c */ /* 0x000fda0003f45270 */
[----:B------:R-:W-:Y:S05]  /*17ad0*/  @!P2 BRA `(.L_x_2029) ;  /* 0x000000000004a947 */ /* 0x000fea0003800000 */
[----:B---3--:R-:W-:Y:S01]  /*17ae0*/  BPT.TRAP 0x1 ;  /* 0x000000040000795c */ /* 0x008fe20000300000 */
.L_x_2029:
        /* <DEDUP_REMOVED lines=15> */
.L_x_2058:
[----:B------:R-:W2:Y:S02]  /*17be0*/  SYNCS.PHASECHK.TRANS64.TRYWAIT P0, [R3+URZ], R2 ;  /* 0x00000002030075a7 */ /* 0x000ea4000800017f */
[----:B--2---:R-:W-:Y:S05]  /*17bf0*/  @!P0 BRA `(.L_x_2031) ;  /* 0x00000008000c8947 */ /* 0x004fea0003800000 */
.L_x_2059:
[----:B------:R-:W-:Y:S05]  /*17c00*/  @!P2 BRA `(.L_x_2032) ;  /* 0x000000000004a947 */ /* 0x000fea0003800000 */
[----:B---3--:R-:W-:Y:S01]  /*17c10*/  BPT.TRAP 0x1 ;  /* 0x000000040000795c */ /* 0x008fe20000300000 */
.L_x_2032:
[----:B--2---:R-:W-:-:S05]  /*17c20*/  IADD3 R3, R8, 0x30c40, RZ ;  /* 0x00030c4008037810 */ /* 0x004fca0007ffe0ff */
[----:B------:R-:W-:-:S04]  /*17c30*/  IMAD R5, R0, 0x8, R3 ;  /* 0x0000000800057824 */ /* 0x000fc800078e0203 */
[----:B------:R-:W2:Y:S02]  /*17c40*/  SYNCS.PHASECHK.TRANS64.TRYWAIT P0, [R5+URZ], R4 ;  /* 0x00000004050075a7 */ /* 0x000ea4000800017f */
[----:B--2---:R-:W-:Y:S05]  /*17c50*/  @!P0 BRA `(.L_x_2033) ;  /* 0x0000000800088947 */ /* 0x004fea0003800000 */
.L_x_2060:
[----:B------:R-:W-:-:S07]  /*17c60*/  LEA R3, R6, R3, 0x3 ;  /* 0x0000000306037211 */ /* 0x000fce00078e18ff */
.L_x_2034:
[----:B----4-:R4:W1:Y:S02]  /*17c70*/  SYNCS.PHASECHK.TRANS64.TRYWAIT P0, [R3+URZ], R2 ;  /* 0x00000002030075a7 */ /* 0x010864000800017f */
[----:B-1----:R-:W-:Y:S05]  /*17c80*/  @!P0 NANOSLEEP.SYNCS 0x989680 ;  /* 0x009896800000895d */ /* 0x002fea0003900000 */
[----:B------:R-:W1:Y:S02]  /*17c90*/  @!P0 SYNCS.PHASECHK.TRANS64 P0, [R3+URZ], R2 ;  /* 0x00000002030085a7 */ /* 0x000e64000800007f */
[----:B-1----:R-:W-:Y:S05]  /*17ca0*/  @!P0 BRA `(.L_x_2034) ;  /* 0xfffffffc00f08947 */ /* 0x002fea000383ffff */
.L_x_1862:
[----:B---3--:R-:W-:Y:S05]  /*17cb0*/  BSYNC B6 ;  /* 0x0000000000067941 */ /* 0x008fea0003800000 */
.L_x_1856:
[----:B------:R-:W-:Y:S05]  /*17cc0*/  EXIT ;  /* 0x000000000000794d */ /* 0x000fea0003800000 */
.L_x_1873:
[----:B------:R-:W-:Y:S01]  /*17cd0*/  IMAD.MOV.U32 R13, RZ, RZ, R18 ;  /* 0x000000ffff0d7224 */ /* 0x000fe200078e0012 */
[----:B------:R-:W-:Y:S01]  /*17ce0*/  MOV R12, RZ ;  /* 0x000000ff000c7202 */ /* 0x000fe20000000f00 */
[----:B------:R-:W-:Y:S01]  /*17cf0*/  IMAD.MOV.U32 R11, RZ, RZ, 0x1f ;  /* 0x0000001fff0b7424 */ /* 0x000fe200078e00ff */
[----:B------:R-:W-:-:S07]  /*17d00*/  MOV R15, 0xffffffff ;  /* 0xffffffff000f7802 */ /* 0x000fce0000000f00 */
[----:B------:R-:W-:Y:S05]  /*17d10*/  WARPSYNC.COLLECTIVE R15, `(.L_x_2035) ;  /* 0x000000000f087348 */ /* 0x000fea0003c00000 */
[----:B------:R1:W2:Y:S02]  /*17d20*/  SHFL.IDX P6, R14, R13, R12, R11 ;  /* 0x0000000c0d0e7389 */ /* 0x0002a400000c000b */
[----:B-12---:R-:W-:Y:S01]  /*17d30*/  ENDCOLLECTIVE ;  /* 0x000000000000791b */ /* 0x006fe20003800000 */
.L_x_2035:
[----:B------:R-:W-:Y:S05]  /*17d40*/  BRA `(.L_x_2036) ;  /* 0xfffffe9400b47947 */ /* 0x000fea000383ffff */
.L_x_1875:
[----:B--2---:R2:W3:Y:S02]  /*17d50*/  SYNCS.PHASECHK.TRANS64.TRYWAIT P0, [R16+URZ+0x30c00], R11 ;  /* 0x030c000b100075a7 */ /* 0x0044e4000800017f */
[----:B---3--:R-:W-:Y:S05]  /*17d60*/  @!P0 NANOSLEEP.SYNCS 0x989680 ;  /* 0x009896800000895d */ /* 0x008fea0003900000 */
[----:B------:R-:W3:Y:S02]  /*17d70*/  @!P0 SYNCS.PHASECHK.TRANS64 P0, [R16+URZ+0x30c00], R11 ;  /* 0x030c000b100085a7 */ /* 0x000ee4000800007f */
[----:B---3--:R-:W-:Y:S05]  /*17d80*/  @!P0 BRA `(.L_x_1875) ;  /* 0xfffffffc00f08947 */ /* 0x008fea000383ffff */
[----:B------:R-:W-:Y:S05]  /*17d90*/  BRA `(.L_x_1874) ;  /* 0xfffffe9800007947 */ /* 0x000fea000383ffff */
.L_x_1880:
[----:B--2---:R2:W3:Y:S02]  /*17da0*/  SYNCS.PHASECHK.TRANS64.TRYWAIT P0, [R6+URZ+0x30c10], R23 ;  /* 0x030c1017060075a7 */ /* 0x0044e4000800017f */
[----:B---3--:R-:W-:Y:S05]  /*17db0*/  @!P0 NANOSLEEP.SYNCS 0x989680 ;  /* 0x009896800000895d */ /* 0x008fea0003900000 */
[----:B------:R-:W3:Y:S02]  /*17dc0*/  @!P0 SYNCS.PHASECHK.TRANS64 P0, [R6+URZ+0x30c10], R23 ;  /* 0x030c1017060085a7 */ /* 0x000ee4000800007f */
[----:B---3--:R-:W-:Y:S05]  /*17dd0*/  @!P0 BRA `(.L_x_1880) ;  /* 0xfffffffc00f08947 */ /* 0x008fea000383ffff */
[----:B------:R-:W-:Y:S05]  /*17de0*/  BRA `(.L_x_1879) ;  /* 0xfffffea000387947 */ /* 0x000fea000383ffff */
.L_x_1884:
[----:B------:R1:W1:Y:S02]  /*17df0*/  SYNCS.PHASECHK.TRANS64.TRYWAIT P0, [R6+URZ+0x30c30], R23 ;  /* 0x030c3017060075a7 */ /* 0x000264000800017f */
[----:B-1----:R-:W-:Y:S05]  /*17e00*/  @!P0 NANOSLEEP.SYNCS 0x989680 ;  /* 0x009896800000895d */ /* 0x002fea0003900000 */
[----:B------:R-:W1:Y:S02]  /*17e10*/  @!P0 SYNCS.PHASECHK.TRANS64 P0, [R6+URZ+0x30c30], R23 ;  /* 0x030c3017060085a7 */ /* 0x000e64000800007f */
[----:B-1----:R-:W-:Y:S05]  /*17e20*/  @!P0 BRA `(.L_x_1884) ;  /* 0xfffffffc00f08947 */ /* 0x002fea000383ffff */
[----:B------:R-:W-:Y:S05]  /*17e30*/  BRA `(.L_x_1883) ;  /* 0xfffffea400407947 */ /* 0x000fea000383ffff */
.L_x_1892:
[----:B--2---:R2:W3:Y:S02]  /*17e40*/  SYNCS.PHASECHK.TRANS64.TRYWAIT P1, [R6+URZ+0x30c10], R21 ;  /* 0x030c1015060075a7 */ /* 0x0044e4000802017f */
[----:B---3--:R-:W-:Y:S05]  /*17e50*/  @!P1 NANOSLEEP.SYNCS 0x989680 ;  /* 0x009896800000995d */ /* 0x008fea0003900000 */
[----:B------:R-:W3:Y:S02]  /*17e60*/  @!P1 SYNCS.PHASECHK.TRANS64 P1, [R6+URZ+0x30c10], R21 ;  /* 0x030c1015060095a7 */ /* 0x000ee4000802007f */
[----:B---3--:R-:W-:Y:S05]  /*17e70*/  @!P1 BRA `(.L_x_1892) ;  /* 0xfffffffc00f09947 */ /* 0x008fea000383ffff */
[----:B------:R-:W-:Y:S05]  /*17e80*/  BRA `(.L_x_1891) ;  /* 0xfffffef800487947 */ /* 0x000fea000383ffff */
.L_x_1896:
[----:B------:R1:W1:Y:S02]  /*17e90*/  SYNCS.PHASECHK.TRANS64.TRYWAIT P1, [R6+URZ+0x30c30], R21 ;  /* 0x030c3015060075a7 */ /* 0x000264000802017f */
[----:B-1----:R-:W-:Y:S05]  /*17ea0*/  @!P1 NANOSLEEP.SYNCS 0x989680 ;  /* 0x009896800000995d */ /* 0x002fea0003900000 */
[----:B------:R-:W1:Y:S02]  /*17eb0*/  @!P1 SYNCS.PHASECHK.TRANS64 P1, [R6+URZ+0x30c30], R21 ;  /* 0x030c3015060095a7 */ /* 0x000e64000802007f */
[----:B-1----:R-:W-:Y:S05]  /*17ec0*/  @!P1 BRA `(.L_x_1896) ;  /* 0xfffffffc00f09947 */ /* 0x002fea000383ffff */
[----:B------:R-:W-:Y:S05]  /*17ed0*/  BRA `(.L_x_1895) ;  /* 0xfffffefc00487947 */ /* 0x000fea000383ffff */
.L_x_1904:
[----:B--2---:R2:W4:Y:S02]  /*17ee0*/  SYNCS.PHASECHK.TRANS64.TRYWAIT P0, [R6+URZ+0x30c10], R21 ;  /* 0x030c1015060075a7 */ /* 0x004524000800017f */
[----:B----4-:R-:W-:Y:S05]  /*17ef0*/  @!P0 NANOSLEEP.SYNCS 0x989680 ;  /* 0x009896800000895d */ /* 0x010fea0003900000 */
[----:B------:R-:W4:Y:S02]  /*17f00*/  @!P0 SYNCS.PHASECHK.TRANS64 P0, [R6+URZ+0x30c10], R21 ;  /* 0x030c1015060085a7 */ /* 0x000f24000800007f */
[----:B----4-:R-:W-:Y:S05]  /*17f10*/  @!P0 BRA `(.L_x_1904) ;  /* 0xfffffffc00f08947 */ /* 0x010fea000383ffff */
[----:B------:R-:W-:Y:S05]  /*17f20*/  BRA `(.L_x_1903) ;  /* 0xffffff4400807947 */ /* 0x000fea000383ffff */
.L_x_1908:
[----:B------:R1:W1:Y:S02]  /*17f30*/  SYNCS.PHASECHK.TRANS64.TRYWAIT P0, [R6+URZ+0x30c30], R21 ;  /* 0x030c3015060075a7 */ /* 0x000264000800017f */
[----:B-1----:R-:W-:Y:S05]  /*17f40*/  @!P0 NANOSLEEP.SYNCS 0x989680 ;  /* 0x009896800000895d */ /* 0x002fea0003900000 */
[----:B------:R-:W1:Y:S02]  /*17f50*/  @!P0 SYNCS.PHASECHK.TRANS64 P0, [R6+URZ+0x30c30], R21 ;  /* 0x030c3015060085a7 */ /* 0x000e64000800007f */
[----:B-1----:R-:W-:Y:S05]  /*17f60*/  @!P0 BRA `(.L_x_1908) ;  /* 0xfffffffc00f08947 */ /* 0x002fea000383ffff */
[----:B------:R-:W-:Y:S05]  /*17f70*/  BRA `(.L_x_1907) ;  /* 0xffffff4800887947 */ /* 0x000fea000383ffff */
.L_x_1956:
[----:B------:R-:W-:Y:S01]  /*17f80*/  BSSY B0, `(.L_x_2037) ;  /* 0x0000005000007945 */ /* 0x000fe20003800000 */
[----:B------:R-:W-:-:S07]  /*17f90*/  IMAD.MOV.U32 R15, RZ, RZ, -0x1 ;  /* 0xffffffffff0f7424 */ /* 0x000fce00078e00ff */
[----:B------:R-:W-:Y:S05]  /*17fa0*/  WARPSYNC.COLLECTIVE R15, `(.L_x_2038) ;  /* 0x000000000f087348 */ /* 0x000fea0003c00000 */
[----:B------:R-:W-:Y:S01]  /*17fb0*/  NOP ;  /* 0x0000000000007918 */ /* 0x000fe20000000000 */
[----:B------:R-:W-:Y:S01]  /*17fc0*/  ENDCOLLECTIVE ;  /* 0x000000000000791b */ /* 0x000fe20003800000 */
.L_x_2038:
[----:B------:R-:W-:Y:S05]  /*17fd0*/  BSYNC B0 ;  /* 0x0000000000007941 */ /* 0x000fea0003800000 */
.L_x_2037:
[----:B------:R-:W-:Y:S05]  /*17fe0*/  BRA `(.L_x_2039) ;  /* 0xffffffc000707947 */ /* 0x000fea000383ffff */
.L_x_1969:
[----:B------:R-:W-:Y:S01]  /*17ff0*/  BSSY B0, `(.L_x_2040) ;  /* 0x0000005000007945 */ /* 0x000fe20003800000 */
[----:B------:R-:W-:-:S07]  /*18000*/  MOV R15, 0xffffffff ;  /* 0xffffffff000f7802 */ /* 0x000fce0000000f00 */
[----:B------:R-:W-:Y:S05]  /*18010*/  WARPSYNC.COLLECTIVE R15, `(.L_x_2041) ;  /* 0x000000000f087348 */ /* 0x000fea0003c00000 */
[----:B------:R-:W-:Y:S01]  /*18020*/  NOP ;  /* 0x0000000000007918 */ /* 0x000fe20000000000 */
[----:B------:R-:W-:Y:S01]  /*18030*/  ENDCOLLECTIVE ;  /* 0x000000000000791b */ /* 0x000fe20003800000 */
.L_x_2041:
[----:B------:R-:W-:Y:S05]  /*18040*/  BSYNC B0 ;  /* 0x0000000000007941 */ /* 0x000fea0003800000 */
.L_x_2040:
[----:B------:R-:W-:Y:S05]  /*18050*/  BRA `(.L_x_2042) ;  /* 0xffffffc800007947 */ /* 0x000fea000383ffff */
.L_x_1981:
[----:B------:R-:W-:Y:S01]  /*18060*/  BSSY B0, `(.L_x_2043) ;  /* 0x0000005000007945 */ /* 0x000fe20003800000 */
[----:B------:R-:W-:-:S07]  /*18070*/  IMAD.MOV.U32 R15, RZ, RZ, -0x1 ;  /* 0xffffffffff0f7424 */ /* 0x000fce00078e00ff */
[----:B------:R-:W-:Y:S05]  /*18080*/  WARPSYNC.COLLECTIVE R15, `(.L_x_2044) ;  /* 0x000000000f087348 */ /* 0x000fea0003c00000 */
[----:B------:R-:W-:Y:S01]  /*18090*/  NOP ;  /* 0x0000000000007918 */ /* 0x000fe20000000000 */
[----:B------:R-:W-:Y:S01]  /*180a0*/  ENDCOLLECTIVE ;  /* 0x000000000000791b */ /* 0x000fe20003800000 */
.L_x_2044:
[----:B------:R-:W-:Y:S05]  /*180b0*/  BSYNC B0 ;  /* 0x0000000000007941 */ /* 0x000fea0003800000 */
.L_x_2043:
[----:B------:R-:W-:Y:S05]  /*180c0*/  BRA `(.L_x_2045) ;  /* 0xffffffcc00287947 */ /* 0x000fea000383ffff */
.L_x_2009:
[----:B-1----:R1:W2:Y:S02]  /*180d0*/  SYNCS.PHASECHK.TRANS64.TRYWAIT P0, [R15+URZ+0x30c20], R0 ;  /* 0x030c20000f0075a7 */ /* 0x0022a4000800017f */
[----:B--2---:R-:W-:Y:S05]  /*180e0*/  @!P0 NANOSLEEP.SYNCS 0x989680 ;  /* 0x009896800000895d */ /* 0x004fea0003900000 */
[----:B------:R-:W2:Y:S02]  /*180f0*/  @!P0 SYNCS.PHASECHK.TRANS64 P0, [R15+URZ+0x30c20], R0 ;  /* 0x030c20000f0085a7 */ /* 0x000ea4000800007f */
[----:B--2---:R-:W-:Y:S05]  /*18100*/  @!P0 BRA `(.L_x_2009) ;  /* 0xfffffffc00f08947 */ /* 0x004fea000383ffff */
[----:B------:R-:W-:Y:S05]  /*18110*/  BRA `(.L_x_2046) ;  /* 0xffffffe000947947 */ /* 0x000fea000383ffff */
.L_x_2013:
[----:B--2---:R2:W3:Y:S02]  /*18120*/  SYNCS.PHASECHK.TRANS64.TRYWAIT P1, [R15+URZ+0x30c40], R18 ;  /* 0x030c40120f0075a7 */ /* 0x0044e4000802017f */
[----:B---3--:R-:W-:Y:S05]  /*18130*/  @!P1 NANOSLEEP.SYNCS 0x989680 ;  /* 0x009896800000995d */ /* 0x008fea0003900000 */
[----:B------:R-:W3:Y:S02]  /*18140*/  @!P1 SYNCS.PHASECHK.TRANS64 P1, [R15+URZ+0x30c40], R18 ;  /* 0x030c40120f0095a7 */ /* 0x000ee4000802007f */
[----:B---3--:R-:W-:Y:S05]  /*18150*/  @!P1 BRA `(.L_x_2013) ;  /* 0xfffffffc00f09947 */ /* 0x008fea000383ffff */
[----:B------:R-:W-:Y:S05]  /*18160*/  BRA `(.L_x_2047) ;  /* 0xffffffe400fc7947 */ /* 0x000fea000383ffff */
.L_x_2015:
[----:B-1----:R1:W3:Y:S02]  /*18170*/  SYNCS.PHASECHK.TRANS64.TRYWAIT P1, [R15+URZ+0x30c28], R18 ;  /* 0x030c28120f0075a7 */ /* 0x0022e4000802017f */
[----:B---3--:R-:W-:Y:S05]  /*18180*/  @!P1 NANOSLEEP.SYNCS 0x989680 ;  /* 0x009896800000995d */ /* 0x008fea0003900000 */
[----:B------:R-:W3:Y:S02]  /*18190*/  @!P1 SYNCS.PHASECHK.TRANS64 P1, [R15+URZ+0x30c28], R18 ;  /* 0x030c28120f0095a7 */ /* 0x000ee4000802007f */
[----:B---3--:R-:W-:Y:S05]  /*181a0*/  @!P1 BRA `(.L_x_2015) ;  /* 0xfffffffc00f09947 */ /* 0x008fea000383ffff */
[----:B------:R-:W-:Y:S05]  /*181b0*/  BRA `(.L_x_2048) ;  /* 0xffffffe800807947 */ /* 0x000fea000383ffff */
.L_x_2017:
[----:B---3--:R3:W4:Y:S02]  /*181c0*/  SYNCS.PHASECHK.TRANS64.TRYWAIT P1, [R15+URZ+0x30c48], R18 ;  /* 0x030c48120f0075a7 */ /* 0x008724000802017f */
[----:B----4-:R-:W-:Y:S05]  /*181d0*/  @!P1 NANOSLEEP.SYNCS 0x989680 ;  /* 0x009896800000995d */ /* 0x010fea0003900000 */
[----:B------:R-:W4:Y:S02]  /*181e0*/  @!P1 SYNCS.PHASECHK.TRANS64 P1, [R15+URZ+0x30c48], R18 ;  /* 0x030c48120f0095a7 */ /* 0x000f24000802007f */
[----:B----4-:R-:W-:Y:S05]  /*181f0*/  @!P1 BRA `(.L_x_2017) ;  /* 0xfffffffc00f09947 */ /* 0x010fea000383ffff */
[----:B------:R-:W-:Y:S05]  /*18200*/  BRA `(.L_x_2049) ;  /* 0xffffffec00047947 */ /* 0x000fea000383ffff */
.L_x_2019:
[----:B------:R-:W-:-:S07]  /*18210*/  SHF.L.U32 R4, R10, 0x1f, RZ ;  /* 0x0000001f0a047819 */ /* 0x000fce00000006ff */
.L_x_2050:
[----:B----4-:R4:W1:Y:S02]  /*18220*/  SYNCS.PHASECHK.TRANS64.TRYWAIT P1, [R15+URZ+0x30c20], R4 ;  /* 0x030c20040f0075a7 */ /* 0x010864000802017f */
[----:B-1----:R-:W-:Y:S05]  /*18230*/  @!P1 NANOSLEEP.SYNCS 0x989680 ;  /* 0x009896800000995d */ /* 0x002fea0003900000 */
[----:B------:R-:W1:Y:S02]  /*18240*/  @!P1 SYNCS.PHASECHK.TRANS64 P1, [R15+URZ+0x30c20], R4 ;  /* 0x030c20040f0095a7 */ /* 0x000e64000802007f */
[----:B-1----:R-:W-:Y:S05]  /*18250*/  @!P1 BRA `(.L_x_2050) ;  /* 0xfffffffc00f09947 */ /* 0x002fea000383ffff */
[----:B------:R-:W-:Y:S05]  /*18260*/  BRA `(.L_x_2051) ;  /* 0xffffffec006c7947 */ /* 0x000fea000383ffff */
.L_x_2022:
[----:B----4-:R4:W1:Y:S02]  /*18270*/  SYNCS.PHASECHK.TRANS64.TRYWAIT P1, [R15+URZ+0x30c40], R12 ;  /* 0x030c400c0f0075a7 */ /* 0x010864000802017f */
[----:B-1----:R-:W-:Y:S05]  /*18280*/  @!P1 NANOSLEEP.SYNCS 0x989680 ;  /* 0x009896800000995d */ /* 0x002fea0003900000 */
[----:B------:R-:W1:Y:S02]  /*18290*/  @!P1 SYNCS.PHASECHK.TRANS64 P1, [R15+URZ+0x30c40], R12 ;  /* 0x030c400c0f0095a7 */ /* 0x000e64000802007f */
[----:B-1----:R-:W-:Y:S05]  /*182a0*/  @!P1 BRA `(.L_x_2022) ;  /* 0xfffffffc00f09947 */ /* 0x002fea000383ffff */
[----:B------:R-:W-:Y:S05]  /*182b0*/  BRA `(.L_x_2052) ;  /* 0xfffffff0000c7947 */ /* 0x000fea000383ffff */
.L_x_2024:
[----:B-1----:R1:W2:Y:S02]  /*182c0*/  SYNCS.PHASECHK.TRANS64.TRYWAIT P1, [R15+URZ+0x30c28], R12 ;  /* 0x030c280c0f0075a7 */ /* 0x0022a4000802017f */
[----:B--2---:R-:W-:Y:S05]  /*182d0*/  @!P1 NANOSLEEP.SYNCS 0x989680 ;  /* 0x009896800000995d */ /* 0x004fea0003900000 */
[----:B------:R-:W2:Y:S02]  /*182e0*/  @!P1 SYNCS.PHASECHK.TRANS64 P1, [R15+URZ+0x30c28], R12 ;  /* 0x030c280c0f0095a7 */ /* 0x000ea4000802007f */
[----:B--2---:R-:W-:Y:S05]  /*182f0*/  @!P1 BRA `(.L_x_2024) ;  /* 0xfffffffc00f09947 */ /* 0x004fea000383ffff */
[----:B------:R-:W-:Y:S05]  /*18300*/  BRA `(.L_x_2053) ;  /* 0xfffffff000847947 */ /* 0x000fea000383ffff */
.L_x_2026:
[----:B------:R1:W1:Y:S02]  /*18310*/  SYNCS.PHASECHK.TRANS64.TRYWAIT P0, [R3+URZ+0x30c40], R0 ;  /* 0x030c4000030075a7 */ /* 0x000264000800017f */
[----:B-1----:R-:W-:Y:S05]  /*18320*/  @!P0 NANOSLEEP.SYNCS 0x989680 ;  /* 0x009896800000895d */ /* 0x002fea0003900000 */
[----:B------:R-:W1:Y:S02]  /*18330*/  @!P0 SYNCS.PHASECHK.TRANS64 P0, [R3+URZ+0x30c40], R0 ;  /* 0x030c4000030085a7 */ /* 0x000e64000800007f */
[----:B-1----:R-:W-:Y:S05]  /*18340*/  @!P0 BRA `(.L_x_2026) ;  /* 0xfffffffc00f08947 */ /* 0x002fea000383ffff */
[----:B------:R-:W-:Y:S05]  /*18350*/  BRA `(.L_x_2054) ;  /* 0xfffffff400187947 */ /* 0x000fea000383ffff */
.L_x_2028:
[----:B------:R-:W-:Y:S01]  /*18360*/  BSSY B0, `(.L_x_2055) ;  /* 0x0000006000007945 */ /* 0x000fe20003800000 */
[----:B------:R-:W-:-:S07]  /*18370*/  MOV R15, 0xffffffff ;  /* 0xffffffff000f7802 */ /* 0x000fce0000000f00 */
[----:B---3--:R-:W-:Y:S05]  /*18380*/  WARPSYNC.COLLECTIVE R15, `(.L_x_2056) ;  /* 0x000000000f0c7348 */ /* 0x008fea0003c00000 */
[----:B------:R-:W-:Y:S02]  /*18390*/  ELECT P6, UR62, PT ;  /* 0x00000000003e782f */ /* 0x000fe400038c0000 */
[----:B------:R-:W-:Y:S01]  /*183a0*/  MOV R14, UR62 ;  /* 0x0000003e000e7c02 */ /* 0x000fe20008000f00 */
[----:B---3--:R-:W-:Y:S10]  /*183b0*/  ENDCOLLECTIVE ;  /* 0x000000000000791b */ /* 0x008ff40003800000 */
.L_x_2056:
[----:B------:R-:W-:Y:S05]  /*183c0*/  BSYNC B0 ;  /* 0x0000000000007941 */ /* 0x000fea0003800000 */
.L_x_2055:
[----:B------:R-:W-:Y:S05]  /*183d0*/  BRA `(.L_x_2057) ;  /* 0xfffffff400ac7947 */ /* 0x000fea000383ffff */
.L_x_2030:
[----:B-1----:R1:W2:Y:S02]  /*183e0*/  SYNCS.PHASECHK.TRANS64.TRYWAIT P0, [R7+URZ], R4 ;  /* 0x00000004070075a7 */ /* 0x0022a4000800017f */
[----:B--2---:R-:W-:Y:S05]  /*183f0*/  @!P0 NANOSLEEP.SYNCS 0x989680 ;  /* 0x009896800000895d */ /* 0x004fea0003900000 */
[----:B------:R-:W2:Y:S02]  /*18400*/  @!P0 SYNCS.PHASECHK.TRANS64 P0, [R7+URZ], R4 ;  /* 0x00000004070085a7 */ /* 0x000ea4000800007f */
[----:B--2---:R-:W-:Y:S05]  /*18410*/  @!P0 BRA `(.L_x_2030) ;  /* 0xfffffffc00f08947 */ /* 0x004fea000383ffff */
[----:B------:R-:W-:Y:S05]  /*18420*/  BRA `(.L_x_2058) ;  /* 0xfffffff400ec7947 */ /* 0x000fea000383ffff */
.L_x_2031:
[----:B--2---:R2:W4:Y:S02]  /*18430*/  SYNCS.PHASECHK.TRANS64.TRYWAIT P0, [R3+URZ], R2 ;  /* 0x00000002030075a7 */ /* 0x004524000800017f */
[----:B----4-:R-:W-:Y:S05]  /*18440*/  @!P0 NANOSLEEP.SYNCS 0x989680 ;  /* 0x009896800000895d */ /* 0x010fea0003900000 */
[----:B------:R-:W4:Y:S02]  /*18450*/  @!P0 SYNCS.PHASECHK.TRANS64 P0, [R3+URZ], R2 ;  /* 0x00000002030085a7 */ /* 0x000f24000800007f */
[----:B----4-:R-:W-:Y:S05]  /*18460*/  @!P0 BRA `(.L_x_2031) ;  /* 0xfffffffc00f08947 */ /* 0x010fea000383ffff */
[----:B------:R-:W-:Y:S05]  /*18470*/  BRA `(.L_x_2059) ;  /* 0xfffffff400e07947 */ /* 0x000fea000383ffff */
.L_x_2033:
[----:B--2---:R2:W4:Y:S02]  /*18480*/  SYNCS.PHASECHK.TRANS64.TRYWAIT P0, [R5+URZ], R4 ;  /* 0x00000004050075a7 */ /* 0x004524000800017f */
[----:B----4-:R-:W-:Y:S05]  /*18490*/  @!P0 NANOSLEEP.SYNCS 0x989680 ;  /* 0x009896800000895d */ /* 0x010fea0003900000 */
[----:B------:R-:W4:Y:S02]  /*184a0*/  @!P0 SYNCS.PHASECHK.TRANS64 P0, [R5+URZ], R4 ;  /* 0x00000004050085a7 */ /* 0x000f24000800007f */
[----:B----4-:R-:W-:Y:S05]  /*184b0*/  @!P0 BRA `(.L_x_2033) ;  /* 0xfffffffc00f08947 */ /* 0x010fea000383ffff */
[----:B------:R-:W-:Y:S05]  /*184c0*/  BRA `(.L_x_2060) ;  /* 0xfffffff400e47947 */ /* 0x000fea000383ffff */
.L_x_2061:
        /* <DEDUP_REMOVED lines=11> */
.L_x_3732:


//--------------------- .text._ZN7cutlass13device_kernelIN5flash11enable_sm90INS1_16FlashAttnBwdSm90INS1_25CollectiveMainloopBwdSm90ILi2ELi2ELi2EN4cute5tupleIJNS5_1CILi1EEES8_S8_EEENS6_IJNS7_ILi128EEESA_NS7_ILi64EEEEEENS_10bfloat16_tEfNS_4arch4Sm90ELb0ELb1ELb1ELb1ELb0ELb1ELb0ELb0ELi2ELi1ELi2ELi2ELb0EEENS1_24CollectiveEpilogueBwdGQAISC_fSF_Li256ELb1ELb0EEENS1_19SingleTileSchedulerILb1ELb0ELb0ELi128EEEEEEEEEvNT_6ParamsE --------------------------
	.section	.text._ZN7cutlass13device_kernelIN5flash11enable_sm90INS1_16FlashAttnBwdSm90INS1_25CollectiveMainloopBwdSm90ILi2ELi2ELi2EN4cute5tupleIJNS5_1CILi1EEES8_S8_EEENS6_IJNS7_ILi128EEESA_NS7_ILi64EEEEEENS_10bfloat16_tEfNS_4arch4Sm90ELb0ELb1ELb1ELb1ELb0ELb1ELb0ELb0ELi2ELi1ELi2ELi2ELb0EEENS1_24CollectiveEpilogueBwdGQAISC_fSF_Li256ELb1ELb0EEENS1_19SingleTileSchedulerILb1ELb0ELb0ELi128EEEEEEEEEvNT_6ParamsE,"ax",@progbits
	.align	128
.text._ZN7cutlass13device_kernelIN5flash11enable_sm90INS1_16FlashAttnBwdSm90INS1_25CollectiveMainloopBwdSm90ILi2ELi2ELi2EN4cute5tupleIJNS5_1CILi1EEES8_S8_EEENS6_IJNS7_ILi128EEESA_NS7_ILi64EEEEEENS_10bfloat16_tEfNS_4arch4Sm90ELb0ELb1ELb1ELb1ELb0ELb1ELb0ELb0ELi2ELi1ELi2ELi2ELb0EEENS1_24CollectiveEpilogueBwdGQAISC_fSF_Li256ELb1ELb0EEENS1_19SingleTileSchedulerILb1ELb0ELb0ELi128EEEEEEEEEvNT_6ParamsE:
        .type           _ZN7cutlass13device_kernelIN5flash11enable_sm90INS1_16FlashAttnBwdSm90INS1_25CollectiveMainloopBwdSm90ILi2ELi2ELi2EN4cute5tupleIJNS5_1CILi1EEES8_S8_EEENS6_IJNS7_ILi128EEESA_NS7_ILi64EEEEEENS_10bfloat16_tEfNS_4arch4Sm90ELb0ELb1ELb1ELb1ELb0ELb1ELb0ELb0ELi2ELi1ELi2ELi2ELb0EEENS1_24CollectiveEpilogueBwdGQAISC_fSF_Li256ELb1ELb0EEENS1_19SingleTileSchedulerILb1ELb0ELb0ELi128EEEEEEEEEvNT_6ParamsE,@function
        .size           _ZN7cutlass13device_kernelIN5flash11enable_sm90INS1_16FlashAttnBwdSm90INS1_25CollectiveMainloopBwdSm90ILi2ELi2ELi2EN4cute5tupleIJNS5_1CILi1EEES8_S8_EEENS6_IJNS7_ILi128EEESA_NS7_ILi64EEEEEENS_10bfloat16_tEfNS_4arch4Sm90ELb0ELb1ELb1ELb1ELb0ELb1ELb0ELb0ELi2ELi1ELi2ELi2ELb0EEENS1_24CollectiveEpilogueBwdGQAISC_fSF_Li256ELb1ELb0EEENS1_19SingleTileSchedulerILb1ELb0ELb0ELi128EEEEEEEEEvNT_6ParamsE,(.L_x_3733 - _ZN7cutlass13device_kernelIN5flash11enable_sm90INS1_16FlashAttnBwdSm90INS1_25CollectiveMainloopBwdSm90ILi2ELi2ELi2EN4cute5tupleIJNS5_1CILi1EEES8_S8_EEENS6_IJNS7_ILi128EEESA_NS7_ILi64EEEEEENS_10bfloat16_tEfNS_4arch4Sm90ELb0ELb1ELb1ELb1ELb0ELb1ELb0ELb0ELi2ELi1ELi2ELi2ELb0EEENS1_24CollectiveEpilogueBwdGQAISC_fSF_Li256ELb1ELb0EEENS1_19SingleTileSchedulerILb1ELb0ELb0ELi128EEEEEEEEEvNT_6ParamsE)
        .other          _ZN7cutlass13device_kernelIN5flash11enable_sm90INS1_16FlashAttnBwdSm90INS1_25CollectiveMainloopBwdSm90ILi2ELi2ELi2EN4cute5tupleIJNS5_1CILi1EEES8_S8_EEENS6_IJNS7_ILi128EEESA_NS7_ILi64EEEEEENS_10bfloat16_tEfNS_4arch4Sm90ELb0ELb1ELb1ELb1ELb0ELb1ELb0ELb0ELi2ELi1ELi2ELi2ELb0EEENS1_24CollectiveEpilogueBwdGQAISC_fSF_Li256ELb1ELb0EEENS1_19SingleTileSchedulerILb1ELb0ELb0ELi128EEEEEEEEEvNT_6ParamsE,@"STO_CUDA_ENTRY STV_DEFAULT"
_ZN7cutlass13device_kernelIN5flash11enable_sm90INS1_16FlashAttnBwdSm90INS1_25CollectiveMainloopBwdSm90ILi2ELi2ELi2EN4cute5tupleIJNS5_1CILi1EEES8_S8_EEENS6_IJNS7_ILi128EEESA_NS7_ILi64EEEEEENS_10bfloat16_tEfNS_4arch4Sm90ELb0ELb1ELb1ELb1ELb0ELb1ELb0ELb0ELi2ELi1ELi2ELi2ELb0EEENS1_24CollectiveEpilogueBwdGQAISC_fSF_Li256ELb1ELb0EEENS1_19SingleTileSchedulerILb1ELb0ELb0ELi128EEEEEEEEEvNT_6ParamsE:
        /* <DEDUP_REMOVED lines=24> */
.L_x_2063:
[----:B------:R-:W-:Y:S05]  /*0180*/  BSYNC B0 ;  /* 0x0000000000007941 */ /* 0x000fea0003800000 */
.L_x_2062:
        /* <DEDUP_REMOVED lines=37> */
.L_x_2064:
        /* <DEDUP_REMOVED lines=22> */
.L_x_2065:
[----:B------:R-:W-:Y:S01]  /*0540*/  PLOP3.LUT P0, PT, PT, PT, UP0, 0x80, 0x0 ;  /* 0x000000000000781c */ /* 0x000fe20003f0f008 */
[----:B------:R-:W-:Y:S01]  /*0550*/  NOP ;  /* 0x0000000000007918 */ /* 0x000fe20000000000 */
[----:B------:R-:W-:Y:S01]  /*0560*/  ULDC.64 UR38, c[0x0][0x208] ;  /* 0x0000820000267ab9 */ /* 0x000fe20000000a00 */
[----:B------:R-:W-:Y:S01]  /*0570*/  BSSY B6, `(.L_x_2066) ;  /* 0x0001546000067945 */ /* 0x000fe20003800000 */
[----:B-12-4-:R-:W-:Y:S09]  /*0580*/  BAR.SYNC.DEFER_BLOCKING 0x0 ;  /* 0x0000000000007b1d */ /* 0x016ff20000010000 */
[----:B------:R-:W-:Y:S05]  /*0590*/  @!P0 BRA `(.L_x_2067) ;  /* 0x0000011c00488947 */ /* 0x000fea0003800000 */
.L_x_2068:
        /* <DEDUP_REMOVED lines=24> */
.L_x_2069:
        /* <DEDUP_REMOVED lines=14> */
.L_x_2071:
[----:B------:R-:W-:-:S05]  /*0800*/  ULDC UR4, c[0x0][0x8c4] ;  /* 0x0002310000047ab9 */ /* 0x000fca0000000800 */
.L_x_2070:
        /* <DEDUP_REMOVED lines=19> */
.L_x_2073:
        /* <DEDUP_REMOVED lines=14> */
.L_x_2074:
        /* <DEDUP_REMOVED lines=11> */
.L_x_2075:
        /* <DEDUP_REMOVED lines=13> */
.L_x_2076:
        /* <DEDUP_REMOVED lines=50> */
.L_x_2077:
        /* <DEDUP_REMOVED lines=28> */
.L_x_2080:
        /* <DEDUP_REMOVED lines=15> */
.L_x_2079:
        /* <DEDUP_REMOVED lines=22> */
.L_x_2082:
        /* <DEDUP_REMOVED lines=15> */
.L_x_2081:
[----:B------:R-:W-:Y:S01]  /*13c0*/  SHF.R.S32.HI R6, RZ, 0x1f, R17 ;  /* 0x0000001fff067819 */ /* 0x000fe20000011411 */
[----:B------:R-:W-:-:S03]  /*13d0*/  UMOV UR4, 0xffffffff ;  /* 0xffffffff00047882 */ /* 0x000fc60000000000 */
[----:B------:R-:W-:-:S04]  /*13e0*/  LEA.HI R0, R6, R17, RZ, 0x7 ;  /* 0x0000001106007211 */ /* 0x000fc800078f38ff */
[----:B------:R-:W-:Y:S01]  /*13f0*/  SHF.R.S32.HI R18, RZ, 0x7, R0 ;  /* 0x00000007ff127819 */ /* 0x000fe20000011400 */
[----:B------:R-:W-:Y:S06]  /*1400*/  BRA.DIV UR4, `(.L_x_2083) ;  /* 0x0000014604787947 */ /* 0x000fec000b800000 */
[----:B------:R1:W2:Y:S02]  /*1410*/  SHFL.IDX PT, R14, R18, RZ, 0x1f ;  /* 0x00001fff120e7589 */ /* 0x0002a400000e0000 */
.L_x_2191:
        /* <DEDUP_REMOVED lines=24> */
.L_x_2084:
        /* <DEDUP_REMOVED lines=61> */
[----:B------:R-:W-:Y:S02]  /*1970*/  LOP3.LUT R0, R5, 0xffffffe0, RZ, 0xc0, !PT ;  /* 0xffffffe005007812 */ /* 0x000fe400078ec0ff */
[----:B------:R-:W-:Y:S02]  /*1980*/  CS2R R170, SRZ ;  /* 0x0000000000aa7805 */ /* 0x000fe4000001ff00 */
[--C-:B------:R-:W-:Y:S02]  /*1990*/  SHF.R.S32.HI R7, RZ, 0x2, R8.reuse ;  /* 0x00000002ff077819 */ /* 0x100fe40000011408 */
[----:B------:R-:W-:Y:S02]  /*19a0*/  CS2R R168, SRZ ;  /* 0x0000000000a87805 */ /* 0x000fe4000001ff00 */
[----:B------:R-:W-:Y:S01]  /*19b0*/  SHF.R.S32.HI R4, RZ, 0x1f, R8 ;  /* 0x0000001fff047819 */ /* 0x000fe20000011408 */
[----:B------:R-:W-:Y:S01]  /*19c0*/  IMAD.IADD R0, R17, 0x1, -R0 ;  /* 0x0000000111007824 */ /* 0x000fe200078e0a00 */
[----:B------:R-:W-:-:S02]  /*19d0*/  LEA.HI R6, R6, R17, RZ, 0x2 ;  /* 0x0000001106067211 */ /* 0x000fc400078f10ff */
[----:B------:R-:W-:Y:S02]  /*19e0*/  CS2R R166, SRZ ;  /* 0x0000000000a67805 */ /* 0x000fe4000001ff00 */
[----:B------:R-:W-:Y:S02]  /*19f0*/  LEA.HI R4, R4, R7, RZ, 0x3 ;  /* 0x0000000704047211 */ /* 0x000fe400078f18ff */
[----:B------:R-:W-:Y:S02]  /*1a00*/  CS2R R164, SRZ ;  /* 0x0000000000a47805 */ /* 0x000fe4000001ff00 */
[----:B------:R-:W-:Y:S02]  /*1a10*/  LOP3.LUT R8, R6, 0xfffffffc, RZ, 0xc0, !PT ;  /* 0xfffffffc06087812 */ /* 0x000fe400078ec0ff */
[----:B------:R-:W-:Y:S02]  /*1a20*/  CS2R R162, SRZ ;  /* 0x0000000000a27805 */ /* 0x000fe4000001ff00 */
[----:B------:R-:W-:-:S02]  /*1a30*/  SHF.R.S32.HI R5, RZ, 0x1f, R0 ;  /* 0x0000001fff057819 */ /* 0x000fc40000011400 */
[----:B------:R-:W-:Y:S02]  /*1a40*/  CS2R R160, SRZ ;  /* 0x0000000000a07805 */ /* 0x000fe4000001ff00 */
        /* <DEDUP_REMOVED lines=10> */
[----:B------:R-:W-:Y:S02]  /*1af0*/  SHF.R.S32.HI R11, RZ, 0x5, R8 ;  /* 0x00000005ff0b7819 */ /* 0x000fe40000011408 */
[----:B------:R-:W-:Y:S02]  /*1b00*/  CS2R R150, SRZ ;  /* 0x0000000000967805 */ /* 0x000fe4000001ff00 */
[----:B------:R-:W-:-:S02]  /*1b10*/  LEA.HI R10, R12, R12, RZ, 0x1 ;  /* 0x0000000c0c0a7211 */ /* 0x000fc400078f08ff */
[----:B------:R-:W-:Y:S02]  /*1b20*/  CS2R R148, SRZ ;  /* 0x0000000000947805 */ /* 0x000fe4000001ff00 */
[----:B------:R-:W-:Y:S01]  /*1b30*/  SHF.R.S32.HI R0, RZ, 0x3, R4 ;  /* 0x00000003ff007819 */ /* 0x000fe20000011404 */
[----:B------:R-:W-:Y:S01]  /*1b40*/  IMAD R11, R11, 0x10, R6 ;  /* 0x000000100b0b7824 */ /* 0x000fe200078e0206 */
[----:B------:R-:W-:Y:S02]  /*1b50*/  SHF.R.S32.HI R7, RZ, 0x1f, R4 ;  /* 0x0000001fff077819 */ /* 0x000fe40000011404 */
[----:B------:R-:W-:Y:S02]  /*1b60*/  CS2R R146, SRZ ;  /* 0x0000000000927805 */ /* 0x000fe4000001ff00 */
[----:B------:R-:W-:Y:S02]  /*1b70*/  SHF.R.S32.HI R4, RZ, 0x2, R5 ;  /* 0x00000002ff047819 */ /* 0x000fe40000011405 */
[----:B------:R-:W-:-:S02]  /*1b80*/  CS2R R144, SRZ ;  /* 0x0000000000907805 */ /* 0x000fc4000001ff00 */
[----:B------:R-:W-:Y:S02]  /*1b90*/  LOP3.LUT R10, R10, 0x3fffffe, RZ, 0xc0, !PT ;  /* 0x03fffffe0a0a7812 */ /* 0x000fe400078ec0ff */
[----:B------:R-:W-:Y:S02]  /*1ba0*/  CS2R R142, SRZ ;  /* 0x00000000008e7805 */ /* 0x000fe4000001ff00 */
        /* <DEDUP_REMOVED lines=11> */
[----:B------:R-:W-:Y:S02]  /*1c60*/  CS2R R202, SRZ ;  /* 0x0000000000ca7805 */ /* 0x000fe4000001ff00 */
[----:B------:R-:W-:Y:S02]  /*1c70*/  LOP3.LUT R7, R8, 0xfffffffe, RZ, 0xc0, !PT ;  /* 0xfffffffe08077812 */ /* 0x000fe400078ec0ff */
[----:B------:R-:W-:Y:S02]  /*1c80*/  CS2R R200, SRZ ;  /* 0x0000000000c87805 */ /* 0x000fe4000001ff00 */
[----:B------:R-:W-:Y:S02]  /*1c90*/  LOP3.LUT R5, R5, 0xfffffffe, RZ, 0xc0, !PT ;  /* 0xfffffffe05057812 */ /* 0x000fe400078ec0ff */
[----:B------:R-:W-:Y:S02]  /*1ca0*/  CS2R R198, SRZ ;  /* 0x0000000000c67805 */ /* 0x000fe4000001ff00 */
[----:B------:R-:W-:Y:S01]  /*1cb0*/  SHF.R.S32.HI R11, RZ, 0x1f, R8 ;  /* 0x0000001fff0b7819 */ /* 0x000fe20000011408 */
[----:B------:R-:W-:Y:S01]  /*1cc0*/  IMAD.IADD R7, R6, 0x1, -R7 ;  /* 0x0000000106077824 */ /* 0x000fe200078e0a07 */
[----:B------:R-:W-:-:S02]  /*1cd0*/  IADD3 R5, R4, -R5, RZ ;  /* 0x8000000504057210 */ /* 0x000fc40007ffe0ff */
[----:B------:R-:W-:Y:S02]  /*1ce0*/  CS2R R196, SRZ ;  /* 0x0000000000c47805 */ /* 0x000fe4000001ff00 */
[----:B------:R-:W-:Y:S02]  /*1cf0*/  LEA.HI R6, R10, R10, RZ, 0x1 ;  /* 0x0000000a0a067211 */ /* 0x000fe400078f08ff */
[----:B------:R-:W-:Y:S02]  /*1d00*/  CS2R R194, SRZ ;  /* 0x0000000000c27805 */ /* 0x000fe4000001ff00 */
[----:B------:R-:W-:Y:S01]  /*1d10*/  SHF.R.S32.HI R4, RZ, 0x1, R8 ;  /* 0x00000001ff047819 */ /* 0x000fe20000011408 */
[----:B------:R-:W-:Y:S01]  /*1d20*/  IMAD R0, R0, 0x8, R5 ;  /* 0x0000000800007824 */ /* 0x000fe200078e0205 */
[----:B------:R-:W-:Y:S02]  /*1d30*/  LEA.HI R14, R12, R12, RZ, 0x1 ;  /* 0x0000000c0c0e7211 */ /* 0x000fe400078f08ff */
[----:B------:R-:W-:-:S02]  /*1d40*/  CS2R R192, SRZ ;  /* 0x0000000000c07805 */ /* 0x000fc4000001ff00 */
[----:B------:R-:W-:Y:S02]  /*1d50*/  LOP3.LUT R13, R6, 0xfffffffe, RZ, 0xc0, !PT ;  /* 0xfffffffe060d7812 */ /* 0x000fe400078ec0ff */
[----:B------:R-:W-:Y:S02]  /*1d60*/  CS2R R190, SRZ ;  /* 0x0000000000be7805 */ /* 0x000fe4000001ff00 */
[--C-:B------:R-:W-:Y:S01]  /*1d70*/  SHF.R.S32.HI R8, RZ, 0x1, R6.reuse ;  /* 0x00000001ff087819 */ /* 0x100fe20000011406 */
[----:B------:R1:W-:Y:S01]  /*1d80*/  STL [R1+0x64], R0 ;  /* 0x0000640001007387 */ /* 0x0003e20000100800 */
[----:B------:R-:W-:Y:S01]  /*1d90*/  SHF.R.S32.HI R15, RZ, 0x1f, R6 ;  /* 0x0000001fff0f7819 */ /* 0x000fe20000011406 */
[----:B------:R-:W-:Y:S01]  /*1da0*/  IMAD.IADD R13, R10, 0x1, -R13 ;  /* 0x000000010a0d7824 */ /* 0x000fe200078e0a0d */
[----:B------:R-:W-:Y:S02]  /*1db0*/  LEA.HI R11, R11, R4, RZ, 0x4 ;  /* 0x000000040b0b7211 */ /* 0x000fe400078f20ff */
[----:B------:R-:W-:-:S02]  /*1dc0*/  CS2R R188, SRZ ;  /* 0x0000000000bc7805 */ /* 0x000fc4000001ff00 */
[--C-:B------:R-:W-:Y:S02]  /*1dd0*/  SHF.R.S32.HI R6, RZ, 0x1, R14.reuse ;  /* 0x00000001ff067819 */ /* 0x100fe4000001140e */
[----:B------:R-:W-:Y:S02]  /*1de0*/  CS2R R186, SRZ ;  /* 0x0000000000ba7805 */ /* 0x000fe4000001ff00 */
[----:B------:R-:W-:Y:S02]  /*1df0*/  SHF.R.S32.HI R17, RZ, 0x1f, R14 ;  /* 0x0000001fff117819 */ /* 0x000fe4000001140e */
[----:B------:R-:W-:Y:S02]  /*1e00*/  CS2R R184, SRZ ;  /* 0x0000000000b87805 */ /* 0x000fe4000001ff00 */
[----:B------:R-:W-:Y:S02]  /*1e10*/  LEA.HI R15, R15, R8, RZ, 0x4 ;  /* 0x000000080f0f7211 */ /* 0x000fe400078f20ff */
[----:B------:R-:W-:-:S02]  /*1e20*/  CS2R R182, SRZ ;  /* 0x0000000000b67805 */ /* 0x000fc4000001ff00 */
[----:B------:R-:W-:Y:S02]  /*1e30*/  LOP3.LUT R11, R11, 0x1ffffff0, RZ, 0xc0, !PT ;  /* 0x1ffffff00b0b7812 */ /* 0x000fe400078ec0ff */
[----:B------:R-:W-:Y:S02]  /*1e40*/  CS2R R180, SRZ ;  /* 0x0000000000b47805 */ /* 0x000fe4000001ff00 */
[----:B------:R-:W-:Y:S02]  /*1e50*/  LEA.HI R10, R17, R6, RZ, 0x4 ;  /* 0x00000006110a7211 */ /* 0x000fe400078f20ff */
[----:B------:R-:W-:Y:S02]  /*1e60*/  CS2R R178, SRZ ;  /* 0x0000000000b27805 */ /* 0x000fe4000001ff00 */
[----:B------:R-:W-:Y:S01]  /*1e70*/  LOP3.LUT R15, R15, 0x1ffffff0, RZ, 0xc0, !PT ;  /* 0x1ffffff00f0f7812 */ /* 0x000fe200078ec0ff */
[----:B------:R-:W-:Y:S01]  /*1e80*/  IMAD.IADD R4, R4, 0x1, -R11 ;  /* 0x0000000104047824 */ /* 0x000fe200078e0a0b */
[----:B------:R-:W-:-:S02]  /*1e90*/  LOP3.LUT R17, R14, 0xfffffffe, RZ, 0xc0, !PT ;  /* 0xfffffffe0e117812 */ /* 0x000fc400078ec0ff */
[----:B------:R-:W-:Y:S02]  /*1ea0*/  CS2R R176, SRZ ;  /* 0x0000000000b07805 */ /* 0x000fe4000001ff00 */
[----:B------:R-:W-:Y:S01]  /*1eb0*/  LOP3.LUT R19, R10, 0x1ffffff0, RZ, 0xc0, !PT ;  /* 0x1ffffff00a137812 */ /* 0x000fe200078ec0ff */
[----:B------:R-:W-:Y:S01]  /*1ec0*/  IMAD.IADD R8, R8, 0x1, -R15 ;  /* 0x0000000108087824 */ /* 0x000fe200078e0a0f */
[----:B------:R-:W-:Y:S01]  /*1ed0*/  IADD3 R17, R12, -R17, RZ ;  /* 0x800000110c117210 */ /* 0x000fe20007ffe0ff */
[----:B------:R-:W-:Y:S01]  /*1ee0*/  IMAD R5, R4, 0x8, R7 ;  /* 0x0000000804057824 */ /* 0x000fe200078e0207 */
[----:B------:R-:W-:Y:S02]  /*1ef0*/  IADD3 R6, R6, -R19, RZ ;  /* 0x8000001306067210 */ /* 0x000fe40007ffe0ff */
[----:B------:R-:W-:Y:S02]  /*1f00*/  CS2R R174, SRZ ;  /* 0x0000000000ae7805 */ /* 0x000fe4000001ff00 */
[----:B------:R-:W-:-:S02]  /*1f10*/  LEA R4, R8, R13, 0x3 ;  /* 0x0000000d08047211 */ /* 0x000fc400078e18ff */
[----:B------:R-:W-:Y:S01]  /*1f20*/  CS2R R172, SRZ ;  /* 0x0000000000ac7805 */ /* 0x000fe2000001ff00 */
        /* <DEDUP_REMOVED lines=9> */
.L_x_2097:
[----:B------:R-:W-:-:S06]  /*1fc0*/  ULOP3.LUT UR4, UR36, 0x1, URZ, 0xfc, !UPT ;  /* 0x0000000124047892 */ /* 0x000fcc000f8efc3f */
[----:B------:R-:W-:-:S05]  /*1fd0*/  IMAD.U32 R5, RZ, RZ, UR4 ;  /* 0x00000004ff057e24 */ /* 0x000fca000f8e00ff */
[----:B------:R-:W-:-:S13]  /*1fe0*/  ISETP.NE.AND P6, PT, R5, 0x3, PT ;  /* 0x000000030500780c */ /* 0x000fda0003fc5270 */
[----:B------:R-:W-:Y:S05]  /*1ff0*/  @!P6 BRA `(.L_x_2087) ;  /* 0x000000000004e947 */ /* 0x000fea0003800000 */
[----:B------:R-:W-:Y:S01]  /*2000*/  BPT.TRAP 0x1 ;  /* 0x000000040000795c */ /* 0x000fe20000300000 */
.L_x_2087:
[----:B------:R-:W-:Y:S02]  /*2010*/  LEA R6, R0, R16, 0x3 ;  /* 0x0000001000067211 */ /* 0x000fe400078e18ff */
[----:B------:R-:W-:-:S04]  /*2020*/  SHF.L.U32 R23, R4, 0x1f, RZ ;  /* 0x0000001f04177819 */ /* 0x000fc800000006ff */
[----:B------:R1:W2:Y:S01]  /*2030*/  SYNCS.PHASECHK.TRANS64.TRYWAIT P0, [R6+URZ+0x30c10], R23 ;  /* 0x030c1017060075a7 */ /* 0x0002a2000800017f */
[----:B------:R-:W-:Y:S05]  /*2040*/  @!P6 BRA `(.L_x_2088) ;  /* 0x000000000004e947 */ /* 0x000fea0003800000 */
[----:B------:R-:W-:Y:S01]  /*2050*/  BPT.TRAP 0x1 ;  /* 0x000000040000795c */ /* 0x000fe20000300000 */
.L_x_2088:
[----:B------:R-:W-:-:S05]  /*2060*/  VIADD R5, R16, 0x10000 ;  /* 0x0001000010057836 */ /* 0x000fca0000000000 */
[----:B------:R-:W-:-:S04]  /*2070*/  SHF.R.U32.HI R5, RZ, 0x4, R5 ;  /* 0x00000004ff057819 */ /* 0x000fc80000011605 */
[----:B------:R-:W-:Y:S01]  /*2080*/  LOP3.LUT R5, R5, 0x3fff, RZ, 0xc0, !PT ;  /* 0x00003fff05057812 */ /* 0x000fe200078ec0ff */
[----:B--2---:R-:W-:Y:S06]  /*2090*/  @P0 BRA `(.L_x_2089) ;  /* 0x0000000000080947 */ /* 0x004fec0003800000 */
[----:B------:R-:W2:Y:S02]  /*20a0*/  SYNCS.PHASECHK.TRANS64.TRYWAIT P0, [R6+URZ+0x30c10], R23 ;  /* 0x030c1017060075a7 */ /* 0x000ea4000800017f */
[----:B--2---:R-:W-:Y:S05]  /*20b0*/  @!P0 BRA `(.L_x_2090) ;  /* 0x0000013800808947 */ /* 0x004fea0003800000 */
.L_x_2089:
        /* <DEDUP_REMOVED lines=65> */
.L_x_2091:
[----:B------:R1:W1:Y:S01]  /*24d0*/  SYNCS.PHASECHK.TRANS64.TRYWAIT P0, [R6+URZ+0x30c30], R23 ;  /* 0x030c3017060075a7 */ /* 0x000262000800017f */
[----:B------:R-:W-:Y:S05]  /*24e0*/  @!P6 BRA `(.L_x_2092) ;  /* 0x000000000004e947 */ /* 0x000fea0003800000 */
[----:B------:R-:W-:Y:S01]  /*24f0*/  BPT.TRAP 0x1 ;  /* 0x000000040000795c */ /* 0x000fe20000300000 */
.L_x_2092:
[----:B-1----:R-:W-:Y:S05]  /*2500*/  @P0 BRA `(.L_x_2093) ;  /* 0x0000000000080947 */ /* 0x002fea0003800000 */
[----:B------:R-:W1:Y:S02]  /*2510*/  SYNCS.PHASECHK.TRANS64.TRYWAIT P0, [R6+URZ+0x30c30], R23 ;  /* 0x030c3017060075a7 */ /* 0x000e64000800017f */
[----:B-1----:R-:W-:Y:S05]  /*2520*/  @!P0 BRA `(.L_x_2094) ;  /* 0x0000013400788947 */ /* 0x002fea0003800000 */
.L_x_2093:
        /* <DEDUP_REMOVED lines=49> */
[C---:B------:R-:W-:Y:S01]  /*2840*/  ISETP.GT.AND P2, PT, R7.reuse, RZ, PT ;  /* 0x000000ff0700720c */ /* 0x040fe20003f44270 */
[----:B------:R-:W-:Y:S01]  /*2850*/  FMUL.FTZ R92, R92, UR13 ;  /* 0x0000000d5c5c7c20 */ /* 0x000fe20008410000 */
[C---:B------:R-:W-:Y:S01]  /*2860*/  ISETP.GT.AND P1, PT, R8.reuse, RZ, PT ;  /* 0x000000ff0800720c */ /* 0x040fe20003f24270 */
[----:B------:R3:W-:Y:S01]  /*2870*/  STL [R1+0x124], R200 ;  /* 0x000124c801007387 */ /* 0x0007e20000100800 */
[----:B------:R-:W-:Y:S01]  /*2880*/  ISETP.GT.AND P0, PT, R7, 0x8, PT ;  /* 0x000000080700780c */ /* 0x000fe20003f04270 */
        /* <DEDUP_REMOVED lines=17> */
[----:B---3--:R2:W-:Y:S01]  /*29a0*/  MUFU.TANH R200, R89 ;  /* 0x0000005900c87308 */ /* 0x0085e20000002400 */
[----:B------:R-:W-:Y:S01]  /*29b0*/  UMOV UR11, 0x40000040 ;  /* 0x40000040000b7882 */ /* 0x000fe20000000000 */
        /* <DEDUP_REMOVED lines=17> */
[----:B------:R-:W-:-:S02]  /*2ad0*/  IMAD R132, R0, 0x400, R132 ;  /* 0x0000040000847824 */ /* 0x000fc400078e0284 */
[----:B------:R-:W-:Y:S01]  /*2ae0*/  FMUL.FTZ R104, R104, UR13 ;  /* 0x0000000d68687c20 */ /* 0x000fe20008410000 */
[----:B------:R-:W-:Y:S01]  /*2af0*/  FMUL.FTZ R108, R108, UR13 ;  /* 0x0000000d6c6c7c20 */ /* 0x000fe20008410000 */
[----:B------:R-:W-:Y:S01]  /*2b00*/  STL [R1+0xfc], R165 ;  /* 0x0000fca501007387 */ /* 0x000fe20000100800 */
[----:B------:R-:W-:Y:S01]  /*2b10*/  FMUL.FTZ R109, R109, UR13 ;  /* 0x0000000d6d6d7c20 */ /* 0x000fe20008410000 */
[----:B------:R-:W4:Y:S01]  /*2b20*/  MUFU.TANH R230, R230 ;  /* 0x000000e600e67308 */ /* 0x000f220000002400 */
[----:B------:R-:W-:Y:S01]  /*2b30*/  FMUL.FTZ R121, R121, UR13 ;  /* 0x0000000d79797c20 */ /* 0x000fe20008410000 */
[----:B------:R-:W-:Y:S01]  /*2b40*/  STL [R1+0xf8], R164 ;  /* 0x0000f8a401007387 */ /* 0x000fe20000100800 */
[----:B------:R-:W-:Y:S01]  /*2b50*/  R2UR UR12, R132 ;  /* 0x00000000840c72ca */ /* 0x000fe200000e0000 */
        /* <DEDUP_REMOVED lines=61> */
[----:B------:R-:W-:Y:S02]  /*2f30*/  ULEA UR4, UR43, -UR41, 0x7 ;  /* 0x800000292b047291 */ /* 0x000fe4000f8e383f */
[----:B------:R-:W-:Y:S02]  /*2f40*/  UIADD3 UR6, UR8, 0x4, URZ ;  /* 0x0000000408067890 */ /* 0x000fe4000fffe03f */
[----:B------:R-:W3:Y:S01]  /*2f50*/  MUFU.TANH R23, R23 ;  /* 0x0000001700177308 */ /* 0x000ee20000002400 */
[----:B------:R-:W-:Y:S01]  /*2f60*/  UMOV UR7, 0x40000040 ;  /* 0x4000004000077882 */ /* 0x000fe20000000000 */
[----:B------:R-:W-:Y:S01]  /*2f70*/  UMOV UR5, 0x40000040 ;  /* 0x4000004000057882 */ /* 0x000fe20000000000 */
[----:B------:R-:W-:Y:S01]  /*2f80*/  LEA R91, R3, UR4, 0x1 ;  /* 0x00000004035b7c11 */ /* 0x000fe2000f8e08ff */
[----:B------:R-:W-:Y:S01]  /*2f90*/  UIADD3 UR4, UR9, 0x4, URZ ;  /* 0x0000000409047890 */ /* 0x000fe2000fffe03f */
[----:B------:R-:W-:Y:S01]  /*2fa0*/  STL [R1+0x8c], R4 ;  /* 0x00008c0401007387 */ /* 0x000fe20000100800 */
[----:B------:R-:W-:Y:S01]  /*2fb0*/  UIADD3 UR8, UR9, 0x6, URZ ;  /* 0x0000000609087890 */ /* 0x000fe2000fffe03f */
[----:B------:R-:W-:Y:S01]  /*2fc0*/  IADD3 R91, R8, R91, RZ ;  /* 0x0000005b085b7210 */ /* 0x000fe20007ffe0ff */
[----:B------:R-:W3:Y:S01]  /*2fd0*/  MUFU.TANH R232, R232 ;  /* 0x000000e800e87308 */ /* 0x000ee20000002400 */
[----:B------:R-:W-:Y:S01]  /*2fe0*/  UMOV UR9, 0x40000040 ;  /* 0x4000004000097882 */ /* 0x000fe20000000000 */
[----:B------:R-:W-:Y:S01]  /*2ff0*/  STL [R1+0x88], R2 ;  /* 0x0000880201007387 */ /* 0x000fe20000100800 */
[----:B--2---:R-:W-:Y:S01]  /*3000*/  IADD3 R90, RZ, -R91, -R89 ;  /* 0x8000005bff5a7210 */ /* 0x004fe20007ffe859 */
[C-C-:B-1----:R-:W-:Y:S01]  /*3010*/  IMAD.IADD R115, R88.reuse, 0x1, -R91.reuse ;  /* 0x0000000158737824 */ /* 0x142fe200078e0a5b */
[----:B------:R-:W-:Y:S01]  /*3020*/  IADD3 R215, R88, 0x8, -R91 ;  /* 0x0000000858d77810 */ /* 0x000fe20007ffe85b */
[----:B------:R-:W-:Y:S01]  /*3030*/  FMUL.FTZ R88, R124, UR13 ;  /* 0x0000000d7c587c20 */ /* 0x000fe20008410000 */
[----:B------:R-:W-:Y:S01]  /*3040*/  IADD3 R214, -R91, 0x8, -R89 ;  /* 0x000000085bd67810 */ /* 0x000fe20007ffe959 */
[----:B------:R-:W1:Y:S01]  /*3050*/  MUFU.TANH R228, R228 ;  /* 0x000000e400e47308 */ /* 0x000e620000002400 */
[----:B------:R-:W-:-:S02]  /*3060*/  SEL R115, R115, 0x80, !P2 ;  /* 0x0000008073737807 */ /* 0x000fc40005000000 */
        /* <DEDUP_REMOVED lines=70> */
[----:B------:R-:W3:Y:S01]  /*34d0*/  MUFU.TANH R163, R101 ;  /* 0x0000006500a37308 */ /* 0x000ee20000002400 */
[C---:B------:R-:W-:Y:S01]  /*34e0*/  ISETP.GE.AND P3, PT, R215.reuse, 0x10, PT ;  /* 0x00000010d700780c */ /* 0x040fe20003f66270 */
[----:B------:R-:W-:Y:S02]  /*34f0*/  WARPGROUP.DEPBAR.LE gsb0, 0x0 ;  /* 0x00008000000079c5 */ /* 0x000fe40000010000 */
[----:B------:R-:W4:Y:S01]  /*3500*/  LDS R218, [R218+0x400] ;  /* 0x00040000dada7984 */ /* 0x000f220000000800 */
[----:B------:R-:W-:Y:S01]  /*3510*/  WARPGROUP.ARRIVE ;  /* 0x00000000000079c5 */ /* 0x000fe20000000000 */
[----:B------:R-:W-:Y:S02]  /*3520*/  ISETP.GE.AND P5, PT, R215, 0x11, PT ;  /* 0x00000011d700780c */ /* 0x000fe40003fa6270 */
[C---:B------:R-:W-:Y:S01]  /*3530*/  ISETP.GT.OR P4, PT, R214.reuse, RZ, !P4 ;  /* 0x000000ffd600720c */ /* 0x040fe20006784670 */
[----:B------:R-:W3:Y:S01]  /*3540*/  MUFU.TANH R160, R104 ;  /* 0x0000006800a07308 */ /* 0x000ee20000002400 */
[C---:B------:R-:W-:Y:S01]  /*3550*/  ISETP.GT.OR P2, PT, R214.reuse, 0x1, !P2 ;  /* 0x00000001d600780c */ /* 0x040fe20005744670 */
[----:B------:R-:W-:Y:S01]  /*3560*/  HGMMA.64x128x16.F32.BF16 R24, gdesc[UR4], R24, gsb0 ;  /* 0x01e00000041879f0 */ /* 0x000fe20008001818 */
[C---:B------:R-:W-:Y:S01]  /*3570*/  ISETP.GT.OR P0, PT, R214.reuse, 0x8, !P0 ;  /* 0x00000008d600780c */ /* 0x040fe20004704670 */
[----:B------:R-:W-:Y:S01]  /*3580*/  ULDC UR4, c[0x0][0x744] ;  /* 0x0001d10000047ab9 */ /* 0x000fe20000000800 */
[----:B------:R-:W-:-:S02]  /*3590*/  ISETP.GT.OR P1, PT, R214, 0x9, !P1 ;  /* 0x00000009d600780c */ /* 0x000fc40004f24670 */
[C---:B------:R-:W-:Y:S01]  /*35a0*/  ISETP.GT.OR P3, PT, R214.reuse, 0x10, !P3 ;  /* 0x00000010d600780c */ /* 0x040fe20005f64670 */
[----:B------:R-:W3:Y:S01]  /*35b0*/  MUFU.TANH R156, R108 ;  /* 0x0000006c009c7308 */ /* 0x000ee20000002400 */
[----:B------:R-:W-:Y:S02]  /*35c0*/  ISETP.GT.OR P5, PT, R214, 0x11, !P5 ;  /* 0x00000011d600780c */ /* 0x000fe40006fa4670 */
[----:B------:R-:W-:Y:S02]  /*35d0*/  FSEL R212, R20, -INF , !P4 ;  /* 0xff80000014d47808 */ /* 0x000fe40006000000 */
[C---:B------:R-:W-:Y:S01]  /*35e0*/  FSEL R213, R21.reuse, -INF , !P2 ;  /* 0xff80000015d57808 */ /* 0x040fe20005000000 */
[----:B------:R-:W-:Y:S01]  /*35f0*/  FFMA.FTZ R21, -R21, R21, 1 ;  /* 0x3f80000015157423 */ /* 0x000fe20000010115 */
[C---:B------:R-:W-:Y:S01]  /*3600*/  FSEL R219, R23.reuse, -INF , !P0 ;  /* 0xff80000017db7808 */ /* 0x040fe20004000000 */
[----:B------:R-:W3:Y:S01]  /*3610*/  MUFU.TANH R155, R109 ;  /* 0x0000006d009b7308 */ /* 0x000ee20000002400 */
[----:B------:R-:W-:Y:S01]  /*3620*/  FSEL R224, R232, -INF , !P1 ;  /* 0xff800000e8e07808 */ /* 0x000fe20004800000 */
[----:B------:R-:W-:Y:S01]  /*3630*/  FFMA.FTZ R23, -R23, R23, 1 ;  /* 0x3f80000017177423 */ /* 0x000fe20000010117 */
[----:B------:R-:W-:-:S02]  /*3640*/  ISETP.GE.AND P4, PT, R215, 0x18, PT ;  /* 0x00000018d700780c */ /* 0x000fc40003f86270 */
[C---:B------:R-:W-:Y:S02]  /*3650*/  ISETP.GE.AND P2, PT, R215.reuse, 0x19, PT ;  /* 0x00000019d700780c */ /* 0x040fe40003f46270 */
[C---:B------:R-:W-:Y:S01]  /*3660*/  ISETP.GE.AND P0, PT, R215.reuse, 0x20, PT ;  /* 0x00000020d700780c */ /* 0x040fe20003f06270 */
[----:B------:R1:W-:Y:S01]  /*3670*/  MUFU.TANH R143, R121 ;  /* 0x00000079008f7308 */ /* 0x0003e20000002400 */
[----:B------:R-:W-:Y:S02]  /*3680*/  ISETP.GE.AND P1, PT, R215, 0x21, PT ;  /* 0x00000021d700780c */ /* 0x000fe40003f26270 */
[C---:B------:R-:W-:Y:S01]  /*3690*/  FSEL R208, R228.reuse, -INF , !P3 ;  /* 0xff800000e4d07808 */ /* 0x040fe20005800000 */
[----:B------:R-:W-:Y:S01]  /*36a0*/  FFMA.FTZ R228, -R228, R228, 1 ;  /* 0x3f800000e4e47423 */ /* 0x000fe200000101e4 */
[----:B------:R-:W-:Y:S02]  /*36b0*/  FSEL R206, R237, -INF , !P5 ;  /* 0xff800000edce7808 */ /* 0x000fe40006800000 */
[C---:B------:R-:W-:Y:S01]  /*36c0*/  ISETP.GE.AND P3, PT, R215.reuse, 0x28, PT ;  /* 0x00000028d700780c */ /* 0x040fe20003f66270 */
[----:B------:R-:W3:Y:S01]  /*36d0*/  MUFU.TANH R162, R102 ;  /* 0x0000006600a27308 */ /* 0x000ee20000002400 */
[----:B------:R-:W-:-:S02]  /*36e0*/  ISETP.GE.AND P5, PT, R215, 0x29, PT ;  /* 0x00000029d700780c */ /* 0x000fc40003fa6270 */
[C---:B------:R-:W-:Y:S01]  /*36f0*/  ISETP.GT.OR P4, PT, R214.reuse, 0x18, !P4 ;  /* 0x00000018d600780c */ /* 0x040fe20006784670 */
[----:B----4-:R-:W-:Y:S01]  /*3700*/  SHFL.IDX PT, R223, R218, R9, 0x1f ;  /* 0x00001f09dadf7589 */ /* 0x010fe200000e0000 */
[C---:B------:R-:W-:Y:S02]  /*3710*/  ISETP.GT.OR P2, PT, R214.reuse, 0x19, !P2 ;  /* 0x00000019d600780c */ /* 0x040fe40005744670 */
[C---:B------:R-:W-:Y:S01]  /*3720*/  ISETP.GT.OR P0, PT, R214.reuse, 0x20, !P0 ;  /* 0x00000020d600780c */ /* 0x040fe20004704670 */
[----:B------:R4:W-:Y:S01]  /*3730*/  MUFU.TANH R150, R114 ;  /* 0x0000007200967308 */ /* 0x0009e20000002400 */
[C---:B------:R-:W-:Y:S02]  /*3740*/  ISETP.GT.OR P1, PT, R214.reuse, 0x21, !P1 ;  /* 0x00000021d600780c */ /* 0x040fe40004f24670 */
[C---:B------:R-:W-:Y:S02]  /*3750*/  ISETP.GT.OR P3, PT, R214.reuse, 0x28, !P3 ;  /* 0x00000028d600780c */ /* 0x040fe40005f64670 */
[----:B------:R-:W-:-:S02]  /*3760*/  ISETP.GT.OR P5, PT, R214, 0x29, !P5 ;  /* 0x00000029d600780c */ /* 0x000fc40006fa4670 */
[----:B------:R-:W-:Y:S01]  /*3770*/  FSEL R204, R236, -INF , !P4 ;  /* 0xff800000eccc7808 */ /* 0x000fe20006000000 */
[----:B------:R-:W3:Y:S01]  /*3780*/  MUFU.TANH R161, R103 ;  /* 0x0000006700a17308 */ /* 0x000ee20000002400 */
[----:B------:R-:W-:Y:S02]  /*3790*/  FSEL R139, R234, -INF , !P2 ;  /* 0xff800000ea8b7808 */ /* 0x000fe40005000000 */
[----:B------:R-:W-:Y:S02]  /*37a0*/  FSEL R137, R197, -INF , !P0 ;  /* 0xff800000c5897808 */ /* 0x000fe40004000000 */
[----:B------:R-:W-:Y:S02]  /*37b0*/  FSEL R135, R198, -INF , !P1 ;  /* 0xff800000c6877808 */ /* 0x000fe40004800000 */
[C---:B------:R-:W-:Y:S01]  /*37c0*/  ISETP.GE.AND P4, PT, R215.reuse, 0x30, PT ;  /* 0x00000030d700780c */ /* 0x040fe20003f86270 */
[----:B------:R-:W3:Y:S01]  /*37d0*/  MUFU.TANH R158, R106 ;  /* 0x0000006a009e7308 */ /* 0x000ee20000002400 */
[----:B------:R-:W-:-:S02]  /*37e0*/  ISETP.GE.AND P2, PT, R215, 0x31, PT ;  /* 0x00000031d700780c */ /* 0x000fc40003f46270 */
[C---:B------:R-:W-:Y:S02]  /*37f0*/  ISETP.GE.AND P0, PT, R215.reuse, 0x38, PT ;  /* 0x00000038d700780c */ /* 0x040fe40003f06270 */
[----:B------:R-:W-:Y:S02]  /*3800*/  ISETP.GE.AND P1, PT, R215, 0x39, PT ;  /* 0x00000039d700780c */ /* 0x000fe40003f26270 */
[----:B------:R-:W-:Y:S01]  /*3810*/  FSEL R132, R201, -INF , !P3 ;  /* 0xff800000c9847808 */ /* 0x000fe20005800000 */
[----:B------:R-:W3:Y:S01]  /*3820*/  MUFU.TANH R157, R107 ;  /* 0x0000006b009d7308 */ /* 0x000ee20000002400 */
[----:B-1----:R-:W-:Y:S02]  /*3830*/  FSEL R121, R171, -INF , !P5 ;  /* 0xff800000ab797808 */ /* 0x002fe40006800000 */
[C---:B------:R-:W-:Y:S02]  /*3840*/  ISETP.GE.AND P3, PT, R115.reuse, 0x40, PT ;  /* 0x000000407300780c */ /* 0x040fe40003f66270 */
[----:B------:R-:W-:-:S02]  /*3850*/  ISETP.GE.AND P5, PT, R115, 0x41, PT ;  /* 0x000000417300780c */ /* 0x000fc40003fa6270 */
[C---:B------:R-:W-:Y:S01]  /*3860*/  ISETP.GT.OR P4, PT, R214.reuse, 0x30, !P4 ;  /* 0x00000030d600780c */ /* 0x040fe20006784670 */
[----:B------:R3:W-:Y:S01]  /*3870*/  MUFU.TANH R152, R111 ;  /* 0x0000006f00987308 */ /* 0x0007e20000002400 */
        /* <DEDUP_REMOVED lines=16> */
[----:B--2---:R-:W-:Y:S02]  /*3980*/  FSEL R109, R164, -INF , !P3 ;  /* 0xff800000a46d7808 */ /* 0x004fe40005800000 */
[----:B---3--:R-:W-:Y:S02]  /*3990*/  FSEL R111, R163, -INF , !P5 ;  /* 0xff800000a36f7808 */ /* 0x008fe40006800000 */
[C---:B------:R-:W-:Y:S01]  /*39a0*/  ISETP.GE.AND P3, PT, R115.reuse, 0x58, PT ;  /* 0x000000587300780c */ /* 0x040fe20003f66270 */
[----:B------:R-:W2:Y:S01]  /*39b0*/  MUFU.TANH R144, R120 ;  /* 0x0000007800907308 */ /* 0x000ea20000002400 */
        /* <DEDUP_REMOVED lines=19> */
[----:B------:R-:W-:Y:S02]  /*3af0*/  WARPGROUP.DEPBAR.LE gsb0, 0x0 ;  /* 0x00008000000079c5 */ /* 0x000fe40000010000 */
[----:B------:R-:W-:Y:S01]  /*3b00*/  WARPGROUP.ARRIVE ;  /* 0x00000000000079c5 */ /* 0x000fe20000000000 */
[----:B------:R-:W-:Y:S01]  /*3b10*/  FSEL R103, R151, -INF , !P5 ;  /* 0xff80000097677808 */ /* 0x000fe20006800000 */
[----:B------:R-:W3:Y:S01]  /*3b20*/  MUFU.TANH R141, R123 ;  /* 0x0000007b008d7308 */ /* 0x000ee20000002400 */
[----:B------:R-:W-:-:S02]  /*3b30*/  ISETP.GE.AND P3, PT, R215, 0x50, PT ;  /* 0x00000050d700780c */ /* 0x000fc40003f66270 */
[----:B------:R-:W-:Y:S01]  /*3b40*/  ISETP.GE.AND P5, PT, R215, 0x51, PT ;  /* 0x00000051d700780c */ /* 0x000fe20003fa6270 */
[----:B------:R-:W-:Y:S01]  /*3b50*/  HGMMA.64x128x16.F32.BF16 R24, gdesc[UR8], R24, gsb0 ;  /* 0x01e00000081879f0 */ /* 0x000fe20008001818 */
[C---:B------:R-:W-:Y:S02]  /*3b60*/  ISETP.GT.OR P4, PT, R214.reuse, 0x40, !P4 ;  /* 0x00000040d600780c */ /* 0x040fe40006784670 */
[C---:B------:R-:W-:Y:S01]  /*3b70*/  ISETP.GT.OR P2, PT, R214.reuse, 0x41, !P2 ;  /* 0x00000041d600780c */ /* 0x040fe20005744670 */
[----:B------:R-:W3:Y:S01]  /*3b80*/  MUFU.TANH R5, R126 ;  /* 0x0000007e00057308 */ /* 0x000ee20000002400 */
[C---:B------:R-:W-:Y:S02]  /*3b90*/  ISETP.GT.OR P0, PT, R214.reuse, 0x48, !P0 ;  /* 0x00000048d600780c */ /* 0x040fe40004704670 */
[C---:B------:R-:W-:Y:S02]  /*3ba0*/  ISETP.GT.OR P1, PT, R214.reuse, 0x49, !P1 ;  /* 0x00000049d600780c */ /* 0x040fe40004f24670 */
[----:B------:R-:W-:-:S02]  /*3bb0*/  ISETP.GT.OR P3, PT, R214, 0x50, !P3 ;  /* 0x00000050d600780c */ /* 0x000fc40005f64670 */
[----:B------:R-:W-:Y:S01]  /*3bc0*/  ISETP.GT.OR P5, PT, R214, 0x51, !P5 ;  /* 0x00000051d600780c */ /* 0x000fe20006fa4670 */
[----:B------:R1:W-:Y:S01]  /*3bd0*/  MUFU.TANH R6, R125 ;  /* 0x0000007d00067308 */ /* 0x0003e20000002400 */
[----:B------:R-:W-:Y:S02]  /*3be0*/  FSEL R101, R162, -INF , !P4 ;  /* 0xff800000a2657808 */ /* 0x000fe40006000000 */
[----:B------:R-:W-:Y:S02]  /*3bf0*/  FSEL R90, R161, -INF , !P2 ;  /* 0xff800000a15a7808 */ /* 0x000fe40005000000 */
[----:B------:R-:W-:Y:S02]  /*3c00*/  FSEL R104, R158, -INF , !P0 ;  /* 0xff8000009e687808 */ /* 0x000fe40004000000 */
[----:B------:R-:W-:Y:S01]  /*3c10*/  FSEL R99, R157, -INF , !P1 ;  /* 0xff8000009d637808 */ /* 0x000fe20004800000 */
[----:B------:R4:W-:Y:S01]  /*3c20*/  MUFU.TANH R4, R127 ;  /* 0x0000007f00047308 */ /* 0x0009e20000002400 */
[C---:B------:R-:W-:Y:S01]  /*3c30*/  ISETP.GE.AND P4, PT, R215.reuse, 0x58, PT ;  /* 0x00000058d700780c */ /* 0x040fe20003f86270 */
[----:B-1----:R-:W-:Y:S01]  /*3c40*/  FMUL.FTZ R125, R128, UR13 ;  /* 0x0000000d807d7c20 */ /* 0x002fe20008410000 */
[----:B------:R-:W-:-:S02]  /*3c50*/  ISETP.GE.AND P2, PT, R215, 0x59, PT ;  /* 0x00000059d700780c */ /* 0x000fc40003f46270 */
[C---:B------:R-:W-:Y:S02]  /*3c60*/  ISETP.GE.AND P0, PT, R115.reuse, 0x60, PT ;  /* 0x000000607300780c */ /* 0x040fe40003f06270 */
[C---:B------:R-:W-:Y:S01]  /*3c70*/  ISETP.GE.AND P1, PT, R115.reuse, 0x61, PT ;  /* 0x000000617300780c */ /* 0x040fe20003f26270 */
[----:B------:R1:W-:Y:S01]  /*3c80*/  MUFU.TANH R2, R125 ;  /* 0x0000007d00027308 */ /* 0x0003e20000002400 */
[----:B------:R-:W-:Y:S01]  /*3c90*/  FSEL R96, R154, -INF , !P3 ;  /* 0xff8000009a607808 */ /* 0x000fe20005800000 */
[----:B----4-:R-:W-:Y:S01]  /*3ca0*/  FMUL.FTZ R127, R130, UR13 ;  /* 0x0000000d827f7c20 */ /* 0x010fe20008410000 */
[----:B------:R-:W-:Y:S02]  /*3cb0*/  FSEL R107, R152, -INF , !P5 ;  /* 0xff800000986b7808 */ /* 0x000fe40006800000 */
[C---:B------:R-:W-:Y:S02]  /*3cc0*/  ISETP.GE.AND P3, PT, R115.reuse, 0x68, PT ;  /* 0x000000687300780c */ /* 0x040fe40003f66270 */
[----:B------:R-:W-:Y:S01]  /*3cd0*/  ISETP.GE.AND P5, PT, R115, 0x69, PT ;  /* 0x000000697300780c */ /* 0x000fe20003fa6270 */
[----:B------:R-:W-:Y:S01]  /*3ce0*/  MUFU.TANH R127, R127 ;  /* 0x0000007f007f7308 */ /* 0x000fe20000002400 */
[C---:B------:R-:W-:Y:S01]  /*3cf0*/  ISETP.GT.OR P4, PT, R214.reuse, 0x58, !P4 ;  /* 0x00000058d600780c */ /* 0x040fe20006784670 */
[----:B-1----:R-:W-:Y:S01]  /*3d00*/  VIADD R125, R9, 0xc ;  /* 0x0000000c097d7836 */ /* 0x002fe20000000000 */
[----:B------:R-:W-:-:S02]  /*3d10*/  ISETP.GT.OR P2, PT, R214, 0x59, !P2 ;  /* 0x00000059d600780c */ /* 0x000fc40005744670 */
[C---:B------:R-:W-:Y:S02]  /*3d20*/  ISETP.GT.OR P0, PT, R124.reuse, 0x60, !P0 ;  /* 0x000000607c00780c */ /* 0x040fe40004704670 */
[C---:B------:R-:W-:Y:S01]  /*3d30*/  ISETP.GT.OR P1, PT, R124.reuse, 0x61, !P1 ;  /* 0x000000617c00780c */ /* 0x040fe20004f24670 */
[----:B------:R-:W1:Y:S01]  /*3d40*/  SHFL.IDX PT, R233, R17, R125, 0x1f ;  /* 0x00001f7d11e97589 */ /* 0x000e6200000e0000 */
[C---:B------:R-:W-:Y:S01]  /*3d50*/  ISETP.GT.OR P3, PT, R124.reuse, 0x68, !P3 ;  /* 0x000000687c00780c */ /* 0x040fe20005f64670 */
[----:B------:R-:W-:Y:S01]  /*3d60*/  MUFU.TANH R227, R227 ;  /* 0x000000e300e37308 */ /* 0x000fe20000002400 */
[----:B------:R-:W-:Y:S02]  /*3d70*/  ISETP.GT.OR P5, PT, R124, 0x69, !P5 ;  /* 0x000000697c00780c */ /* 0x000fe40006fa4670 */
[----:B------:R-:W-:Y:S02]  /*3d80*/  FSEL R93, R150, -INF , !P4 ;  /* 0xff800000965d7808 */ /* 0x000fe40006000000 */
[----:B------:R-:W-:-:S02]  /*3d90*/  FSEL R110, R149, -INF , !P2 ;  /* 0xff800000956e7808 */ /* 0x000fc40005000000 */
[----:B------:R-:W-:Y:S01]  /*3da0*/  FSEL R106, R148, -INF , !P0 ;  /* 0xff800000946a7808 */ /* 0x000fe20004000000 */
[----:B------:R-:W-:Y:S01]  /*3db0*/  MUFU.TANH R131, R131 ;  /* 0x0000008300837308 */ /* 0x000fe20000002400 */
[----:B------:R-:W-:Y:S02]  /*3dc0*/  FSEL R94, R147, -INF , !P1 ;  /* 0xff800000935e7808 */ /* 0x000fe40004800000 */
[C---:B------:R-:W-:Y:S02]  /*3dd0*/  ISETP.GE.AND P4, PT, R115.reuse, 0x70, PT ;  /* 0x000000707300780c */ /* 0x040fe40003f86270 */
[C---:B------:R-:W-:Y:S02]  /*3de0*/  ISETP.GE.AND P2, PT, R115.reuse, 0x71, PT ;  /* 0x000000717300780c */ /* 0x040fe40003f46270 */
[C---:B------:R-:W-:Y:S02]  /*3df0*/  ISETP.GE.AND P0, PT, R115.reuse, 0x78, PT ;  /* 0x000000787300780c */ /* 0x040fe40003f06270 */
[----:B------:R-:W-:-:S02]  /*3e00*/  ISETP.GE.AND P1, PT, R115, 0x79, PT ;  /* 0x000000797300780c */ /* 0x000fc40003f26270 */
[----:B--2---:R-:W-:Y:S02]  /*3e10*/  FSEL R115, R144, -INF , !P3 ;  /* 0xff80000090737808 */ /* 0x004fe40005800000 */
[----:B------:R-:W-:Y:S01]  /*3e20*/  FSEL R116, R143, -INF , !P5 ;  /* 0xff8000008f747808 */ /* 0x000fe20006800000 */
[----:B-1----:R-:W-:Y:S01]  /*3e30*/  FFMA.FTZ R224, R224, UR4, -R233 ;  /* 0x00000004e0e07c23 */ /* 0x002fe200080108e9 */
[C---:B------:R-:W-:Y:S02]  /*3e40*/  ISETP.GE.AND P3, PT, R215.reuse, 0x60, PT ;  /* 0x00000060d700780c */ /* 0x040fe40003f66270 */
[----:B------:R-:W-:Y:S02]  /*3e50*/  ISETP.GE.AND P5, PT, R215, 0x61, PT ;  /* 0x00000061d700780c */ /* 0x000fe40003fa6270 */
[----:B------:R-:W-:Y:S02]  /*3e60*/  ISETP.GT.OR P4, PT, R124, 0x70, !P4 ;  /* 0x000000707c00780c */ /* 0x000fe40006784670 */
[----:B------:R-:W-:-:S02]  /*3e70*/  ISETP.GT.OR P3, PT, R214, 0x60, !P3 ;  /* 0x00000060d600780c */ /* 0x000fc40005f64670 */
[----:B------:R-:W-:Y:S02]  /*3e80*/  ISETP.GT.OR P5, PT, R214, 0x61, !P5 ;  /* 0x00000061d600780c */ /* 0x000fe40006fa4670 */
[----:B------:R-:W-:Y:S02]  /*3e90*/  FSEL R118, R140, -INF , !P4 ;  /* 0xff8000008c767808 */ /* 0x000fe40006000000 */
[----:B---3--:R-:W-:Y:S02]  /*3ea0*/  FSEL R119, R146, -INF , !P3 ;  /* 0xff80000092777808 */ /* 0x008fe40005800000 */
[----:B------:R-:W-:Y:S02]  /*3eb0*/  FSEL R122, R145, -INF , !P5 ;  /* 0xff800000917a7808 */ /* 0x000fe40006800000 */
[C---:B------:R-:W-:Y:S02]  /*3ec0*/  ISETP.GE.AND P4, PT, R215.reuse, 0x68, PT ;  /* 0x00000068d700780c */ /* 0x040fe40003f86270 */
[----:B------:R-:W-:-:S02]  /*3ed0*/  ISETP.GE.AND P3, PT, R215, 0x69, PT ;  /* 0x00000069d700780c */ /* 0x000fc40003f66270 */
[----:B------:R-:W-:Y:S02]  /*3ee0*/  ISETP.GE.AND P5, PT, R215, 0x70, PT ;  /* 0x00000070d700780c */ /* 0x000fe40003fa6270 */
[C---:B------:R-:W-:Y:S02]  /*3ef0*/  ISETP.GT.OR P2, PT, R124.reuse, 0x71, !P2 ;  /* 0x000000717c00780c */ /* 0x040fe40005744670 */
[C---:B------:R-:W-:Y:S02]  /*3f00*/  ISETP.GT.OR P0, PT, R124.reuse, 0x78, !P0 ;  /* 0x000000787c00780c */ /* 0x040fe40004704670 */
[----:B------:R-:W-:Y:S01]  /*3f10*/  ISETP.GT.OR P1, PT, R124, 0x79, !P1 ;  /* 0x000000797c00780c */ /* 0x000fe20004f24670 */
[----:B------:R-:W-:Y:S01]  /*3f20*/  VIADD R124, R9, 0x4 ;  /* 0x00000004097c7836 */ /* 0x000fe20000000000 */
[C---:B------:R-:W-:Y:S02]  /*3f30*/  ISETP.GT.OR P4, PT, R214.reuse, 0x68, !P4 ;  /* 0x00000068d600780c */ /* 0x040fe40006784670 */
[----:B------:R-:W-:-:S02]  /*3f40*/  ISETP.GT.OR P3, PT, R214, 0x69, !P3 ;  /* 0x00000069d600780c */ /* 0x000fc40005f64670 */
[----:B------:R-:W-:Y:S01]  /*3f50*/  ISETP.GT.OR P5, PT, R214, 0x70, !P5 ;  /* 0x00000070d600780c */ /* 0x000fe20006fa4670 */
[----:B------:R-:W-:Y:S01]  /*3f60*/  SHFL.IDX PT, R128, R218, R124, 0x1f ;  /* 0x00001f7cda807589 */ /* 0x000fe200000e0000 */
[----:B------:R-:W-:Y:S02]  /*3f70*/  IADD3 R126, R9, 0x8, RZ ;  /* 0x00000008097e7810 */ /* 0x000fe40007ffe0ff */
[----:B------:R-:W-:Y:S01]  /*3f80*/  FSEL R117, R142, -INF , !P4 ;  /* 0xff8000008e757808 */ /* 0x000fe20006000000 */
[----:B------:R-:W1:Y:S01]  /*3f90*/  SHFL.IDX PT, R217, R17, R124, 0x1f ;  /* 0x00001f7c11d97589 */ /* 0x000e6200000e0000 */
[----:B------:R-:W-:Y:S02]  /*3fa0*/  FSEL R123, R141, -INF , !P3 ;  /* 0xff8000008d7b7808 */ /* 0x000fe40005800000 */
[----:B------:R-:W-:Y:S01]  /*3fb0*/  FSEL R120, R5, -INF , !P5 ;  /* 0xff80000005787808 */ /* 0x000fe20006800000 */
[----:B------:R-:W2:Y:S01]  /*3fc0*/  SHFL.IDX PT, R216, R218, R126, 0x1f ;  /* 0x00001f7edad87589 */ /* 0x000ea200000e0000 */
[----:B------:R-:W-:-:S02]  /*3fd0*/  ISETP.GE.AND P4, PT, R215, 0x71, PT ;  /* 0x00000071d700780c */ /* 0x000fc40003f86270 */
[C---:B------:R-:W-:Y:S02]  /*3fe0*/  ISETP.GE.AND P3, PT, R215.reuse, 0x78, PT ;  /* 0x00000078d700780c */ /* 0x040fe40003f66270 */
[----:B------:R-:W-:Y:S02]  /*3ff0*/  ISETP.GE.AND P5, PT, R215, 0x79, PT ;  /* 0x00000079d700780c */ /* 0x000fe40003fa6270 */
[----:B------:R-:W3:Y:S01]  /*4000*/  SHFL.IDX PT, R215, R17, R9, 0x1f ;  /* 0x00001f0911d77589 */ /* 0x000ee200000e0000 */
[C---:B------:R-:W-:Y:S02]  /*4010*/  ISETP.GT.OR P4, PT, R214.reuse, 0x71, !P4 ;  /* 0x00000071d600780c */ /* 0x040fe40006784670 */
[C---:B------:R-:W-:Y:S02]  /*4020*/  ISETP.GT.OR P3, PT, R214.reuse, 0x78, !P3 ;  /* 0x00000078d600780c */ /* 0x040fe40005f64670 */
[----:B------:R-:W-:Y:S02]  /*4030*/  ISETP.GT.OR P5, PT, R214, 0x79, !P5 ;  /* 0x00000079d600780c */ /* 0x000fe40006fa4670 */
[----:B------:R-:W4:Y:S01]  /*4040*/  SHFL.IDX PT, R214, R218, R125, 0x1f ;  /* 0x00001f7ddad67589 */ /* 0x000f2200000e0000 */
[----:B-1----:R-:W-:Y:S01]  /*4050*/  FFMA.FTZ R211, R211, UR4, -R217 ;  /* 0x00000004d3d37c23 */ /* 0x002fe200080108d9 */
[----:B------:R-:W-:-:S02]  /*4060*/  WARPGROUP.DEPBAR.LE gsb0, 0x0 ;  /* 0x00008000000079c5 */ /* 0x000fc40000010000 */
[----:B------:R-:W-:Y:S01]  /*4070*/  FADD.FTZ R221, R25, -R128 ;  /* 0x8000008019dd7221 */ /* 0x000fe20000010000 */
[--C-:B--2---:R-:W-:Y:S01]  /*4080*/  FADD.FTZ R129, R28, -R216.reuse ;  /* 0x800000d81c817221 */ /* 0x104fe20000010000 */
[----:B------:R-:W-:Y:S01]  /*4090*/  FADD.FTZ R130, R30, -R216 ;  /* 0x800000d81e827221 */ /* 0x000fe20000010000 */
[--C-:B------:R-:W-:Y:S01]  /*40a0*/  FADD.FTZ R226, R24, -R223.reuse ;  /* 0x800000df18e27221 */ /* 0x100fe20000010000 */
[----:B------:R-:W-:Y:S01]  /*40b0*/  FADD.FTZ R223, R26, -R223 ;  /* 0x800000df1adf7221 */ /* 0x000fe20000010000 */
[--C-:B---3--:R-:W-:Y:S01]  /*40c0*/  FFMA.FTZ R216, R210, UR4, -R215.reuse ;  /* 0x00000004d2d87c23 */ /* 0x108fe200080108d7 */
[----:B------:R-:W-:Y:S01]  /*40d0*/  FFMA.FTZ R25, R212, UR4, -R215 ;  /* 0x00000004d4197c23 */ /* 0x000fe200080108d7 */
[----:B------:R-:W-:Y:S02]  /*40e0*/  VIADD R215, R9, 0x10 ;  /* 0x0000001009d77836 */ /* 0x000fe40000000000 */
[----:B------:R-:W-:Y:S01]  /*40f0*/  FFMA.FTZ R26, R213, UR4, -R217 ;  /* 0x00000004d51a7c23 */ /* 0x000fe200080108d9 */
[----:B------:R-:W-:Y:S01]  /*4100*/  FADD.FTZ R128, R27, -R128 ;  /* 0x800000801b807221 */ /* 0x000fe20000010000 */
[C---:B------:R-:W-:Y:S01]  /*4110*/  IADD3 R217, R9.reuse, 0x14, RZ ;  /* 0x0000001409d97810 */ /* 0x040fe20007ffe0ff */
[----:B------:R-:W1:Y:S01]  /*4120*/  SHFL.IDX PT, R28, R17, R126, 0x1f ;  /* 0x00001f7e111c7589 */ /* 0x000e6200000e0000 */
[----:B------:R-:W-:-:S02]  /*4130*/  VIADD R213, R9, 0x1c ;  /* 0x0000001c09d57836 */ /* 0x000fc40000000000 */
[--C-:B----4-:R-:W-:Y:S01]  /*4140*/  FADD.FTZ R210, R29, -R214.reuse ;  /* 0x800000d61dd27221 */ /* 0x110fe20000010000 */
[----:B------:R-:W-:Y:S01]  /*4150*/  VIADD R212, R9, 0x18 ;  /* 0x0000001809d47836 */ /* 0x000fe20000000000 */
        /* <DEDUP_REMOVED lines=672> */
.L_x_2095:
        /* <DEDUP_REMOVED lines=68> */
.L_x_2096:
        /* <DEDUP_REMOVED lines=12> */
.L_x_2086:
        /* <DEDUP_REMOVED lines=8> */
[----:B------:R-:W-:-:S05]  /*70e0*/  IMAD.U32 R5, RZ, RZ, UR5 ;  /* 0x00000005ff057e24 */ /* 0x000fca000f8e00ff */
        /* <DEDUP_REMOVED lines=15> */
[C---:B-1----:R-:W-:Y:S01]  /*71e0*/  VIADD R15, R13.reuse, 0xffffff80 ;  /* 0xffffff800d0f7836 */ /* 0x042fe20000000000 */
[----:B------:R-:W-:-:S04]  /*71f0*/  IADD3 R17, R13, -0x80, RZ ;  /* 0xffffff800d117810 */ /* 0x000fc80007ffe0ff */
[----:B------:R-:W-:-:S04]  /*7200*/  SHF.R.S32.HI R15, RZ, 0x1f, R15 ;  /* 0x0000001fff0f7819 */ /* 0x000fc8000001140f */
[----:B------:R-:W-:-:S04]  /*7210*/  LEA.HI R15, R15, R17, RZ, 0x7 ;  /* 0x000000110f0f7211 */ /* 0x000fc800078f38ff */
[----:B------:R-:W-:-:S04]  /*7220*/  SHF.R.S32.HI R15, RZ, 0x7, R15 ;  /* 0x00000007ff0f7819 */ /* 0x000fc8000001140f */
[----:B------:R-:W-:Y:S02]  /*7230*/  LEA.HI R13, R15, R15, RZ, 0x1 ;  /* 0x0000000f0f0d7211 */ /* 0x000fe400078f08ff */
[----:B--2---:R-:W-:Y:S02]  /*7240*/  MOV R14, R10 ;  /* 0x0000000a000e7202 */ /* 0x004fe40000000f00 */
[----:B------:R-:W-:-:S03]  /*7250*/  SHF.R.S32.HI R10, RZ, 0x1f, R7 ;  /* 0x0000001fff0a7819 */ /* 0x000fc60000011407 */
[----:B------:R-:W-:Y:S01]  /*7260*/  IMAD.MOV.U32 R22, RZ, RZ, R14 ;  /* 0x000000ffff167224 */ /* 0x000fe200078e000e */
[----:B------:R-:W-:Y:S02]  /*7270*/  LEA.HI R5, R10, R7, RZ, 0x5 ;  /* 0x000000070a057211 */ /* 0x000fe400078f28ff */
[----:B---3--:R-:W-:Y:S02]  /*7280*/  LEA.HI R6, R6, R11, RZ, 0x5 ;  /* 0x0000000b06067211 */ /* 0x008fe400078f28ff */
[----:B------:R-:W-:Y:S02]  /*7290*/  LEA.HI R10, R10, R7, RZ, 0x2 ;  /* 0x000000070a0a7211 */ /* 0x000fe400078f10ff */
[----:B------:R-:W-:Y:S02]  /*72a0*/  SHF.R.S32.HI R9, RZ, 0x5, R6 ;  /* 0x00000005ff097819 */ /* 0x000fe40000011406 */
[--C-:B----4-:R-:W-:Y:S02]  /*72b0*/  SHF.R.S32.HI R11, RZ, 0x2, R12.reuse ;  /* 0x00000002ff0b7819 */ /* 0x110fe4000001140c */
[----:B------:R-:W-:Y:S01]  /*72c0*/  SHF.R.S32.HI R8, RZ, 0x1f, R12 ;  /* 0x0000001fff087819 */ /* 0x000fe2000001140c */
[----:B------:R-:W-:Y:S01]  /*72d0*/  IMAD.U32 R12, RZ, RZ, UR4 ;  /* 0x00000004ff0c7e24 */ /* 0x000fe2000f8e00ff */
[----:B------:R-:W-:-:S02]  /*72e0*/  LOP3.LUT R6, R5, 0xffffffe0, RZ, 0xc0, !PT ;  /* 0xffffffe005067812 */ /* 0x000fc400078ec0ff */
[----:B------:R-:W-:Y:S02]  /*72f0*/  LEA.HI R5, R8, R11, RZ, 0x3 ;  /* 0x0000000b08057211 */ /* 0x000fe400078f18ff */
[----:B------:R-:W-:Y:S01]  /*7300*/  LOP3.LUT R10, R10, 0xfffffffc, RZ, 0xc0, !PT ;  /* 0xfffffffc0a0a7812 */ /* 0x000fe200078ec0ff */
[----:B------:R-:W-:Y:S02]  /*7310*/  IMAD.IADD R8, R7, 0x1, -R6 ;  /* 0x0000000107087824 */ /* 0x000fe400078e0a06 */
[----:B------:R-:W-:Y:S01]  /*7320*/  IMAD R6, R9, -0x10, R12 ;  /* 0xfffffff009067824 */ /* 0x000fe200078e020c */
[----:B------:R-:W-:Y:S02]  /*7330*/  LOP3.LUT R12, R5, 0xfffffff8, RZ, 0xc0, !PT ;  /* 0xfffffff8050c7812 */ /* 0x000fe400078ec0ff */
[----:B------:R-:W-:Y:S02]  /*7340*/  SHF.R.S32.HI R9, RZ, 0x1f, R8 ;  /* 0x0000001fff097819 */ /* 0x000fe40000011408 */
[----:B------:R-:W-:-:S02]  /*7350*/  IADD3 R6, R6, R12, -R11 ;  /* 0x0000000c06067210 */ /* 0x000fc40007ffe80b */
[-C--:B------:R-:W-:Y:S02]  /*7360*/  LEA.HI R11, R9, R8.reuse, RZ, 0x3 ;  /* 0x00000008090b7211 */ /* 0x080fe400078f18ff */
[----:B------:R-:W-:Y:S02]  /*7370*/  LOP3.LUT R5, R13, 0xfffffffe, RZ, 0xc0, !PT ;  /* 0xfffffffe0d057812 */ /* 0x000fe400078ec0ff */
[----:B------:R-:W-:Y:S02]  /*7380*/  LEA.HI R12, R9, R8, RZ, 0x2 ;  /* 0x00000008090c7211 */ /* 0x000fe400078f10ff */
[--C-:B------:R-:W-:Y:S02]  /*7390*/  SHF.R.S32.HI R9, RZ, 0x3, R11.reuse ;  /* 0x00000003ff097819 */ /* 0x100fe4000001140b */
[----:B------:R-:W-:Y:S02]  /*73a0*/  SHF.R.S32.HI R14, RZ, 0x1f, R11 ;  /* 0x0000001fff0e7819 */ /* 0x000fe4000001140b */
[----:B------:R-:W-:-:S02]  /*73b0*/  IADD3 R5, R15, -R5, RZ ;  /* 0x800000050f057210 */ /* 0x000fc40007ffe0ff */
[----:B------:R-:W-:Y:S02]  /*73c0*/  SHF.R.S32.HI R11, RZ, 0x2, R12 ;  /* 0x00000002ff0b7819 */ /* 0x000fe4000001140c */
[----:B------:R-:W-:Y:S01]  /*73d0*/  LEA.HI R14, R14, R9, RZ, 0x4 ;  /* 0x000000090e0e7211 */ /* 0x000fe200078f20ff */
[----:B------:R-:W-:Y:S01]  /*73e0*/  IMAD R8, R5, -0x40, R6 ;  /* 0xffffffc005087824 */ /* 0x000fe200078e0206 */
[----:B------:R-:W-:Y:S01]  /*73f0*/  LEA.HI R12, R12, R11, RZ, 0x1 ;  /* 0x0000000b0c0c7211 */ /* 0x000fe200078f08ff */
[C---:B------:R-:W-:Y:S01]  /*7400*/  VIADD R5, R11.reuse, 0x8 ;  /* 0x000000080b057836 */ /* 0x040fe20000000000 */
[----:B------:R-:W-:Y:S01]  /*7410*/  LOP3.LUT R14, R14, 0x1ffffff0, RZ, 0xc0, !PT ;  /* 0x1ffffff00e0e7812 */ /* 0x000fe200078ec0ff */
[----:B------:R-:W-:Y:S01]  /*7420*/  VIADD R15, R11, 0x18 ;  /* 0x000000180b0f7836 */ /* 0x000fe20000000000 */
[----:B------:R-:W-:Y:S02]  /*7430*/  LOP3.LUT R12, R12, 0xfffffffe, RZ, 0xc0, !PT ;  /* 0xfffffffe0c0c7812 */ /* 0x000fe400078ec0ff */
[----:B------:R-:W-:Y:S01]  /*7440*/  LEA.HI R6, R5, R5, RZ, 0x1 ;  /* 0x0000000505067211 */ /* 0x000fe200078f08ff */
[----:B------:R-:W-:Y:S01]  /*7450*/  IMAD.IADD R9, R9, 0x1, -R14 ;  /* 0x0000000109097824 */ /* 0x000fe200078e0a0e */
[----:B------:R-:W-:Y:S01]  /*7460*/  IADD3 R7, R7, -R10, RZ ;  /* 0x8000000a07077210 */ /* 0x000fe20007ffe0ff */
[----:B------:R-:W-:Y:S01]  /*7470*/  IMAD.IADD R12, R11, 0x1, -R12 ;  /* 0x000000010b0c7824 */ /* 0x000fe200078e0a0c */
[----:B------:R-:W-:-:S02]  /*7480*/  LOP3.LUT R10, R6, 0xfffffffe, RZ, 0xc0, !PT ;  /* 0xfffffffe060a7812 */ /* 0x000fc400078ec0ff */
[----:B------:R-:W-:Y:S01]  /*7490*/  IADD3 R13, R11, 0x10, RZ ;  /* 0x000000100b0d7810 */ /* 0x000fe20007ffe0ff */
[----:B------:R-:W-:Y:S01]  /*74a0*/  IMAD R11, R9, 0x8, R12 ;  /* 0x00000008090b7824 */ /* 0x000fe200078e020c */
[----:B------:R-:W-:Y:S02]  /*74b0*/  IADD3 R10, R5, -R10, RZ ;  /* 0x8000000a050a7210 */ /* 0x000fe40007ffe0ff */
[----:B------:R-:W-:Y:S02]  /*74c0*/  LEA.HI R9, R13, R13, RZ, 0x1 ;  /* 0x0000000d0d097211 */ /* 0x000fe400078f08ff */
[--C-:B------:R-:W-:Y:S01]  /*74d0*/  SHF.R.S32.HI R5, RZ, 0x1, R6.reuse ;  /* 0x00000001ff057819 */ /* 0x100fe20000011406 */
[----:B------:R1:W-:Y:S01]  /*74e0*/  STL [R1+0x54], R11 ;  /* 0x0000540b01007387 */ /* 0x0003e20000100800 */
[----:B------:R-:W-:Y:S02]  /*74f0*/  SHF.R.S32.HI R6, RZ, 0x1f, R6 ;  /* 0x0000001fff067819 */ /* 0x000fe40000011406 */
[----:B------:R-:W-:-:S02]  /*7500*/  LEA.HI R17, R15, R15, RZ, 0x1 ;  /* 0x0000000f0f117211 */ /* 0x000fc400078f08ff */
[--C-:B------:R-:W-:Y:S02]  /*7510*/  SHF.R.S32.HI R14, RZ, 0x1f, R9.reuse ;  /* 0x0000001fff0e7819 */ /* 0x100fe40000011409 */
[----:B------:R-:W-:Y:S02]  /*7520*/  LOP3.LUT R12, R9, 0xfffffffe, RZ, 0xc0, !PT ;  /* 0xfffffffe090c7812 */ /* 0x000fe400078ec0ff */
[----:B------:R-:W-:Y:S02]  /*7530*/  LEA.HI R6, R6, R5, RZ, 0x4 ;  /* 0x0000000506067211 */ /* 0x000fe400078f20ff */
[----:B-1----:R-:W-:Y:S01]  /*7540*/  SHF.R.S32.HI R11, RZ, 0x1, R9 ;  /* 0x00000001ff0b7819 */ /* 0x002fe20000011409 */
[----:B------:R-:W-:Y:S01]  /*7550*/  IMAD.IADD R12, R13, 0x1, -R12 ;  /* 0x000000010d0c7824 */ /* 0x000fe200078e0a0c */
[--C-:B------:R-:W-:Y:S02]  /*7560*/  SHF.R.S32.HI R9, RZ, 0x1, R17.reuse ;  /* 0x00000001ff097819 */ /* 0x100fe40000011411 */
[----:B------:R-:W-:-:S02]  /*7570*/  SHF.R.S32.HI R18, RZ, 0x1f, R17 ;  /* 0x0000001fff127819 */ /* 0x000fc40000011411 */
[----:B------:R-:W-:Y:S02]  /*7580*/  LEA.HI R14, R14, R11, RZ, 0x4 ;  /* 0x0000000b0e0e7211 */ /* 0x000fe400078f20ff */
[----:B------:R-:W-:Y:S02]  /*7590*/  LOP3.LUT R6, R6, 0x1ffffff0, RZ, 0xc0, !PT ;  /* 0x1ffffff006067812 */ /* 0x000fe400078ec0ff */
[----:B------:R-:W-:Y:S02]  /*75a0*/  LEA.HI R13, R18, R9, RZ, 0x4 ;  /* 0x00000009120d7211 */ /* 0x000fe400078f20ff */
[----:B------:R-:W-:Y:S01]  /*75b0*/  LOP3.LUT R14, R14, 0x1ffffff0, RZ, 0xc0, !PT ;  /* 0x1ffffff00e0e7812 */ /* 0x000fe200078ec0ff */
[----:B------:R-:W-:Y:S01]  /*75c0*/  IMAD.IADD R5, R5, 0x1, -R6 ;  /* 0x0000000105057824 */ /* 0x000fe200078e0a06 */
[----:B------:R-:W-:Y:S01]  /*75d0*/  LOP3.LUT R20, R13, 0x1ffffff0, RZ, 0xc0, !PT ;  /* 0x1ffffff00d147812 */ /* 0x000fe200078ec0ff */
[----:B------:R-:W-:Y:S01]  /*75e0*/  IMAD R6, R22, 0x2000, R16 ;  /* 0x0000200016067824 */ /* 0x000fe200078e0210 */
[----:B------:R-:W-:Y:S01]  /*75f0*/  LOP3.LUT R18, R17, 0xfffffffe, RZ, 0xc0, !PT ;  /* 0xfffffffe11127812 */ /* 0x000fe200078ec0ff */
[----:B------:R-:W-:Y:S01]  /*7600*/  IMAD.IADD R11, R11, 0x1, -R14 ;  /* 0x000000010b0b7824 */ /* 0x000fe200078e0a0e */
[----:B------:R-:W-:Y:S01]  /*7610*/  LEA R10, R5, R10, 0x3 ;  /* 0x0000000a050a7211 */ /* 0x000fe200078e18ff */
[----:B------:R-:W-:Y:S01]  /*7620*/  IMAD.IADD R9, R9, 0x1, -R20 ;  /* 0x0000000109097824 */ /* 0x000fe200078e0a14 */
[----:B------:R-:W-:Y:S01]  /*7630*/  IADD3 R18, R15, -R18, RZ ;  /* 0x800000120f127210 */ /* 0x000fe20007ffe0ff */
[----:B------:R-:W-:Y:S01]  /*7640*/  IMAD R5, R11, 0x8, R12 ;  /* 0x000000080b057824 */ /* 0x000fe200078e020c */
[----:B------:R-:W-:Y:S01]  /*7650*/  MOV R11, 0x40000040 ;  /* 0x40000040000b7802 */ /* 0x000fe20000000f00 */
[----:B------:R1:W-:Y:S01]  /*7660*/  STL [R1+0x4c], R10 ;  /* 0x00004c0a01007387 */ /* 0x0003e20000100800 */
[----:B------:R-:W-:-:S02]  /*7670*/  IMAD.MOV.U32 R15, RZ, RZ, 0x40000040 ;  /* 0x40000040ff0f7424 */ /* 0x000fc400078e00ff */
[----:B------:R-:W-:Y:S01]  /*7680*/  IMAD.MOV.U32 R13, RZ, RZ, 0x40000040 ;  /* 0x40000040ff0d7424 */ /* 0x000fe200078e00ff */
[----:B------:R2:W-:Y:S01]  /*7690*/  STL [R1+0x48], R5 ;  /* 0x0000480501007387 */ /* 0x0005e20000100800 */
[----:B-1----:R-:W-:Y:S01]  /*76a0*/  LEA R10, R9, R18, 0x3 ;  /* 0x00000012090a7211 */ /* 0x002fe200078e18ff */
[C---:B------:R-:W-:Y:S02]  /*76b0*/  VIADD R9, R6.reuse, 0x4000 ;  /* 0x0000400006097836 */ /* 0x040fe40000000000 */
[----:B--2---:R-:W-:Y:S01]  /*76c0*/  VIADD R5, R6, 0x20c00 ;  /* 0x00020c0006057836 */ /* 0x004fe20000000000 */
[----:B------:R-:W-:Y:S01]  /*76d0*/  SHF.R.U32.HI R6, RZ, 0x4, R6 ;  /* 0x00000004ff067819 */ /* 0x000fe20000011606 */
[----:B------:R1:W-:Y:S01]  /*76e0*/  STL [R1+0x44], R10 ;  /* 0x0000440a01007387 */ /* 0x0003e20000100800 */
[----:B------:R-:W-:Y:S02]  /*76f0*/  SHF.R.U32.HI R9, RZ, 0x4, R9 ;  /* 0x00000004ff097819 */ /* 0x000fe40000011609 */
[----:B------:R-:W-:-:S02]  /*7700*/  SHF.R.U32.HI R5, RZ, 0x4, R5 ;  /* 0x00000004ff057819 */ /* 0x000fc40000011605 */
        /* <DEDUP_REMOVED lines=10> */
[----:B------:R-:W-:Y:S01]  /*77b0*/  VIADD R18, R12, 0x6 ;  /* 0x000000060c127836 */ /* 0x000fe20000000000 */
[C---:B------:R-:W-:Y:S01]  /*77c0*/  IADD3 R14, R6.reuse, 0x2, RZ ;  /* 0x00000002060e7810 */ /* 0x040fe20007ffe0ff */
[----:B-1----:R-:W-:Y:S01]  /*77d0*/  VIADD R10, R6, 0x6 ;  /* 0x00000006060a7836 */ /* 0x002fe20000000000 */
[----:B------:R1:W-:Y:S01]  /*77e0*/  STL [R1+0x58], R5 ;  /* 0x0000580501007387 */ /* 0x0003e20000100800 */
[----:B------:R-:W-:-:S03]  /*77f0*/  VIADD R9, R7, 0x14 ;  /* 0x0000001407097836 */ /* 0x000fc60000000000 */
[----:B------:R3:W-:Y:S01]  /*7800*/  STL [R1+0x38], R6 ;  /* 0x0000380601007387 */ /* 0x0007e20000100800 */
[----:B--2---:R-:W-:-:S03]  /*7810*/  VIADD R12, R6, 0x4 ;  /* 0x00000004060c7836 */ /* 0x004fc60000000000 */
[----:B------:R2:W-:Y:S01]  /*7820*/  STL.64 [R1+0x30], R22 ;  /* 0x0000301601007387 */ /* 0x0005e20000100a00 */
[----:B-1----:R-:W-:-:S03]  /*7830*/  IADD3 R5, R7, 0x4, RZ ;  /* 0x0000000407057810 */ /* 0x002fc60007ffe0ff */
        /* <DEDUP_REMOVED lines=9> */
.L_x_2109:
[----:B------:R-:W-:-:S05]  /*78d0*/  IMAD.U32 R5, RZ, RZ, UR36 ;  /* 0x00000024ff057e24 */ /* 0x000fca000f8e00ff */
[----:B------:R-:W-:-:S04]  /*78e0*/  LOP3.LUT R5, R5, 0x1, RZ, 0xfc, !PT ;  /* 0x0000000105057812 */ /* 0x000fc800078efcff */
[----:B------:R-:W-:-:S13]  /*78f0*/  ISETP.NE.AND P0, PT, R5, 0x3, PT ;  /* 0x000000030500780c */ /* 0x000fda0003f05270 */
[----:B------:R-:W-:Y:S05]  /*7900*/  @!P0 BRA `(.L_x_2099) ;  /* 0x0000000000048947 */ /* 0x000fea0003800000 */
[----:B------:R-:W-:Y:S01]  /*7910*/  BPT.TRAP 0x1 ;  /* 0x000000040000795c */ /* 0x000fe20000300000 */
.L_x_2099:
[----:B------:R-:W-:Y:S01]  /*7920*/  IMAD R6, R0, 0x8, R16 ;  /* 0x0000000800067824 */ /* 0x000fe200078e0210 */
[----:B--2---:R-:W-:-:S04]  /*7930*/  SHF.L.U32 R23, R4, 0x1f, RZ ;  /* 0x0000001f04177819 */ /* 0x004fc800000006ff */
[----:B------:R1:W2:Y:S01]  /*7940*/  SYNCS.PHASECHK.TRANS64.TRYWAIT P1, [R6+URZ+0x30c10], R23 ;  /* 0x030c1017060075a7 */ /* 0x0002a2000802017f */
[----:B------:R-:W-:Y:S05]  /*7950*/  @!P0 BRA `(.L_x_2100) ;  /* 0x0000000000048947 */ /* 0x000fea0003800000 */
[----:B------:R-:W-:Y:S01]  /*7960*/  BPT.TRAP 0x1 ;  /* 0x000000040000795c */ /* 0x000fe20000300000 */
.L_x_2100:
[----:B------:R-:W-:-:S04]  /*7970*/  IADD3 R5, R16, 0x10000, RZ ;  /* 0x0001000010057810 */ /* 0x000fc80007ffe0ff */
[----:B------:R-:W-:-:S04]  /*7980*/  SHF.R.U32.HI R5, RZ, 0x4, R5 ;  /* 0x00000004ff057819 */ /* 0x000fc80000011605 */
[----:B------:R-:W-:-:S04]  /*7990*/  LOP3.LUT R5, R5, 0x3fff, RZ, 0xc0, !PT ;  /* 0x00003fff05057812 */ /* 0x000fc800078ec0ff */
[----:B------:R-:W-:Y:S01]  /*79a0*/  LOP3.LUT R9, R5, 0x10000, RZ, 0xfc, !PT ;  /* 0x0001000005097812 */ /* 0x000fe200078efcff */
[----:B--2---:R-:W-:Y:S06]  /*79b0*/  @P1 BRA `(.L_x_2101) ;  /* 0x0000000000081947 */ /* 0x004fec0003800000 */
[----:B------:R-:W2:Y:S02]  /*79c0*/  SYNCS.PHASECHK.TRANS64.TRYWAIT P1, [R6+URZ+0x30c10], R23 ;  /* 0x030c1017060075a7 */ /* 0x000ea4000802017f */
[----:B--2---:R-:W-:Y:S05]  /*79d0*/  @!P1 BRA `(.L_x_2102) ;  /* 0x000000e000609947 */ /* 0x004fea0003800000 */
.L_x_2101:
        /* <DEDUP_REMOVED lines=63> */
.L_x_2103:
[----:B------:R1:W1:Y:S01]  /*7dd0*/  SYNCS.PHASECHK.TRANS64.TRYWAIT P1, [R6+URZ+0x30c30], R23 ;  /* 0x030c3017060075a7 */ /* 0x000262000802017f */
[----:B------:R-:W-:Y:S05]  /*7de0*/  @!P0 BRA `(.L_x_2104) ;  /* 0x0000000000048947 */ /* 0x000fea0003800000 */
[----:B------:R-:W-:Y:S01]  /*7df0*/  BPT.TRAP 0x1 ;  /* 0x000000040000795c */ /* 0x000fe20000300000 */
.L_x_2104:
[----:B-1----:R-:W-:Y:S05]  /*7e00*/  @P1 BRA `(.L_x_2105) ;  /* 0x0000000000081947 */ /* 0x002fea0003800000 */
[----:B------:R-:W1:Y:S02]  /*7e10*/  SYNCS.PHASECHK.TRANS64.TRYWAIT P1, [R6+URZ+0x30c30], R23 ;  /* 0x030c3017060075a7 */ /* 0x000e64000802017f */
[----:B-1----:R-:W-:Y:S05]  /*7e20*/  @!P1 BRA `(.L_x_2106) ;  /* 0x000000dc00609947 */ /* 0x002fea0003800000 */
.L_x_2105:
        /* <DEDUP_REMOVED lines=96> */
[C---:B------:R-:W-:Y:S01]  /*8430*/  VIADD R212, R7.reuse, 0x8 ;  /* 0x0000000807d47836 */ /* 0x040fe20000000000 */
[----:B------:R-:W-:Y:S01]  /*8440*/  ISETP.GT.AND P1, PT, R8, 0x8, PT ;  /* 0x000000080800780c */ /* 0x000fe20003f24270 */
[----:B------:R-:W-:-:S03]  /*8450*/  VIADD R213, R7, 0xc ;  /* 0x0000000c07d57836 */ /* 0x000fc60000000000 */
        /* <DEDUP_REMOVED lines=25> */
[C---:B------:R-:W-:Y:S01]  /*85f0*/  IADD3 R220, R7.reuse, 0x10, RZ ;  /* 0x0000001007dc7810 */ /* 0x040fe20007ffe0ff */
[----:B------:R-:W-:-:S03]  /*8600*/  VIADD R224, R7, 0x14 ;  /* 0x0000001407e07836 */ /* 0x000fc60000000000 */
        /* <DEDUP_REMOVED lines=209> */
[C---:B------:R-:W-:Y:S01]  /*9320*/  VIADD R215, R7.reuse, 0x18 ;  /* 0x0000001807d77836 */ /* 0x040fe20000000000 */
[----:B------:R3:W-:Y:S01]  /*9330*/  MUFU.EX2 R12, R122 ;  /* 0x0000007a000c7308 */ /* 0x0007e20000000800 */
[----:B------:R-:W-:Y:S01]  /*9340*/  FFMA.FTZ R128, R128, UR5, -R127 ;  /* 0x0000000580807c23 */ /* 0x000fe2000801087f */
[----:B------:R-:W4:Y:S06]  /*9350*/  SHFL.IDX PT, R230, R11, R230, 0x1f ;  /* 0x00001fe60be67589 */ /* 0x000f2c00000e0000 */
[----:B------:R-:W4:Y:S01]  /*9360*/  MUFU.TANH R114, R114 ;  /* 0x0000007200727308 */ /* 0x000f220000002400 */
[----:B---3--:R-:W-:Y:S01]  /*9370*/  FSEL R122, R112, -INF , P1 ;  /* 0xff800000707a7808 */ /* 0x008fe20000800000 */
[----:B------:R-:W3:Y:S01]  /*9380*/  SHFL.IDX PT, R215, R217, R215, 0x1f ;  /* 0x00001fd7d9d77589 */ /* 0x000ee200000e0000 */
[----:B------:R-:W-:-:S03]  /*9390*/  IADD3 R26, R7, 0x8, RZ ;  /* 0x00000008071a7810 */ /* 0x000fc60007ffe0ff */
        /* <DEDUP_REMOVED lines=11> */
[----:B------:R-:W-:-:S02]  /*9450*/  VIADD R27, R7, 0xc ;  /* 0x0000000c071b7836 */ /* 0x000fc40000000000 */
        /* <DEDUP_REMOVED lines=68> */
[----:B---3--:R-:W-:Y:S02]  /*98a0*/  VIADD R233, R7, 0x1c ;  /* 0x0000001c07e97836 */ /* 0x008fe40000000000 */
[----:B------:R-:W-:-:S03]  /*98b0*/  FFMA.FTZ R222, R222, UR5, -R230 ;  /* 0x00000005dede7c23 */ /* 0x000fc600080108e6 */
        /* <DEDUP_REMOVED lines=36> */
[----:B------:R-:W-:Y:S02]  /*9b00*/  VIADD R230, R7, 0x8 ;  /* 0x0000000807e67836 */ /* 0x000fe40000000000 */
[----:B------:R-:W-:Y:S01]  /*9b10*/  FMUL.FTZ R205, R205, R231 ;  /* 0x000000e7cdcd7220 */ /* 0x000fe20000410000 */
        /* <DEDUP_REMOVED lines=8> */
[C---:B------:R-:W-:Y:S01]  /*9ba0*/  IADD3 R229, R7.reuse, 0x4, RZ ;  /* 0x0000000407e57810 */ /* 0x040fe20007ffe0ff */
[----:B------:R-:W2:Y:S02]  /*9bb0*/  MUFU.EX2 R105, R105 ;  /* 0x0000006900697308 */ /* 0x000ea40000000800 */
[----:B------:R-:W3:Y:S01]  /*9bc0*/  SHFL.IDX PT, R230, R223, R230, 0x1f ;  /* 0x00001fe6dfe67589 */ /* 0x000ee200000e0000 */
[----:B------:R-:W-:Y:S01]  /*9bd0*/  FMUL.FTZ R88, R88, R215 ;  /* 0x000000d758587220 */ /* 0x000fe20000410000 */
[----:B-1----:R-:W-:-:S04]  /*9be0*/  VIADD R35, R7, 0x18 ;  /* 0x0000001807237836 */ /* 0x002fc80000000000 */
        /* <DEDUP_REMOVED lines=30> */
[----:B------:R-:W-:Y:S02]  /*9dd0*/  VIADD R229, R7, 0x8 ;  /* 0x0000000807e57836 */ /* 0x000fe40000000000 */
[----:B--2---:R-:W-:Y:S01]  /*9de0*/  FMUL.FTZ R124, R110, R124 ;  /* 0x0000007c6e7c7220 */ /* 0x004fe20000410000 */
[----:B------:R-:W2:Y:S01]  /*9df0*/  SHFL.IDX PT, R223, R223, R233, 0x1f ;  /* 0x00001fe9dfdf7589 */ /* 0x000ea200000e0000 */
[----:B------:R-:W-:Y:S01]  /*9e00*/  FMUL.FTZ R52, R52, R44 ;  /* 0x0000002c34347220 */ /* 0x000fe20000410000 */
[----:B------:R-:W-:Y:S01]  /*9e10*/  FMUL.FTZ R44, R92, R46 ;  /* 0x0000002e5c2c7220 */ /* 0x000fe20000410000 */
[----:B------:R-:W-:Y:S01]  /*9e20*/  FMUL.FTZ R46, R91, R124 ;  /* 0x0000007c5b2e7220 */ /* 0x000fe20000410000 */
        /* <DEDUP_REMOVED lines=31> */
[----:B------:R-:W-:Y:S01]  /*a020*/  IADD3 R230, R7, 0x4, RZ ;  /* 0x0000000407e67810 */ /* 0x000fe20007ffe0ff */
[----:B------:R-:W-:Y:S01]  /*a030*/  FMUL.FTZ R131, R131, R214 ;  /* 0x000000d683837220 */ /* 0x000fe20000410000 */
[C---:B------:R-:W-:Y:S01]  /*a040*/  IADD3 R217, R7.reuse, 0x10, RZ ;  /* 0x0000001007d97810 */ /* 0x040fe20007ffe0ff */
[--C-:B------:R-:W-:Y:S01]  /*a050*/  FADD.FTZ R60, R60, -R91.reuse ;  /* 0x8000005b3c3c7221 */ /* 0x100fe20000010000 */
[----:B------:R-:W-:Y:S01]  /*a060*/  FADD.FTZ R62, R62, -R91 ;  /* 0x8000005b3e3e7221 */ /* 0x000fe20000010000 */
[----:B------:R-:W-:Y:S01]  /*a070*/  VIADD R214, R7, 0x14 ;  /* 0x0000001407d67836 */ /* 0x000fe20000000000 */
[----:B------:R-:W-:Y:S01]  /*a080*/  LDS R91, [R14+0x400] ;  /* 0x000400000e5b7984 */ /* 0x000fe20000000800 */
[----:B------:R-:W-:Y:S01]  /*a090*/  FMUL.FTZ R53, R53, R47 ;  /* 0x0000002f35357220 */ /* 0x000fe20000410000 */
[----:B------:R-:W-:Y:S01]  /*a0a0*/  FMUL.FTZ R50, R235, R48 ;  /* 0x00000030eb327220 */ /* 0x000fe20000410000 */
[----:B------:R-:W-:-:S02]  /*a0b0*/  VIADD R232, R7, 0x18 ;  /* 0x0000001807e87836 */ /* 0x000fc40000000000 */
        /* <DEDUP_REMOVED lines=401> */
.L_x_2107:
        /* <DEDUP_REMOVED lines=70> */
.L_x_2108:
[----:B--2---:R-:W2:Y:S01]  /*be30*/  LDL R5, [R1+0x40] ;  /* 0x0000400001057983 */ /* 0x004ea20000100800 */
        /* <DEDUP_REMOVED lines=11> */
.L_x_2098:
[----:B------:R-:W-:-:S06]  /*bef0*/  UISETP.GE.AND UP0, UPT, UR43, UR42, UPT ;  /* 0x0000002a2b00728c */ /* 0x000fcc000bf06270 */
[----:B------:R-:W-:-:S13]  /*bf00*/  PLOP3.LUT P0, PT, PT, PT, UP0, 0x80, 0x0 ;  /* 0x000000000000781c */ /* 0x000fda0003f0f008 */
[----:B------:R-:W-:Y:S05]  /*bf10*/  @P0 BRA `(.L_x_2110) ;  /* 0x0000005800200947 */ /* 0x000fea0003800000 */
[----:B------:R-:W2:Y:S04]  /*bf20*/  LDL.LU R12, [R1+0x68] ;  /* 0x00006800010c7983 */ /* 0x000ea80000300800 */
[----:B------:R-:W3:Y:S01]  /*bf30*/  LDL.LU R20, [R1+0x50] ;  /* 0x0000500001147983 */ /* 0x000ee20000300800 */
[----:B------:R-:W4:Y:S01]  /*bf40*/  S2R R10, SR_TID.X ;  /* 0x00000000000a7919 */ /* 0x000f220000002100 */
[----:B------:R-:W5:Y:S01]  /*bf50*/  S2R R5, SR_TID.X ;  /* 0x0000000000057919 */ /* 0x000f620000002100 */
[C---:B----4-:R-:W-:Y:S02]  /*bf60*/  VIADD R13, R10.reuse, 0xffffff80 ;  /* 0xffffff800a0d7836 */ /* 0x050fe40000000000 */
[----:B------:R-:W-:Y:S01]  /*bf70*/  VIADD R14, R10, 0xffffff80 ;  /* 0xffffff800a0e7836 */ /* 0x000fe20000000000 */
[----:B-----5:R-:W-:-:S02]  /*bf80*/  IADD3 R5, R5, -0x80, RZ ;  /* 0xffffff8005057810 */ /* 0x020fc40007ffe0ff */
[----:B------:R-:W-:Y:S02]  /*bf90*/  SHF.R.S32.HI R13, RZ, 0x1f, R13 ;  /* 0x0000001fff0d7819 */ /* 0x000fe4000001140d */
[----:B------:R-:W-:Y:S02]  /*bfa0*/  SHF.R.S32.HI R6, RZ, 0x1f, R5 ;  /* 0x0000001fff067819 */ /* 0x000fe40000011405 */
[----:B------:R-:W-:Y:S02]  /*bfb0*/  LEA.HI R13, R13, R14, RZ, 0x7 ;  /* 0x0000000e0d0d7211 */ /* 0x000fe400078f38ff */
[----:B------:R-:W-:Y:S02]  /*bfc0*/  LEA.HI R7, R6, R5, RZ, 0x5 ;  /* 0x0000000506077211 */ /* 0x000fe400078f28ff */
        /* <DEDUP_REMOVED lines=15> */
[----:B------:R-:W-:Y:S02]  /*c0c0*/  IADD3 R8, R5, -R8, RZ ;  /* 0x8000000805087210 */ /* 0x000fe40007ffe0ff */
[----:B------:R-:W-:Y:S02]  /*c0d0*/  LOP3.LUT R10, R10, 0xfffffff8, RZ, 0xc0, !PT ;  /* 0xfffffff80a0a7812 */ /* 0x000fe400078ec0ff */
[----:B------:R-:W-:Y:S02]  /*c0e0*/  LOP3.LUT R12, R7, 0x3fffffe, RZ, 0xc0, !PT ;  /* 0x03fffffe070c7812 */ /* 0x000fe400078ec0ff */
[----:B------:R-:W-:Y:S01]  /*c0f0*/  SHF.R.S32.HI R7, RZ, 0x1f, R8 ;  /* 0x0000001fff077819 */ /* 0x000fe20000011408 */
[----:B------:R-:W-:Y:S01]  /*c100*/  IMAD.IADD R10, R9, 0x1, -R10 ;  /* 0x00000001090a7824 */ /* 0x000fe200078e0a0a */
[----:B------:R-:W-:Y:S01]  /*c110*/  LEA.HI R9, R6, R5, RZ, 0x2 ;  /* 0x0000000506097211 */ /* 0x000fe200078f10ff */
[----:B------:R-:W-:Y:S01]  /*c120*/  IMAD.IADD R13, R13, 0x1, -R12 ;  /* 0x000000010d0d7824 */ /* 0x000fe200078e0a0c */
[----:B------:R-:W-:-:S02]  /*c130*/  LEA.HI R6, R7, R8, RZ, 0x3 ;  /* 0x0000000807067211 */ /* 0x000fc400078f18ff */
[----:B------:R-:W-:Y:S02]  /*c140*/  LEA.HI R8, R7, R8, RZ, 0x2 ;  /* 0x0000000807087211 */ /* 0x000fe400078f10ff */
[--C-:B------:R-:W-:Y:S02]  /*c150*/  SHF.R.S32.HI R7, RZ, 0x3, R6.reuse ;  /* 0x00000003ff077819 */ /* 0x100fe40000011406 */
[----:B------:R-:W-:Y:S02]  /*c160*/  LOP3.LUT R12, R9, 0xfffffffc, RZ, 0xc0, !PT ;  /* 0xfffffffc090c7812 */ /* 0x000fe400078ec0ff */
[----:B------:R-:W-:Y:S02]  /*c170*/  SHF.R.S32.HI R6, RZ, 0x1f, R6 ;  /* 0x0000001fff067819 */ /* 0x000fe40000011406 */
[----:B------:R-:W-:Y:S02]  /*c180*/  LEA R10, R11, R10, 0x4 ;  /* 0x0000000a0b0a7211 */ /* 0x000fe400078e20ff */
[----:B------:R-:W-:Y:S01]  /*c190*/  SHF.R.S32.HI R11, RZ, 0x2, R8 ;  /* 0x00000002ff0b7819 */ /* 0x000fe20000011408 */
[----:B------:R-:W-:Y:S01]  /*c1a0*/  IMAD.IADD R9, R5, 0x1, -R12 ;  /* 0x0000000105097824 */ /* 0x000fe200078e0a0c */
[----:B------:R-:W-:-:S02]  /*c1b0*/  LEA.HI R6, R6, R7, RZ, 0x4 ;  /* 0x0000000706067211 */ /* 0x000fc400078f20ff */
[----:B------:R-:W-:Y:S01]  /*c1c0*/  IADD3 R5, R11, 0x8, RZ ;  /* 0x000000080b057810 */ /* 0x000fe20007ffe0ff */
[----:B------:R-:W-:Y:S01]  /*c1d0*/  IMAD R19, R13, 0x40, R10 ;  /* 0x000000400d137824 */ /* 0x000fe200078e020a */
[----:B------:R-:W-:Y:S01]  /*c1e0*/  LOP3.LUT R6, R6, 0x1ffffff0, RZ, 0xc0, !PT ;  /* 0x1ffffff006067812 */ /* 0x000fe200078ec0ff */
[----:B------:R-:W-:Y:S01]  /*c1f0*/  VIADD R12, R11, 0x10 ;  /* 0x000000100b0c7836 */ /* 0x000fe20000000000 */
[----:B------:R-:W-:Y:S02]  /*c200*/  LEA.HI R10, R5, R5, RZ, 0x1 ;  /* 0x00000005050a7211 */ /* 0x000fe400078f08ff */
[----:B------:R-:W-:Y:S01]  /*c210*/  LEA.HI R8, R8, R11, RZ, 0x1 ;  /* 0x0000000b08087211 */ /* 0x000fe200078f08ff */
[----:B------:R-:W-:Y:S01]  /*c220*/  IMAD.IADD R7, R7, 0x1, -R6 ;  /* 0x0000000107077824 */ /* 0x000fe200078e0a06 */
[----:B------:R-:W-:Y:S02]  /*c230*/  LEA.HI R13, R12, R12, RZ, 0x1 ;  /* 0x0000000c0c0d7211 */ /* 0x000fe400078f08ff */
[----:B------:R-:W-:Y:S01]  /*c240*/  LOP3.LUT R6, R10, 0xfffffffe, RZ, 0xc0, !PT ;  /* 0xfffffffe0a067812 */ /* 0x000fe200078ec0ff */
[----:B------:R-:W-:Y:S01]  /*c250*/  VIADD R14, R11, 0x18 ;  /* 0x000000180b0e7836 */ /* 0x000fe20000000000 */
[----:B------:R-:W-:-:S02]  /*c260*/  LOP3.LUT R8, R8, 0xfffffffe, RZ, 0xc0, !PT ;  /* 0xfffffffe08087812 */ /* 0x000fc400078ec0ff */
[----:B------:R-:W-:Y:S01]  /*c270*/  LOP3.LUT R15, R13, 0xfffffffe, RZ, 0xc0, !PT ;  /* 0xfffffffe0d0f7812 */ /* 0x000fe200078ec0ff */
[----:B------:R-:W-:Y:S01]  /*c280*/  IMAD.IADD R6, R5, 0x1, -R6 ;  /* 0x0000000105067824 */ /* 0x000fe200078e0a06 */
[--C-:B------:R-:W-:Y:S02]  /*c290*/  SHF.R.S32.HI R5, RZ, 0x1, R10.reuse ;  /* 0x00000001ff057819 */ /* 0x100fe4000001140a */
[----:B------:R-:W-:Y:S02]  /*c2a0*/  SHF.R.S32.HI R10, RZ, 0x1f, R10 ;  /* 0x0000001fff0a7819 */ /* 0x000fe4000001140a */
[----:B------:R-:W-:Y:S02]  /*c2b0*/  IADD3 R8, R11, -R8, RZ ;  /* 0x800000080b087210 */ /* 0x000fe40007ffe0ff */
[----:B------:R-:W-:Y:S02]  /*c2c0*/  IADD3 R15, R12, -R15, RZ ;  /* 0x8000000f0c0f7210 */ /* 0x000fe40007ffe0ff */
[----:B------:R-:W-:-:S02]  /*c2d0*/  SHF.R.S32.HI R11, RZ, 0x1, R13 ;  /* 0x00000001ff0b7819 */ /* 0x000fc4000001140d */
[----:B------:R-:W-:Y:S02]  /*c2e0*/  SHF.R.S32.HI R12, RZ, 0x1f, R13 ;  /* 0x0000001fff0c7819 */ /* 0x000fe4000001140d */
[----:B------:R-:W-:Y:S02]  /*c2f0*/  LEA.HI R17, R14, R14, RZ, 0x1 ;  /* 0x0000000e0e117211 */ /* 0x000fe400078f08ff */
[----:B------:R-:W-:Y:S02]  /*c300*/  LEA.HI R10, R10, R5, RZ, 0x4 ;  /* 0x000000050a0a7211 */ /* 0x000fe400078f20ff */
[----:B------:R-:W-:Y:S02]  /*c310*/  LEA.HI R12, R12, R11, RZ, 0x4 ;  /* 0x0000000b0c0c7211 */ /* 0x000fe400078f20ff */
[--C-:B------:R-:W-:Y:S02]  /*c320*/  SHF.R.S32.HI R13, RZ, 0x1, R17.reuse ;  /* 0x00000001ff0d7819 */ /* 0x100fe40000011411 */
[----:B-1----:R-:W-:-:S02]  /*c330*/  SHF.R.S32.HI R18, RZ, 0x1f, R17 ;  /* 0x0000001fff127819 */ /* 0x002fc40000011411 */
[----:B------:R-:W-:Y:S02]  /*c340*/  LOP3.LUT R10, R10, 0x1ffffff0, RZ, 0xc0, !PT ;  /* 0x1ffffff00a0a7812 */ /* 0x000fe400078ec0ff */
[----:B------:R-:W-:Y:S02]  /*c350*/  LOP3.LUT R12, R12, 0x1ffffff0, RZ, 0xc0, !PT ;  /* 0x1ffffff00c0c7812 */ /* 0x000fe400078ec0ff */
[----:B------:R-:W-:Y:S01]  /*c360*/  LEA.HI R18, R18, R13, RZ, 0x4 ;  /* 0x0000000d12127211 */ /* 0x000fe200078f20ff */
[----:B------:R-:W-:Y:S01]  /*c370*/  IMAD.IADD R5, R5, 0x1, -R10 ;  /* 0x0000000105057824 */ /* 0x000fe200078e0a0a */
[----:B------:R-:W-:Y:S02]  /*c380*/  IADD3 R12, R11, -R12, RZ ;  /* 0x8000000c0b0c7210 */ /* 0x000fe40007ffe0ff */
[----:B------:R-:W-:Y:S02]  /*c390*/  LOP3.LUT R17, R17, 0xfffffffe, RZ, 0xc0, !PT ;  /* 0xfffffffe11117812 */ /* 0x000fe400078ec0ff */
[----:B------:R-:W-:Y:S01]  /*c3a0*/  LOP3.LUT R18, R18, 0x1ffffff0, RZ, 0xc0, !PT ;  /* 0x1ffffff012127812 */ /* 0x000fe200078ec0ff */
[----:B------:R-:W-:Y:S01]  /*c3b0*/  IMAD R8, R7, 0x8, R8 ;  /* 0x0000000807087824 */ /* 0x000fe200078e0208 */
[----:B------:R-:W-:Y:S01]  /*c3c0*/  LEA R7, R5, R6, 0x3 ;  /* 0x0000000605077211 */ /* 0x000fe200078e18ff */
[----:B------:R-:W-:-:S02]  /*c3d0*/  IMAD R5, R12, 0x8, R15 ;  /* 0x000000080c057824 */ /* 0x000fc400078e020f */
[----:B------:R-:W-:Y:S02]  /*c3e0*/  IMAD.IADD R17, R14, 0x1, -R17 ;  /* 0x000000010e117824 */ /* 0x000fe400078e0a11 */
[----:B------:R-:W-:Y:S01]  /*c3f0*/  IMAD.IADD R18, R13, 0x1, -R18 ;  /* 0x000000010d127824 */ /* 0x000fe200078e0a12 */
[----:B------:R-:W-:Y:S03]  /*c400*/  STL [R1+0x84], R8 ;  /* 0x0000840801007387 */ /* 0x000fe60000100800 */
[----:B------:R-:W-:Y:S01]  /*c410*/  IMAD R6, R18, 0x8, R17 ;  /* 0x0000000812067824 */ /* 0x000fe200078e0211 */
[----:B------:R-:W-:Y:S04]  /*c420*/  STL [R1+0x80], R7 ;  /* 0x0000800701007387 */ /* 0x000fe80000100800 */
[----:B------:R3:W-:Y:S04]  /*c430*/  STL [R1+0x7c], R5 ;  /* 0x00007c0501007387 */ /* 0x0007e80000100800 */
[----:B------:R1:W-:Y:S01]  /*c440*/  STL [R1+0x78], R6 ;  /* 0x0000780601007387 */ /* 0x0003e20000100800 */
[----:B---3--:R-:W-:-:S05]  /*c450*/  LEA R5, R20, R16, 0xd ;  /* 0x0000001014057211 */ /* 0x008fca00078e68ff */
[C---:B-1----:R-:W-:Y:S02]  /*c460*/  VIADD R6, R5.reuse, 0x4000 ;  /* 0x0000400005067836 */ /* 0x042fe40000000000 */
[----:B------:R-:W-:Y:S01]  /*c470*/  VIADD R7, R5, 0x20c00 ;  /* 0x00020c0005077836 */ /* 0x000fe20000000000 */
        /* <DEDUP_REMOVED lines=11> */
[C---:B------:R-:W-:Y:S01]  /*c530*/  IADD3 R24, R12.reuse, 0x2, RZ ;  /* 0x000000020c187810 */ /* 0x040fe20007ffe0ff */
[----:B------:R2:W-:Y:S01]  /*c540*/  STL [R1+0x6c], R12 ;  /* 0x00006c0c01007387 */ /* 0x0005e20000100800 */
[----:B------:R-:W-:Y:S01]  /*c550*/  VIADD R20, R12, 0x6 ;  /* 0x000000060c147836 */ /* 0x000fe20000000000 */
[----:B------:R-:W-:Y:S01]  /*c560*/  MOV R11, 0x40000040 ;  /* 0x40000040000b7802 */ /* 0x000fe20000000f00 */
[C---:B------:R-:W-:Y:S01]  /*c570*/  VIADD R10, R5.reuse, 0x6 ;  /* 0x00000006050a7836 */ /* 0x040fe20000000000 */
[----:B------:R-:W-:Y:S01]  /*c580*/  STL [R1+0x74], R6 ;  /* 0x0000740601007387 */ /* 0x000fe20000100800 */
[----:B------:R-:W-:Y:S01]  /*c590*/  IADD3 R14, R5, 0x2, RZ ;  /* 0x00000002050e7810 */ /* 0x000fe20007ffe0ff */
[----:B------:R-:W-:-:S02]  /*c5a0*/  IMAD.MOV.U32 R15, RZ, RZ, 0x40000040 ;  /* 0x40000040ff0f7424 */ /* 0x000fc400078e00ff */
[----:B------:R3:W-:Y:S01]  /*c5b0*/  STL [R1+0x68], R5 ;  /* 0x0000680501007387 */ /* 0x0007e20000100800 */
[----:B------:R-:W-:Y:S02]  /*c5c0*/  IMAD.MOV.U32 R13, RZ, RZ, 0x40000040 ;  /* 0x40000040ff0d7424 */ /* 0x000fe400078e00ff */
[----:B--2---:R-:W-:Y:S01]  /*c5d0*/  VIADD R12, R5, 0x4 ;  /* 0x00000004050c7836 */ /* 0x004fe20000000000 */
[----:B------:R2:W-:Y:S04]  /*c5e0*/  STL.64 [R1+0x60], R24 ;  /* 0x0000601801007387 */ /* 0x0005e80000100a00 */
[----:B------:R2:W-:Y:S04]  /*c5f0*/  STL.64 [R1+0x58], R22 ;  /* 0x0000581601007387 */ /* 0x0005e80000100a00 */
[----:B------:R2:W-:Y:S04]  /*c600*/  STL.64 [R1+0x50], R20 ;  /* 0x0000501401007387 */ /* 0x0005e80000100a00 */
[----:B------:R2:W-:Y:S04]  /*c610*/  STL.64 [R1+0x38], R10 ;  /* 0x0000380a01007387 */ /* 0x0005e80000100a00 */
[----:B------:R2:W-:Y:S04]  /*c620*/  STL.64 [R1+0x48], R14 ;  /* 0x0000480e01007387 */ /* 0x0005e80000100a00 */
[----:B------:R2:W-:Y:S01]  /*c630*/  STL.64 [R1+0x40], R12 ;  /* 0x0000400c01007387 */ /* 0x0005e20000100a00 */
[C---:B---3--:R-:W-:Y:S01]  /*c640*/  IADD3 R5, R9.reuse, 0x4, RZ ;  /* 0x0000000409057810 */ /* 0x048fe20007ffe0ff */
[C---:B------:R-:W-:Y:S01]  /*c650*/  VIADD R7, R9.reuse, 0x8 ;  /* 0x0000000809077836 */ /* 0x040fe20000000000 */
[C---:B------:R-:W-:Y:S01]  /*c660*/  IADD3 R5, R9.reuse, 0x10, RZ ;  /* 0x0000001009057810 */ /* 0x040fe20007ffe0ff */
[C---:B------:R-:W-:Y:S01]  /*c670*/  VIADD R6, R9.reuse, 0xc ;  /* 0x0000000c09067836 */ /* 0x040fe20000000000 */
[C---:B------:R-:W-:Y:S01]  /*c680*/  IADD3 R5, R9.reuse, 0x1c, RZ ;  /* 0x0000001c09057810 */ /* 0x040fe20007ffe0ff */
[----:B------:R-:W-:Y:S01]  /*c690*/  VIADD R7, R9, 0x14 ;  /* 0x0000001409077836 */ /* 0x000fe20000000000 */
[----:B------:R-:W-:Y:S01]  /*c6a0*/  IADD3 R7, -R19, UR4, RZ ;  /* 0x0000000413077c10 */ /* 0x000fe2000fffe1ff */
[----:B------:R-:W-:-:S02]  /*c6b0*/  VIADD R6, R9, 0x18 ;  /* 0x0000001809067836 */ /* 0x000fc40000000000 */
[----:B-1----:R-:W-:-:S07]  /*c6c0*/  IMAD R8, R8, -0x80, -R19 ;  /* 0xffffff8008087824 */ /* 0x002fce00078e0a13 */
.L_x_2121:
[----:B------:R-:W-:-:S05]  /*c6d0*/  IMAD.U32 R5, RZ, RZ, UR36 ;  /* 0x00000024ff057e24 */ /* 0x000fca000f8e00ff */
[----:B------:R-:W-:-:S04]  /*c6e0*/  LOP3.LUT R5, R5, 0x1, RZ, 0xfc, !PT ;  /* 0x0000000105057812 */ /* 0x000fc800078efcff */
[----:B------:R-:W-:-:S13]  /*c6f0*/  ISETP.NE.AND P6, PT, R5, 0x3, PT ;  /* 0x000000030500780c */ /* 0x000fda0003fc5270 */
[----:B------:R-:W-:Y:S05]  /*c700*/  @!P6 BRA `(.L_x_2111) ;  /* 0x000000000004e947 */ /* 0x000fea0003800000 */
[----:B------:R-:W-:Y:S01]  /*c710*/  BPT.TRAP 0x1 ;  /* 0x000000040000795c */ /* 0x000fe20000300000 */
.L_x_2111:
[----:B------:R-:W-:Y:S01]  /*c720*/  IMAD R6, R0, 0x8, R16 ;  /* 0x0000000800067824 */ /* 0x000fe200078e0210 */
[----:B--2---:R-:W-:-:S04]  /*c730*/  SHF.L.U32 R23, R4, 0x1f, RZ ;  /* 0x0000001f04177819 */ /* 0x004fc800000006ff */
[----:B------:R1:W2:Y:S01]  /*c740*/  SYNCS.PHASECHK.TRANS64.TRYWAIT P0, [R6+URZ+0x30c10], R23 ;  /* 0x030c1017060075a7 */ /* 0x0002a2000800017f */
[----:B------:R-:W-:Y:S05]  /*c750*/  @!P6 BRA `(.L_x_2112) ;  /* 0x000000000004e947 */ /* 0x000fea0003800000 */
[----:B------:R-:W-:Y:S01]  /*c760*/  BPT.TRAP 0x1 ;  /* 0x000000040000795c */ /* 0x000fe20000300000 */
.L_x_2112:
[----:B------:R-:W-:-:S04]  /*c770*/  IADD3 R5, R16, 0x10000, RZ ;  /* 0x0001000010057810 */ /* 0x000fc80007ffe0ff */
[----:B------:R-:W-:-:S04]  /*c780*/  SHF.R.U32.HI R5, RZ, 0x4, R5 ;  /* 0x00000004ff057819 */ /* 0x000fc80000011605 */
[----:B------:R-:W-:-:S04]  /*c790*/  LOP3.LUT R5, R5, 0x3fff, RZ, 0xc0, !PT ;  /* 0x00003fff05057812 */ /* 0x000fc800078ec0ff */
[----:B------:R-:W-:Y:S01]  /*c7a0*/  LOP3.LUT R11, R5, 0x10000, RZ, 0xfc, !PT ;  /* 0x00010000050b7812 */ /* 0x000fe200078efcff */
[----:B--2---:R-:W-:Y:S06]  /*c7b0*/  @P0 BRA `(.L_x_2113) ;  /* 0x0000000000080947 */ /* 0x004fec0003800000 */
[----:B------:R-:W2:Y:S02]  /*c7c0*/  SYNCS.PHASECHK.TRANS64.TRYWAIT P0, [R6+URZ+0x30c10], R23 ;  /* 0x030c1017060075a7 */ /* 0x000ea4000800017f */
[----:B--2---:R-:W-:Y:S05]  /*c7d0*/  @!P0 BRA `(.L_x_2114) ;  /* 0x0000009400088947 */ /* 0x004fea0003800000 */
.L_x_2113:
        /* <DEDUP_REMOVED lines=63> */
.L_x_2115:
[----:B------:R1:W1:Y:S01]  /*cbd0*/  SYNCS.PHASECHK.TRANS64.TRYWAIT P0, [R6+URZ+0x30c30], R23 ;  /* 0x030c3017060075a7 */ /* 0x000262000800017f */
[----:B------:R-:W-:Y:S05]  /*cbe0*/  @!P6 BRA `(.L_x_2116) ;  /* 0x000000000004e947 */ /* 0x000fea0003800000 */
[----:B------:R-:W-:Y:S01]  /*cbf0*/  BPT.TRAP 0x1 ;  /* 0x000000040000795c */ /* 0x000fe20000300000 */
.L_x_2116:
[----:B-1----:R-:W-:Y:S05]  /*cc00*/  @P0 BRA `(.L_x_2117) ;  /* 0x0000000000080947 */ /* 0x002fea0003800000 */
[----:B------:R-:W1:Y:S02]  /*cc10*/  SYNCS.PHASECHK.TRANS64.TRYWAIT P0, [R6+URZ+0x30c30], R23 ;  /* 0x030c3017060075a7 */ /* 0x000e64000800017f */
[----:B-1----:R-:W-:Y:S05]  /*cc20*/  @!P0 BRA `(.L_x_2118) ;  /* 0x0000009000088947 */ /* 0x002fea0003800000 */
.L_x_2117:
        /* <DEDUP_REMOVED lines=139> */
[----:B------:R1:W-:Y:S01]  /*d4e0*/  MUFU.TANH R6, R126 ;  /* 0x0000007e00067308 */ /* 0x0003e20000002400 */
[----:B--2---:R-:W-:Y:S01]  /*d4f0*/  IADD3 R2, -R2, 0x8, RZ ;  /* 0x0000000802027810 */ /* 0x004fe20007ffe1ff */
[----:B------:R-:W1:Y:S01]  /*d500*/  LDC.64 R94, c[0x0][0x748] ;  /* 0x0001d200ff5e7b82 */ /* 0x000e620000000a00 */
        /* <DEDUP_REMOVED lines=11> */
[----:B------:R-:W-:Y:S01]  /*d5c0*/  IMAD.IADD R96, R7, 0x1, R96 ;  /* 0x0000000107607824 */ /* 0x000fe200078e0260 */
[----:B------:R-:W-:-:S03]  /*d5d0*/  UIADD3 UR6, UR6, 0x6, URZ ;  /* 0x0000000606067890 */ /* 0x000fc6000fffe03f */
[----:B------:R-:W4:Y:S01]  /*d5e0*/  MUFU.TANH R90, R90 ;  /* 0x0000005a005a7308 */ /* 0x000f220000002400 */
        /* <DEDUP_REMOVED lines=120> */
[----:B------:R-:W-:-:S02]  /*dd70*/  ISETP.GE.AND P5, PT, R128, 0x20, PT ;  /* 0x000000208000780c */ /* 0x000fc40003fa6270 */
[----:B------:R-:W-:Y:S01]  /*dd80*/  LEA R136, R0, R136, 0xa ;  /* 0x0000008800887211 */ /* 0x000fe200078e50ff */
[----:B------:R-:W-:Y:S01]  /*dd90*/  VIADD R223, R9, 0x4 ;  /* 0x0000000409df7836 */ /* 0x000fe20000000000 */
[----:B------:R-:W-:Y:S01]  /*dda0*/  ISETP.GE.AND P4, PT, R128, 0x21, PT ;  /* 0x000000218000780c */ /* 0x000fe20003f86270 */
[----:B------:R-:W-:Y:S01]  /*ddb0*/  FMUL.FTZ R138, R129, UR9 ;  /* 0x00000009818a7c20 */ /* 0x000fe20008410000 */
[----:B----4-:R-:W-:Y:S01]  /*ddc0*/  FSEL R103, R90, -INF , !P0 ;  /* 0xff8000005a677808 */ /* 0x010fe20004000000 */
[----:B------:R4:W-:Y:S01]  /*ddd0*/  MUFU.TANH R146, R119 ;  /* 0x0000007700927308 */ /* 0x0009e20000002400 */
[----:B-1----:R-:W-:Y:S01]  /*dde0*/  FSEL R109, R91, -INF , !P1 ;  /* 0xff8000005b6d7808 */ /* 0x002fe20004800000 */
[----:B------:R-:W1:Y:S01]  /*ddf0*/  SHFL.IDX PT, R226, R224, R9, 0x1f ;  /* 0x00001f09e0e27589 */ /* 0x000e6200000e0000 */
[C---:B------:R-:W-:Y:S01]  /*de00*/  ISETP.GE.AND P0, PT, R128.reuse, 0x28, PT ;  /* 0x000000288000780c */ /* 0x040fe20003f06270 */
[----:B------:R-:W-:Y:S01]  /*de10*/  VIADD R231, R9, 0x8 ;  /* 0x0000000809e77836 */ /* 0x000fe20000000000 */
[----:B------:R-:W-:Y:S01]  /*de20*/  ISETP.GE.AND P1, PT, R128, 0x29, PT ;  /* 0x000000298000780c */ /* 0x000fe20003f26270 */
[----:B------:R-:W-:Y:S01]  /*de30*/  ULDC UR4, c[0x0][0x744] ;  /* 0x0001d10000047ab9 */ /* 0x000fe20000000800 */
        /* <DEDUP_REMOVED lines=34> */
[----:B----4-:R-:W-:Y:S02]  /*e060*/  FSEL R119, R160, -INF , !P1 ;  /* 0xff800000a0777808 */ /* 0x010fe40004800000 */
        /* <DEDUP_REMOVED lines=8> */
[----:B------:R-:W4:Y:S01]  /*e0f0*/  MUFU.TANH R147, R118 ;  /* 0x0000007600937308 */ /* 0x000f220000002400 */
        /* <DEDUP_REMOVED lines=20> */
[----:B---3--:R-:W-:Y:S02]  /*e240*/  FSEL R111, R155, -INF , !P5 ;  /* 0xff8000009b6f7808 */ /* 0x008fe40006800000 */
        /* <DEDUP_REMOVED lines=16> */
[----:B----4-:R-:W-:-:S02]  /*e350*/  FSEL R98, R147, -INF , !P2 ;  /* 0xff80000093627808 */ /* 0x010fc40005000000 */
        /* <DEDUP_REMOVED lines=21> */
[C---:B------:R-:W-:Y:S02]  /*e4b0*/  ISETP.GT.OR P2, PT, R221.reuse, 0x68, !P2 ;  /* 0x00000068dd00780c */ /* 0x040fe40005744670 */
[C---:B------:R-:W-:Y:S02]  /*e4c0*/  ISETP.GT.OR P0, PT, R221.reuse, 0x69, !P0 ;  /* 0x00000069dd00780c */ /* 0x040fe40004704670 */
[----:B------:R-:W-:Y:S02]  /*e4d0*/  ISETP.GT.OR P1, PT, R221, 0x70, !P1 ;  /* 0x00000070dd00780c */ /* 0x000fe40004f24670 */
[----:B------:R-:W-:-:S02]  /*e4e0*/  R2UR UR8, R136 ;  /* 0x00000000880872ca */ /* 0x000fc400000e0000 */
[----:B------:R-:W-:Y:S02]  /*e4f0*/  FSEL R129, R6, -INF , !P2 ;  /* 0xff80000006817808 */ /* 0x000fe40005000000 */
[----:B--2---:R-:W-:Y:S02]  /*e500*/  FSEL R139, R5, -INF , !P0 ;  /* 0xff800000058b7808 */ /* 0x004fe40004000000 */
[----:B----4-:R-:W-:Y:S02]  /*e510*/  FSEL R136, R2, -INF , !P1 ;  /* 0xff80000002887808 */ /* 0x010fe40004800000 */
[C---:B------:R-:W-:Y:S02]  /*e520*/  ISETP.GE.AND P2, PT, R128.reuse, 0x71, PT ;  /* 0x000000718000780c */ /* 0x040fe40003f46270 */
[C---:B------:R-:W-:Y:S02]  /*e530*/  ISETP.GE.AND P0, PT, R128.reuse, 0x78, PT ;  /* 0x000000788000780c */ /* 0x040fe40003f06270 */
[----:B------:R-:W-:-:S02]  /*e540*/  ISETP.GE.AND P1, PT, R128, 0x79, PT ;  /* 0x000000798000780c */ /* 0x000fc40003f26270 */
[----:B------:R1:W-:Y:S02]  /*e550*/  MUFU.TANH R128, R212 ;  /* 0x000000d400807308 */ /* 0x0003e40000002400 */
[----:B-1----:R-:W1:Y:S01]  /*e560*/  SHFL.IDX PT, R212, R224, R223, 0x1f ;  /* 0x00001fdfe0d47589 */ /* 0x002e6200000e0000 */
[C---:B------:R-:W-:Y:S02]  /*e570*/  ISETP.GT.OR P3, PT, R218.reuse, 0x71, !P3 ;  /* 0x00000071da00780c */ /* 0x040fe40005f64670 */
[C---:B------:R-:W-:Y:S02]  /*e580*/  ISETP.GT.OR P5, PT, R218.reuse, 0x78, !P5 ;  /* 0x00000078da00780c */ /* 0x040fe40006fa4670 */
[----:B------:R-:W-:Y:S02]  /*e590*/  ISETP.GT.OR P4, PT, R218, 0x79, !P4 ;  /* 0x00000079da00780c */ /* 0x000fe40006784670 */
[----:B------:R-:W2:Y:S01]  /*e5a0*/  SHFL.IDX PT, R218, R17, R9, 0x1f ;  /* 0x00001f0911da7589 */ /* 0x000ea200000e0000 */
[----:B------:R-:W-:Y:S01]  /*e5b0*/  IADD3 R232, R9, 0xc, RZ ;  /* 0x0000000c09e87810 */ /* 0x000fe20007ffe0ff */
[----:B------:R-:W-:-:S02]  /*e5c0*/  WARPGROUP.DEPBAR.LE gsb0, 0x0 ;  /* 0x00008000000079c5 */ /* 0x000fc40000010000 */
        /* <DEDUP_REMOVED lines=13> */
[----:B------:R-:W-:-:S02]  /*e6a0*/  VIADD R221, R9, 0x14 ;  /* 0x0000001409dd7836 */ /* 0x000fc40000000000 */
[----:B------:R-:W-:Y:S02]  /*e6b0*/  FFMA.FTZ R26, R214, UR4, -R218 ;  /* 0x00000004d61a7c23 */ /* 0x000fe400080108da */
[----:B------:R2:W4:Y:S01]  /*e6c0*/  MUFU.EX2 R214, R216 ;  /* 0x000000d800d67308 */ /* 0x0005220000000800 */
[----:B------:R-:W4:Y:S01]  /*e6d0*/  SHFL.IDX PT, R231, R17, R231, 0x1f ;  /* 0x00001fe711e77589 */ /* 0x000f2200000e0000 */
[--C-:B---3--:R-:W-:Y:S01]  /*e6e0*/  FADD.FTZ R218, R30, -R24.reuse ;  /* 0x800000181eda7221 */ /* 0x108fe20000010000 */
[----:B--2---:R-:W-:Y:S02]  /*e6f0*/  FADD.FTZ R216, R28, -R24 ;  /* 0x800000181cd87221 */ /* 0x004fe40000010000 */
[----:B------:R-:W2:Y:S04]  /*e700*/  SHFL.IDX PT, R28, R224, R27, 0x1f ;  /* 0x00001f1be01c7589 */ /* 0x000ea800000e0000 */
[----:B------:R1:W-:Y:S04]  /*e710*/  SHFL.IDX PT, R27, R224, R221, 0x1f ;  /* 0x00001fdde01b7589 */ /* 0x0003e800000e0000 */
[----:B------:R3:W2:Y:S01]  /*e720*/  SHFL.IDX PT, R30, R17, R232, 0x1f ;  /* 0x00001fe8111e7589 */ /* 0x0006a200000e0000 */
[--C-:B-1----:R-:W-:Y:S01]  /*e730*/  FADD.FTZ R221, R29, -R223.reuse ;  /* 0x800000df1ddd7221 */ /* 0x102fe20000010000 */
[----:B------:R-:W-:Y:S01]  /*e740*/  IADD3 R29, R9, 0x18, RZ ;  /* 0x00000018091d7810 */ /* 0x000fe20007ffe0ff */
[----:B------:R-:W-:Y:S01]  /*e750*/  FADD.FTZ R223, R31, -R223 ;  /* 0x800000df1fdf7221 */ /* 0x000fe20000010000 */
[----:B------:R-:W-:-:S04]  /*e760*/  VIADD R31, R9, 0x10 ;  /* 0x00000010091f7836 */ /* 0x000fc80000000000 */
        /* <DEDUP_REMOVED lines=10> */
[----:B------:R-:W-:Y:S01]  /*e810*/  IADD3 R32, R9, 0x14, RZ ;  /* 0x0000001409207810 */ /* 0x000fe20007ffe0ff */
        /* <DEDUP_REMOVED lines=12> */
[----:B------:R-:W-:Y:S02]  /*e8e0*/  VIADD R229, R9, 0x1c ;  /* 0x0000001c09e57836 */ /* 0x000fe40000000000 */
[--C-:B------:R-:W-:Y:S02]  /*e8f0*/  FADD.FTZ R225, R33, -R27.reuse ;  /* 0x8000001b21e17221 */ /* 0x100fe40000010000 */
[----:B------:R-:W2:Y:S04]  /*e900*/  SHFL.IDX PT, R33, R17, R34, 0x1f ;  /* 0x00001f2211217589 */ /* 0x000ea800000e0000 */
[----:B------:R-:W3:Y:S01]  /*e910*/  SHFL.IDX PT, R34, R17, R229, 0x1f ;  /* 0x00001fe511227589 */ /* 0x000ee200000e0000 */
[----:B------:R-:W-:Y:S01]  /*e920*/  FMUL.FTZ R226, R24, R226 ;  /* 0x000000e218e27220 */ /* 0x000fe20000410000 */
[--C-:B-1----:R-:W-:Y:S01]  /*e930*/  FFMA.FTZ R211, R211, UR4, -R32.reuse ;  /* 0x00000004d3d37c23 */ /* 0x102fe20008010820 */
[----:B------:R-:W-:Y:S01]  /*e940*/  FFMA.FTZ R32, R210, UR4, -R32 ;  /* 0x00000004d2207c23 */ /* 0x000fe20008010820 */
[----:B------:R-:W-:Y:S01]  /*e950*/  FFMA.FTZ R210, -R19, R19, 1 ;  /* 0x3f80000013d27423 */ /* 0x000fe20000010113 */
[----:B------:R-:W1:Y:S01]  /*e960*/  MUFU.EX2 R219, R219 ;  /* 0x000000db00db7308 */ /* 0x000e620000000800 */
[----:B------:R-:W-:-:S02]  /*e970*/  FADD.FTZ R228, R35, -R27 ;  /* 0x8000001b23e47221 */ /* 0x000fc40000010000 */
[----:B------:R-:W-:Y:S01]  /*e980*/  FMUL.FTZ R210, R210, R226 ;  /* 0x000000e2d2d27220 */ /* 0x000fe20000410000 */
[----:B------:R-:W4:Y:S01]  /*e990*/  SHFL.IDX PT, R35, R15, R9, 0x1f ;  /* 0x00001f090f237589 */ /* 0x000f2200000e0000 */
[----:B------:R-:W-:-:S03]  /*e9a0*/  IADD3 R226, R9, 0x4, RZ ;  /* 0x0000000409e27810 */ /* 0x000fc60007ffe0ff */
[----:B------:R2:W-:Y:S01]  /*e9b0*/  MUFU.EX2 R18, R31 ;  /* 0x0000001f00127308 */ /* 0x0005e20000000800 */
[----:B------:R-:W-:-:S07]  /*e9c0*/  VIADD R36, R9, 0xc ;  /* 0x0000000c09247836 */ /* 0x000fce0000000000 */
[----:B------:R3:W-:Y:S01]  /*e9d0*/  MUFU.EX2 R19, R32 ;  /* 0x0000002000137308 */ /* 0x0007e20000000800 */
[--C-:B--2---:R-:W-:Y:S01]  /*e9e0*/  FFMA.FTZ R31, R208, UR4, -R33.reuse ;  /* 0x00000004d01f7c23 */ /* 0x104fe20008010821 */
[----:B---3--:R-:W-:Y:S01]  /*e9f0*/  FFMA.FTZ R32, R209, UR4, -R33 ;  /* 0x00000004d1207c23 */ /* 0x008fe20008010821 */
[----:B------:R-:W-:Y:S02]  /*ea00*/  FFMA.FTZ R33, R206, UR4, -R34 ;  /* 0x00000004ce217c23 */ /* 0x000fe40008010822 */
[----:B------:R-:W2:Y:S03]  /*ea10*/  SHFL.IDX PT, R206, R15, R226, 0x1f ;  /* 0x00001fe20fce7589 */ /* 0x000ea600000e0000 */
[----:B------:R3:W-:Y:S01]  /*ea20*/  MUFU.EX2 R27, R231 ;  /* 0x000000e7001b7308 */ /* 0x0007e20000000800 */
[----:B------:R-:W-:Y:S01]  /*ea30*/  FFMA.FTZ R208, -R230, R230, 1 ;  /* 0x3f800000e6d07423 */ /* 0x000fe200000101e6 */
[----:B-1----:R-:W-:Y:S01]  /*ea40*/  FMUL.FTZ R227, R219, R227 ;  /* 0x000000e3dbe37220 */ /* 0x002fe20000410000 */
[----:B---3--:R-:W-:-:S02]  /*ea50*/  FADD.FTZ R231, R37, -R232 ;  /* 0x800000e825e77221 */ /* 0x008fc40000010000 */
[----:B------:R1:W3:Y:S01]  /*ea60*/  SHFL.IDX PT, R37, R15, R36, 0x1f ;  /* 0x00001f240f257589 */ /* 0x0002e200000e0000 */
[----:B------:R-:W-:Y:S01]  /*ea70*/  FMUL.FTZ R208, R208, R227 ;  /* 0x000000e3d0d07220 */ /* 0x000fe20000410000 */
[C---:B------:R-:W-:Y:S01]  /*ea80*/  VIADD R215, R9.reuse, 0x8 ;  /* 0x0000000809d77836 */ /* 0x040fe20000000000 */
[C---:B------:R-:W-:Y:S01]  /*ea90*/  IADD3 R227, R9.reuse, 0x10, RZ ;  /* 0x0000001009e37810 */ /* 0x040fe20007ffe0ff */
[--C-:B----4-:R-:W-:Y:S01]  /*eaa0*/  FFMA.FTZ R204, R204, UR4, -R35.reuse ;  /* 0x00000004cccc7c23 */ /* 0x110fe20008010823 */
[----:B------:R-:W-:Y:S02]  /*eab0*/  VIADD R230, R9, 0x18 ;  /* 0x0000001809e67836 */ /* 0x000fe40000000000 */
[----:B------:R-:W4:Y:S01]  /*eac0*/  SHFL.IDX PT, R209, R15, R215, 0x1f ;  /* 0x00001fd70fd17589 */ /* 0x000f2200000e0000 */
[----:B-1----:R-:W-:-:S03]  /*ead0*/  FFMA.FTZ R36, R205, UR4, -R35 ;  /* 0x00000004cd247c23 */ /* 0x002fc60008010823 */
[----:B------:R-:W1:Y:S01]  /*eae0*/  SHFL.IDX PT, R205, R15, R227, 0x1f ;  /* 0x00001fe30fcd7589 */ /* 0x000e6200000e0000 */
[----:B------:R2:W-:Y:S01]  /*eaf0*/  MUFU.EX2 R35, R204 ;  /* 0x000000cc00237308 */ /* 0x0005e20000000800 */
[----:B------:R-:W-:Y:S02]  /*eb00*/  FADD.FTZ R232, R39, -R232 ;  /* 0x800000e827e87221 */ /* 0x000fe40000010000 */
[----:B------:R-:W-:Y:S01]  /*eb10*/  SHFL.IDX PT, R39, R15, R230, 0x1f ;  /* 0x00001fe60f277589 */ /* 0x000fe200000e0000 */
[--C-:B--2---:R-:W-:Y:S01]  /*eb20*/  FFMA.FTZ R204, R122, UR4, -R206.reuse ;  /* 0x000000047acc7c23 */ /* 0x104fe200080108ce */
[----:B------:R-:W-:Y:S02]  /*eb30*/  FFMA.FTZ R206, R124, UR4, -R206 ;  /* 0x000000047cce7c23 */ /* 0x000fe400080108ce */
[----:B------:R-:W2:Y:S01]  /*eb40*/  SHFL.IDX PT, R122, R15, R229, 0x1f ;  /* 0x00001fe50f7a7589 */ /* 0x000ea200000e0000 */
        /* <DEDUP_REMOVED lines=8> */
[----:B-1----:R-:W-:-:S02]  /*ebd0*/  VIADD R211, R9, 0x14 ;  /* 0x0000001409d37836 */ /* 0x002fc40000000000 */
[----:B------:R-:W-:Y:S01]  /*ebe0*/  FFMA.FTZ R125, R125, UR4, -R209 ;  /* 0x000000047d7d7c23 */ /* 0x000fe200080108d1 */
[--C-:B------:R-:W-:Y:S02]  /*ebf0*/  FFMA.FTZ R123, R103, UR4, -R205.reuse ;  /* 0x00000004677b7c23 */ /* 0x100fe400080108cd */
[----:B------:R1:W-:Y:S01]  /*ec00*/  SHFL.IDX PT, R38, R15, R211, 0x1f ;  /* 0x00001fd30f267589 */ /* 0x0003e200000e0000 */
[----:B------:R-:W-:Y:S01]  /*ec10*/  IADD3 R209, R9, 0xc, RZ ;  /* 0x0000000c09d17810 */ /* 0x000fe20007ffe0ff */
[----:B------:R-:W-:Y:S01]  /*ec20*/  FFMA.FTZ R114, R114, UR4, -R205 ;  /* 0x0000000472727c23 */ /* 0x000fe200080108cd */
[----:B--2---:R-:W-:Y:S01]  /*ec30*/  FFMA.FTZ R205, R95, UR4, -R122 ;  /* 0x000000045fcd7c23 */ /* 0x004fe2000801087a */
[--C-:B------:R-:W-:Y:S01]  /*ec40*/  FFMA.FTZ R112, R112, UR4, -R39.reuse ;  /* 0x0000000470707c23 */ /* 0x100fe20008010827 */
[----:B-1----:R1:W-:Y:S01]  /*ec50*/  MUFU.EX2 R15, R204 ;  /* 0x000000cc000f7308 */ /* 0x0023e20000000800 */
        /* <DEDUP_REMOVED lines=39> */
[----:B------:R-:W-:-:S06]  /*eed0*/  VIADD R233, R9, 0xc ;  /* 0x0000000c09e97836 */ /* 0x000fcc0000000000 */
        /* <DEDUP_REMOVED lines=40> */
[----:B------:R-:W4:Y:S01]  /*f160*/  MUFU.EX2 R32, R32 ;  /* 0x0000002000207308 */ /* 0x000f220000000800 */
[----:B------:R-:W-:Y:S01]  /*f170*/  FFMA.FTZ R20, -R20, R20, 1 ;  /* 0x3f80000014147423 */ /* 0x000fe20000010114 */
[----:B------:R-:W-:Y:S01]  /*f180*/  FMUL.FTZ R224, R18, R224 ;  /* 0x000000e012e07220 */ /* 0x000fe20000410000 */
[----:B------:R-:W-:Y:S01]  /*f190*/  FMUL.FTZ R225, R17, R225 ;  /* 0x000000e111e17220 */ /* 0x000fe20000410000 */
[----:B------:R-:W-:Y:S01]  /*f1a0*/  FFMA.FTZ R21, -R21, R21, 1 ;  /* 0x3f80000015157423 */ /* 0x000fe20000010115 */
[C---:B------:R-:W-:Y:S01]  /*f1b0*/  VIADD R235, R9.reuse, 0x10 ;  /* 0x0000001009eb7836 */ /* 0x040fe20000000000 */
[----:B------:R-:W-:Y:S01]  /*f1c0*/  IADD3 R234, R9, 0x14, RZ ;  /* 0x0000001409ea7810 */ /* 0x000fe20007ffe0ff */
[----:B---3--:R-:W-:Y:S01]  /*f1d0*/  FFMA.FTZ R11, -R170, R170, 1 ;  /* 0x3f800000aa0b7423 */ /* 0x008fe200000101aa */
[----:B------:R-:W3:Y:S01]  /*f1e0*/  MUFU.EX2 R30, R30 ;  /* 0x0000001e001e7308 */ /* 0x000ee20000000800 */
[----:B-1----:R-:W-:Y:S01]  /*f1f0*/  FADD.FTZ R40, R40, -R218 ;  /* 0x800000da28287221 */ /* 0x002fe20000010000 */
[----:B------:R-:W-:-:S03]  /*f200*/  FMUL.FTZ R22, R20, R22 ;  /* 0x0000001614167220 */ /* 0x000fc60000410000 */
[----:B------:R-:W-:Y:S01]  /*f210*/  FMUL.FTZ R40, R35, R40 ;  /* 0x0000002823287220 */ /* 0x000fe20000410000 */
[--C-:B--2---:R-:W-:Y:S01]  /*f220*/  FADD.FTZ R41, R41, -R221.reuse ;  /* 0x800000dd29297221 */ /* 0x104fe20000010000 */
[----:B------:R-:W-:Y:S01]  /*f230*/  FMUL.FTZ R20, R211, R224 ;  /* 0x000000e0d3147220 */ /* 0x000fe20000410000 */
[----:B------:R-:W-:Y:S01]  /*f240*/  FMUL.FTZ R21, R21, R225 ;  /* 0x000000e115157220 */ /* 0x000fe20000410000 */
[----:B------:R-:W1:Y:S01]  /*f250*/  SHFL.IDX PT, R224, R14, R235, 0x1f ;  /* 0x00001feb0ee07589 */ /* 0x000e6200000e0000 */
[----:B------:R-:W-:Y:S01]  /*f260*/  FADD.FTZ R43, R43, -R221 ;  /* 0x800000dd2b2b7221 */ /* 0x000fe20000010000 */
[----:B------:R-:W-:Y:S01]  /*f270*/  FMUL.FTZ R11, R11, R40 ;  /* 0x000000280b0b7220 */ /* 0x000fe20000410000 */
[--C-:B------:R-:W-:Y:S01]  /*f280*/  FFMA.FTZ R105, R105, UR4, -R97.reuse ;  /* 0x0000000469697c23 */ /* 0x100fe20008010861 */
[----:B------:R-:W2:Y:S01]  /*f290*/  SHFL.IDX PT, R225, R14, R234, 0x1f ;  /* 0x00001fea0ee17589 */ /* 0x000ea200000e0000 */
[----:B------:R-:W-:Y:S01]  /*f2a0*/  FFMA.FTZ R104, R104, UR4, -R97 ;  /* 0x0000000468687c23 */ /* 0x000fe20008010861 */
[----:B------:R-:W-:Y:S01]  /*f2b0*/  FFMA.FTZ R40, -R169, R169, 1 ;  /* 0x3f800000a9287423 */ /* 0x000fe200000101a9 */
[----:B------:R-:W-:Y:S01]  /*f2c0*/  FMUL.FTZ R221, R15, R41 ;  /* 0x000000290fdd7220 */ /* 0x000fe20000410000 */
[----:B------:R3:W-:Y:S01]  /*f2d0*/  MUFU.EX2 R97, R109 ;  /* 0x0000006d00617308 */ /* 0x0007e20000000800 */
[--C-:B------:R-:W-:Y:S01]  /*f2e0*/  FADD.FTZ R44, R44, -R222.reuse ;  /* 0x800000de2c2c7221 */ /* 0x100fe20000010000 */
[----:B------:R-:W-:Y:S01]  /*f2f0*/  FADD.FTZ R46, R46, -R222 ;  /* 0x800000de2e2e7221 */ /* 0x000fe20000010000 */
[----:B------:R-:W-:Y:S01]  /*f300*/  FMUL.FTZ R222, R37, R43 ;  /* 0x0000002b25de7220 */ /* 0x000fe20000410000 */
[----:B------:R-:W-:Y:S01]  /*f310*/  FMUL.FTZ R43, R40, R221 ;  /* 0x000000dd282b7220 */ /* 0x000fe20000410000 */
[----:B------:R-:W-:Y:S01]  /*f320*/  FFMA.FTZ R40, -R23, R23, 1 ;  /* 0x3f80000017287423 */ /* 0x000fe20000010117 */
[----:B---3--:R4:W-:Y:S01]  /*f330*/  SHFL.IDX PT, R109, R12, R227, 0x1f ;  /* 0x00001fe30c6d7589 */ /* 0x0089e200000e0000 */
[----:B------:R-:W-:Y:S01]  /*f340*/  FFMA.FTZ R23, -R88, R88, 1 ;  /* 0x3f80000058177423 */ /* 0x000fe20000010158 */
[----:B------:R-:W-:Y:S01]  /*f350*/  FMUL.FTZ R46, R39, R46 ;  /* 0x0000002e272e7220 */ /* 0x000fe20000410000 */
[----:B------:R3:W2:Y:S01]  /*f360*/  MUFU.EX2 R10, R121 ;  /* 0x00000079000a7308 */ /* 0x0006a20000000800 */
[----:B----4-:R-:W-:-:S02]  /*f370*/  FMUL.FTZ R227, R32, R220 ;  /* 0x000000dc20e37220 */ /* 0x010fc40000410000 */
[----:B------:R-:W4:Y:S01]  /*f380*/  SHFL.IDX PT, R220, R14, R229, 0x1f ;  /* 0x00001fe50edc7589 */ /* 0x000f2200000e0000 */
[----:B------:R-:W-:Y:S01]  /*f390*/  FMUL.FTZ R23, R23, R46 ;  /* 0x0000002e17177220 */ /* 0x000fe20000410000 */
[----:B------:R-:W-:Y:S01]  /*f3a0*/  FMUL.FTZ R223, R30, R223 ;  /* 0x000000df1edf7220 */ /* 0x000fe20000410000 */
[----:B------:R-:W-:Y:S02]  /*f3b0*/  FFMA.FTZ R46, -R92, R92, 1 ;  /* 0x3f8000005c2e7423 */ /* 0x000fe4000001015c */
[----:B------:R-:W4:Y:S01]  /*f3c0*/  MUFU.EX2 R36, R36 ;  /* 0x0000002400247308 */ /* 0x000f220000000800 */
[----:B------:R-:W4:Y:S01]  /*f3d0*/  SHFL.IDX PT, R92, R217, R233, 0x1f ;  /* 0x00001fe9d95c7589 */ /* 0x000f2200000e0000 */
[----:B------:R-:W-:-:S03]  /*f3e0*/  FMUL.FTZ R209, R209, R223 ;  /* 0x000000dfd1d17220 */ /* 0x000fc60000410000 */
[----:B------:R-:W4:Y:S01]  /*f3f0*/  SHFL.IDX PT, R223, R14, R230, 0x1f ;  /* 0x00001fe60edf7589 */ /* 0x000f2200000e0000 */
[----:B------:R-:W-:-:S03]  /*f400*/  FMUL.FTZ R45, R94, R45 ;  /* 0x0000002d5e2d7220 */ /* 0x000fc60000410000 */
[----:B---3--:R3:W-:Y:S01]  /*f410*/  SHFL.IDX PT, R121, R12, R226, 0x1f ;  /* 0x00001fe20c797589 */ /* 0x0087e200000e0000 */
[----:B------:R-:W-:Y:S01]  /*f420*/  FFMA.FTZ R211, -R200, R200, 1 ;  /* 0x3f800000c8d37423 */ /* 0x000fe200000101c8 */
[----:B------:R-:W-:Y:S01]  /*f430*/  FMUL.FTZ R228, R19, R228 ;  /* 0x000000e413e47220 */ /* 0x000fe20000410000 */
[----:B-1----:R-:W-:Y:S01]  /*f440*/  FADD.FTZ R48, R48, -R224 ;  /* 0x800000e030307221 */ /* 0x002fe20000010000 */
[----:B--2---:R-:W-:Y:S01]  /*f450*/  FADD.FTZ R49, R49, -R225 ;  /* 0x800000e131317221 */ /* 0x004fe20000010000 */
        /* <DEDUP_REMOVED lines=11> */
[--C-:B----4-:R-:W-:Y:S01]  /*f510*/  FADD.FTZ R53, R53, -R220.reuse ;  /* 0x800000dc35357221 */ /* 0x110fe20000010000 */
[----:B------:R-:W-:Y:S01]  /*f520*/  FADD.FTZ R55, R55, -R220 ;  /* 0x800000dc37377221 */ /* 0x000fe20000010000 */
[----:B------:R-:W-:Y:S01]  /*f530*/  FFMA.FTZ R91, -R91, R91, 1 ;  /* 0x3f8000005b5b7423 */ /* 0x000fe2000001015b */
[----:B------:R-:W-:Y:S02]  /*f540*/  VIADD R228, R9, 0x8 ;  /* 0x0000000809e47836 */ /* 0x000fe40000000000 */
[----:B------:R-:W-:Y:S01]  /*f550*/  FFMA.FTZ R218, -R168, R168, 1 ;  /* 0x3f800000a8da7423 */ /* 0x000fe200000101a8 */
[----:B------:R-:W-:Y:S01]  /*f560*/  FMUL.FTZ R220, R36, R42 ;  /* 0x0000002a24dc7220 */ /* 0x000fe20000410000 */
        /* <DEDUP_REMOVED lines=465> */
.L_x_2119:
        /* <DEDUP_REMOVED lines=70> */
.L_x_2120:
        /* <DEDUP_REMOVED lines=12> */
.L_x_2110:
        /* <DEDUP_REMOVED lines=34> */
.L_x_2078:
[----:B------:R-:W-:Y:S05]  /*119c0*/  @P0 BRA `(.L_x_2072) ;  /* 0x0000004000000947 */ /* 0x000fea0003800000 */
[----:B------:R-:W-:Y:S01]  /*119d0*/  ULDC.64 UR4, c[0x0][0x878] ;  /* 0x00021e0000047ab9 */ /* 0x000fe20000000a00 */
[----:B------:R-:W2:Y:S01]  /*119e0*/  S2R R12, SR_TID.X ;  /* 0x00000000000c7919 */ /* 0x000ea20000002100 */
[----:B------:R-:W-:Y:S01]  /*119f0*/  UISETP.NE.U32.AND UP0, UPT, UR4, URZ, UPT ;  /* 0x0000003f0400728c */ /* 0x000fe2000bf05070 */
[----:B------:R-:W3:Y:S01]  /*11a00*/  S2UR UR8, SR_CTAID.Y ;  /* 0x00000000000879c3 */ /* 0x000ee20000002600 */
[----:B------:R-:W-:Y:S02]  /*11a10*/  ULDC.64 UR10, c[0x0][0x848] ;  /* 0x00021200000a7ab9 */ /* 0x000fe40000000a00 */
[----:B------:R-:W-:Y:S01]  /*11a20*/  UISETP.NE.AND.EX UP0, UPT, UR5, URZ, UPT, UP0 ;  /* 0x0000003f0500728c */ /* 0x000fe2000bf05300 */
[----:B------:R-:W4:Y:S04]  /*11a30*/  S2R R0, SR_CTAID.X ;  /* 0x0000000000007919 */ /* 0x000f280000002500 */
[----:B------:R-:W5:Y:S01]  /*11a40*/  LDC.64 R8, c[0x0][0x818] ;  /* 0x00020600ff087b82 */ /* 0x000f620000000a00 */
[----:B------:R-:W-:-:S05]  /*11a50*/  PLOP3.LUT P0, PT, PT, PT, UP0, 0x80, 0x0 ;  /* 0x000000000000781c */ /* 0x000fca0003f0f008 */
[----:B------:R-:W-:Y:S02]  /*11a60*/  @UP0 ULDC.64 UR4, c[0x0][0x878] ;  /* 0x00021e0000040ab9 */ /* 0x000fe40000000a00 */
[----:B------:R-:W-:Y:S01]  /*11a70*/  @UP0 UIMAD.WIDE UR4, UR37, 0x4, UR4 ;  /* 0x00000004250408a5 */ /* 0x000fe2000f8e0204 */
[----:B------:R-:W1:Y:S05]  /*11a80*/  LDC.64 R10, c[0x0][0x840] ;  /* 0x00021000ff0a7b82 */ /* 0x000e6a0000000a00 */
[----:B------:R-:W-:Y:S01]  /*11a90*/  MOV R2, UR4 ;  /* 0x0000000400027c02 */ /* 0x000fe20008000f00 */
[----:B------:R-:W-:Y:S01]  /*11aa0*/  IMAD.U32 R3, RZ, RZ, UR5 ;  /* 0x00000005ff037e24 */ /* 0x000fe2000f8e00ff */
[----:B------:R-:W-:-:S04]  /*11ab0*/  ULDC UR5, c[0x0][0x850] ;  /* 0x0002140000057ab9 */ /* 0x000fc80000000800 */
[----:B------:R-:W3:Y:S01]  /*11ac0*/  @P0 LDG.E R2, desc[UR38][R2.64] ;  /* 0x0000002602020981 */ /* 0x000ee2000c1e1900 */
[----:B------:R-:W-:Y:S01]  /*11ad0*/  UISETP.NE.AND UP1, UPT, UR5, 0x1, UPT ;  /* 0x000000010500788c */ /* 0x000fe2000bf25270 */
[----:B--2---:R-:W-:Y:S01]  /*11ae0*/  VIADD R13, R12, 0xffffff80 ;  /* 0xffffff800c0d7836 */ /* 0x004fe20000000000 */
[----:B------:R-:W-:Y:S01]  /*11af0*/  MOV R14, 0x400 ;  /* 0x00000400000e7802 */ /* 0x000fe20000000f00 */
[----:B------:R-:W2:Y:S01]  /*11b00*/  S2R R15, SR_CgaCtaId ;  /* 0x00000000000f7919 */ /* 0x000ea20000008800 */
[----:B----4-:R-:W-:Y:S02]  /*11b10*/  SHF.L.U32 R0, R0, 0xd, RZ ;  /* 0x0000000d00007819 */ /* 0x010fe400000006ff */
[----:B--2---:R-:W-:Y:S02]  /*11b20*/  LEA R15, R15, R14, 0x18 ;  /* 0x0000000e0f0f7211 */ /* 0x004fe400078ec0ff */
[----:B---3--:R-:W-:Y:S02]  /*11b30*/  @P0 R2UR UR4, R2 ;  /* 0x00000000020402ca */ /* 0x008fe400000e0000 */
[----:B------:R-:W-:-:S04]  /*11b40*/  SHF.R.S32.HI R2, RZ, 0x1f, R13 ;  /* 0x0000001fff027819 */ /* 0x000fc8000001140d */
[----:B------:R-:W-:-:S07]  /*11b50*/  LEA.HI R3, R2, R13, RZ, 0x7 ;  /* 0x0000000d02037211 */ /* 0x000fce00078f38ff */
[----:B------:R-:W-:-:S03]  /*11b60*/  @UP0 ULEA UR6, UR37, UR4, 0x7 ;  /* 0x0000000425060291 */ /* 0x000fc6000f8e383f */
[----:B------:R-:W-:Y:S01]  /*11b70*/  @UP1 ULDC UR4, c[0x0][0x854] ;  /* 0x0002150000041ab9 */ /* 0x000fe20000000800 */
[----:B------:R-:W-:Y:S02]  /*11b80*/  @UP0 USHF.R.S32.HI UR7, URZ, 0x1f, UR6 ;  /* 0x0000001f3f070899 */ /* 0x000fe40008011406 */
[----:B------:R-:W-:Y:S02]  /*11b90*/  UIMAD.WIDE.U32 UR4, UR8, UR4, URZ ;  /* 0x00000004080472a5 */ /* 0x000fe4000f8e003f */
[----:B------:R-:W-:-:S03]  /*11ba0*/  @UP0 ULEA.HI UR7, UR7, UR6, URZ, 0x7 ;  /* 0x0000000607070291 */ /* 0x000fc6000f8f383f */
[----:B------:R-:W-:Y:S01]  /*11bb0*/  UMOV UR6, UR8 ;  /* 0x0000000800067c82 */ /* 0x000fe20008000000 */
[----:B------:R-:W-:Y:S01]  /*11bc0*/  @UP1 ULDC UR8, c[0x0][0x858] ;  /* 0x0002160000081ab9 */ /* 0x000fe20000000800 */
[----:B------:R-:W-:Y:S02]  /*11bd0*/  @UP0 USHF.L.U32 UR7, UR7, 0x6, URZ ;  /* 0x0000000607070899 */ /* 0x000fe4000800063f */
[----:B------:R-:W-:Y:S02]  /*11be0*/  @UP1 USHF.R.U32.HI UR6, URZ, UR8, UR5 ;  /* 0x000000083f061299 */ /* 0x000fe40008011605 */
[----:B------:R-:W-:Y:S02]  /*11bf0*/  @UP0 ULOP3.LUT UR4, UR7, 0xffffe000, URZ, 0xc0, !UPT ;  /* 0xffffe00007040892 */ /* 0x000fe4000f8ec03f */
[----:B------:R-:W-:Y:S02]  /*11c00*/  USHF.R.S32.HI UR7, URZ, 0x1f, UR6 ;  /* 0x0000001f3f077899 */ /* 0x000fe40008011406 */
[----:B------:R-:W-:Y:S01]  /*11c10*/  @UP0 USHF.R.S32.HI UR5, URZ, 0x1f, UR4 ;  /* 0x0000001f3f050899 */ /* 0x000fe20008011404 */
[----:B------:R-:W-:-:S02]  /*11c20*/  ULDC.64 UR8, c[0x0][0x820] ;  /* 0x0002080000087ab9 */ /* 0x000fc40000000a00 */
[----:B------:R-:W-:Y:S01]  /*11c30*/  @!UP0 UMOV UR4, URZ ;  /* 0x0000003f00048c82 */ /* 0x000fe20008000000 */
[----:B-----5:R-:W-:Y:S01]  /*11c40*/  IMAD R2, R8, UR7, RZ ;  /* 0x0000000708027c24 */ /* 0x020fe2000f8e02ff */
[----:B------:R-:W-:Y:S01]  /*11c50*/  IADD3 R4, P0, R0, UR4, RZ ;  /* 0x0000000400047c10 */ /* 0x000fe2000ff1e0ff */
[----:B-1----:R-:W-:Y:S01]  /*11c60*/  IMAD R6, R10, UR7, RZ ;  /* 0x000000070a067c24 */ /* 0x002fe2000f8e02ff */
[----:B------:R-:W-:Y:S01]  /*11c70*/  @!UP0 UMOV UR5, URZ ;  /* 0x0000003f00058c82 */ /* 0x000fe20008000000 */
[----:B------:R-:W-:Y:S01]  /*11c80*/  IMAD R9, R9, UR6, R2 ;  /* 0x0000000609097c24 */ /* 0x000fe2000f8e0202 */
[C---:B------:R-:W-:Y:S01]  /*11c90*/  LOP3.LUT R2, R3.reuse, 0xfffff80, RZ, 0xc0, !PT ;  /* 0x0fffff8003027812 */ /* 0x040fe200078ec0ff */
[----:B------:R-:W-:Y:S01]  /*11ca0*/  IMAD.SHL.U32 R3, R3, 0x20, RZ ;  /* 0x0000002003037824 */ /* 0x000fe200078e00ff */
[----:B------:R-:W-:Y:S01]  /*11cb0*/  LEA.HI.X.SX32 R5, R0, UR5, 0x1, P0 ;  /* 0x0000000500057c11 */ /* 0x000fe200080f0eff */
[----:B------:R-:W-:Y:S02]  /*11cc0*/  USHF.R.S32.HI UR4, URZ, 0x1f, UR37 ;  /* 0x0000001f3f047899 */ /* 0x000fe40008011425 */
[----:B------:R-:W-:Y:S01]  /*11cd0*/  IMAD.IADD R0, R13, 0x1, -R2 ;  /* 0x000000010d007824 */ /* 0x000fe200078e0a02 */
[----:B------:R-:W-:Y:S01]  /*11ce0*/  LOP3.LUT R7, R3, 0x3ffff000, RZ, 0xc0, !PT ;  /* 0x3ffff00003077812 */ /* 0x000fe200078ec0ff */
[----:B------:R-:W-:Y:S01]  /*11cf0*/  IMAD.WIDE.U32 R2, R8, UR6, R4 ;  /* 0x0000000608027c25 */ /* 0x000fe2000f8e0004 */
[----:B------:R-:W-:-:S02]  /*11d00*/  USEL UR4, UR4, URZ, !UP0 ;  /* 0x0000003f04047287 */ /* 0x000fc4000c000000 */
[----:B------:R-:W-:Y:S01]  /*11d10*/  LEA R0, R0, R7, 0x2 ;  /* 0x0000000700007211 */ /* 0x000fe200078e10ff */
[----:B------:R-:W-:Y:S01]  /*11d20*/  IMAD R7, R11, UR6, R6 ;  /* 0x000000060b077c24 */ /* 0x000fe2000f8e0206 */
[----:B------:R-:W-:Y:S01]  /*11d30*/  UIMAD UR5, UR4, UR8, URZ ;  /* 0x00000008040572a4 */ /* 0x000fe2000f8e023f */
[----:B------:R-:W-:Y:S01]  /*11d40*/  IMAD.WIDE.U32 R4, R10, UR6, R4 ;  /* 0x000000060a047c25 */ /* 0x000fe2000f8e0004 */
[----:B------:R-:W-:Y:S01]  /*11d50*/  USEL UR6, UR37, URZ, !UP0 ;  /* 0x0000003f25067287 */ /* 0x000fe2000c000000 */
[----:B------:R-:W-:Y:S01]  /*11d60*/  LEA R0, R0, R15, 0x2 ;  /* 0x0000000f00007211 */ /* 0x000fe200078e10ff */
[----:B------:R-:W-:Y:S01]  /*11d70*/  UIMAD UR4, UR4, UR10, URZ ;  /* 0x0000000a040472a4 */ /* 0x000fe2000f8e023f */
[----:B------:R-:W-:Y:S01]  /*11d80*/  IMAD.IADD R3, R3, 0x1, R9 ;  /* 0x0000000103037824 */ /* 0x000fe200078e0209 */
[----:B------:R-:W-:Y:S01]  /*11d90*/  IADD3 R5, R5, R7, RZ ;  /* 0x0000000705057210 */ /* 0x000fe20007ffe0ff */
[----:B------:R-:W-:Y:S01]  /*11da0*/  IMAD.U32 R7, RZ, RZ, UR10 ;  /* 0x0000000aff077e24 */ /* 0x000fe2000f8e00ff */
[----:B------:R-:W-:Y:S01]  /*11db0*/  UIMAD UR5, UR6, UR9, UR5 ;  /* 0x00000009060572a4 */ /* 0x000fe2000f8e0205 */
[----:B------:R-:W-:Y:S01]  /*11dc0*/  IMAD.U32 R9, RZ, RZ, UR8 ;  /* 0x00000008ff097e24 */ /* 0x000fe2000f8e00ff */
[----:B------:R-:W-:-:S02]  /*11dd0*/  UIMAD UR4, UR6, UR11, UR4 ;  /* 0x0000000b060472a4 */ /* 0x000fc4000f8e0204 */
[----:B------:R-:W-:-:S04]  /*11de0*/  IMAD.WIDE.U32 R4, R7, UR6, R4 ;  /* 0x0000000607047c25 */ /* 0x000fc8000f8e0004 */
[----:B------:R-:W-:Y:S01]  /*11df0*/  IMAD.WIDE.U32 R2, R9, UR6, R2 ;  /* 0x0000000609027c25 */ /* 0x000fe2000f8e0002 */
[----:B------:R-:W-:-:S03]  /*11e00*/  IADD3 R6, R5, UR4, RZ ;  /* 0x0000000405067c10 */ /* 0x000fc6000fffe0ff */
[----:B------:R-:W-:Y:S01]  /*11e10*/  VIADD R7, R3, UR5 ;  /* 0x0000000503077c36 */ /* 0x000fe20008000000 */
[----:B------:R-:W-:Y:S05]  /*11e20*/  WARPSYNC.ALL ;  /* 0x0000000000007948 */ /* 0x000fea0003800000 */
        /* <DEDUP_REMOVED lines=32> */
.L_x_2124:
[----:B------:R-:W-:Y:S01]  /*12030*/  @P0 ELECT P1, URZ, PT ;  /* 0x00000000003f082f */ /* 0x000fe20003820000 */
[----:B------:R1:W-:-:S12]  /*12040*/  UBLKRED.G.S.ADD.F32.RN [UR4], [UR6], UR7, desc[UR8] ;  /* 0x00000804060073bb */ /* 0x0003d800080a1407 */
[----:B------:R-:W-:Y:S02]  /*12050*/  @P1 PLOP3.LUT P0, PT, P1, PT, PT, 0x8, 0x0 ;  /* 0x000000000000181c */ /* 0x000fe40000f0e170 */
[----:B------:R-:W-:-:S11]  /*12060*/  PLOP3.LUT P1, PT, PT, PT, PT, 0x8, 0x0 ;  /* 0x000000000000781c */ /* 0x000fd60003f2e170 */
[----:B-1----:R-:W-:Y:S05]  /*12070*/  @P0 BRA.U.ANY `(.L_x_2124) ;  /* 0xfffffffd00ec0947 */ /* 0x002fea000393ffff */
[----:B------:R0:W-:Y:S01]  /*12080*/  UTMACMDFLUSH ;  /* 0x00000000000079b7 */ /* 0x0001e20000000000 */
[----:B------:R-:W-:-:S04]  /*12090*/  DEPBAR.LE SB0, 0x0 ;  /* 0x000080000000791a */ /* 0x000fc80000000000 */
.L_x_2123:
[----:B------:R-:W-:Y:S05]  /*120a0*/  BSYNC B0 ;  /* 0x0000000000007941 */ /* 0x000fea0003800000 */
.L_x_2122:
        /* <DEDUP_REMOVED lines=25> */
.L_x_2125:
[----:B------:R-:W-:Y:S01]  /*12240*/  @P0 ELECT P1, URZ, PT ;  /* 0x00000000003f082f */ /* 0x000fe20003820000 */
[----:B------:R2:W-:-:S12]  /*12250*/  UBLKRED.G.S.ADD.F32.RN [UR4], [UR6], UR7, desc[UR8] ;  /* 0x00000804060073bb */ /* 0x0005d800080a1407 */
[----:B------:R-:W-:Y:S02]  /*12260*/  @P1 PLOP3.LUT P0, PT, P1, PT, PT, 0x8, 0x0 ;  /* 0x000000000000181c */ /* 0x000fe40000f0e170 */
[----:B------:R-:W-:-:S11]  /*12270*/  PLOP3.LUT P1, PT, PT, PT, PT, 0x8, 0x0 ;  /* 0x000000000000781c */ /* 0x000fd60003f2e170 */
[----:B--2---:R-:W-:Y:S05]  /*12280*/  @P0 BRA.U.ANY `(.L_x_2125) ;  /* 0xfffffffd00ec0947 */ /* 0x004fea000393ffff */
[----:B------:R0:W-:Y:S01]  /*12290*/  UTMACMDFLUSH ;  /* 0x00000000000079b7 */ /* 0x0001e20000000000 */
[----:B------:R-:W-:-:S04]  /*122a0*/  DEPBAR.LE SB0, 0x0 ;  /* 0x000080000000791a */ /* 0x000fc80000000000 */
[----:B------:R-:W-:Y:S05]  /*122b0*/  BRA `(.L_x_2072) ;  /* 0x0000003400c47947 */ /* 0x000fea0003800000 */
.L_x_2067:
        /* <DEDUP_REMOVED lines=21> */
.L_x_2127:
        /* <DEDUP_REMOVED lines=13> */
.L_x_2129:
[----:B------:R-:W-:-:S05]  /*124e0*/  ULDC UR4, c[0x0][0x8c4] ;  /* 0x0002310000047ab9 */ /* 0x000fca0000000800 */
.L_x_2128:
        /* <DEDUP_REMOVED lines=44> */
.L_x_2130:
        /* <DEDUP_REMOVED lines=13> */
.L_x_2131:
        /* <DEDUP_REMOVED lines=12> */
.L_x_2132:
        /* <DEDUP_REMOVED lines=22> */
.L_x_2133:
[----:B------:R-:W-:-:S13]  /*12aa0*/  ISETP.GT.AND P0, PT, R2, UR7, PT ;  /* 0x0000000702007c0c */ /* 0x000fda000bf04270 */
[----:B------:R-:W-:Y:S05]  /*12ab0*/  @!P0 BRA `(.L_x_2072) ;  /* 0x0000002c00c48947 */ /* 0x000fea0003800000 */
[----:B------:R-:W-:Y:S01]  /*12ac0*/  ULDC.64 UR14, c[0x0][0x2d8] ;  /* 0x0000b600000e7ab9 */ /* 0x000fe20000000a00 */
[----:B------:R-:W-:Y:S01]  /*12ad0*/  VIADD R0, R2, -UR7 ;  /* 0x8000000702007c36 */ /* 0x000fe20008000000 */
[----:B------:R-:W-:Y:S02]  /*12ae0*/  UIMAD UR11, UR11, UR14, URZ ;  /* 0x0000000e0b0b72a4 */ /* 0x000fe4000f8e023f */
[----:B------:R-:W-:Y:S02]  /*12af0*/  USHF.R.S32.HI UR6, URZ, 0x1f, UR12 ;  /* 0x0000001f3f067899 */ /* 0x000fe4000801140c */
[----:B------:R-:W-:Y:S01]  /*12b00*/  UIMAD.WIDE.U32 UR8, UR16, UR14, URZ ;  /* 0x0000000e100872a5 */ /* 0x000fe2000f8e003f */
        /* <DEDUP_REMOVED lines=33> */
.L_x_2136:
[----:B------:R-:W-:Y:S05]  /*12d20*/  BSYNC B0 ;  /* 0x0000000000007941 */ /* 0x000fea0003800000 */
.L_x_2135:
        /* <DEDUP_REMOVED lines=19> */
.L_x_2138:
[----:B------:R-:W-:Y:S05]  /*12e60*/  BSYNC B0 ;  /* 0x0000000000007941 */ /* 0x000fea0003800000 */
.L_x_2137:
[----:B------:R-:W-:Y:S06]  /*12e70*/  BAR.ARV 0xa, 0xa0 ;  /* 0x0282800000007b1d */ /* 0x000fec0000002000 */
[----:B------:R-:W-:Y:S04]  /*12e80*/  BSSY B0, `(.L_x_2139) ;  /* 0x0000003000007945 */ /* 0x000fe80003800000 */
[----:B------:R-:W-:Y:S05]  /*12e90*/  @!P0 BRA `(.L_x_2140) ;  /* 0x0000000000048947 */ /* 0x000fea0003800000 */
[----:B------:R-:W-:-:S04]  /*12ea0*/  DEPBAR.LE SB0, 0x0 ;  /* 0x000080000000791a */ /* 0x000fc80000000000 */
.L_x_2140:
[----:B------:R-:W-:Y:S05]  /*12eb0*/  BSYNC B0 ;  /* 0x0000000000007941 */ /* 0x000fea0003800000 */
.L_x_2139:
[----:B------:R-:W-:Y:S06]  /*12ec0*/  BAR.ARV 0xb, 0xa0 ;  /* 0x02c2800000007b1d */ /* 0x000fec0000002000 */
[----:B------:R-:W-:Y:S01]  /*12ed0*/  UIADD3 UR15, UR7, 0x1, URZ ;  /* 0x00000001070f7890 */ /* 0x000fe2000fffe03f */
[----:B------:R-:W-:Y:S11]  /*12ee0*/  BRA `(.L_x_2141) ;  /* 0x0000000000047947 */ /* 0x000ff60003800000 */
.L_x_2134:
[----:B------:R-:W-:-:S05]  /*12ef0*/  UMOV UR15, UR7 ;  /* 0x00000007000f7c82 */ /* 0x000fca0008000000 */
.L_x_2141:
        /* <DEDUP_REMOVED lines=21> */
.L_x_2154:
        /* <DEDUP_REMOVED lines=20> */
.L_x_2143:
[----:B------:R-:W-:Y:S05]  /*13190*/  BSYNC B0 ;  /* 0x0000000000007941 */ /* 0x000fea0003800000 */
.L_x_2142:
        /* <DEDUP_REMOVED lines=13> */
.L_x_2145:
[----:B------:R-:W-:Y:S05]  /*13270*/  BSYNC B0 ;  /* 0x0000000000007941 */ /* 0x000fea0003800000 */
.L_x_2144:
[----:B------:R-:W-:Y:S06]  /*13280*/  BAR.ARV 0xa, 0xa0 ;  /* 0x0282800000007b1d */ /* 0x000fec0000002000 */
[----:B------:R-:W-:Y:S04]  /*13290*/  BSSY B0, `(.L_x_2146) ;  /* 0x0000003000007945 */ /* 0x000fe80003800000 */
[----:B------:R-:W-:Y:S05]  /*132a0*/  @!P0 BRA `(.L_x_2147) ;  /* 0x0000000000048947 */ /* 0x000fea0003800000 */
[----:B------:R-:W-:-:S04]  /*132b0*/  DEPBAR.LE SB0, 0x0 ;  /* 0x000080000000791a */ /* 0x000fc80000000000 */
.L_x_2147:
[----:B------:R-:W-:Y:S05]  /*132c0*/  BSYNC B0 ;  /* 0x0000000000007941 */ /* 0x000fea0003800000 */
.L_x_2146:
        /* <DEDUP_REMOVED lines=13> */
.L_x_2149:
[----:B------:R-:W-:Y:S05]  /*133a0*/  BSYNC B0 ;  /* 0x0000000000007941 */ /* 0x000fea0003800000 */
.L_x_2148:
        /* <DEDUP_REMOVED lines=13> */
.L_x_2151:
[----:B------:R-:W-:Y:S05]  /*13480*/  BSYNC B0 ;  /* 0x0000000000007941 */ /* 0x000fea0003800000 */
.L_x_2150:
[----:B------:R-:W-:Y:S01]  /*13490*/  UIADD3 UR15, UR15, 0x2, URZ ;  /* 0x000000020f0f7890 */ /* 0x000fe2000fffe03f */
[----:B------:R-:W-:Y:S06]  /*134a0*/  BAR.ARV 0xa, 0xa0 ;  /* 0x0282800000007b1d */ /* 0x000fec0000002000 */
[----:B------:R-:W-:Y:S01]  /*134b0*/  BSSY B0, `(.L_x_2152) ;  /* 0x0000004000007945 */ /* 0x000fe20003800000 */
[----:B------:R-:W-:-:S03]  /*134c0*/  ISETP.LE.AND P1, PT, R2, UR15, PT ;  /* 0x0000000f02007c0c */ /* 0x000fc6000bf23270 */
[----:B------:R-:W-:Y:S10]  /*134d0*/  @!P0 BRA `(.L_x_2153) ;  /* 0x0000000000048947 */ /* 0x000ff40003800000 */
[----:B------:R-:W-:-:S04]  /*134e0*/  DEPBAR.LE SB0, 0x0 ;  /* 0x000080000000791a */ /* 0x000fc80000000000 */
.L_x_2153:
[----:B------:R-:W-:Y:S05]  /*134f0*/  BSYNC B0 ;  /* 0x0000000000007941 */ /* 0x000fea0003800000 */
.L_x_2152:
[----:B------:R-:W-:Y:S06]  /*13500*/  BAR.ARV 0xb, 0xa0 ;  /* 0x02c2800000007b1d */ /* 0x000fec0000002000 */
[----:B------:R-:W-:Y:S02]  /*13510*/  UIADD3 UR19, UR19, 0x4000, URZ ;  /* 0x0000400013137890 */ /* 0x000fe4000fffe03f */
[----:B------:R-:W-:Y:S01]  /*13520*/  UIADD3 UR6, UR6, 0x4000, URZ ;  /* 0x0000400006067890 */ /* 0x000fe2000fffe03f */
[----:B------:R-:W-:Y:S11]  /*13530*/  @!P1 BRA `(.L_x_2154) ;  /* 0xfffffff800c49947 */ /* 0x000ff6000383ffff */
[----:B------:R-:W-:Y:S05]  /*13540*/  BRA `(.L_x_2072) ;  /* 0x0000002400207947 */ /* 0x000fea0003800000 */
.L_x_2126:
        /* <DEDUP_REMOVED lines=14> */
.L_x_2155:
        /* <DEDUP_REMOVED lines=14> */
.L_x_2157:
[----:B------:R-:W-:-:S05]  /*13710*/  ULDC UR4, c[0x0][0x8c4] ;  /* 0x0002310000047ab9 */ /* 0x000fca0000000800 */
.L_x_2156:
        /* <DEDUP_REMOVED lines=59> */
.L_x_2159:
        /* <DEDUP_REMOVED lines=13> */
.L_x_2160:
        /* <DEDUP_REMOVED lines=8> */
.L_x_2161:
        /* <DEDUP_REMOVED lines=21> */
.L_x_2162:
        /* <DEDUP_REMOVED lines=50> */
.L_x_2192:
        /* <DEDUP_REMOVED lines=15> */
.L_x_2165:
        /* <DEDUP_REMOVED lines=77> */
.L_x_2176:
[----:B-123--:R-:W-:-:S04]  /*14650*/  SHF.L.U32 R18, R10, 0x1f, RZ ;  /* 0x0000001f0a127819 */ /* 0x00efc800000006ff */
[----:B------:R-:W2:Y:S02]  /*14660*/  SYNCS.PHASECHK.TRANS64.TRYWAIT P1, [R15+URZ+0x30c40], R18 ;  /* 0x030c40120f0075a7 */ /* 0x000ea4000802017f */
[----:B--2---:R-:W-:Y:S05]  /*14670*/  @!P1 BRA `(.L_x_2168) ;  /* 0x00000014009c9947 */ /* 0x004fea0003800000 */
.L_x_2193:
        /* <DEDUP_REMOVED lines=8> */
.L_x_2169:
        /* <DEDUP_REMOVED lines=30> */
.L_x_2194:
        /* <DEDUP_REMOVED lines=8> */
.L_x_2171:
        /* <DEDUP_REMOVED lines=30> */
.L_x_2195:
        /* <DEDUP_REMOVED lines=8> */
.L_x_2173:
        /* <DEDUP_REMOVED lines=24> */
.L_x_2197:
        /* <DEDUP_REMOVED lines=8> */
.L_x_2175:
        /* <DEDUP_REMOVED lines=30> */
.L_x_2167:
[----:B------:R-:W4:Y:S02]  /*14fa0*/  LDL.LU R4, [R1+0x4] ;  /* 0x0000040001047983 */ /* 0x000f240000300800 */
[----:B----4-:R-:W-:Y:S02]  /*14fb0*/  ISETP.NE.AND P1, PT, R4, RZ, PT ;  /* 0x000000ff0400720c */ /* 0x010fe40003f25270 */
[----:B------:R4:W5:Y:S11]  /*14fc0*/  LDL R4, [R1] ;  /* 0x0000000001047983 */ /* 0x0009760000100800 */
[----:B----4-:R-:W-:Y:S05]  /*14fd0*/  @!P1 BRA `(.L_x_2166) ;  /* 0x0000000400249947 */ /* 0x010fea0003800000 */
[----:B------:R-:W-:-:S04]  /*14fe0*/  SHF.L.U32 R12, R10, 0x1f, RZ ;  /* 0x0000001f0a0c7819 */ /* 0x000fc800000006ff */
[----:B------:R-:W4:Y:S02]  /*14ff0*/  SYNCS.PHASECHK.TRANS64.TRYWAIT P1, [R15+URZ+0x30c40], R12 ;  /* 0x030c400c0f0075a7 */ /* 0x000f24000802017f */
[----:B----4-:R-:W-:Y:S05]  /*15000*/  @!P1 BRA `(.L_x_2177) ;  /* 0x0000000c008c9947 */ /* 0x010fea0003800000 */
.L_x_2198:
        /* <DEDUP_REMOVED lines=8> */
.L_x_2178:
        /* <DEDUP_REMOVED lines=27> */
.L_x_2199:
        /* <DEDUP_REMOVED lines=8> */
.L_x_2180:
        /* <DEDUP_REMOVED lines=27> */
.L_x_2166:
[----:B------:R-:W1:Y:S01]  /*15470*/  S2R R0, SR_TID.X ;  /* 0x0000000000007919 */ /* 0x000e620000002100 */
[----:B------:R-:W-:Y:S02]  /*15480*/  LEA R3, R16, R15, 0x3 ;  /* 0x0000000f10037211 */ /* 0x000fe400078e18ff */
[----:B-1----:R-:W-:Y:S02]  /*15490*/  LOP3.LUT R2, R0, 0x7f, RZ, 0xc0, !PT ;  /* 0x0000007f00027812 */ /* 0x002fe400078ec0ff */
[----:B------:R-:W-:Y:S02]  /*154a0*/  SHF.L.U32 R0, R10, 0x1f, RZ ;  /* 0x0000001f0a007819 */ /* 0x000fe400000006ff */
[----:B------:R-:W-:Y:S02]  /*154b0*/  ISETP.NE.AND P1, PT, R2, RZ, PT ;  /* 0x000000ff0200720c */ /* 0x000fe40003f25270 */
[----:B------:R-:W1:Y:S02]  /*154c0*/  SYNCS.PHASECHK.TRANS64.TRYWAIT P0, [R3+URZ+0x30c40], R0 ;  /* 0x030c4000030075a7 */ /* 0x000e64000800017f */
[----:B-1----:R-:W-:Y:S09]  /*154d0*/  @!P0 BRA `(.L_x_2181) ;  /* 0x0000000800808947 */ /* 0x002ff20003800000 */
.L_x_2200:
[----:B------:R-:W-:Y:S05]  /*154e0*/  @P1 BRA `(.L_x_2182) ;  /* 0x0000000000181947 */ /* 0x000fea0003800000 */
[----:B------:R-:W1:Y:S01]  /*154f0*/  S2R R2, SR_TID.X ;  /* 0x0000000000027919 */ /* 0x000e620000002100 */
[----:B------:R-:W-:-:S04]  /*15500*/  IMAD.MOV.U32 R0, RZ, RZ, 0x4200 ;  /* 0x00004200ff007424 */ /* 0x000fc800078e00ff */
[----:B------:R1:W-:Y:S02]  /*15510*/  SYNCS.ARRIVE.TRANS64 RZ, [R3+URZ+0x30c30], R0 ;  /* 0x030c300003ff79a7 */ /* 0x0003e4000800003f */
[----:B-1----:R-:W-:-:S13]  /*15520*/  LOP3.LUT P0, RZ, R2, 0x1f, RZ, 0xc0, !PT ;  /* 0x0000001f02ff7812 */ /* 0x002fda000780c0ff */
[----:B------:R-:W-:Y:S05]  /*15530*/  @!P0 BRA `(.L_x_2182) ;  /* 0x0000000000048947 */ /* 0x000fea0003800000 */
[----:B------:R-:W-:Y:S01]  /*15540*/  BPT.TRAP 0x1 ;  /* 0x000000040000795c */ /* 0x000fe20000300000 */
.L_x_2182:
        /* <DEDUP_REMOVED lines=34> */
.L_x_2163:
[----:B------:R-:W-:Y:S05]  /*15770*/  BSYNC B0 ;  /* 0x0000000000007941 */ /* 0x000fea0003800000 */
.L_x_2158:
[----:B------:R-:W-:-:S03]  /*15780*/  UMOV UR8, 0xffffffff ;  /* 0xffffffff00087882 */ /* 0x000fc60000000000 */
[----:B------:R-:W-:Y:S05]  /*15790*/  BRA.DIV UR8, `(.L_x_2183) ;  /* 0x0000000608e47947 */ /* 0x000fea000b800000 */
[----:B------:R-:W-:-:S13]  /*157a0*/  ELECT P6, URZ, PT ;  /* 0x00000000003f782f */ /* 0x000fda00038c0000 */
.L_x_2203:
[----:B------:R-:W-:Y:S05]  /*157b0*/  @!P6 BRA `(.L_x_2072) ;  /* 0x000000000084e947 */ /* 0x000fea0003800000 */
[----:B------:R-:W-:-:S06]  /*157c0*/  ULOP3.LUT UR8, UR36, 0x2, URZ, 0xfc, !UPT ;  /* 0x0000000224087892 */ /* 0x000fcc000f8efc3f */
[----:B------:R-:W-:-:S04]  /*157d0*/  MOV R2, UR8 ;  /* 0x0000000800027c02 */ /* 0x000fc80008000f00 */
[----:B------:R-:W-:-:S13]  /*157e0*/  ISETP.NE.AND P2, PT, R2, 0x3, PT ;  /* 0x000000030200780c */ /* 0x000fda0003f45270 */
[----:B------:R-:W-:Y:S05]  /*157f0*/  @!P2 BRA `(.L_x_2184) ;  /* 0x000000000004a947 */ /* 0x000fea0003800000 */
[----:B---3--:R-:W-:Y:S01]  /*15800*/  BPT.TRAP 0x1 ;  /* 0x000000040000795c */ /* 0x008fe20000300000 */
.L_x_2184:
        /* <DEDUP_REMOVED lines=15> */
.L_x_2204:
[----:B------:R-:W2:Y:S02]  /*15900*/  SYNCS.PHASECHK.TRANS64.TRYWAIT P0, [R3+URZ], R2 ;  /* 0x00000002030075a7 */ /* 0x000ea4000800017f */
[----:B--2---:R-:W-:Y:S05]  /*15910*/  @!P0 BRA `(.L_x_2186) ;  /* 0x0000000400b88947 */ /* 0x004fea0003800000 */
.L_x_2205:
[----:B------:R-:W-:Y:S05]  /*15920*/  @!P2 BRA `(.L_x_2187) ;  /* 0x000000000004a947 */ /* 0x000fea0003800000 */
[----:B---3--:R-:W-:Y:S01]  /*15930*/  BPT.TRAP 0x1 ;  /* 0x000000040000795c */ /* 0x008fe20000300000 */
.L_x_2187:
[----:B--2---:R-:W-:-:S05]  /*15940*/  VIADD R3, R8, 0x30c40 ;  /* 0x00030c4008037836 */ /* 0x004fca0000000000 */
[----:B------:R-:W-:-:S04]  /*15950*/  LEA R5, R0, R3, 0x3 ;  /* 0x0000000300057211 */ /* 0x000fc800078e18ff */
[----:B------:R-:W2:Y:S02]  /*15960*/  SYNCS.PHASECHK.TRANS64.TRYWAIT P0, [R5+URZ], R4 ;  /* 0x00000004050075a7 */ /* 0x000ea4000800017f */
[----:B--2---:R-:W-:Y:S05]  /*15970*/  @!P0 BRA `(.L_x_2188) ;  /* 0x0000000400b48947 */ /* 0x004fea0003800000 */
.L_x_2206:
[----:B------:R-:W-:-:S07]  /*15980*/  IMAD R3, R6, 0x8, R3 ;  /* 0x0000000806037824 */ /* 0x000fce00078e0203 */
.L_x_2189:
[----:B----4-:R4:W1:Y:S02]  /*15990*/  SYNCS.PHASECHK.TRANS64.TRYWAIT P0, [R3+URZ], R2 ;  /* 0x00000002030075a7 */ /* 0x010864000800017f */
[----:B-1----:R-:W-:Y:S05]  /*159a0*/  @!P0 NANOSLEEP.SYNCS 0x989680 ;  /* 0x009896800000895d */ /* 0x002fea0003900000 */
[----:B------:R-:W1:Y:S02]  /*159b0*/  @!P0 SYNCS.PHASECHK.TRANS64 P0, [R3+URZ], R2 ;  /* 0x00000002030085a7 */ /* 0x000e64000800007f */
[----:B-1----:R-:W-:Y:S05]  /*159c0*/  @!P0 BRA `(.L_x_2189) ;  /* 0xfffffffc00f08947 */ /* 0x002fea000383ffff */
.L_x_2072:
[----:B---3--:R-:W-:Y:S05]  /*159d0*/  BSYNC B6 ;  /* 0x0000000000067941 */ /* 0x008fea0003800000 */
.L_x_2066:
[----:B------:R-:W-:Y:S05]  /*159e0*/  EXIT ;  /* 0x000000000000794d */ /* 0x000fea0003800000 */
.L_x_2083:
[----:B------:R-:W-:Y:S01]  /*159f0*/  MOV R13, R18 ;  /* 0x00000012000d7202 */ /* 0x000fe20000000f00 */
[----:B------:R-:W-:Y:S01]  /*15a00*/  IMAD.MOV.U32 R12, RZ, RZ, RZ ;  /* 0x000000ffff0c7224 */ /* 0x000fe200078e00ff */
[----:B------:R-:W-:Y:S01]  /*15a10*/  MOV R11, 0x1f ;  /* 0x0000001f000b7802 */ /* 0x000fe20000000f00 */
[----:B------:R-:W-:-:S07]  /*15a20*/  IMAD.MOV.U32 R15, RZ, RZ, -0x1 ;  /* 0xffffffffff0f7424 */ /* 0x000fce00078e00ff */
[----:B------:R-:W-:Y:S05]  /*15a30*/  WARPSYNC.COLLECTIVE R15, `(.L_x_2190) ;  /* 0x000000000f087348 */ /* 0x000fea0003c00000 */
[----:B------:R1:W2:Y:S02]  /*15a40*/  SHFL.IDX P6, R14, R13, R12, R11 ;  /* 0x0000000c0d0e7389 */ /* 0x0002a400000c000b */
[----:B-12---:R-:W-:Y:S01]  /*15a50*/  ENDCOLLECTIVE ;  /* 0x000000000000791b */ /* 0x006fe20003800000 */
.L_x_2190:
[----:B------:R-:W-:Y:S05]  /*15a60*/  BRA `(.L_x_2191) ;  /* 0xfffffeb8006c7947 */ /* 0x000fea000383ffff */
.L_x_2085:
[----:B--2---:R2:W3:Y:S02]  /*15a70*/  SYNCS.PHASECHK.TRANS64.TRYWAIT P0, [R16+URZ+0x30c00], R11 ;  /* 0x030c000b100075a7 */ /* 0x0044e4000800017f */
[----:B---3--:R-:W-:Y:S05]  /*15a80*/  @!P0 NANOSLEEP.SYNCS 0x989680 ;  /* 0x009896800000895d */ /* 0x008fea0003900000 */
[----:B------:R-:W3:Y:S02]  /*15a90*/  @!P0 SYNCS.PHASECHK.TRANS64 P0, [R16+URZ+0x30c00], R11 ;  /* 0x030c000b100085a7 */ /* 0x000ee4000800007f */
[----:B---3--:R-:W-:Y:S05]  /*15aa0*/  @!P0 BRA `(.L_x_2085) ;  /* 0xfffffffc00f08947 */ /* 0x008fea000383ffff */
[----:B------:R-:W-:Y:S05]  /*15ab0*/  BRA `(.L_x_2084) ;  /* 0xfffffeb800b87947 */ /* 0x000fea000383ffff */
.L_x_2090:
[----:B--2---:R2:W3:Y:S02]  /*15ac0*/  SYNCS.PHASECHK.TRANS64.TRYWAIT P0, [R6+URZ+0x30c10], R23 ;  /* 0x030c1017060075a7 */ /* 0x0044e4000800017f */
[----:B---3--:R-:W-:Y:S05]  /*15ad0*/  @!P0 NANOSLEEP.SYNCS 0x989680 ;  /* 0x009896800000895d */ /* 0x008fea0003900000 */
[----:B------:R-:W3:Y:S02]  /*15ae0*/  @!P0 SYNCS.PHASECHK.TRANS64 P0, [R6+URZ+0x30c10], R23 ;  /* 0x030c1017060085a7 */ /* 0x000ee4000800007f */
[----:B---3--:R-:W-:Y:S05]  /*15af0*/  @!P0 BRA `(.L_x_2090) ;  /* 0xfffffffc00f08947 */ /* 0x008fea000383ffff */
[----:B------:R-:W-:Y:S05]  /*15b00*/  BRA `(.L_x_2089) ;  /* 0xfffffec4006c7947 */ /* 0x000fea000383ffff */
.L_x_2094:
[----:B------:R1:W1:Y:S02]  /*15b10*/  SYNCS.PHASECHK.TRANS64.TRYWAIT P0, [R6+URZ+0x30c30], R23 ;  /* 0x030c3017060075a7 */ /* 0x000264000800017f */
[----:B-1----:R-:W-:Y:S05]  /*15b20*/  @!P0 NANOSLEEP.SYNCS 0x989680 ;  /* 0x009896800000895d */ /* 0x002fea0003900000 */
[----:B------:R-:W1:Y:S02]  /*15b30*/  @!P0 SYNCS.PHASECHK.TRANS64 P0, [R6+URZ+0x30c30], R23 ;  /* 0x030c3017060085a7 */ /* 0x000e64000800007f */
[----:B-1----:R-:W-:Y:S05]  /*15b40*/  @!P0 BRA `(.L_x_2094) ;  /* 0xfffffffc00f08947 */ /* 0x002fea000383ffff */
[----:B------:R-:W-:Y:S05]  /*15b50*/  BRA `(.L_x_2093) ;  /* 0xfffffec800747947 */ /* 0x000fea000383ffff */
.L_x_2102:
[----:B--2---:R2:W3:Y:S02]  /*15b60*/  SYNCS.PHASECHK.TRANS64.TRYWAIT P1, [R6+URZ+0x30c10], R23 ;  /* 0x030c1017060075a7 */ /* 0x0044e4000802017f */
[----:B---3--:R-:W-:Y:S05]  /*15b70*/  @!P1 NANOSLEEP.SYNCS 0x989680 ;  /* 0x009896800000995d */ /* 0x008fea0003900000 */
[----:B------:R-:W3:Y:S02]  /*15b80*/  @!P1 SYNCS.PHASECHK.TRANS64 P1, [R6+URZ+0x30c10], R23 ;  /* 0x030c1017060095a7 */ /* 0x000ee4000802007f */
[----:B---3--:R-:W-:Y:S05]  /*15b90*/  @!P1 BRA `(.L_x_2102) ;  /* 0xfffffffc00f09947 */ /* 0x008fea000383ffff */
[----:B------:R-:W-:Y:S05]  /*15ba0*/  BRA `(.L_x_2101) ;  /* 0xffffff1c008c7947 */ /* 0x000fea000383ffff */
.L_x_2106:
[----:B------:R1:W1:Y:S02]  /*15bb0*/  SYNCS.PHASECHK.TRANS64.TRYWAIT P1, [R6+URZ+0x30c30], R23 ;  /* 0x030c3017060075a7 */ /* 0x000264000802017f */
[----:B-1----:R-:W-:Y:S05]  /*15bc0*/  @!P1 NANOSLEEP.SYNCS 0x989680 ;  /* 0x009896800000995d */ /* 0x002fea0003900000 */
[----:B------:R-:W1:Y:S02]  /*15bd0*/  @!P1 SYNCS.PHASECHK.TRANS64 P1, [R6+URZ+0x30c30], R23 ;  /* 0x030c3017060095a7 */ /* 0x000e64000802007f */
[----:B-1----:R-:W-:Y:S05]  /*15be0*/  @!P1 BRA `(.L_x_2106) ;  /* 0xfffffffc00f09947 */ /* 0x002fea000383ffff */
[----:B------:R-:W-:Y:S05]  /*15bf0*/  BRA `(.L_x_2105) ;  /* 0xffffff20008c7947 */ /* 0x000fea000383ffff */
.L_x_2114:
[----:B--2---:R2:W3:Y:S02]  /*15c00*/  SYNCS.PHASECHK.TRANS64.TRYWAIT P0, [R6+URZ+0x30c10], R23 ;  /* 0x030c1017060075a7 */ /* 0x0044e4000800017f */
[----:B---3--:R-:W-:Y:S05]  /*15c10*/  @!P0 NANOSLEEP.SYNCS 0x989680 ;  /* 0x009896800000895d */ /* 0x008fea0003900000 */
[----:B------:R-:W3:Y:S02]  /*15c20*/  @!P0 SYNCS.PHASECHK.TRANS64 P0, [R6+URZ+0x30c10], R23 ;  /* 0x030c1017060085a7 */ /* 0x000ee4000800007f */
[----:B---3--:R-:W-:Y:S05]  /*15c30*/  @!P0 BRA `(.L_x_2114) ;  /* 0xfffffffc00f08947 */ /* 0x008fea000383ffff */
[----:B------:R-:W-:Y:S05]  /*15c40*/  BRA `(.L_x_2113) ;  /* 0xffffff6800e47947 */ /* 0x000fea000383ffff */
.L_x_2118:
[----:B------:R1:W1:Y:S02]  /*15c50*/  SYNCS.PHASECHK.TRANS64.TRYWAIT P0, [R6+URZ+0x30c30], R23 ;  /* 0x030c3017060075a7 */ /* 0x000264000800017f */
[----:B-1----:R-:W-:Y:S05]  /*15c60*/  @!P0 NANOSLEEP.SYNCS 0x989680 ;  /* 0x009896800000895d */ /* 0x002fea0003900000 */
[----:B------:R-:W1:Y:S02]  /*15c70*/  @!P0 SYNCS.PHASECHK.TRANS64 P0, [R6+URZ+0x30c30], R23 ;  /* 0x030c3017060085a7 */ /* 0x000e64000800007f */
[----:B-1----:R-:W-:Y:S05]  /*15c80*/  @!P0 BRA `(.L_x_2118) ;  /* 0xfffffffc00f08947 */ /* 0x002fea000383ffff */
[----:B------:R-:W-:Y:S05]  /*15c90*/  BRA `(.L_x_2117) ;  /* 0xffffff6c00e47947 */ /* 0x000fea000383ffff */
.L_x_2164:
[----:B-1----:R1:W2:Y:S02]  /*15ca0*/  SYNCS.PHASECHK.TRANS64.TRYWAIT P0, [R15+URZ+0x30c20], R0 ;  /* 0x030c20000f0075a7 */ /* 0x0022a4000800017f */
[----:B--2---:R-:W-:Y:S05]  /*15cb0*/  @!P0 NANOSLEEP.SYNCS 0x989680 ;  /* 0x009896800000895d */ /* 0x004fea0003900000 */
[----:B------:R-:W2:Y:S02]  /*15cc0*/  @!P0 SYNCS.PHASECHK.TRANS64 P0, [R15+URZ+0x30c20], R0 ;  /* 0x030c20000f0085a7 */ /* 0x000ea4000800007f */
[----:B--2---:R-:W-:Y:S05]  /*15cd0*/  @!P0 BRA `(.L_x_2164) ;  /* 0xfffffffc00f08947 */ /* 0x004fea000383ffff */
[----:B------:R-:W-:Y:S05]  /*15ce0*/  BRA `(.L_x_2192) ;  /* 0xffffffe000e87947 */ /* 0x000fea000383ffff */
.L_x_2168:
[----:B--2---:R2:W3:Y:S02]  /*15cf0*/  SYNCS.PHASECHK.TRANS64.TRYWAIT P1, [R15+URZ+0x30c40], R18 ;  /* 0x030c40120f0075a7 */ /* 0x0044e4000802017f */
[----:B---3--:R-:W-:Y:S05]  /*15d00*/  @!P1 NANOSLEEP.SYNCS 0x989680 ;  /* 0x009896800000995d */ /* 0x008fea0003900000 */
[----:B------:R-:W3:Y:S02]  /*15d10*/  @!P1 SYNCS.PHASECHK.TRANS64 P1, [R15+URZ+0x30c40], R18 ;  /* 0x030c40120f0095a7 */ /* 0x000ee4000802007f */
[----:B---3--:R-:W-:Y:S05]  /*15d20*/  @!P1 BRA `(.L_x_2168) ;  /* 0xfffffffc00f09947 */ /* 0x008fea000383ffff */
[----:B------:R-:W-:Y:S05]  /*15d30*/  BRA `(.L_x_2193) ;  /* 0xffffffe800507947 */ /* 0x000fea000383ffff */
.L_x_2170:
[----:B-1----:R1:W3:Y:S02]  /*15d40*/  SYNCS.PHASECHK.TRANS64.TRYWAIT P1, [R15+URZ+0x30c28], R18 ;  /* 0x030c28120f0075a7 */ /* 0x0022e4000802017f */
[----:B---3--:R-:W-:Y:S05]  /*15d50*/  @!P1 NANOSLEEP.SYNCS 0x989680 ;  /* 0x009896800000995d */ /* 0x008fea0003900000 */
[----:B------:R-:W3:Y:S02]  /*15d60*/  @!P1 SYNCS.PHASECHK.TRANS64 P1, [R15+URZ+0x30c28], R18 ;  /* 0x030c28120f0095a7 */ /* 0x000ee4000802007f */
[----:B---3--:R-:W-:Y:S05]  /*15d70*/  @!P1 BRA `(.L_x_2170) ;  /* 0xfffffffc00f09947 */ /* 0x008fea000383ffff */
[----:B------:R-:W-:Y:S05]  /*15d80*/  BRA `(.L_x_2194) ;  /* 0xffffffe800d47947 */ /* 0x000fea000383ffff */
.L_x_2172:
[----:B---3--:R3:W4:Y:S02]  /*15d90*/  SYNCS.PHASECHK.TRANS64.TRYWAIT P1, [R15+URZ+0x30c48], R18 ;  /* 0x030c48120f0075a7 */ /* 0x008724000802017f */
[----:B----4-:R-:W-:Y:S05]  /*15da0*/  @!P1 NANOSLEEP.SYNCS 0x989680 ;  /* 0x009896800000995d */ /* 0x010fea0003900000 */
[----:B------:R-:W4:Y:S02]  /*15db0*/  @!P1 SYNCS.PHASECHK.TRANS64 P1, [R15+URZ+0x30c48], R18 ;  /* 0x030c48120f0095a7 */ /* 0x000f24000802007f */
[----:B----4-:R-:W-:Y:S05]  /*15dc0*/  @!P1 BRA `(.L_x_2172) ;  /* 0xfffffffc00f09947 */ /* 0x010fea000383ffff */
[----:B------:R-:W-:Y:S05]  /*15dd0*/  BRA `(.L_x_2195) ;  /* 0xffffffec00587947 */ /* 0x000fea000383ffff */
.L_x_2174:
[----:B------:R-:W-:-:S07]  /*15de0*/  SHF.L.U32 R4, R10, 0x1f, RZ ;  /* 0x0000001f0a047819 */ /* 0x000fce00000006ff */
.L_x_2196:
[----:B----4-:R4:W1:Y:S02]  /*15df0*/  SYNCS.PHASECHK.TRANS64.TRYWAIT P1, [R15+URZ+0x30c20], R4 ;  /* 0x030c20040f0075a7 */ /* 0x010864000802017f */
[----:B-1----:R-:W-:Y:S05]  /*15e00*/  @!P1 NANOSLEEP.SYNCS 0x989680 ;  /* 0x009896800000995d */ /* 0x002fea0003900000 */
[----:B------:R-:W1:Y:S02]  /*15e10*/  @!P1 SYNCS.PHASECHK.TRANS64 P1, [R15+URZ+0x30c20], R4 ;  /* 0x030c20040f0095a7 */ /* 0x000e64000802007f */
[----:B-1----:R-:W-:Y:S05]  /*15e20*/  @!P1 BRA `(.L_x_2196) ;  /* 0xfffffffc00f09947 */ /* 0x002fea000383ffff */
[----:B------:R-:W-:Y:S05]  /*15e30*/  BRA `(.L_x_2197) ;  /* 0xffffffec00c07947 */ /* 0x000fea000383ffff */
.L_x_2177:
[----:B----4-:R4:W1:Y:S02]  /*15e40*/  SYNCS.PHASECHK.TRANS64.TRYWAIT P1, [R15+URZ+0x30c40], R12 ;  /* 0x030c400c0f0075a7 */ /* 0x010864000802017f */
[----:B-1----:R-:W-:Y:S05]  /*15e50*/  @!P1 NANOSLEEP.SYNCS 0x989680 ;  /* 0x009896800000995d */ /* 0x002fea0003900000 */
[----:B------:R-:W1:Y:S02]  /*15e60*/  @!P1 SYNCS.PHASECHK.TRANS64 P1, [R15+URZ+0x30c40], R12 ;  /* 0x030c400c0f0095a7 */ /* 0x000e64000802007f */
[----:B-1----:R-:W-:Y:S05]  /*15e70*/  @!P1 BRA `(.L_x_2177) ;  /* 0xfffffffc00f09947 */ /* 0x002fea000383ffff */
[----:B------:R-:W-:Y:S05]  /*15e80*/  BRA `(.L_x_2198) ;  /* 0xfffffff000607947 */ /* 0x000fea000383ffff */
.L_x_2179:
[----:B-1----:R1:W2:Y:S02]  /*15e90*/  SYNCS.PHASECHK.TRANS64.TRYWAIT P1, [R15+URZ+0x30c28], R12 ;  /* 0x030c280c0f0075a7 */ /* 0x0022a4000802017f */
[----:B--2---:R-:W-:Y:S05]  /*15ea0*/  @!P1 NANOSLEEP.SYNCS 0x989680 ;  /* 0x009896800000995d */ /* 0x004fea0003900000 */
[----:B------:R-:W2:Y:S02]  /*15eb0*/  @!P1 SYNCS.PHASECHK.TRANS64 P1, [R15+URZ+0x30c28], R12 ;  /* 0x030c280c0f0095a7 */ /* 0x000ea4000802007f */
[----:B--2---:R-:W-:Y:S05]  /*15ec0*/  @!P1 BRA `(.L_x_2179) ;  /* 0xfffffffc00f09947 */ /* 0x004fea000383ffff */
[----:B------:R-:W-:Y:S05]  /*15ed0*/  BRA `(.L_x_2199) ;  /* 0xfffffff000d87947 */ /* 0x000fea000383ffff */
.L_x_2181:
[----:B------:R1:W1:Y:S02]  /*15ee0*/  SYNCS.PHASECHK.TRANS64.TRYWAIT P0, [R3+URZ+0x30c40], R0 ;  /* 0x030c4000030075a7 */ /* 0x000264000800017f */
[----:B-1----:R-:W-:Y:S05]  /*15ef0*/  @!P0 NANOSLEEP.SYNCS 0x989680 ;  /* 0x009896800000895d */ /* 0x002fea0003900000 */
[----:B------:R-:W1:Y:S02]  /*15f00*/  @!P0 SYNCS.PHASECHK.TRANS64 P0, [R3+URZ+0x30c40], R0 ;  /* 0x030c4000030085a7 */ /* 0x000e64000800007f */
[----:B-1----:R-:W-:Y:S05]  /*15f10*/  @!P0 BRA `(.L_x_2181) ;  /* 0xfffffffc00f08947 */ /* 0x002fea000383ffff */
[----:B------:R-:W-:Y:S05]  /*15f20*/  BRA `(.L_x_2200) ;  /* 0xfffffff4006c7947 */ /* 0x000fea000383ffff */
.L_x_2183:
[----:B------:R-:W-:Y:S01]  /*15f30*/  BSSY B0, `(.L_x_2201) ;  /* 0x0000006000007945 */ /* 0x000fe20003800000 */
[----:B------:R-:W-:-:S07]  /*15f40*/  MOV R15, 0xffffffff ;  /* 0xffffffff000f7802 */ /* 0x000fce0000000f00 */
[----:B---3--:R-:W-:Y:S05]  /*15f50*/  WARPSYNC.COLLECTIVE R15, `(.L_x_2202) ;  /* 0x000000000f0c7348 */ /* 0x008fea0003c00000 */
[----:B------:R-:W-:Y:S02]  /*15f60*/  ELECT P6, UR62, PT ;  /* 0x00000000003e782f */ /* 0x000fe400038c0000 */
[----:B------:R-:W-:Y:S01]  /*15f70*/  MOV R14, UR62 ;  /* 0x0000003e000e7c02 */ /* 0x000fe20008000f00 */
[----:B---3--:R-:W-:Y:S10]  /*15f80*/  ENDCOLLECTIVE ;  /* 0x000000000000791b */ /* 0x008ff40003800000 */
.L_x_2202:
[----:B------:R-:W-:Y:S05]  /*15f90*/  BSYNC B0 ;  /* 0x0000000000007941 */ /* 0x000fea0003800000 */
.L_x_2201:
[----:B------:R-:W-:Y:S05]  /*15fa0*/  BRA `(.L_x_2203) ;  /* 0xfffffff800007947 */ /* 0x000fea000383ffff */
.L_x_2185:
[----:B-1----:R1:W2:Y:S02]  /*15fb0*/  SYNCS.PHASECHK.TRANS64.TRYWAIT P0, [R7+URZ], R4 ;  /* 0x00000004070075a7 */ /* 0x0022a4000800017f */
[----:B--2---:R-:W-:Y:S05]  /*15fc0*/  @!P0 NANOSLEEP.SYNCS 0x989680 ;  /* 0x009896800000895d */ /* 0x004fea0003900000 */
[----:B------:R-:W2:Y:S02]  /*15fd0*/  @!P0 SYNCS.PHASECHK.TRANS64 P0, [R7+URZ], R4 ;  /* 0x00000004070085a7 */ /* 0x000ea4000800007f */
[----:B--2---:R-:W-:Y:S05]  /*15fe0*/  @!P0 BRA `(.L_x_2185) ;  /* 0xfffffffc00f08947 */ /* 0x004fea000383ffff */
[----:B------:R-:W-:Y:S05]  /*15ff0*/  BRA `(.L_x_2204) ;  /* 0xfffffff800407947 */ /* 0x000fea000383ffff */
.L_x_2186:
[----:B--2---:R2:W4:Y:S02]  /*16000*/  SYNCS.PHASECHK.TRANS64.TRYWAIT P0, [R3+URZ], R2 ;  /* 0x00000002030075a7 */ /* 0x004524000800017f */
[----:B----4-:R-:W-:Y:S05]  /*16010*/  @!P0 NANOSLEEP.SYNCS 0x989680 ;  /* 0x009896800000895d */ /* 0x010fea0003900000 */
[----:B------:R-:W4:Y:S02]  /*16020*/  @!P0 SYNCS.PHASECHK.TRANS64 P0, [R3+URZ], R2 ;  /* 0x00000002030085a7 */ /* 0x000f24000800007f */
[----:B----4-:R-:W-:Y:S05]  /*16030*/  @!P0 BRA `(.L_x_2186) ;  /* 0xfffffffc00f08947 */ /* 0x010fea000383ffff */
[----:B------:R-:W-:Y:S05]  /*16040*/  BRA `(.L_x_2205) ;  /* 0xfffffff800347947 */ /* 0x000fea000383ffff */
.L_x_2188:
[----:B--2---:R2:W4:Y:S02]  /*16050*/  SYNCS.PHASECHK.TRANS64.TRYWAIT P0, [R5+URZ], R4 ;  /* 0x00000004050075a7 */ /* 0x004524000800017f */
[----:B----4-:R-:W-:Y:S05]  /*16060*/  @!P0 NANOSLEEP.SYNCS 0x989680 ;  /* 0x009896800000895d */ /* 0x010fea0003900000 */
[----:B------:R-:W4:Y:S02]  /*16070*/  @!P0 SYNCS.PHASECHK.TRANS64 P0, [R5+URZ], R4 ;  /* 0x00000004050085a7 */ /* 0x000f24000800007f */
[----:B----4-:R-:W-:Y:S05]  /*16080*/  @!P0 BRA `(.L_x_2188) ;  /* 0xfffffffc00f08947 */ /* 0x010fea000383ffff */
[----:B------:R-:W-:Y:S05]  /*16090*/  BRA `(.L_x_2206) ;  /* 0xfffffff800387947 */ /* 0x000fea000383ffff */
.L_x_2207:
        /* <DEDUP_REMOVED lines=14> */
.L_x_3733:


//--------------------- .text._ZN7cutlass13device_kernelIN5flash32FlashAttnBwdPostprocessConvertdQIN4cute5tupleIJNS3_1CILi128EEENS5_ILi64EEEEEENS_10bfloat16_tEfNS_4arch4Sm90ELi256ENS3_8TiledMMAINS3_8MMA_AtomIJNS3_4SM904GMMA27MMA_64x64x16_F32BF16BF16_SSILNSF_5MajorE0ELSH_1ELNSF_7ScaleInE1ELSI_1EEEEEENS3_6LayoutINS4_IJNS5_ILi2EEENS5_ILi1EEESN_EEENS4_IJSN_NS5_ILi0EEESP_EEEEENS4_IJNS3_10UnderscoreESS_SS_EEEEELb0EEEEEvNT_6ParamsE --------------------------
	.section	.text._ZN7cutlass13device_kernelIN5flash32FlashAttnBwdPostprocessConvertdQIN4cute5tupleIJNS3_1CILi128EEENS5_ILi64EEEEEENS_10bfloat16_tEfNS_4arch4Sm90ELi256ENS3_8TiledMMAINS3_8MMA_AtomIJNS3_4SM904GMMA27MMA_64x64x16_F32BF16BF16_SSILNSF_5MajorE0ELSH_1ELNSF_7ScaleInE1ELSI_1EEEEEENS3_6LayoutINS4_IJNS5_ILi2EEENS5_ILi1EEESN_EEENS4_IJSN_NS5_ILi0EEESP_EEEEENS4_IJNS3_10UnderscoreESS_SS_EEEEELb0EEEEEvNT_6ParamsE,"ax",@progbits
	.align	128
.text._ZN7cutlass13device_kernelIN5flash32FlashAttnBwdPostprocessConvertdQIN4cute5tupleIJNS3_1CILi128EEENS5_ILi64EEEEEENS_10bfloat16_tEfNS_4arch4Sm90ELi256ENS3_8TiledMMAINS3_8MMA_AtomIJNS3_4SM904GMMA27MMA_64x64x16_F32BF16BF16_SSILNSF_5MajorE0ELSH_1ELNSF_7ScaleInE1ELSI_1EEEEEENS3_6LayoutINS4_IJNS5_ILi2EEENS5_ILi1EEESN_EEENS4_IJSN_NS5_ILi0EEESP_EEEEENS4_IJNS3_10UnderscoreESS_SS_EEEEELb0EEEEEvNT_6ParamsE:
        .type           _ZN7cutlass13device_kernelIN5flash32FlashAttnBwdPostprocessConvertdQIN4cute5tupleIJNS3_1CILi128EEENS5_ILi64EEEEEENS_10bfloat16_tEfNS_4arch4Sm90ELi256ENS3_8TiledMMAINS3_8MMA_AtomIJNS3_4SM904GMMA27MMA_64x64x16_F32BF16BF16_SSILNSF_5MajorE0ELSH_1ELNSF_7ScaleInE1ELSI_1EEEEEENS3_6LayoutINS4_IJNS5_ILi2EEENS5_ILi1EEESN_EEENS4_IJSN_NS5_ILi0EEESP_EEEEENS4_IJNS3_10UnderscoreESS_SS_EEEEELb0EEEEEvNT_6ParamsE,@function
        .size           _ZN7cutlass13device_kernelIN5flash32FlashAttnBwdPostprocessConvertdQIN4cute5tupleIJNS3_1CILi128EEENS5_ILi64EEEEEENS_10bfloat16_tEfNS_4arch4Sm90ELi256ENS3_8TiledMMAINS3_8MMA_AtomIJNS3_4SM904GMMA27MMA_64x64x16_F32BF16BF16_SSILNSF_5MajorE0ELSH_1ELNSF_7ScaleInE1ELSI_1EEEEEENS3_6LayoutINS4_IJNS5_ILi2EEENS5_ILi1EEESN_EEENS4_IJSN_NS5_ILi0EEESP_EEEEENS4_IJNS3_10UnderscoreESS_SS_EEEEELb0EEEEEvNT_6ParamsE,(.L_x_3734 - _ZN7cutlass13device_kernelIN5flash32FlashAttnBwdPostprocessConvertdQIN4cute5tupleIJNS3_1CILi128EEENS5_ILi64EEEEEENS_10bfloat16_tEfNS_4arch4Sm90ELi256ENS3_8TiledMMAINS3_8MMA_AtomIJNS3_4SM904GMMA27MMA_64x64x16_F32BF16BF16_SSILNSF_5MajorE0ELSH_1ELNSF_7ScaleInE1ELSI_1EEEEEENS3_6LayoutINS4_IJNS5_ILi2EEENS5_ILi1EEESN_EEENS4_IJSN_NS5_ILi0EEESP_EEEEENS4_IJNS3_10UnderscoreESS_SS_EEEEELb0EEEEEvNT_6ParamsE)
        .other          _ZN7cutlass13device_kernelIN5flash32FlashAttnBwdPostprocessConvertdQIN4cute5tupleIJNS3_1CILi128EEENS5_ILi64EEEEEENS_10bfloat16_tEfNS_4arch4Sm90ELi256ENS3_8TiledMMAINS3_8MMA_AtomIJNS3_4SM904GMMA27MMA_64x64x16_F32BF16BF16_SSILNSF_5MajorE0ELSH_1ELNSF_7ScaleInE1ELSI_1EEEEEENS3_6LayoutINS4_IJNS5_ILi2EEENS5_ILi1EEESN_EEENS4_IJSN_NS5_ILi0EEESP_EEEEENS4_IJNS3_10UnderscoreESS_SS_EEEEELb0EEEEEvNT_6ParamsE,@"STO_CUDA_ENTRY STV_DEFAULT"
_ZN7cutlass13device_kernelIN5flash32FlashAttnBwdPostprocessConvertdQIN4cute5tupleIJNS3_1CILi128EEENS5_ILi64EEEEEENS_10bfloat16_tEfNS_4arch4Sm90ELi256ENS3_8TiledMMAINS3_8MMA_AtomIJNS3_4SM904GMMA27MMA_64x64x16_F32BF16BF16_SSILNSF_5MajorE0ELSH_1ELNSF_7ScaleInE1ELSI_1EEEEEENS3_6LayoutINS4_IJNS5_ILi2EEENS5_ILi1EEESN_EEENS4_IJSN_NS5_ILi0EEESP_EEEEENS4_IJNS3_10UnderscoreESS_SS_EEEEELb0EEEEEvNT_6ParamsE:
[----:B------:R-:W-:Y:S08]  /*0000*/  LDC R1, c[0x0][0x28] ;  /* 0x00000a00ff017b82 */ /* 0x000ff00000000800 */
[----:B------:R-:W0:Y:S01]  /*0010*/  LDC.64 R2, c[0x0][0x278] ;  /* 0x00009e00ff027b82 */ /* 0x000e220000000a00 */
[----:B------:R-:W1:Y:S01]  /*0020*/  S2R R13, SR_CTAID.Z ;  /* 0x00000000000d7919 */ /* 0x000e620000002700 */
[----:B------:R-:W-:-:S06]  /*0030*/  ULDC.64 UR8, c[0x0][0x208] ;  /* 0x0000820000087ab9 */ /* 0x000fcc0000000a00 */
[----:B------:R-:W2:Y:S08]  /*0040*/  LDC.64 R10, c[0x0][0x270] ;  /* 0x00009c00ff0a7b82 */ /* 0x000eb00000000a00 */
[----:B------:R-:W1:Y:S01]  /*0050*/  LDC.64 R4, c[0x0][0x270] ;  /* 0x00009c00ff047b82 */ /* 0x000e620000000a00 */
[----:B0-----:R-:W-:-:S04]  /*0060*/  ISETP.NE.U32.AND P2, PT, R2, RZ, PT ;  /* 0x000000ff0200720c */ /* 0x001fc80003f45070 */
[----:B------:R-:W-:Y:S02]  /*0070*/  ISETP.NE.AND.EX P2, PT, R3, RZ, PT, P2 ;  /* 0x000000ff0300720c */ /* 0x000fe40003f45320 */
[----:B--2---:R-:W-:-:S04]  /*0080*/  ISETP.NE.U32.AND P1, PT, R10, RZ, PT ;  /* 0x000000ff0a00720c */ /* 0x004fc80003f25070 */
[----:B------:R-:W-:Y:S01]  /*0090*/  ISETP.NE.AND.EX P1, PT, R11, RZ, PT, P1 ;  /* 0x000000ff0b00720c */ /* 0x000fe20003f25310 */
[----:B------:R-:W-:Y:S01]  /*00a0*/  ULDC UR4, c[0x0][0x240] ;  /* 0x0000900000047ab9 */ /* 0x000fe20000000800 */
[----:B-1----:R-:W-:-:S05]  /*00b0*/  IMAD.WIDE R4, R13, 0x4, R4 ;  /* 0x000000040d047825 */ /* 0x002fca00078e0204 */
[----:B------:R-:W0:Y:S01]  /*00c0*/  @P2 LDC.64 R6, c[0x0][0x278] ;  /* 0x00009e00ff062b82 */ /* 0x000e220000000a00 */
[----:B------:R-:W-:-:S05]  /*00d0*/  IMAD.U32 R43, RZ, RZ, UR4 ;  /* 0x00000004ff2b7e24 */ /* 0x000fca000f8e00ff */
[----:B------:R1:W5:Y:S01]  /*00e0*/  @P1 LDG.E R9, desc[UR8][R4.64] ;  /* 0x0000000804091981 */ /* 0x000362000c1e1900 */
[----:B0-----:R-:W-:-:S05]  /*00f0*/  @P2 IMAD.WIDE R6, R13, 0x4, R6 ;  /* 0x000000040d062825 */ /* 0x001fca00078e0206 */
[----:B------:R1:W5:Y:S01]  /*0100*/  @P2 LDG.E R43, desc[UR8][R6.64] ;  /* 0x00000008062b2981 */ /* 0x000362000c1e1900 */
[----:B------:R-:W-:Y:S01]  /*0110*/  ISETP.NE.U32.AND P0, PT, R10, RZ, PT ;  /* 0x000000ff0a00720c */ /* 0x000fe20003f05070 */
[----:B------:R-:W0:Y:S03]  /*0120*/  S2R R3, SR_CTAID.X ;  /* 0x0000000000037919 */ /* 0x000e260000002500 */
[----:B------:R-:W-:Y:S01]  /*0130*/  ISETP.NE.AND.EX P0, PT, R11, RZ, PT, P0 ;  /* 0x000000ff0b00720c */ /* 0x000fe20003f05300 */
[----:B0-----:R-:W-:Y:S01]  /*0140*/  IMAD.SHL.U32 R40, R3, 0x80, RZ ;  /* 0x0000008003287824 */ /* 0x001fe200078e00ff */
[----:B-1----:R-:W-:Y:S11]  /*0150*/  @P2 BRA `(.L_x_2208) ;  /* 0x0000000000102947 */ /* 0x002ff60003800000 */
[----:B------:R-:W-:Y:S05]  /*0160*/  @!P1 BRA `(.L_x_2208) ;  /* 0x00000000000c9947 */ /* 0x000fea0003800000 */
[----:B------:R-:W2:Y:S04]  /*0170*/  LDG.E R0, desc[UR8][R4.64] ;  /* 0x0000000804007981 */ /* 0x000ea8000c1e1900 */
[----:B-----5:R-:W2:Y:S02]  /*0180*/  LDG.E R43, desc[UR8][R4.64+0x4] ;  /* 0x00000408042b7981 */ /* 0x020ea4000c1e1900 */
[----:B--2---:R-:W-:-:S07]  /*0190*/  IMAD.IADD R43, R43, 0x1, -R0 ;  /* 0x000000012b2b7824 */ /* 0x004fce00078e0a00 */
.L_x_2208:
[----:B-----5:R-:W-:-:S13]  /*01a0*/  ISETP.LE.AND P2, PT, R43, R40, PT ;  /* 0x000000282b00720c */ /* 0x020fda0003f43270 */
[----:B------:R-:W-:Y:S05]  /*01b0*/  @P0 EXIT P2 ;  /* 0x000000000000094d */ /* 0x000fea0001000000 */
[----:B------:R-:W0:Y:S01]  /*01c0*/  S2R R6, SR_CTAID.Y ;  /* 0x0000000000067919 */ /* 0x000e220000002600 */
[----:B------:R-:W-:Y:S01]  /*01d0*/  @P1 IMAD R0, R13, 0x80, R9 ;  /* 0x000000800d001824 */ /* 0x000fe200078e0209 */
[----:B------:R-:W1:Y:S01]  /*01e0*/  LDC.64 R14, c[0x0][0x228] ;  /* 0x00008a00ff0e7b82 */ /* 0x000e620000000a00 */
[----:B------:R-:W-:Y:S01]  /*01f0*/  CS2R R10, SRZ ;  /* 0x00000000000a7805 */ /* 0x000fe2000001ff00 */
[----:B------:R-:W2:Y:S01]  /*0200*/  S2R R46, SR_TID.X ;  /* 0x00000000002e7919 */ /* 0x000ea20000002100 */
[----:B------:R-:W-:Y:S01]  /*0210*/  IMAD.SHL.U32 R7, R3, 0x2000, RZ ;  /* 0x0000200003077824 */ /* 0x000fe200078e00ff */
[----:B------:R-:W-:Y:S01]  /*0220*/  @P1 SHF.R.S32.HI R5, RZ, 0x1f, R0 ;  /* 0x0000001fff051819 */ /* 0x000fe20000011400 */
[----:B------:R-:W-:Y:S01]  /*0230*/  BSSY B0, `(.L_x_2209) ;  /* 0x0000030000007945 */ /* 0x000fe20003800000 */
[----:B------:R-:W3:Y:S01]  /*0240*/  S2R R2, SR_CgaCtaId ;  /* 0x0000000000027919 */ /* 0x000ee20000008800 */
[----:B------:R-:W-:Y:S01]  /*0250*/  SEL R4, R13, RZ, !P0 ;  /* 0x000000ff0d047207 */ /* 0x000fe20004000000 */
[----:B------:R-:W4:Y:S01]  /*0260*/  LDC.64 R16, c[0x0][0x230] ;  /* 0x00008c00ff107b82 */ /* 0x000f220000000a00 */
[----:B------:R-:W-:-:S05]  /*0270*/  @P1 LEA.HI R5, R5, R0, RZ, 0x7 ;  /* 0x0000000005051211 */ /* 0x000fca00078f38ff */
[----:B------:R-:W-:Y:S02]  /*0280*/  @P1 IMAD.SHL.U32 R5, R5, 0x40, RZ ;  /* 0x0000004005051824 */ /* 0x000fe400078e00ff */
[----:B------:R-:W5:Y:S03]  /*0290*/  LDC.64 R18, c[0x0][0x210] ;  /* 0x00008400ff127b82 */ /* 0x000f660000000a00 */
[----:B------:R-:W-:-:S04]  /*02a0*/  @P1 LOP3.LUT R5, R5, 0xffffe000, RZ, 0xc0, !PT ;  /* 0xffffe00005051812 */ /* 0x000fc800078ec0ff */
[----:B------:R-:W-:Y:S02]  /*02b0*/  @P1 MOV R10, R5 ;  /* 0x00000005000a1202 */ /* 0x000fe40000000f00 */
[----:B------:R-:W-:Y:S02]  /*02c0*/  @P1 SHF.R.S32.HI R11, RZ, 0x1f, R5 ;  /* 0x0000001fff0b1819 */ /* 0x000fe40000011405 */
[C---:B------:R-:W-:Y:S02]  /*02d0*/  IADD3 R10, P2, R7.reuse, R10, RZ ;  /* 0x0000000a070a7210 */ /* 0x040fe40007f5e0ff */
[----:B0-----:R-:W-:Y:S02]  /*02e0*/  SHF.R.S32.HI R5, RZ, 0x1f, R6 ;  /* 0x0000001fff057819 */ /* 0x001fe40000011406 */
[----:B------:R-:W-:Y:S02]  /*02f0*/  LEA.HI.X.SX32 R11, R7, R11, 0x1, P2 ;  /* 0x0000000b070b7211 */ /* 0x000fe400010f0eff */
[----:B------:R-:W-:Y:S01]  /*0300*/  SHF.R.S32.HI R7, RZ, 0x1f, R13 ;  /* 0x0000001fff077819 */ /* 0x000fe2000001140d */
[----:B-1----:R-:W-:-:S02]  /*0310*/  IMAD R0, R5, R14, RZ ;  /* 0x0000000e05007224 */ /* 0x002fc400078e02ff */
[----:B------:R-:W-:Y:S01]  /*0320*/  IMAD.WIDE.U32 R10, R6, R14, R10 ;  /* 0x0000000e060a7225 */ /* 0x000fe200078e000a */
[----:B------:R-:W-:Y:S02]  /*0330*/  SEL R7, R7, RZ, !P0 ;  /* 0x000000ff07077207 */ /* 0x000fe40004000000 */
[----:B--2---:R-:W-:Y:S01]  /*0340*/  ISETP.NE.AND P0, PT, R46, RZ, PT ;  /* 0x000000ff2e00720c */ /* 0x004fe20003f05270 */
[----:B------:R-:W-:Y:S02]  /*0350*/  IMAD R15, R6, R15, R0 ;  /* 0x0000000f060f7224 */ /* 0x000fe400078e0200 */
[----:B----4-:R-:W-:Y:S02]  /*0360*/  IMAD R0, R7, R16, RZ ;  /* 0x0000001007007224 */ /* 0x010fe400078e02ff */
[----:B------:R-:W-:Y:S02]  /*0370*/  IMAD.IADD R11, R11, 0x1, R15 ;  /* 0x000000010b0b7824 */ /* 0x000fe400078e020f */
[----:B------:R-:W-:-:S02]  /*0380*/  IMAD R13, R4, R17, R0 ;  /* 0x00000011040d7224 */ /* 0x000fc400078e0200 */
[----:B------:R-:W-:-:S04]  /*0390*/  IMAD.WIDE.U32 R10, R4, R16, R10 ;  /* 0x00000010040a7225 */ /* 0x000fc800078e000a */
[----:B------:R-:W-:Y:S01]  /*03a0*/  IMAD.IADD R0, R11, 0x1, R13 ;  /* 0x000000010b007824 */ /* 0x000fe200078e020d */
[----:B-----5:R-:W-:-:S04]  /*03b0*/  LEA R18, P2, R10, R18, 0x2 ;  /* 0x000000120a127211 */ /* 0x020fc800078410ff */
[----:B------:R-:W-:Y:S01]  /*03c0*/  LEA.HI.X R0, R10, R19, R0, 0x2, P2 ;  /* 0x000000130a007211 */ /* 0x000fe200010f1400 */
[----:B---3--:R-:W-:Y:S08]  /*03d0*/  @P0 BRA `(.L_x_2210) ;  /* 0x0000000000540947 */ /* 0x008ff00003800000 */
[----:B------:R-:W0:Y:S01]  /*03e0*/  S2UR UR7, SR_CgaCtaId ;  /* 0x00000000000779c3 */ /* 0x000e220000008800 */
[----:B------:R-:W-:Y:S01]  /*03f0*/  UMOV UR6, 0x400 ;  /* 0x0000040000067882 */ /* 0x000fe20000000000 */
[----:B------:R-:W-:Y:S01]  /*0400*/  UMOV UR4, 0x1 ;  /* 0x0000000100047882 */ /* 0x000fe20000000000 */
[----:B------:R-:W-:Y:S01]  /*0410*/  IMAD.MOV.U32 R8, RZ, RZ, 0x8000 ;  /* 0x00008000ff087424 */ /* 0x000fe200078e00ff */
[----:B------:R-:W-:-:S04]  /*0420*/  UIADD3 UR4, -UR4, 0x100000, URZ ;  /* 0x0010000004047890 */ /* 0x000fc8000fffe13f */
[----:B------:R-:W-:Y:S02]  /*0430*/  USHF.L.U32 UR5, UR4, 0xb, URZ ;  /* 0x0000000b04057899 */ /* 0x000fe4000800063f */
[----:B------:R-:W-:Y:S01]  /*0440*/  USHF.L.U32 UR4, UR4, 0x1, URZ ;  /* 0x0000000104047899 */ /* 0x000fe2000800063f */
[----:B------:R-:W-:Y:S01]  /*0450*/  PLOP3.LUT P0, PT, PT, PT, PT, 0x80, 0x0 ;  /* 0x000000000000781c */ /* 0x000fe20003f0f070 */
[----:B------:R-:W-:Y:S01]  /*0460*/  UMOV UR10, 0x800 ;  /* 0x00000800000a7882 */ /* 0x000fe20000000000 */
[----:B0-----:R-:W-:-:S04]  /*0470*/  ULEA UR6, UR7, UR6, 0x18 ;  /* 0x0000000607067291 */ /* 0x001fc8000f8ec03f */
[----:B------:R-:W-:Y:S01]  /*0480*/  UIADD3 UR7, UR6, 0xc000, URZ ;  /* 0x0000c00006077890 */ /* 0x000fe2000fffe03f */
[----:B------:R-:W0:Y:S07]  /*0490*/  FENCE.VIEW.ASYNC.S ;  /* 0x00000000000073c6 */ /* 0x000e2e0000000000 */
[----:B0-----:R0:W1:Y:S02]  /*04a0*/  SYNCS.EXCH.64 URZ, [UR6+0xc000], UR4 ;  /* 0x00c00004063f75b2 */ /* 0x0010640008000100 */
[----:B0-----:R-:W-:-:S02]  /*04b0*/  R2UR UR4, R18 ;  /* 0x00000000120472ca */ /* 0x001fc400000e0000 */
[----:B------:R-:W-:Y:S01]  /*04c0*/  R2UR UR5, R0 ;  /* 0x00000000000572ca */ /* 0x000fe200000e0000 */
[----:B-1----:R0:W-:-:S14]  /*04d0*/  SYNCS.ARRIVE.TRANS64 RZ, [UR6+0xc000], R8 ;  /* 0x00c00008ffff79a7 */ /* 0x0021dc0008000006 */
.L_x_2211:
[----:B------:R-:W-:Y:S01]  /*04e0*/  @P0 ELECT P2, URZ, PT ;  /* 0x00000000003f082f */ /* 0x000fe20003840000 */
[----:B------:R1:W-:-:S12]  /*04f0*/  UBLKCP.S.G [UR6], [UR4], UR10 ;  /* 0x00000006040073ba */ /* 0x0003d8000800020a */
[----:B------:R-:W-:Y:S02]  /*0500*/  @P2 PLOP3.LUT P0, PT, P2, PT, PT, 0x8, 0x0 ;  /* 0x000000000000281c */ /* 0x000fe4000170e170 */
[----:B------:R-:W-:-:S11]  /*0510*/  PLOP3.LUT P2, PT, PT, PT, PT, 0x8, 0x0 ;  /* 0x000000000000781c */ /* 0x000fd60003f4e170 */
[----:B-1----:R-:W-:Y:S05]  /*0520*/  @P0 BRA.U.ANY `(.L_x_2211) ;  /* 0xfffffffd00ec0947 */ /* 0x002fea000393ffff */
.L_x_2210:
[----:B------:R-:W-:Y:S05]  /*0530*/  BSYNC B0 ;  /* 0x0000000000007941 */ /* 0x000fea0003800000 */
.L_x_2209:
[----:B------:R-:W-:Y:S01]  /*0540*/  BAR.SYNC.DEFER_BLOCKING 0x0 ;  /* 0x0000000000007b1d */ /* 0x000fe20000010000 */
[----:B------:R-:W-:Y:S02]  /*0550*/  MOV R41, 0x400 ;  /* 0x0000040000297802 */ /* 0x000fe40000000f00 */
[----:B------:R-:W-:Y:S02]  /*0560*/  CS2R R50, SRZ ;  /* 0x0000000000327805 */ /* 0x000fe4000001ff00 */
[----:B------:R-:W-:Y:S01]  /*0570*/  SHF.L.U32 R0, RZ, 0x1f, RZ ;  /* 0x0000001fff007819 */ /* 0x000fe200000006ff */
[--C-:B------:R-:W-:Y:S01]  /*0580*/  @P1 IMAD.MOV.U32 R50, RZ, RZ, R9.reuse ;  /* 0x000000ffff321224 */ /* 0x100fe200078e0009 */
[----:B------:R-:W-:Y:S02]  /*0590*/  LEA R41, R2, R41, 0x18 ;  /* 0x0000002902297211 */ /* 0x000fe400078ec0ff */
[----:B------:R-:W-:-:S07]  /*05a0*/  @P1 SHF.R.S32.HI R51, RZ, 0x1f, R9 ;  /* 0x0000001fff331819 */ /* 0x000fce0000011409 */
.L_x_2212:
[----:B-1----:R1:W2:Y:S02]  /*05b0*/  SYNCS.PHASECHK.TRANS64.TRYWAIT P0, [R41+URZ+0xc000], R0 ;  /* 0x00c00000290075a7 */ /* 0x0022a4000800017f */
[----:B--2---:R-:W-:Y:S05]  /*05c0*/  @!P0 NANOSLEEP.SYNCS 0x989680 ;  /* 0x009896800000895d */ /* 0x004fea0003900000 */
[----:B------:R-:W2:Y:S02]  /*05d0*/  @!P0 SYNCS.PHASECHK.TRANS64 P0, [R41+URZ+0xc000], R0 ;  /* 0x00c00000290085a7 */ /* 0x000ea4000800007f */
[----:B--2---:R-:W-:Y:S05]  /*05e0*/  @!P0 BRA `(.L_x_2212) ;  /* 0xfffffffc00f08947 */ /* 0x004fea000383ffff */
[----:B------:R-:W-:Y:S01]  /*05f0*/  SHF.R.S32.HI R37, RZ, 0x1f, R46 ;  /* 0x0000001fff257819 */ /* 0x000fe2000001142e */
[----:B------:R-:W-:Y:S01]  /*0600*/  ULDC UR4, c[0x0][0x268] ;  /* 0x00009a0000047ab9 */ /* 0x000fe20000000800 */
[----:B------:R-:W-:Y:S01]  /*0610*/  ULDC.64 UR6, c[0x0][0x258] ;  /* 0x0000960000067ab9 */ /* 0x000fe20000000a00 */
[----:B------:R-:W-:Y:S01]  /*0620*/  VIADDMNMX R43, R43, -R40, 0x80, PT ;  /* 0x000000802b2b7446 */ /* 0x000fe20003800928 */
[----:B------:R-:W-:Y:S01]  /*0630*/  IMAD R5, R5, UR6, RZ ;  /* 0x0000000605057c24 */ /* 0x000fe2000f8e02ff */
[CC--:B-1----:R-:W-:Y:S01]  /*0640*/  LEA.HI R0, R37.reuse, R46.reuse, RZ, 0x7 ;  /* 0x0000002e25007211 */ /* 0x0c2fe200078f38ff */
[----:B------:R-:W-:Y:S01]  /*0650*/  BSSY B0, `(.L_x_2213) ;  /* 0x0000092000007945 */ /* 0x000fe20003800000 */
[----:B------:R-:W-:Y:S02]  /*0660*/  LEA.HI R48, R37, R46, RZ, 0x4 ;  /* 0x0000002e25307211 */ /* 0x000fe400078f20ff */
[C---:B------:R-:W-:Y:S01]  /*0670*/  LOP3.LUT R9, R0.reuse, 0xfffff80, RZ, 0xc0, !PT ;  /* 0x0fffff8000097812 */ /* 0x040fe200078ec0ff */
[----:B------:R-:W-:Y:S01]  /*0680*/  IMAD.SHL.U32 R0, R0, 0x20, RZ ;  /* 0x0000002000007824 */ /* 0x000fe200078e00ff */
[----:B------:R-:W-:-:S02]  /*0690*/  LOP3.LUT R11, R48, 0xfffffff0, RZ, 0xc0, !PT ;  /* 0xfffffff0300b7812 */ /* 0x000fc400078ec0ff */
[-C--:B------:R-:W-:Y:S02]  /*06a0*/  IADD3 R9, -R9, R46.reuse, RZ ;  /* 0x0000002e09097210 */ /* 0x080fe40007ffe1ff */
[----:B------:R-:W-:Y:S01]  /*06b0*/  LOP3.LUT R0, R0, 0x3ffff000, RZ, 0xc0, !PT ;  /* 0x3ffff00000007812 */ /* 0x000fe200078ec0ff */
[----:B------:R-:W-:Y:S01]  /*06c0*/  IMAD.IADD R42, R46, 0x1, -R11 ;  /* 0x000000012e2a7824 */ /* 0x000fe200078e0a0b */
[-C--:B------:R-:W-:Y:S02]  /*06d0*/  LEA.HI R2, R37, R46.reuse, RZ, 0x5 ;  /* 0x0000002e25027211 */ /* 0x080fe400078f28ff */
[----:B------:R-:W-:Y:S01]  /*06e0*/  SHF.R.U32.HI R48, RZ, 0x1, R48 ;  /* 0x00000001ff307819 */ /* 0x000fe20000011630 */
[----:B------:R-:W-:Y:S01]  /*06f0*/  IMAD R0, R9, 0x4, R0 ;  /* 0x0000000409007824 */ /* 0x000fe200078e0200 */
[----:B------:R-:W-:Y:S01]  /*0700*/  SHF.R.S32.HI R45, RZ, 0x1f, R42 ;  /* 0x0000001fff2d7819 */ /* 0x000fe2000001142a */
[----:B------:R-:W-:Y:S02]  /*0710*/  IMAD.SHL.U32 R2, R2, 0x20, RZ ;  /* 0x0000002002027824 */ /* 0x000fe400078e00ff */
[----:B------:R-:W-:Y:S01]  /*0720*/  IMAD R52, R0, 0x4, R41 ;  /* 0x0000000400347824 */ /* 0x000fe200078e0229 */
[----:B------:R-:W-:-:S02]  /*0730*/  LEA.HI R0, R37, R46, RZ, 0x3 ;  /* 0x0000002e25007211 */ /* 0x000fc400078f18ff */
[----:B------:R-:W-:Y:S02]  /*0740*/  LEA.HI R45, R45, R42, RZ, 0x3 ;  /* 0x0000002a2d2d7211 */ /* 0x000fe400078f18ff */
[----:B------:R-:W-:Y:S01]  /*0750*/  LOP3.LUT R23, R0, 0x1ffffff8, RZ, 0xc0, !PT ;  /* 0x1ffffff800177812 */ /* 0x000fe200078ec0ff */
[----:B------:R-:W1:Y:S01]  /*0760*/  LDS.128 R12, [R52+0x800] ;  /* 0x00080000340c7984 */ /* 0x000e620000000c00 */
[----:B------:R-:W-:Y:S02]  /*0770*/  SHF.R.S32.HI R0, RZ, 0x3, R0 ;  /* 0x00000003ff007819 */ /* 0x000fe40000011400 */
[----:B------:R-:W-:Y:S01]  /*0780*/  LOP3.LUT R21, R45, 0xfffffff8, RZ, 0xc0, !PT ;  /* 0xfffffff82d157812 */ /* 0x000fe200078ec0ff */
[----:B------:R-:W-:Y:S01]  /*0790*/  IMAD.IADD R44, R46, 0x1, -R23 ;  /* 0x000000012e2c7824 */ /* 0x000fe200078e0a17 */
[----:B------:R-:W-:Y:S01]  /*07a0*/  SHF.L.U32 R28, R0, 0x6, RZ ;  /* 0x00000006001c7819 */ /* 0x000fe200000006ff */
[----:B0-----:R-:W0:Y:S01]  /*07b0*/  LDS.128 R8, [R52] ;  /* 0x0000000034087984 */ /* 0x001e220000000c00 */
[----:B------:R-:W-:Y:S01]  /*07c0*/  LEA.HI R46, R37, R46, RZ, 0x6 ;  /* 0x0000002e252e7211 */ /* 0x000fe200078f30ff */
[----:B------:R-:W-:Y:S01]  /*07d0*/  IMAD.SHL.U32 R44, R44, 0x8, RZ ;  /* 0x000000082c2c7824 */ /* 0x000fe200078e00ff */
[----:B------:R-:W-:Y:S01]  /*07e0*/  LOP3.LUT R33, R28, 0x1c0, RZ, 0xc0, !PT ;  /* 0x000001c01c217812 */ /* 0x000fe200078ec0ff */
[----:B------:R-:W-:Y:S01]  /*07f0*/  IMAD.IADD R42, R42, 0x1, -R21 ;  /* 0x000000012a2a7824 */ /* 0x000fe200078e0a15 */
[----:B------:R-:W2:Y:S01]  /*0800*/  LDS.128 R24, [R52+0x2000] ;  /* 0x0020000034187984 */ /* 0x000ea20000000c00 */
[----:B------:R-:W-:Y:S01]  /*0810*/  IMAD.SHL.U32 R45, R45, 0x40, RZ ;  /* 0x000000402d2d7824 */ /* 0x000fe200078e00ff */
[----:B------:R-:W-:Y:S01]  /*0820*/  SHF.R.U32.HI R36, RZ, 0x3, R33 ;  /* 0x00000003ff247819 */ /* 0x000fe20000011621 */
[----:B------:R-:W-:Y:S01]  /*0830*/  IMAD.SHL.U32 R49, R42, 0x40, RZ ;  /* 0x000000402a317824 */ /* 0x000fe200078e00ff */
[----:B------:R-:W3:Y:S01]  /*0840*/  LDS.128 R20, [R52+0x1800] ;  /* 0x0018000034147984 */ /* 0x000ee20000000c00 */
[----:B------:R-:W-:Y:S01]  /*0850*/  LOP3.LUT R47, R33, 0x38, R44, 0xf8, !PT ;  /* 0x00000038212f7812 */ /* 0x000fe200078ef82c */
[----:B------:R-:W-:Y:S01]  /*0860*/  IMAD.SHL.U32 R46, R46, 0x8, RZ ;  /* 0x000000082e2e7824 */ /* 0x000fe200078e00ff */
[----:B------:R-:W-:Y:S01]  /*0870*/  LOP3.LUT R45, R45, 0x7ffffe00, RZ, 0xc0, !PT ;  /* 0x7ffffe002d2d7812 */ /* 0x000fe200078ec0ff */
[----:B------:R-:W4:Y:S01]  /*0880*/  LDS.128 R16, [R52+0x1000] ;  /* 0x0010000034107984 */ /* 0x000f220000000c00 */
[----:B------:R-:W-:-:S02]  /*0890*/  LOP3.LUT R47, R47, R36, RZ, 0x3c, !PT ;  /* 0x000000242f2f7212 */ /* 0x000fc400078e3cff */
[----:B------:R-:W-:Y:S01]  /*08a0*/  LOP3.LUT R49, R49, 0x1c0, RZ, 0xc0, !PT ;  /* 0x000001c031317812 */ /* 0x000fe200078ec0ff */
[----:B------:R-:W5:Y:S01]  /*08b0*/  LDS.128 R32, [R52+0x3000] ;  /* 0x0030000034207984 */ /* 0x000f620000000c00 */
[----:B------:R-:W-:Y:S02]  /*08c0*/  R2P PR, R42, 0x6 ;  /* 0x000000062a007804 */ /* 0x000fe40000000000 */
[----:B------:R-:W-:Y:S01]  /*08d0*/  LOP3.LUT R48, R49, 0x8, R48, 0xf8, !PT ;  /* 0x0000000831307812 */ /* 0x000fe200078ef830 */
[----:B------:R-:W5:Y:S01]  /*08e0*/  LDS.128 R28, [R52+0x2800] ;  /* 0x00280000341c7984 */ /* 0x000f620000000c00 */
[----:B------:R-:W-:-:S03]  /*08f0*/  SHF.R.U32.HI R49, RZ, 0x3, R49 ;  /* 0x00000003ff317819 */ /* 0x000fc60000011631 */
[----:B------:R-:W5:Y:S01]  /*0900*/  LDS.128 R36, [R52+0x3800] ;  /* 0x0038000034247984 */ /* 0x000f620000000c00 */
[----:B------:R-:W-:Y:S02]  /*0910*/  LOP3.LUT R48, R48, R49, RZ, 0x3c, !PT ;  /* 0x0000003130307212 */ /* 0x000fe400078e3cff */
[----:B------:R-:W-:Y:S02]  /*0920*/  LOP3.LUT R49, R2, 0x7ffffc00, RZ, 0xc0, !PT ;  /* 0x7ffffc0002317812 */ /* 0x000fe400078ec0ff */
[----:B------:R-:W-:Y:S02]  /*0930*/  LOP3.LUT R2, R47, 0x7ffffe00, R46, 0xf8, !PT ;  /* 0x7ffffe002f027812 */ /* 0x000fe400078ef82e */
[----:B------:R-:W-:Y:S01]  /*0940*/  IADD3 R42, R48, R45, R49 ;  /* 0x0000002d302a7210 */ /* 0x000fe20007ffe031 */
[----:B-1----:R-:W-:Y:S01]  /*0950*/  FMUL.FTZ R48, R15, UR4 ;  /* 0x000000040f307c20 */ /* 0x002fe20008410000 */
[----:B------:R-:W-:Y:S01]  /*0960*/  FMUL.FTZ R13, R13, UR4 ;  /* 0x000000040d0d7c20 */ /* 0x000fe20008410000 */
[----:B0-----:R-:W-:Y:S01]  /*0970*/  FMUL.FTZ R45, R9, UR4 ;  /* 0x00000004092d7c20 */ /* 0x001fe20008410000 */
[----:B------:R-:W-:Y:S01]  /*0980*/  FMUL.FTZ R46, R11, UR4 ;  /* 0x000000040b2e7c20 */ /* 0x000fe20008410000 */
[----:B------:R-:W-:Y:S01]  /*0990*/  FMUL.FTZ R9, R10, UR4 ;  /* 0x000000040a097c20 */ /* 0x000fe20008410000 */
[----:B------:R-:W-:Y:S01]  /*09a0*/  FMUL.FTZ R11, R14, UR4 ;  /* 0x000000040e0b7c20 */ /* 0x000fe20008410000 */
[----:B------:R-:W-:Y:S01]  /*09b0*/  FMUL.FTZ R10, R12, UR4 ;  /* 0x000000040c0a7c20 */ /* 0x000fe20008410000 */
[----:B--2---:R-:W-:Y:S01]  /*09c0*/  FMUL.FTZ R25, R25, UR4 ;  /* 0x0000000419197c20 */ /* 0x004fe20008410000 */
[----:B------:R-:W-:Y:S01]  /*09d0*/  FMUL.FTZ R8, R8, UR4 ;  /* 0x0000000408087c20 */ /* 0x000fe20008410000 */
[----:B------:R-:W-:Y:S01]  /*09e0*/  F2FP.BF16.F32.PACK_AB R9, R46, R9 ;  /* 0x000000092e09723e */ /* 0x000fe200000010ff */
[----:B---3--:R-:W-:Y:S01]  /*09f0*/  FMUL.FTZ R15, R20, UR4 ;  /* 0x00000004140f7c20 */ /* 0x008fe20008410000 */
[----:B------:R-:W-:Y:S01]  /*0a00*/  FMUL.FTZ R20, R21, UR4 ;  /* 0x0000000415147c20 */ /* 0x000fe20008410000 */
[----:B------:R-:W-:Y:S01]  /*0a10*/  FMUL.FTZ R21, R26, UR4 ;  /* 0x000000041a157c20 */ /* 0x000fe20008410000 */
[----:B------:R-:W-:Y:S01]  /*0a20*/  FMUL.FTZ R26, R27, UR4 ;  /* 0x000000041b1a7c20 */ /* 0x000fe20008410000 */
[----:B----4-:R-:W-:Y:S01]  /*0a30*/  FMUL.FTZ R14, R18, UR4 ;  /* 0x00000004120e7c20 */ /* 0x010fe20008410000 */
[----:B------:R-:W-:Y:S01]  /*0a40*/  FMUL.FTZ R19, R19, UR4 ;  /* 0x0000000413137c20 */ /* 0x000fe20008410000 */
[----:B------:R-:W-:Y:S01]  /*0a50*/  FMUL.FTZ R18, R24, UR4 ;  /* 0x0000000418127c20 */ /* 0x000fe20008410000 */
[----:B------:R-:W-:Y:S01]  /*0a60*/  FMUL.FTZ R12, R16, UR4 ;  /* 0x00000004100c7c20 */ /* 0x000fe20008410000 */
[----:B-----5:R-:W-:Y:S01]  /*0a70*/  FMUL.FTZ R27, R32, UR4 ;  /* 0x00000004201b7c20 */ /* 0x020fe20008410000 */
[----:B------:R-:W-:Y:S01]  /*0a80*/  FMUL.FTZ R32, R33, UR4 ;  /* 0x0000000421207c20 */ /* 0x000fe20008410000 */
[----:B------:R-:W-:Y:S01]  /*0a90*/  FMUL.FTZ R16, R22, UR4 ;  /* 0x0000000416107c20 */ /* 0x000fe20008410000 */
[----:B------:R-:W-:Y:S01]  /*0aa0*/  FMUL.FTZ R23, R23, UR4 ;  /* 0x0000000417177c20 */ /* 0x000fe20008410000 */
[----:B------:R-:W-:Y:S01]  /*0ab0*/  FMUL.FTZ R24, R30, UR4 ;  /* 0x000000041e187c20 */ /* 0x000fe20008410000 */
[----:B------:R-:W-:Y:S01]  /*0ac0*/  FMUL.FTZ R31, R31, UR4 ;  /* 0x000000041f1f7c20 */ /* 0x000fe20008410000 */
[----:B------:R-:W-:Y:S01]  /*0ad0*/  F2FP.BF16.F32.PACK_AB R10, R13, R10 ;  /* 0x0000000a0d0a723e */ /* 0x000fe200000010ff */
[----:B------:R-:W-:Y:S01]  /*0ae0*/  FMUL.FTZ R22, R28, UR4 ;  /* 0x000000041c167c20 */ /* 0x000fe20008410000 */
[----:B------:R-:W-:Y:S01]  /*0af0*/  FMUL.FTZ R33, R38, UR4 ;  /* 0x0000000426217c20 */ /* 0x000fe20008410000 */
[----:B------:R-:W-:Y:S01]  /*0b00*/  FMUL.FTZ R38, R39, UR4 ;  /* 0x0000000427267c20 */ /* 0x000fe20008410000 */
[----:B------:R-:W-:Y:S01]  /*0b10*/  IADD3 R39, R41, 0x8000, RZ ;  /* 0x0000800029277810 */ /* 0x000fe20007ffe0ff */
[----:B------:R-:W-:Y:S01]  /*0b20*/  FMUL.FTZ R29, R29, UR4 ;  /* 0x000000041d1d7c20 */ /* 0x000fe20008410000 */
[----:B------:R-:W-:Y:S01]  /*0b30*/  F2FP.BF16.F32.PACK_AB R13, R19, R14 ;  /* 0x0000000e130d723e */ /* 0x000fe200000010ff */
[----:B------:R-:W-:Y:S01]  /*0b40*/  FMUL.FTZ R30, R36, UR4 ;  /* 0x00000004241e7c20 */ /* 0x000fe20008410000 */
[----:B------:R-:W-:Y:S01]  /*0b50*/  F2FP.BF16.F32.PACK_AB R19, R31, R24 ;  /* 0x000000181f13723e */ /* 0x000fe200000010ff */
[----:B------:R-:W-:Y:S01]  /*0b60*/  IMAD.MOV.U32 R24, RZ, RZ, 0x20 ;  /* 0x00000020ff187424 */ /* 0x000fe200078e00ff */
[----:B------:R-:W-:Y:S01]  /*0b70*/  F2FP.BF16.F32.PACK_AB R14, R20, R15 ;  /* 0x0000000f140e723e */ /* 0x000fe200000010ff */
[----:B------:R-:W-:Y:S01]  /*0b80*/  FMUL.FTZ R37, R37, UR4 ;  /* 0x0000000425257c20 */ /* 0x000fe20008410000 */
[----:B------:R-:W-:Y:S01]  /*0b90*/  F2FP.BF16.F32.PACK_AB R15, R23, R16 ;  /* 0x00000010170f723e */ /* 0x000fe200000010ff */
[----:B------:R-:W-:-:S02]  /*0ba0*/  IMAD R23, R42, 0x2, R39 ;  /* 0x000000022a177824 */ /* 0x000fc400078e0227 */
[----:B------:R-:W-:Y:S01]  /*0bb0*/  FMUL.FTZ R17, R17, UR4 ;  /* 0x0000000411117c20 */ /* 0x000fe20008410000 */
[----:B------:R-:W-:Y:S01]  /*0bc0*/  SEL R24, R24, 0xffffffe0, !P1 ;  /* 0xffffffe018187807 */ /* 0x000fe20004800000 */
[----:B------:R-:W-:Y:S01]  /*0bd0*/  FMUL.FTZ R28, R34, UR4 ;  /* 0x00000004221c7c20 */ /* 0x000fe20008410000 */
[----:B------:R-:W-:Y:S01]  /*0be0*/  FMUL.FTZ R35, R35, UR4 ;  /* 0x0000000423237c20 */ /* 0x000fe20008410000 */
[----:B------:R-:W-:Y:S01]  /*0bf0*/  F2FP.BF16.F32.PACK_AB R16, R25, R18 ;  /* 0x000000121910723e */ /* 0x000fe200000010ff */
[----:B------:R-:W-:Y:S01]  /*0c00*/  VIADD R31, R23, 0x40 ;  /* 0x00000040171f7836 */ /* 0x000fe20000000000 */
[----:B------:R-:W-:Y:S01]  /*0c10*/  F2FP.BF16.F32.PACK_AB R18, R29, R22 ;  /* 0x000000161d12723e */ /* 0x000fe200000010ff */
[----:B------:R-:W-:Y:S01]  /*0c20*/  @P2 VIADD R31, R23, 0xffffffc0 ;  /* 0xffffffc0171f2836 */ /* 0x000fe20000000000 */
[----:B------:R-:W-:Y:S01]  /*0c30*/  F2FP.BF16.F32.PACK_AB R8, R45, R8 ;  /* 0x000000082d08723e */ /* 0x000fe200000010ff */
[--C-:B------:R-:W-:Y:S01]  /*0c40*/  IMAD R42, R42, 0x2, R41.reuse ;  /* 0x000000022a2a7824 */ /* 0x100fe200078e0229 */
[----:B------:R-:W-:Y:S01]  /*0c50*/  F2FP.BF16.F32.PACK_AB R11, R48, R11 ;  /* 0x0000000b300b723e */ /* 0x000fe200000010ff */
[----:B------:R-:W-:Y:S01]  /*0c60*/  IMAD R41, R2, 0x2, R41 ;  /* 0x0000000202297824 */ /* 0x000fe200078e0229 */
[----:B------:R-:W-:Y:S01]  /*0c70*/  F2FP.BF16.F32.PACK_AB R22, R37, R30 ;  /* 0x0000001e2516723e */ /* 0x000fe200000010ff */
[----:B------:R-:W-:Y:S01]  /*0c80*/  ULDC UR4, c[0x0][0x244] ;  /* 0x0000910000047ab9 */ /* 0x000fe20000000800 */
[----:B------:R-:W-:Y:S01]  /*0c90*/  F2FP.BF16.F32.PACK_AB R12, R17, R12 ;  /* 0x0000000c110c723e */ /* 0x000fe200000010ff */
[----:B------:R0:W-:Y:S01]  /*0ca0*/  STSM.16.M88.4 [R42+0x8000], R8 ;  /* 0x008000082a007844 */ /* 0x0001e20000000200 */
[----:B------:R-:W-:-:S02]  /*0cb0*/  IADD3 R30, R23, R24, RZ ;  /* 0x00000018171e7210 */ /* 0x000fc40007ffe0ff */
[----:B------:R-:W-:Y:S02]  /*0cc0*/  F2FP.BF16.F32.PACK_AB R17, R26, R21 ;  /* 0x000000151a11723e */ /* 0x000fe400000010ff */
[----:B------:R-:W-:Y:S01]  /*0cd0*/  F2FP.BF16.F32.PACK_AB R20, R32, R27 ;  /* 0x0000001b2014723e */ /* 0x000fe200000010ff */
[----:B------:R-:W-:Y:S01]  /*0ce0*/  IMAD.IADD R32, R24, 0x1, R31 ;  /* 0x0000000118207824 */ /* 0x000fe200078e021f */
[----:B------:R-:W-:Y:S01]  /*0cf0*/  F2FP.BF16.F32.PACK_AB R21, R35, R28 ;  /* 0x0000001c2315723e */ /* 0x000fe200000010ff */
[----:B------:R1:W-:Y:S01]  /*0d00*/  STSM.16.M88.4 [R30], R12 ;  /* 0x0000000c1e007844 */ /* 0x0003e20000000200 */
[----:B------:R-:W-:Y:S02]  /*0d10*/  F2FP.BF16.F32.PACK_AB R23, R38, R33 ;  /* 0x000000212617723e */ /* 0x000fe400000010ff */
[----:B------:R-:W-:Y:S01]  /*0d20*/  IADD3 R28, P0, R0, R50, RZ ;  /* 0x00000032001c7210 */ /* 0x000fe20007f1e0ff */
[----:B------:R1:W-:Y:S01]  /*0d30*/  STSM.16.M88.4 [R31], R16 ;  /* 0x000000101f007844 */ /* 0x0003e20000000200 */
[----:B------:R-:W-:-:S02]  /*0d40*/  SHF.R.S32.HI R45, RZ, 0x1f, R44 ;  /* 0x0000001fff2d7819 */ /* 0x000fc4000001142c */
[----:B------:R-:W-:Y:S01]  /*0d50*/  LEA.HI.X.SX32 R29, R0, R51, 0x1, P0 ;  /* 0x00000033001d7211 */ /* 0x000fe200000f0eff */
[----:B------:R1:W-:Y:S01]  /*0d60*/  STSM.16.M88.4 [R32], R20 ;  /* 0x0000001420007844 */ /* 0x0003e20000000200 */
[----:B------:R-:W-:Y:S01]  /*0d70*/  BAR.SYNC.DEFER_BLOCKING 0x0 ;  /* 0x0000000000007b1d */ /* 0x000fe20000010000 */
[----:B------:R-:W-:Y:S01]  /*0d80*/  ISETP.GE.AND P0, PT, R44, UR4, PT ;  /* 0x000000042c007c0c */ /* 0x000fe2000bf06270 */
[C---:B0-----:R-:W-:Y:S02]  /*0d90*/  IMAD R9, R6.reuse, UR7, R5 ;  /* 0x0000000706097c24 */ /* 0x041fe4000f8e0205 */
[----:B------:R-:W-:Y:S01]  /*0da0*/  IMAD.WIDE.U32 R44, R6, UR6, R44 ;  /* 0x00000006062c7c25 */ /* 0x000fe2000f8e002c */
[C---:B------:R-:W-:Y:S01]  /*0db0*/  ISETP.GE.OR P3, PT, R0.reuse, R43, P0 ;  /* 0x0000002b0000720c */ /* 0x040fe20000766670 */
[----:B------:R-:W-:Y:S02]  /*0dc0*/  ULDC.64 UR4, c[0x0][0x260] ;  /* 0x0000980000047ab9 */ /* 0x000fe40000000a00 */
[----:B------:R-:W-:Y:S01]  /*0dd0*/  VIADD R5, R0, 0x20 ;  /* 0x0000002000057836 */ /* 0x000fe20000000000 */
[----:B------:R-:W-:Y:S01]  /*0de0*/  IADD3 R45, R45, R9, RZ ;  /* 0x000000092d2d7210 */ /* 0x000fe20007ffe0ff */
[----:B------:R-:W-:-:S02]  /*0df0*/  IMAD R7, R7, UR4, RZ ;  /* 0x0000000407077c24 */ /* 0x000fc4000f8e02ff */
[C---:B------:R-:W-:Y:S01]  /*0e00*/  VIADD R6, R0.reuse, 0x40 ;  /* 0x0000004000067836 */ /* 0x040fe20000000000 */
[-C--:B------:R-:W-:Y:S01]  /*0e10*/  ISETP.GE.OR P2, PT, R5, R43.reuse, P0 ;  /* 0x0000002b0500720c */ /* 0x080fe20000746670 */
[----:B------:R-:W-:Y:S02]  /*0e20*/  VIADD R0, R0, 0x60 ;  /* 0x0000006000007836 */ /* 0x000fe40000000000 */
[----:B------:R-:W-:Y:S01]  /*0e30*/  IMAD R9, R4, UR5, R7 ;  /* 0x0000000504097c24 */ /* 0x000fe2000f8e0207 */
[-C--:B------:R-:W-:Y:S01]  /*0e40*/  ISETP.GE.OR P1, PT, R6, R43.reuse, P0 ;  /* 0x0000002b0600720c */ /* 0x080fe20000726670 */
[----:B------:R-:W-:Y:S01]  /*0e50*/  IMAD.WIDE.U32 R4, R4, UR4, R44 ;  /* 0x0000000404047c25 */ /* 0x000fe2000f8e002c */
[----:B------:R-:W-:-:S03]  /*0e60*/  ISETP.GE.OR P0, PT, R0, R43, P0 ;  /* 0x0000002b0000720c */ /* 0x000fc60000706670 */
[----:B------:R-:W-:Y:S01]  /*0e70*/  IMAD.WIDE R6, R3, 0x80, R28 ;  /* 0x0000008003067825 */ /* 0x000fe200078e021c */
[----:B------:R1:W0:Y:S03]  /*0e80*/  LDS.128 R24, [R41+0xb000] ;  /* 0x00b0000029187984 */ /* 0x0002260000000c00 */
[----:B------:R-:W-:Y:S02]  /*0e90*/  IMAD R8, R2, 0x2, R39 ;  /* 0x0000000202087824 */ /* 0x000fe400078e0227 */
[----:B------:R-:W-:Y:S01]  /*0ea0*/  IMAD.IADD R3, R5, 0x1, R9 ;  /* 0x0000000105037824 */ /* 0x000fe200078e0209 */
[----:B------:R-:W-:Y:S06]  /*0eb0*/  @P3 BRA `(.L_x_2214) ;  /* 0x00000000002c3947 */ /* 0x000fec0003800000 */
[----:B------:R-:W2:Y:S01]  /*0ec0*/  LDS.128 R8, [R8] ;  /* 0x0000000008087984 */ /* 0x000ea20000000c00 */
[----:B------:R-:W-:Y:S01]  /*0ed0*/  ULDC.64 UR4, c[0x0][0x250] ;  /* 0x0000940000047ab9 */ /* 0x000fe20000000a00 */
[----:B------:R-:W-:Y:S02]  /*0ee0*/  IMAD.MOV.U32 R2, RZ, RZ, R4 ;  /* 0x000000ffff027224 */ /* 0x000fe400078e0004 */
[----:B-1----:R-:W-:Y:S02]  /*0ef0*/  IMAD R15, R7, UR4, RZ ;  /* 0x00000004070f7c24 */ /* 0x002fe4000f8e02ff */
[----:B------:R-:W-:-:S04]  /*0f00*/  IMAD.WIDE.U32 R12, R6, UR4, R2 ;  /* 0x00000004060c7c25 */ /* 0x000fc8000f8e0002 */
[----:B------:R-:W-:Y:S01]  /*0f10*/  IMAD R15, R6, UR5, R15 ;  /* 0x00000005060f7c24 */ /* 0x000fe2000f8e020f */
[----:B------:R-:W-:Y:S02]  /*0f20*/  ULDC.64 UR4, c[0x0][0x238] ;  /* 0x00008e0000047ab9 */ /* 0x000fe40000000a00 */
[----:B------:R-:W-:Y:S01]  /*0f30*/  LEA R14, P3, R12, UR4, 0x1 ;  /* 0x000000040c0e7c11 */ /* 0x000fe2000f8608ff */
[----:B------:R-:W-:-:S05]  /*0f40*/  IMAD.IADD R13, R13, 0x1, R15 ;  /* 0x000000010d0d7824 */ /* 0x000fca00078e020f */
[----:B------:R-:W-:-:S05]  /*0f50*/  LEA.HI.X R15, R12, UR5, R13, 0x1, P3 ;  /* 0x000000050c0f7c11 */ /* 0x000fca00098f0c0d */
[----:B--2---:R2:W-:Y:S02]  /*0f60*/  STG.E.128 desc[UR8][R14.64], R8 ;  /* 0x000000080e007986 */ /* 0x0045e4000c101d08 */
.L_x_2214:
[----:B------:R-:W-:Y:S05]  /*0f70*/  BSYNC B0 ;  /* 0x0000000000007941 */ /* 0x000fea0003800000 */
.L_x_2213:
[----:B--2---:R2:W3:Y:S01]  /*0f80*/  LDS.128 R8, [R41+0x9000] ;  /* 0x0090000029087984 */ /* 0x0044e20000000c00 */
        /* <DEDUP_REMOVED lines=15> */
.L_x_2216:
[----:B------:R-:W-:Y:S05]  /*1080*/  BSYNC B0 ;  /* 0x0000000000007941 */ /* 0x000fea0003800000 */
.L_x_2215:
[----:B---34-:R3:W4:Y:S01]  /*1090*/  LDS.128 R8, [R41+0xa000] ;  /* 0x00a0000029087984 */ /* 0x0187220000000c00 */
        /* <DEDUP_REMOVED lines=14> */
[----:B----4-:R1:W-:Y:S02]  /*1180*/  STG.E.128 desc[UR8][R14.64], R8 ;  /* 0x000000080e007986 */ /* 0x0103e4000c101d08 */
.L_x_2218:
[----:B------:R-:W-:Y:S05]  /*1190*/  BSYNC B0 ;  /* 0x0000000000007941 */ /* 0x000fea0003800000 */
.L_x_2217:
[----:B------:R-:W-:Y:S05]  /*11a0*/  @P0 EXIT ;  /* 0x000000000000094d */ /* 0x000fea0003800000 */
[----:B------:R-:W-:Y:S01]  /*11b0*/  IADD3 R5, P0, R6, 0x60, RZ ;  /* 0x0000006006057810 */ /* 0x000fe20007f1e0ff */
[----:B------:R-:W-:Y:S01]  /*11c0*/  ULDC.64 UR4, c[0x0][0x250] ;  /* 0x0000940000047ab9 */ /* 0x000fe20000000a00 */
[----:B------:R-:W-:-:S03]  /*11d0*/  IMAD.MOV.U32 R2, RZ, RZ, R4 ;  /* 0x000000ffff027224 */ /* 0x000fc600078e0004 */
        /* <DEDUP_REMOVED lines=8> */
[----:B0-----:R-:W-:Y:S01]  /*1260*/  STG.E.128 desc[UR8][R4.64], R24 ;  /* 0x0000001804007986 */ /* 0x001fe2000c101d08 */
[----:B------:R-:W-:Y:S05]  /*1270*/  EXIT ;  /* 0x000000000000794d */ /* 0x000fea0003800000 */
.L_x_2219:
        /* <DEDUP_REMOVED lines=16> */
.L_x_3734:


//--------------------- .text._ZN7cutlass13device_kernelIN5flash11enable_sm90INS1_16FlashAttnBwdSm90INS1_25CollectiveMainloopBwdSm90ILi2ELi2ELi2EN4cute5tupleIJNS5_1CILi1EEES8_S8_EEENS6_IJNS7_ILi128EEESA_NS7_ILi64EEEEEENS_10bfloat16_tEfNS_4arch4Sm90ELb0ELb1ELb1ELb1ELb1ELb1ELb0ELb0ELi2ELi1ELi2ELi2ELb0EEENS1_24CollectiveEpilogueBwdGQAISC_fSF_Li256ELb1ELb1EEENS1_19SingleTileSchedulerILb1ELb0ELb0ELi128EEEEEEEEEvNT_6ParamsE --------------------------
	.section	.text._ZN7cutlass13device_kernelIN5flash11enable_sm90INS1_16FlashAttnBwdSm90INS1_25CollectiveMainloopBwdSm90ILi2ELi2ELi2EN4cute5tupleIJNS5_1CILi1EEES8_S8_EEENS6_IJNS7_ILi128EEESA_NS7_ILi64EEEEEENS_10bfloat16_tEfNS_4arch4Sm90ELb0ELb1ELb1ELb1ELb1ELb1ELb0ELb0ELi2ELi1ELi2ELi2ELb0EEENS1_24CollectiveEpilogueBwdGQAISC_fSF_Li256ELb1ELb1EEENS1_19SingleTileSchedulerILb1ELb0ELb0ELi128EEEEEEEEEvNT_6ParamsE,"ax",@progbits
	.align	128
.text._ZN7cutlass13device_kernelIN5flash11enable_sm90INS1_16FlashAttnBwdSm90INS1_25CollectiveMainloopBwdSm90ILi2ELi2ELi2EN4cute5tupleIJNS5_1CILi1EEES8_S8_EEENS6_IJNS7_ILi128EEESA_NS7_ILi64EEEEEENS_10bfloat16_tEfNS_4arch4Sm90ELb0ELb1ELb1ELb1ELb1ELb1ELb0ELb0ELi2ELi1ELi2ELi2ELb0EEENS1_24CollectiveEpilogueBwdGQAISC_fSF_Li256ELb1ELb1EEENS1_19SingleTileSchedulerILb1ELb0ELb0ELi128EEEEEEEEEvNT_6ParamsE:
        .type           _ZN7cutlass13device_kernelIN5flash11enable_sm90INS1_16FlashAttnBwdSm90INS1_25CollectiveMainloopBwdSm90ILi2ELi2ELi2EN4cute5tupleIJNS5_1CILi1EEES8_S8_EEENS6_IJNS7_ILi128EEESA_NS7_ILi64EEEEEENS_10bfloat16_tEfNS_4arch4Sm90ELb0ELb1ELb1ELb1ELb1ELb1ELb0ELb0ELi2ELi1ELi2ELi2ELb0EEENS1_24CollectiveEpilogueBwdGQAISC_fSF_Li256ELb1ELb1EEENS1_19SingleTileSchedulerILb1ELb0ELb0ELi128EEEEEEEEEvNT_6ParamsE,@function
        .size           _ZN7cutlass13device_kernelIN5flash11enable_sm90INS1_16FlashAttnBwdSm90INS1_25CollectiveMainloopBwdSm90ILi2ELi2ELi2EN4cute5tupleIJNS5_1CILi1EEES8_S8_EEENS6_IJNS7_ILi128EEESA_NS7_ILi64EEEEEENS_10bfloat16_tEfNS_4arch4Sm90ELb0ELb1ELb1ELb1ELb1ELb1ELb0ELb0ELi2ELi1ELi2ELi2ELb0EEENS1_24CollectiveEpilogueBwdGQAISC_fSF_Li256ELb1ELb1EEENS1_19SingleTileSchedulerILb1ELb0ELb0ELi128EEEEEEEEEvNT_6ParamsE,(.L_x_3735 - _ZN7cutlass13device_kernelIN5flash11enable_sm90INS1_16FlashAttnBwdSm90INS1_25CollectiveMainloopBwdSm90ILi2ELi2ELi2EN4cute5tupleIJNS5_1CILi1EEES8_S8_EEENS6_IJNS7_ILi128EEESA_NS7_ILi64EEEEEENS_10bfloat16_tEfNS_4arch4Sm90ELb0ELb1ELb1ELb1ELb1ELb1ELb0ELb0ELi2ELi1ELi2ELi2ELb0EEENS1_24CollectiveEpilogueBwdGQAISC_fSF_Li256ELb1ELb1EEENS1_19SingleTileSchedulerILb1ELb0ELb0ELi128EEEEEEEEEvNT_6ParamsE)
        .other          _ZN7cutlass13device_kernelIN5flash11enable_sm90INS1_16FlashAttnBwdSm90INS1_25CollectiveMainloopBwdSm90ILi2ELi2ELi2EN4cute5tupleIJNS5_1CILi1EEES8_S8_EEENS6_IJNS7_ILi128EEESA_NS7_ILi64EEEEEENS_10bfloat16_tEfNS_4arch4Sm90ELb0ELb1ELb1ELb1ELb1ELb1ELb0ELb0ELi2ELi1ELi2ELi2ELb0EEENS1_24CollectiveEpilogueBwdGQAISC_fSF_Li256ELb1ELb1EEENS1_19SingleTileSchedulerILb1ELb0ELb0ELi128EEEEEEEEEvNT_6ParamsE,@"STO_CUDA_ENTRY STV_DEFAULT"
_ZN7cutlass13device_kernelIN5flash11enable_sm90INS1_16FlashAttnBwdSm90INS1_25CollectiveMainloopBwdSm90ILi2ELi2ELi2EN4cute5tupleIJNS5_1CILi1EEES8_S8_EEENS6_IJNS7_ILi128EEESA_NS7_ILi64EEEEEENS_10bfloat16_tEfNS_4arch4Sm90ELb0ELb1ELb1ELb1ELb1ELb1ELb0ELb0ELi2ELi1ELi2ELi2ELb0EEENS1_24CollectiveEpilogueBwdGQAISC_fSF_Li256ELb1ELb1EEENS1_19SingleTileSchedulerILb1ELb0ELb0ELi128EEEEEEEEEvNT_6ParamsE:
        /* <DEDUP_REMOVED lines=24> */
.L_x_2221:
[----:B------:R-:W-:Y:S05]  /*0180*/  BSYNC B0 ;  /* 0x0000000000007941 */ /* 0x000fea0003800000 */
.L_x_2220:
        /* <DEDUP_REMOVED lines=37> */
.L_x_2222:
        /* <DEDUP_REMOVED lines=22> */
.L_x_2223:
[----:B------:R-:W-:Y:S01]  /*0540*/  PLOP3.LUT P0, PT, PT, PT, UP0, 0x80, 0x0 ;  /* 0x000000000000781c */ /* 0x000fe20003f0f008 */
[----:B------:R-:W-:Y:S01]  /*0550*/  NOP ;  /* 0x0000000000007918 */ /* 0x000fe20000000000 */
[----:B------:R-:W-:Y:S01]  /*0560*/  ULDC.64 UR38, c[0x0][0x208] ;  /* 0x0000820000267ab9 */ /* 0x000fe20000000a00 */
[----:B------:R-:W-:Y:S01]  /*0570*/  BSSY B6, `(.L_x_2224) ;  /* 0x0001676000067945 */ /* 0x000fe20003800000 */
[----:B-12-4-:R-:W-:Y:S09]  /*0580*/  BAR.SYNC.DEFER_BLOCKING 0x0 ;  /* 0x0000000000007b1d */ /* 0x016ff20000010000 */
[----:B------:R-:W-:Y:S05]  /*0590*/  @!P0 BRA `(.L_x_2225) ;  /* 0x0000012000448947 */ /* 0x000fea0003800000 */
.L_x_2226:
        /* <DEDUP_REMOVED lines=24> */
.L_x_2227:
        /* <DEDUP_REMOVED lines=14> */
.L_x_2229:
[----:B------:R-:W-:-:S05]  /*0800*/  ULDC UR4, c[0x0][0x8c4] ;  /* 0x0002310000047ab9 */ /* 0x000fca0000000800 */
.L_x_2228:
        /* <DEDUP_REMOVED lines=19> */
.L_x_2231:
        /* <DEDUP_REMOVED lines=14> */
.L_x_2232:
        /* <DEDUP_REMOVED lines=11> */
.L_x_2233:
        /* <DEDUP_REMOVED lines=13> */
.L_x_2234:
        /* <DEDUP_REMOVED lines=50> */
.L_x_2235:
        /* <DEDUP_REMOVED lines=28> */
.L_x_2238:
        /* <DEDUP_REMOVED lines=15> */
.L_x_2237:
        /* <DEDUP_REMOVED lines=22> */
.L_x_2240:
        /* <DEDUP_REMOVED lines=15> */
.L_x_2239:
[----:B------:R-:W-:Y:S01]  /*13c0*/  SHF.R.S32.HI R6, RZ, 0x1f, R17 ;  /* 0x0000001fff067819 */ /* 0x000fe20000011411 */
[----:B------:R-:W-:-:S03]  /*13d0*/  UMOV UR4, 0xffffffff ;  /* 0xffffffff00047882 */ /* 0x000fc60000000000 */
[----:B------:R-:W-:-:S04]  /*13e0*/  LEA.HI R0, R6, R17, RZ, 0x7 ;  /* 0x0000001106007211 */ /* 0x000fc800078f38ff */
[----:B------:R-:W-:Y:S01]  /*13f0*/  SHF.R.S32.HI R18, RZ, 0x7, R0 ;  /* 0x00000007ff127819 */ /* 0x000fe20000011400 */
[----:B------:R-:W-:Y:S06]  /*1400*/  BRA.DIV UR4, `(.L_x_2241) ;  /* 0x0000015a04387947 */ /* 0x000fec000b800000 */
[----:B------:R1:W2:Y:S02]  /*1410*/  SHFL.IDX PT, R14, R18, RZ, 0x1f ;  /* 0x00001fff120e7589 */ /* 0x0002a400000e0000 */
.L_x_2389:
        /* <DEDUP_REMOVED lines=24> */
.L_x_2242:
        /* <DEDUP_REMOVED lines=162> */
.L_x_2255:
[----:B------:R-:W-:-:S06]  /*1fc0*/  ULOP3.LUT UR4, UR36, 0x1, URZ, 0xfc, !UPT ;  /* 0x0000000124047892 */ /* 0x000fcc000f8efc3f */
[----:B------:R-:W-:-:S05]  /*1fd0*/  IMAD.U32 R5, RZ, RZ, UR4 ;  /* 0x00000004ff057e24 */ /* 0x000fca000f8e00ff */
[----:B------:R-:W-:-:S13]  /*1fe0*/  ISETP.NE.AND P6, PT, R5, 0x3, PT ;  /* 0x000000030500780c */ /* 0x000fda0003fc5270 */
[----:B------:R-:W-:Y:S05]  /*1ff0*/  @!P6 BRA `(.L_x_2245) ;  /* 0x000000000004e947 */ /* 0x000fea0003800000 */
[----:B------:R-:W-:Y:S01]  /*2000*/  BPT.TRAP 0x1 ;  /* 0x000000040000795c */ /* 0x000fe20000300000 */
.L_x_2245:
[----:B------:R-:W-:Y:S02]  /*2010*/  LEA R6, R0, R16, 0x3 ;  /* 0x0000001000067211 */ /* 0x000fe400078e18ff */
[----:B------:R-:W-:-:S04]  /*2020*/  SHF.L.U32 R23, R4, 0x1f, RZ ;  /* 0x0000001f04177819 */ /* 0x000fc800000006ff */
[----:B------:R1:W2:Y:S01]  /*2030*/  SYNCS.PHASECHK.TRANS64.TRYWAIT P0, [R6+URZ+0x30c10], R23 ;  /* 0x030c1017060075a7 */ /* 0x0002a2000800017f */
[----:B------:R-:W-:Y:S05]  /*2040*/  @!P6 BRA `(.L_x_2246) ;  /* 0x000000000004e947 */ /* 0x000fea0003800000 */
[----:B------:R-:W-:Y:S01]  /*2050*/  BPT.TRAP 0x1 ;  /* 0x000000040000795c */ /* 0x000fe20000300000 */
.L_x_2246:
[----:B------:R-:W-:-:S05]  /*2060*/  VIADD R5, R16, 0x10000 ;  /* 0x0001000010057836 */ /* 0x000fca0000000000 */
[----:B------:R-:W-:-:S04]  /*2070*/  SHF.R.U32.HI R5, RZ, 0x4, R5 ;  /* 0x00000004ff057819 */ /* 0x000fc80000011605 */
[----:B------:R-:W-:Y:S01]  /*2080*/  LOP3.LUT R5, R5, 0x3fff, RZ, 0xc0, !PT ;  /* 0x00003fff05057812 */ /* 0x000fe200078ec0ff */
[----:B--2---:R-:W-:Y:S06]  /*2090*/  @P0 BRA `(.L_x_2247) ;  /* 0x0000000000080947 */ /* 0x004fec0003800000 */
[----:B------:R-:W2:Y:S02]  /*20a0*/  SYNCS.PHASECHK.TRANS64.TRYWAIT P0, [R6+URZ+0x30c10], R23 ;  /* 0x030c1017060075a7 */ /* 0x000ea4000800017f */
[----:B--2---:R-:W-:Y:S05]  /*20b0*/  @!P0 BRA `(.L_x_2248) ;  /* 0x0000014c00408947 */ /* 0x004fea0003800000 */
.L_x_2247:
        /* <DEDUP_REMOVED lines=65> */
.L_x_2249:
[----:B------:R1:W1:Y:S01]  /*24d0*/  SYNCS.PHASECHK.TRANS64.TRYWAIT P0, [R6+URZ+0x30c30], R23 ;  /* 0x030c3017060075a7 */ /* 0x000262000800017f */
[----:B------:R-:W-:Y:S05]  /*24e0*/  @!P6 BRA `(.L_x_2250) ;  /* 0x000000000004e947 */ /* 0x000fea0003800000 */
[----:B------:R-:W-:Y:S01]  /*24f0*/  BPT.TRAP 0x1 ;  /* 0x000000040000795c */ /* 0x000fe20000300000 */
.L_x_2250:
[----:B-1----:R-:W-:Y:S05]  /*2500*/  @P0 BRA `(.L_x_2251) ;  /* 0x0000000000080947 */ /* 0x002fea0003800000 */
[----:B------:R-:W1:Y:S02]  /*2510*/  SYNCS.PHASECHK.TRANS64.TRYWAIT P0, [R6+URZ+0x30c30], R23 ;  /* 0x030c3017060075a7 */ /* 0x000e64000800017f */
[----:B-1----:R-:W-:Y:S05]  /*2520*/  @!P0 BRA `(.L_x_2252) ;  /* 0x0000014800388947 */ /* 0x002fea0003800000 */
.L_x_2251:
        /* <DEDUP_REMOVED lines=1123> */
.L_x_2253:
        /* <DEDUP_REMOVED lines=68> */
.L_x_2254:
        /* <DEDUP_REMOVED lines=12> */
.L_x_2244:
        /* <DEDUP_REMOVED lines=18> */
[----:B------:R-:W-:Y:S01]  /*7180*/  MOV R21, 0x40000040 ;  /* 0x4000004000157802 */ /* 0x000fe20000000f00 */
[----:B------:R-:W-:Y:S01]  /*7190*/  IMAD.MOV.U32 R19, RZ, RZ, 0x40000040 ;  /* 0x40000040ff137424 */ /* 0x000fe200078e00ff */
[----:B------:R-:W5:Y:S03]  /*71a0*/  S2R R5, SR_TID.X ;  /* 0x0000000000057919 */ /* 0x000f660000002100 */
[----:B------:R-:W-:-:S02]  /*71b0*/  IMAD.U32 R14, RZ, RZ, UR4 ;  /* 0x00000004ff0e7e24 */ /* 0x000fc4000f8e00ff */
[----:B-----5:R-:W-:-:S05]  /*71c0*/  VIADD R8, R5, 0xffffff80 ;  /* 0xffffff8005087836 */ /* 0x020fca0000000000 */
[----:B------:R-:W-:-:S04]  /*71d0*/  SHF.R.S32.HI R7, RZ, 0x1f, R8 ;  /* 0x0000001fff077819 */ /* 0x000fc80000011408 */
[----:B------:R-:W-:-:S04]  /*71e0*/  LEA.HI R5, R7, R8, RZ, 0x5 ;  /* 0x0000000807057211 */ /* 0x000fc800078f28ff */
[----:B------:R-:W-:Y:S02]  /*71f0*/  LOP3.LUT R5, R5, 0xffffffe0, RZ, 0xc0, !PT ;  /* 0xffffffe005057812 */ /* 0x000fe400078ec0ff */
[----:B--2---:R-:W-:Y:S02]  /*7200*/  MOV R15, R10 ;  /* 0x0000000a000f7202 */ /* 0x004fe40000000f00 */
[----:B------:R-:W2:Y:S01]  /*7210*/  S2R R10, SR_TID.X ;  /* 0x00000000000a7919 */ /* 0x000ea20000002100 */
[----:B---3--:R-:W-:Y:S02]  /*7220*/  LEA.HI R9, R11, R12, RZ, 0x5 ;  /* 0x0000000c0b097211 */ /* 0x008fe400078f28ff */
[--C-:B----4-:R-:W-:Y:S02]  /*7230*/  SHF.R.S32.HI R11, RZ, 0x2, R6.reuse ;  /* 0x00000002ff0b7819 */ /* 0x110fe40000011406 */
[----:B------:R-:W-:Y:S02]  /*7240*/  SHF.R.S32.HI R6, RZ, 0x1f, R6 ;  /* 0x0000001fff067819 */ /* 0x000fe40000011406 */
[----:B------:R-:W-:Y:S01]  /*7250*/  SHF.R.S32.HI R13, RZ, 0x5, R9 ;  /* 0x00000005ff0d7819 */ /* 0x000fe20000011409 */
[----:B------:R-:W-:Y:S01]  /*7260*/  IMAD.IADD R9, R8, 0x1, -R5 ;  /* 0x0000000108097824 */ /* 0x000fe200078e0a05 */
[----:B------:R-:W-:-:S03]  /*7270*/  LEA.HI R12, R6, R11, RZ, 0x3 ;  /* 0x0000000b060c7211 */ /* 0x000fc600078f18ff */
[----:B------:R-:W-:Y:S01]  /*7280*/  IMAD R6, R13, -0x10, R14 ;  /* 0xfffffff00d067824 */ /* 0x000fe200078e020e */
[----:B------:R-:W-:Y:S02]  /*7290*/  LOP3.LUT R12, R12, 0xfffffff8, RZ, 0xc0, !PT ;  /* 0xfffffff80c0c7812 */ /* 0x000fe400078ec0ff */
[----:B------:R-:W-:Y:S02]  /*72a0*/  LEA.HI R13, R7, R8, RZ, 0x2 ;  /* 0x00000008070d7211 */ /* 0x000fe400078f10ff */
[----:B------:R-:W-:Y:S02]  /*72b0*/  IADD3 R6, R6, R12, -R11 ;  /* 0x0000000c06067210 */ /* 0x000fe40007ffe80b */
[----:B------:R-:W-:-:S05]  /*72c0*/  LOP3.LUT R13, R13, 0xfffffffc, RZ, 0xc0, !PT ;  /* 0xfffffffc0d0d7812 */ /* 0x000fca00078ec0ff */
[----:B------:R-:W-:Y:S01]  /*72d0*/  IMAD.IADD R8, R8, 0x1, -R13 ;  /* 0x0000000108087824 */ /* 0x000fe200078e0a0d */
[C---:B--2---:R-:W-:Y:S01]  /*72e0*/  IADD3 R17, R10.reuse, -0x80, RZ ;  /* 0xffffff800a117810 */ /* 0x044fe20007ffe0ff */
[----:B-1----:R-:W-:-:S03]  /*72f0*/  VIADD R18, R10, 0xffffff80 ;  /* 0xffffff800a127836 */ /* 0x002fc60000000000 */
[----:B------:R-:W-:-:S04]  /*7300*/  SHF.R.S32.HI R17, RZ, 0x1f, R17 ;  /* 0x0000001fff117819 */ /* 0x000fc80000011411 */
[----:B------:R-:W-:-:S04]  /*7310*/  LEA.HI R17, R17, R18, RZ, 0x7 ;  /* 0x0000001211117211 */ /* 0x000fc800078f38ff */
[----:B------:R-:W-:-:S04]  /*7320*/  SHF.R.S32.HI R17, RZ, 0x7, R17 ;  /* 0x00000007ff117819 */ /* 0x000fc80000011411 */
[----:B------:R-:W-:-:S04]  /*7330*/  LEA.HI R10, R17, R17, RZ, 0x1 ;  /* 0x00000011110a7211 */ /* 0x000fc800078f08ff */
[----:B------:R-:W-:Y:S02]  /*7340*/  LOP3.LUT R5, R10, 0xfffffffe, RZ, 0xc0, !PT ;  /* 0xfffffffe0a057812 */ /* 0x000fe400078ec0ff */
[----:B------:R-:W-:Y:S02]  /*7350*/  SHF.R.S32.HI R10, RZ, 0x1f, R9 ;  /* 0x0000001fff0a7819 */ /* 0x000fe40000011409 */
[----:B------:R-:W-:Y:S01]  /*7360*/  IADD3 R5, R17, -R5, RZ ;  /* 0x8000000511057210 */ /* 0x000fe20007ffe0ff */
[----:B------:R-:W-:Y:S01]  /*7370*/  IMAD.MOV.U32 R17, RZ, RZ, R15 ;  /* 0x000000ffff117224 */ /* 0x000fe200078e000f */
[CC--:B------:R-:W-:Y:S02]  /*7380*/  LEA.HI R7, R10.reuse, R9.reuse, RZ, 0x3 ;  /* 0x000000090a077211 */ /* 0x0c0fe400078f18ff */
[----:B------:R-:W-:Y:S01]  /*7390*/  LEA.HI R11, R10, R9, RZ, 0x2 ;  /* 0x000000090a0b7211 */ /* 0x000fe200078f10ff */
[----:B------:R-:W-:Y:S01]  /*73a0*/  IMAD R9, R5, -0x40, R6 ;  /* 0xffffffc005097824 */ /* 0x000fe200078e0206 */
[----:B------:R-:W-:-:S02]  /*73b0*/  SHF.R.S32.HI R10, RZ, 0x3, R7 ;  /* 0x00000003ff0a7819 */ /* 0x000fc40000011407 */
[----:B------:R-:W-:Y:S02]  /*73c0*/  SHF.R.S32.HI R7, RZ, 0x1f, R7 ;  /* 0x0000001fff077819 */ /* 0x000fe40000011407 */
[----:B------:R-:W-:Y:S02]  /*73d0*/  SHF.R.S32.HI R12, RZ, 0x2, R11 ;  /* 0x00000002ff0c7819 */ /* 0x000fe4000001140b */
[----:B------:R-:W-:Y:S02]  /*73e0*/  LEA.HI R7, R7, R10, RZ, 0x4 ;  /* 0x0000000a07077211 */ /* 0x000fe400078f20ff */
[----:B------:R-:W-:Y:S01]  /*73f0*/  LEA.HI R11, R11, R12, RZ, 0x1 ;  /* 0x0000000c0b0b7211 */ /* 0x000fe200078f08ff */
[C---:B------:R-:W-:Y:S01]  /*7400*/  VIADD R13, R12.reuse, 0x10 ;  /* 0x000000100c0d7836 */ /* 0x040fe20000000000 */
[----:B------:R-:W-:Y:S02]  /*7410*/  IADD3 R5, R12, 0x8, RZ ;  /* 0x000000080c057810 */ /* 0x000fe40007ffe0ff */
[----:B------:R-:W-:-:S02]  /*7420*/  LOP3.LUT R7, R7, 0x1ffffff0, RZ, 0xc0, !PT ;  /* 0x1ffffff007077812 */ /* 0x000fc400078ec0ff */
[----:B------:R-:W-:Y:S02]  /*7430*/  LOP3.LUT R11, R11, 0xfffffffe, RZ, 0xc0, !PT ;  /* 0xfffffffe0b0b7812 */ /* 0x000fe400078ec0ff */
[----:B------:R-:W-:Y:S01]  /*7440*/  LEA.HI R6, R5, R5, RZ, 0x1 ;  /* 0x0000000505067211 */ /* 0x000fe200078f08ff */
[----:B------:R-:W-:Y:S01]  /*7450*/  IMAD.IADD R10, R10, 0x1, -R7 ;  /* 0x000000010a0a7824 */ /* 0x000fe200078e0a07 */
[C---:B------:R-:W-:Y:S01]  /*7460*/  IADD3 R11, R12.reuse, -R11, RZ ;  /* 0x8000000b0c0b7210 */ /* 0x040fe20007ffe0ff */
[----:B------:R-:W-:Y:S01]  /*7470*/  VIADD R12, R12, 0x18 ;  /* 0x000000180c0c7836 */ /* 0x000fe20000000000 */
[----:B------:R-:W-:Y:S02]  /*7480*/  LOP3.LUT R14, R6, 0xfffffffe, RZ, 0xc0, !PT ;  /* 0xfffffffe060e7812 */ /* 0x000fe400078ec0ff */
[----:B------:R-:W-:Y:S01]  /*7490*/  LEA.HI R15, R13, R13, RZ, 0x1 ;  /* 0x0000000d0d0f7211 */ /* 0x000fe200078f08ff */
[----:B------:R-:W-:Y:S01]  /*74a0*/  IMAD R7, R10, 0x8, R11 ;  /* 0x000000080a077824 */ /* 0x000fe200078e020b */
[----:B------:R-:W-:-:S02]  /*74b0*/  IADD3 R14, R5, -R14, RZ ;  /* 0x8000000e050e7210 */ /* 0x000fc40007ffe0ff */
[--C-:B------:R-:W-:Y:S02]  /*74c0*/  SHF.R.S32.HI R5, RZ, 0x1, R6.reuse ;  /* 0x00000001ff057819 */ /* 0x100fe40000011406 */
[----:B------:R-:W-:Y:S01]  /*74d0*/  LOP3.LUT R18, R15, 0xfffffffe, RZ, 0xc0, !PT ;  /* 0xfffffffe0f127812 */ /* 0x000fe200078ec0ff */
[----:B------:R1:W-:Y:S01]  /*74e0*/  STL [R1+0x4c], R7 ;  /* 0x00004c0701007387 */ /* 0x0003e20000100800 */
[----:B------:R-:W-:Y:S02]  /*74f0*/  SHF.R.S32.HI R6, RZ, 0x1f, R6 ;  /* 0x0000001fff067819 */ /* 0x000fe40000011406 */
[--C-:B------:R-:W-:Y:S01]  /*7500*/  SHF.R.S32.HI R11, RZ, 0x1, R15.reuse ;  /* 0x00000001ff0b7819 */ /* 0x100fe2000001140f */
[----:B------:R-:W-:Y:S01]  /*7510*/  IMAD.IADD R18, R13, 0x1, -R18 ;  /* 0x000000010d127824 */ /* 0x000fe200078e0a12 */
[----:B------:R-:W-:Y:S02]  /*7520*/  SHF.R.S32.HI R10, RZ, 0x1f, R15 ;  /* 0x0000001fff0a7819 */ /* 0x000fe4000001140f */
[----:B------:R-:W-:-:S02]  /*7530*/  LEA.HI R6, R6, R5, RZ, 0x4 ;  /* 0x0000000506067211 */ /* 0x000fc400078f20ff */
[----:B-1----:R-:W-:-:S04]  /*7540*/  LEA.HI R7, R12, R12, RZ, 0x1 ;  /* 0x0000000c0c077211 */ /* 0x002fc800078f08ff */
[--C-:B------:R-:W-:Y:S02]  /*7550*/  SHF.R.S32.HI R13, RZ, 0x1, R7.reuse ;  /* 0x00000001ff0d7819 */ /* 0x100fe40000011407 */
[----:B------:R-:W-:Y:S02]  /*7560*/  SHF.R.S32.HI R20, RZ, 0x1f, R7 ;  /* 0x0000001fff147819 */ /* 0x000fe40000011407 */
[----:B------:R-:W-:Y:S02]  /*7570*/  LOP3.LUT R15, R7, 0xfffffffe, RZ, 0xc0, !PT ;  /* 0xfffffffe070f7812 */ /* 0x000fe400078ec0ff */
[----:B------:R-:W-:Y:S02]  /*7580*/  LEA.HI R7, R10, R11, RZ, 0x4 ;  /* 0x0000000b0a077211 */ /* 0x000fe400078f20ff */
[----:B------:R-:W-:Y:S01]  /*7590*/  LOP3.LUT R10, R6, 0x1ffffff0, RZ, 0xc0, !PT ;  /* 0x1ffffff0060a7812 */ /* 0x000fe200078ec0ff */
[----:B------:R-:W-:Y:S01]  /*75a0*/  IMAD.IADD R15, R12, 0x1, -R15 ;  /* 0x000000010c0f7824 */ /* 0x000fe200078e0a0f */
[----:B------:R-:W-:-:S02]  /*75b0*/  LOP3.LUT R12, R7, 0x1ffffff0, RZ, 0xc0, !PT ;  /* 0x1ffffff0070c7812 */ /* 0x000fc400078ec0ff */
[----:B------:R-:W-:Y:S01]  /*75c0*/  LEA R6, R17, R16, 0xd ;  /* 0x0000001011067211 */ /* 0x000fe200078e68ff */
[----:B------:R-:W-:Y:S01]  /*75d0*/  IMAD.IADD R7, R5, 0x1, -R10 ;  /* 0x0000000105077824 */ /* 0x000fe200078e0a0a */
[----:B------:R-:W-:Y:S01]  /*75e0*/  LEA.HI R20, R20, R13, RZ, 0x4 ;  /* 0x0000000d14147211 */ /* 0x000fe200078f20ff */
[----:B------:R-:W-:Y:S01]  /*75f0*/  IMAD.IADD R11, R11, 0x1, -R12 ;  /* 0x000000010b0b7824 */ /* 0x000fe200078e0a0c */
[----:B------:R-:W-:Y:S01]  /*7600*/  IADD3 R17, R8, 0x8, RZ ;  /* 0x0000000808117810 */ /* 0x000fe20007ffe0ff */
[C---:B------:R-:W-:Y:S01]  /*7610*/  VIADD R10, R6.reuse, 0x4000 ;  /* 0x00004000060a7836 */ /* 0x040fe20000000000 */
[----:B------:R-:W-:Y:S01]  /*7620*/  LEA R7, R7, R14, 0x3 ;  /* 0x0000000e07077211 */ /* 0x000fe200078e18ff */
[----:B------:R-:W-:Y:S01]  /*7630*/  VIADD R5, R6, 0x20c00 ;  /* 0x00020c0006057836 */ /* 0x000fe20000000000 */
[----:B------:R-:W-:Y:S02]  /*7640*/  LOP3.LUT R20, R20, 0x1ffffff0, RZ, 0xc0, !PT ;  /* 0x1ffffff014147812 */ /* 0x000fe400078ec0ff */
[----:B------:R-:W-:Y:S01]  /*7650*/  SHF.R.U32.HI R6, RZ, 0x4, R6 ;  /* 0x00000004ff067819 */ /* 0x000fe20000011606 */
[----:B------:R1:W-:Y:S01]  /*7660*/  STL [R1+0x44], R7 ;  /* 0x0000440701007387 */ /* 0x0003e20000100800 */
[----:B------:R-:W-:-:S02]  /*7670*/  SHF.R.U32.HI R10, RZ, 0x4, R10 ;  /* 0x00000004ff0a7819 */ /* 0x000fc4000001160a */
[----:B------:R-:W-:Y:S02]  /*7680*/  SHF.R.U32.HI R5, RZ, 0x4, R5 ;  /* 0x00000004ff057819 */ /* 0x000fe40000011605 */
[----:B------:R-:W-:Y:S02]  /*7690*/  IADD3 R20, R13, -R20, RZ ;  /* 0x800000140d147210 */ /* 0x000fe40007ffe0ff */
        /* <DEDUP_REMOVED lines=8> */
[----:B------:R-:W-:Y:S01]  /*7720*/  LOP3.LUT R5, R5, 0x10000, RZ, 0xfc, !PT ;  /* 0x0001000005057812 */ /* 0x000fe200078efcff */
[----:B------:R-:W-:Y:S01]  /*7730*/  IMAD.MOV.U32 R15, RZ, RZ, 0x40000040 ;  /* 0x40000040ff0f7424 */ /* 0x000fe200078e00ff */
[----:B------:R-:W-:Y:S01]  /*7740*/  IADD3 R17, R8, 0x14, RZ ;  /* 0x0000001408117810 */ /* 0x000fe20007ffe0ff */
[----:B------:R2:W-:Y:S04]  /*7750*/  STL [R1+0x3c], R12 ;  /* 0x00003c0c01007387 */ /* 0x0005e80000100800 */
[----:B------:R3:W-:Y:S01]  /*7760*/  STL [R1+0x50], R5 ;  /* 0x0000500501007387 */ /* 0x0007e20000100800 */
[----:B-1----:R-:W-:-:S02]  /*7770*/  LOP3.LUT R7, R6, 0x10000, RZ, 0xfc, !PT ;  /* 0x0001000006077812 */ /* 0x002fc400078efcff */
[----:B------:R-:W-:Y:S02]  /*7780*/  LOP3.LUT R6, R10, 0x10000, RZ, 0xfc, !PT ;  /* 0x000100000a067812 */ /* 0x000fe400078efcff */
[C---:B------:R-:W-:Y:S01]  /*7790*/  IADD3 R20, R7.reuse, 0x4, RZ ;  /* 0x0000000407147810 */ /* 0x040fe20007ffe0ff */
[----:B------:R-:W-:Y:S01]  /*77a0*/  VIADD R18, R7, 0x6 ;  /* 0x0000000607127836 */ /* 0x000fe20000000000 */
[C---:B--2---:R-:W-:Y:S01]  /*77b0*/  IADD3 R12, R6.reuse, 0x4, RZ ;  /* 0x00000004060c7810 */ /* 0x044fe20007ffe0ff */
[C---:B------:R-:W-:Y:S01]  /*77c0*/  VIADD R10, R6.reuse, 0x6 ;  /* 0x00000006060a7836 */ /* 0x040fe20000000000 */
[----:B------:R1:W-:Y:S01]  /*77d0*/  STL [R1+0x8], R6 ;  /* 0x0000080601007387 */ /* 0x0003e20000100800 */
[----:B------:R-:W-:Y:S02]  /*77e0*/  VIADD R14, R6, 0x2 ;  /* 0x00000002060e7836 */ /* 0x000fe40000000000 */
[C---:B---3--:R-:W-:Y:S01]  /*77f0*/  VIADD R5, R8.reuse, 0x4 ;  /* 0x0000000408057836 */ /* 0x048fe20000000000 */
[----:B------:R2:W-:Y:S01]  /*7800*/  STL.64 [R1+0x30], R20 ;  /* 0x0000301401007387 */ /* 0x0005e20000100a00 */
[----:B------:R-:W-:-:S02]  /*7810*/  VIADD R5, R8, 0x10 ;  /* 0x0000001008057836 */ /* 0x000fc40000000000 */
[C---:B------:R-:W-:Y:S01]  /*7820*/  VIADD R5, R8.reuse, 0x1c ;  /* 0x0000001c08057836 */ /* 0x040fe20000000000 */
[----:B------:R2:W-:Y:S01]  /*7830*/  STL.64 [R1+0x28], R18 ;  /* 0x0000281201007387 */ /* 0x0005e20000100a00 */
[----:B-1----:R-:W-:-:S03]  /*7840*/  VIADD R6, R8, 0xc ;  /* 0x0000000c08067836 */ /* 0x002fc60000000000 */
[----:B------:R2:W-:Y:S01]  /*7850*/  STL.64 [R1+0x10], R10 ;  /* 0x0000100a01007387 */ /* 0x0005e20000100a00 */
[----:B------:R-:W-:-:S03]  /*7860*/  VIADD R6, R8, 0x18 ;  /* 0x0000001808067836 */ /* 0x000fc60000000000 */
[----:B------:R2:W-:Y:S04]  /*7870*/  STL.64 [R1+0x20], R14 ;  /* 0x0000200e01007387 */ /* 0x0005e80000100a00 */
[----:B------:R2:W-:Y:S02]  /*7880*/  STL.64 [R1+0x18], R12 ;  /* 0x0000180c01007387 */ /* 0x0005e40000100a00 */
.L_x_2267:
[----:B------:R-:W-:-:S06]  /*7890*/  ULOP3.LUT UR4, UR36, 0x1, URZ, 0xfc, !UPT ;  /* 0x0000000124047892 */ /* 0x000fcc000f8efc3f */
[----:B------:R-:W-:-:S05]  /*78a0*/  IMAD.U32 R5, RZ, RZ, UR4 ;  /* 0x00000004ff057e24 */ /* 0x000fca000f8e00ff */
[----:B------:R-:W-:-:S13]  /*78b0*/  ISETP.NE.AND P0, PT, R5, 0x3, PT ;  /* 0x000000030500780c */ /* 0x000fda0003f05270 */
[----:B------:R-:W-:Y:S05]  /*78c0*/  @!P0 BRA `(.L_x_2257) ;  /* 0x0000000000048947 */ /* 0x000fea0003800000 */
[----:B------:R-:W-:Y:S01]  /*78d0*/  BPT.TRAP 0x1 ;  /* 0x000000040000795c */ /* 0x000fe20000300000 */
.L_x_2257:
[----:B------:R-:W-:Y:S02]  /*78e0*/  LEA R6, R0, R16, 0x3 ;  /* 0x0000001000067211 */ /* 0x000fe400078e18ff */
[----:B--2---:R-:W-:-:S04]  /*78f0*/  SHF.L.U32 R21, R4, 0x1f, RZ ;  /* 0x0000001f04157819 */ /* 0x004fc800000006ff */
[----:B------:R1:W2:Y:S01]  /*7900*/  SYNCS.PHASECHK.TRANS64.TRYWAIT P1, [R6+URZ+0x30c10], R21 ;  /* 0x030c1015060075a7 */ /* 0x0002a2000802017f */
[----:B------:R-:W-:Y:S05]  /*7910*/  @!P0 BRA `(.L_x_2258) ;  /* 0x0000000000048947 */ /* 0x000fea0003800000 */
[----:B------:R-:W-:Y:S01]  /*7920*/  BPT.TRAP 0x1 ;  /* 0x000000040000795c */ /* 0x000fe20000300000 */
.L_x_2258:
[----:B------:R-:W-:-:S05]  /*7930*/  VIADD R5, R16, 0x10000 ;  /* 0x0001000010057836 */ /* 0x000fca0000000000 */
[----:B------:R-:W-:-:S04]  /*7940*/  SHF.R.U32.HI R5, RZ, 0x4, R5 ;  /* 0x00000004ff057819 */ /* 0x000fc80000011605 */
[----:B------:R-:W-:-:S04]  /*7950*/  LOP3.LUT R5, R5, 0x3fff, RZ, 0xc0, !PT ;  /* 0x00003fff05057812 */ /* 0x000fc800078ec0ff */
[----:B------:R-:W-:Y:S01]  /*7960*/  LOP3.LUT R11, R5, 0x10000, RZ, 0xfc, !PT ;  /* 0x00010000050b7812 */ /* 0x000fe200078efcff */
[----:B--2---:R-:W-:Y:S06]  /*7970*/  @P1 BRA `(.L_x_2259) ;  /* 0x0000000000081947 */ /* 0x004fec0003800000 */
[----:B------:R-:W2:Y:S02]  /*7980*/  SYNCS.PHASECHK.TRANS64.TRYWAIT P1, [R6+URZ+0x30c10], R21 ;  /* 0x030c1015060075a7 */ /* 0x000ea4000802017f */
[----:B--2---:R-:W-:Y:S05]  /*7990*/  @!P1 BRA `(.L_x_2260) ;  /* 0x000000f400309947 */ /* 0x004fea0003800000 */
.L_x_2259:
[----:B------:R-:W3:Y:S01]  /*79a0*/  LDL.64 R22, [R1+0x30] ;  /* 0x0000300001167983 */ /* 0x000ee20000100a00 */
[----:B------:R-:W-:Y:S01]  /*79b0*/  IMAD R11, R0, 0x400, R11 ;  /* 0x00000400000b7824 */ /* 0x000fe200078e020b */
        /* <DEDUP_REMOVED lines=11> */
[----:B------:R-:W-:Y:S01]  /*7a70*/  IMAD.MOV.U32 R11, RZ, RZ, 0x40000040 ;  /* 0x40000040ff0b7424 */ /* 0x000fe200078e00ff */
[----:B------:R-:W-:Y:S01]  /*7a80*/  IADD3 R10, R7, 0x2, RZ ;  /* 0x00000002070a7810 */ /* 0x000fe20007ffe0ff */
[----:B------:R-:W2:Y:S03]  /*7a90*/  LDL R14, [R1+0x40] ;  /* 0x00004000010e7983 */ /* 0x000ea60000100800 */
[----:B------:R-:W-:-:S02]  /*7aa0*/  R2UR UR8, R10 ;  /* 0x000000000a0872ca */ /* 0x000fc400000e0000 */
        /* <DEDUP_REMOVED lines=19> */
[C---:B-----5:R-:W-:Y:S02]  /*7be0*/  IMAD R10, R0.reuse, 0x80, R15 ;  /* 0x00000080000a7824 */ /* 0x060fe400078e020f */
[C---:B--2---:R-:W-:Y:S01]  /*7bf0*/  IMAD R18, R0.reuse, 0x80, R13 ;  /* 0x0000008000127824 */ /* 0x044fe200078e020d */
[C---:B------:R-:W-:Y:S01]  /*7c00*/  LEA R12, R0.reuse, R12, 0x7 ;  /* 0x0000000c000c7211 */ /* 0x040fe200078e38ff */
[----:B------:R-:W-:Y:S01]  /*7c10*/  IMAD R14, R0, 0x80, R14 ;  /* 0x00000080000e7824 */ /* 0x000fe200078e020e */
[----:B------:R-:W-:-:S03]  /*7c20*/  LEA R15, R3, R10, 0x1 ;  /* 0x0000000a030f7211 */ /* 0x000fc600078e08ff */
[C---:B------:R-:W-:Y:S01]  /*7c30*/  IMAD R11, R3.reuse, 0x2, R12 ;  /* 0x00000002030b7824 */ /* 0x040fe200078e020c */
[C---:B------:R-:W-:Y:S01]  /*7c40*/  LEA R19, R3.reuse, R18, 0x1 ;  /* 0x0000001203137211 */ /* 0x040fe200078e08ff */
[----:B------:R-:W-:Y:S02]  /*7c50*/  IMAD R17, R3, 0x2, R14 ;  /* 0x0000000203117824 */ /* 0x000fe400078e020e */
        /* <DEDUP_REMOVED lines=19> */
.L_x_2261:
[----:B------:R1:W1:Y:S01]  /*7d90*/  SYNCS.PHASECHK.TRANS64.TRYWAIT P1, [R6+URZ+0x30c30], R21 ;  /* 0x030c3015060075a7 */ /* 0x000262000802017f */
[----:B------:R-:W-:Y:S05]  /*7da0*/  @!P0 BRA `(.L_x_2262) ;  /* 0x0000000000048947 */ /* 0x000fea0003800000 */
[----:B------:R-:W-:Y:S01]  /*7db0*/  BPT.TRAP 0x1 ;  /* 0x000000040000795c */ /* 0x000fe20000300000 */
.L_x_2262:
[----:B-1----:R-:W-:Y:S05]  /*7dc0*/  @P1 BRA `(.L_x_2263) ;  /* 0x0000000000081947 */ /* 0x002fea0003800000 */
[----:B------:R-:W1:Y:S02]  /*7dd0*/  SYNCS.PHASECHK.TRANS64.TRYWAIT P1, [R6+URZ+0x30c30], R21 ;  /* 0x030c3015060075a7 */ /* 0x000e64000802017f */
[----:B-1----:R-:W-:Y:S05]  /*7de0*/  @!P1 BRA `(.L_x_2264) ;  /* 0x000000f000309947 */ /* 0x002fea0003800000 */
.L_x_2263:
        /* <DEDUP_REMOVED lines=85> */
[C---:B------:R-:W-:Y:S01]  /*8340*/  IADD3 R223, R8.reuse, 0x4, RZ ;  /* 0x0000000408df7810 */ /* 0x040fe20007ffe0ff */
        /* <DEDUP_REMOVED lines=14> */
[----:B------:R-:W-:Y:S01]  /*8430*/  VIADD R213, R8, 0xc ;  /* 0x0000000c08d57836 */ /* 0x000fe20000000000 */
[----:B------:R-:W4:Y:S02]  /*8440*/  MUFU.TANH R23, R23 ;  /* 0x0000001700177308 */ /* 0x000f240000002400 */
[----:B------:R1:W-:Y:S01]  /*8450*/  STL [R1+0x70], R2 ;  /* 0x0000700201007387 */ /* 0x0003e20000100800 */
[----:B------:R-:W-:-:S02]  /*8460*/  ISETP.GT.AND P2, PT, R9, RZ, PT ;  /* 0x000000ff0900720c */ /* 0x000fc40003f44270 */
[----:B------:R-:W-:-:S03]  /*8470*/  ISETP.GT.AND P1, PT, R9, 0x8, PT ;  /* 0x000000080900780c */ /* 0x000fc60003f24270 */
[----:B------:R-:W4:Y:S01]  /*8480*/  MUFU.TANH R205, R205 ;  /* 0x000000cd00cd7308 */ /* 0x000f220000002400 */
[----:B-1----:R-:W2:Y:S01]  /*8490*/  LDL.64 R2, [R1+0x20] ;  /* 0x0000200001027983 */ /* 0x002ea20000100a00 */
[----:B------:R-:W-:Y:S01]  /*84a0*/  WARPGROUP.ARRIVE ;  /* 0x00000000000079c5 */ /* 0x000fe20000000000 */
[C---:B------:R-:W-:Y:S01]  /*84b0*/  VIADD R217, R8.reuse, 0x14 ;  /* 0x0000001408d97836 */ /* 0x040fe20000000000 */
[----:B------:R-:W-:-:S04]  /*84c0*/  IADD3 R220, R8, 0x10, RZ ;  /* 0x0000001008dc7810 */ /* 0x000fc80007ffe0ff */
        /* <DEDUP_REMOVED lines=12> */
[----:B------:R-:W-:-:S05]  /*8590*/  ULDC UR5, c[0x0][0x744] ;  /* 0x0001d10000057ab9 */ /* 0x000fca0000000800 */
[----:B------:R-:W1:Y:S01]  /*85a0*/  MUFU.TANH R206, R206 ;  /* 0x000000ce00ce7308 */ /* 0x000e620000002400 */
[----:B------:R-:W-:Y:S01]  /*85b0*/  UMOV UR14, UR4 ;  /* 0x00000004000e7c82 */ /* 0x000fe20008000000 */
[----:B------:R-:W-:-:S06]  /*85c0*/  VIADD R214, R8, 0x18 ;  /* 0x0000001808d67836 */ /* 0x000fcc0000000000 */
        /* <DEDUP_REMOVED lines=64> */
[----:B------:R-:W3:Y:S01]  /*89d0*/  MUFU.TANH R225, R225 ;  /* 0x000000e100e17308 */ /* 0x000ee20000002400 */
[--C-:B------:R-:W-:Y:S01]  /*89e0*/  FFMA.FTZ R96, R96, UR5, -R95.reuse ;  /* 0x0000000560607c23 */ /* 0x100fe2000801085f */
[----:B------:R-:W-:-:S06]  /*89f0*/  FFMA.FTZ R95, R97, UR5, -R95 ;  /* 0x00000005615f7c23 */ /* 0x000fcc000801085f */
[----:B------:R1:W-:Y:S01]  /*8a00*/  MUFU.TANH R159, R107 ;  /* 0x0000006b009f7308 */ /* 0x0003e20000002400 */
[----:B------:R-:W-:Y:S01]  /*8a10*/  FSEL R97, R204, -INF , P2 ;  /* 0xff800000cc617808 */ /* 0x000fe20001000000 */
[----:B-1----:R1:W3:Y:S06]  /*8a20*/  SHFL.IDX PT, R107, R18, R214, 0x1f ;  /* 0x00001fd6126b7589 */ /* 0x0022ec00000e0000 */
[----:B------:R-:W3:Y:S01]  /*8a30*/  MUFU.TANH R88, R88 ;  /* 0x0000005800587308 */ /* 0x000ee20000002400 */
[----:B------:R-:W-:-:S07]  /*8a40*/  FSEL R102, R206, -INF , P1 ;  /* 0xff800000ce667808 */ /* 0x000fce0000800000 */
[----:B------:R2:W-:Y:S01]  /*8a50*/  MUFU.TANH R144, R123 ;  /* 0x0000007b00907308 */ /* 0x0005e20000002400 */
[----:B------:R-:W-:Y:S07]  /*8a60*/  SHFL.IDX PT, R139, R10, R214, 0x1f ;  /* 0x00001fd60a8b7589 */ /* 0x000fee00000e0000 */
[----:B------:R-:W3:Y:S01]  /*8a70*/  MUFU.TANH R226, R226 ;  /* 0x000000e200e27308 */ /* 0x000ee20000002400 */
[----:B--2---:R-:W2:Y:S01]  /*8a80*/  SHFL.IDX PT, R123, R10, R230, 0x1f ;  /* 0x00001fe60a7b7589 */ /* 0x004ea200000e0000 */
[----:B------:R-:W-:-:S06]  /*8a90*/  FFMA.FTZ R97, R97, UR5, -R104 ;  /* 0x0000000561617c23 */ /* 0x000fcc0008010868 */
[----:B------:R-:W2:Y:S01]  /*8aa0*/  MUFU.TANH R237, R237 ;  /* 0x000000ed00ed7308 */ /* 0x000ea20000002400 */
[----:B------:R-:W-:-:S07]  /*8ab0*/  FFMA.FTZ R104, R102, UR5, -R104 ;  /* 0x0000000566687c23 */ /* 0x000fce0008010868 */
[----:B------:R-:W-:Y:S01]  /*8ac0*/  MUFU.TANH R92, R92 ;  /* 0x0000005c005c7308 */ /* 0x000fe20000002400 */
[----:B------:R-:W-:-:S07]  /*8ad0*/  FSEL R102, R207, -INF , P2 ;  /* 0xff800000cf667808 */ /* 0x000fce0001000000 */
[----:B------:R4:W-:Y:S01]  /*8ae0*/  MUFU.TANH R145, R121 ;  /* 0x0000007900917308 */ /* 0x0009e20000002400 */
[----:B-1----:R-:W-:Y:S01]  /*8af0*/  FSEL R18, R228, -INF , P1 ;  /* 0xff800000e4127808 */ /* 0x002fe20000800000 */
[----:B------:R-:W-:Y:S06]  /*8b00*/  SHFL.IDX PT, R212, R10, R213, 0x1f ;  /* 0x00001fd50ad47589 */ /* 0x000fec00000e0000 */
[----:B------:R1:W-:Y:S01]  /*8b10*/  MUFU.TANH R4, R131 ;  /* 0x0000008300047308 */ /* 0x0003e20000002400 */
[----:B----4-:R-:W4:Y:S01]  /*8b20*/  SHFL.IDX PT, R121, R10, R8, 0x1f ;  /* 0x00001f080a797589 */ /* 0x010f2200000e0000 */
[----:B------:R-:W-:-:S06]  /*8b30*/  FSEL R108, R235, -INF , P2 ;  /* 0xff800000eb6c7808 */ /* 0x000fcc0001000000 */
[----:B------:R-:W4:Y:S01]  /*8b40*/  MUFU.TANH R231, R231 ;  /* 0x000000e700e77308 */ /* 0x000f220000002400 */
[----:B-1----:R-:W1:Y:S07]  /*8b50*/  SHFL.IDX PT, R131, R14, R230, 0x1f ;  /* 0x00001fe60e837589 */ /* 0x002e6e00000e0000 */
[----:B------:R-:W1:Y:S01]  /*8b60*/  MUFU.TANH R89, R89 ;  /* 0x0000005900597308 */ /* 0x000e620000002400 */
[----:B------:R-:W1:Y:S07]  /*8b70*/  SHFL.IDX PT, R135, R14, R8, 0x1f ;  /* 0x00001f080e877589 */ /* 0x000e6e00000e0000 */
[----:B------:R3:W-:Y:S01]  /*8b80*/  MUFU.TANH R163, R103 ;  /* 0x0000006700a37308 */ /* 0x0007e20000002400 */
[----:B------:R-:W-:-:S02]  /*8b90*/  WARPGROUP.DEPBAR.LE gsb0, 0x0 ;  /* 0x00008000000079c5 */ /* 0x000fc40000010000 */
[----:B------:R-:W-:Y:S01]  /*8ba0*/  LDS R227, [R15+0x400] ;  /* 0x000400000fe37984 */ /* 0x000fe20000000800 */
[----:B---3--:R-:W-:-:S04]  /*8bb0*/  FSEL R103, R208, -INF , P2 ;  /* 0xff800000d0677808 */ /* 0x008fc80001000000 */
[----:B------:R3:W-:Y:S01]  /*8bc0*/  MUFU.TANH R160, R105 ;  /* 0x0000006900a07308 */ /* 0x0007e20000002400 */
[----:B------:R-:W-:Y:S01]  /*8bd0*/  FFMA.FTZ R102, R102, UR5, -R101 ;  /* 0x0000000566667c23 */ /* 0x000fe20008010865 */
[----:B------:R-:W-:Y:S01]  /*8be0*/  FFMA.FTZ R108, R108, UR5, -R106 ;  /* 0x000000056c6c7c23 */ /* 0x000fe2000801086a */
[----:B------:R-:W1:Y:S01]  /*8bf0*/  SHFL.IDX PT, R211, R10, R220, 0x1f ;  /* 0x00001fdc0ad37589 */ /* 0x000e6200000e0000 */
[--C-:B------:R-:W-:Y:S01]  /*8c00*/  FFMA.FTZ R103, R103, UR5, -R100.reuse ;  /* 0x0000000567677c23 */ /* 0x100fe20008010864 */
[----:B------:R-:W-:-:S03]  /*8c10*/  FFMA.FTZ R100, R18, UR5, -R100 ;  /* 0x0000000512647c23 */ /* 0x000fc60008010864 */
[----:B------:R2:W-:Y:S01]  /*8c20*/  MUFU.TANH R157, R110 ;  /* 0x0000006e009d7308 */ /* 0x0005e20000002400 */
[----:B---3--:R-:W-:-:S07]  /*8c30*/  FSEL R105, R209, -INF , P1 ;  /* 0xff800000d1697808 */ /* 0x008fce0000800000 */
[----:B------:R-:W3:Y:S01]  /*8c40*/  MUFU.TANH R91, R91 ;  /* 0x0000005b005b7308 */ /* 0x000ee20000002400 */
[----:B--2---:R-:W-:Y:S01]  /*8c50*/  FSEL R110, R225, -INF , P1 ;  /* 0xff800000e16e7808 */ /* 0x004fe20000800000 */
[----:B------:R-:W-:Y:S01]  /*8c60*/  FFMA.FTZ R101, R105, UR5, -R101 ;  /* 0x0000000569657c23 */ /* 0x000fe20008010865 */
[----:B------:R-:W-:-:S05]  /*8c70*/  FSEL R18, R88, -INF , P2 ;  /* 0xff80000058127808 */ /* 0x000fca0001000000 */
[----:B------:R2:W-:Y:S01]  /*8c80*/  MUFU.TANH R5, R129 ;  /* 0x0000008100057308 */ /* 0x0005e20000002400 */
[----:B------:R-:W-:Y:S01]  /*8c90*/  FSEL R105, R226, -INF , P1 ;  /* 0xff800000e2697808 */ /* 0x000fe20000800000 */
[----:B------:R-:W-:Y:S01]  /*8ca0*/  FFMA.FTZ R106, R110, UR5, -R106 ;  /* 0x000000056e6a7c23 */ /* 0x000fe2000801086a */
[----:B------:R-:W-:Y:S01]  /*8cb0*/  FSEL R110, R237, -INF , P2 ;  /* 0xff800000ed6e7808 */ /* 0x000fe20001000000 */
[----:B------:R-:W-:-:S04]  /*8cc0*/  FFMA.FTZ R18, R18, UR5, -R107 ;  /* 0x0000000512127c23 */ /* 0x000fc8000801086b */
[----:B------:R-:W3:Y:S01]  /*8cd0*/  MUFU.TANH R236, R236 ;  /* 0x000000ec00ec7308 */ /* 0x000ee20000002400 */
[----:B--2---:R-:W2:Y:S01]  /*8ce0*/  SHFL.IDX PT, R129, R14, R213, 0x1f ;  /* 0x00001fd50e817589 */ /* 0x004ea200000e0000 */
[----:B------:R-:W-:Y:S01]  /*8cf0*/  FFMA.FTZ R107, R105, UR5, -R107 ;  /* 0x00000005696b7c23 */ /* 0x000fe2000801086b */
[----:B----4-:R-:W-:-:S05]  /*8d00*/  FSEL R105, R231, -INF , P2 ;  /* 0xff800000e7697808 */ /* 0x010fca0001000000 */
[----:B------:R4:W-:Y:S01]  /*8d10*/  MUFU.TANH R141, R125 ;  /* 0x0000007d008d7308 */ /* 0x0009e20000002400 */
[----:B------:R-:W2:Y:S01]  /*8d20*/  SHFL.IDX PT, R221, R10, R217, 0x1f ;  /* 0x00001fd90add7589 */ /* 0x000ea200000e0000 */
[----:B-1----:R-:W-:Y:S01]  /*8d30*/  FSEL R109, R89, -INF , P1 ;  /* 0xff800000596d7808 */ /* 0x002fe20000800000 */
[----:B------:R-:W-:-:S05]  /*8d40*/  FFMA.FTZ R110, R110, UR5, -R123 ;  /* 0x000000056e6e7c23 */ /* 0x000fca000801087b */
[----:B------:R-:W1:Y:S01]  /*8d50*/  MUFU.TANH R94, R94 ;  /* 0x0000005e005e7308 */ /* 0x000e620000002400 */
[----:B----4-:R-:W-:Y:S01]  /*8d60*/  FSEL R125, R92, -INF , P1 ;  /* 0xff8000005c7d7808 */ /* 0x010fe20000800000 */
        /* <DEDUP_REMOVED lines=8> */
[----:B----4-:R4:W-:Y:S01]  /*8df0*/  SHFL.IDX PT, R111, R10, R223, 0x1f ;  /* 0x00001fdf0a6f7589 */ /* 0x0109e200000e0000 */
[----:B---3--:R-:W-:-:S06]  /*8e00*/  FSEL R109, R91, -INF , P2 ;  /* 0xff8000005b6d7808 */ /* 0x008fcc0001000000 */
[----:B------:R3:W-:Y:S01]  /*8e10*/  MUFU.TANH R3, R132 ;  /* 0x0000008400037308 */ /* 0x0007e20000002400 */
[----:B-1----:R-:W1:Y:S01]  /*8e20*/  SHFL.IDX PT, R127, R14, R220, 0x1f ;  /* 0x00001fdc0e7f7589 */ /* 0x002e6200000e0000 */
[----:B----4-:R-:W-:-:S06]  /*8e30*/  FSEL R10, R161, -INF , P1 ;  /* 0xff800000a10a7808 */ /* 0x010fcc0000800000 */
[----:B------:R-:W4:Y:S01]  /*8e40*/  MUFU.TANH R93, R93 ;  /* 0x0000005d005d7308 */ /* 0x000f220000002400 */
[----:B---3--:R-:W-:Y:S01]  /*8e50*/  FSEL R132, R154, -INF , P2 ;  /* 0xff8000009a847808 */ /* 0x008fe20001000000 */
[--C-:B------:R-:W-:Y:S01]  /*8e60*/  FFMA.FTZ R218, R218, UR5, -R139.reuse ;  /* 0x00000005dada7c23 */ /* 0x100fe2000801088b */
[----:B------:R-:W-:Y:S01]  /*8e70*/  FFMA.FTZ R139, R10, UR5, -R139 ;  /* 0x000000050a8b7c23 */ /* 0x000fe2000801088b */
[----:B------:R-:W-:-:S04]  /*8e80*/  FSEL R136, R158, -INF , P2 ;  /* 0xff8000009e887808 */ /* 0x000fc80001000000 */
[----:B------:R-:W3:Y:S01]  /*8e90*/  MUFU.TANH R112, R112 ;  /* 0x0000007000707308 */ /* 0x000ee20000002400 */
[--C-:B------:R-:W-:Y:S01]  /*8ea0*/  FFMA.FTZ R132, R132, UR5, -R131.reuse ;  /* 0x0000000584847c23 */ /* 0x100fe20008010883 */
[----:B------:R-:W-:Y:S01]  /*8eb0*/  FFMA.FTZ R131, R125, UR5, -R131 ;  /* 0x000000057d837c23 */ /* 0x000fe20008010883 */
[----:B------:R-:W-:Y:S01]  /*8ec0*/  FSEL R10, R157, -INF , P1 ;  /* 0xff8000009d0a7808 */ /* 0x000fe20000800000 */
[----:B------:R1:W3:Y:S04]  /*8ed0*/  SHFL.IDX PT, R125, R14, R128, 0x1f ;  /* 0x00001f800e7d7589 */ /* 0x0002e800000e0000 */
[----:B------:R2:W-:Y:S01]  /*8ee0*/  MUFU.TANH R143, R124 ;  /* 0x0000007c008f7308 */ /* 0x0005e20000002400 */
[----:B------:R-:W-:Y:S01]  /*8ef0*/  FFMA.FTZ R109, R109, UR5, -R212 ;  /* 0x000000056d6d7c23 */ /* 0x000fe200080108d4 */
[----:B------:R-:W-:Y:S01]  /*8f00*/  FSEL R234, R236, -INF , P2 ;  /* 0xff800000ecea7808 */ /* 0x000fe20001000000 */
[----:B------:R-:W-:Y:S01]  /*8f10*/  FFMA.FTZ R136, R136, UR5, -R135 ;  /* 0x0000000588887c23 */ /* 0x000fe20008010887 */
[----:B------:R-:W-:-:S04]  /*8f20*/  LEA R210, R0, R210, 0xa ;  /* 0x000000d200d27211 */ /* 0x000fc800078e50ff */
[----:B------:R4:W-:Y:S01]  /*8f30*/  MUFU.TANH R2, R133 ;  /* 0x0000008500027308 */ /* 0x0009e20000002400 */
[----:B--2---:R-:W-:Y:S01]  /*8f40*/  FSEL R124, R164, -INF , P1 ;  /* 0xff800000a47c7808 */ /* 0x004fe20000800000 */
[----:B------:R-:W-:-:S06]  /*8f50*/  FFMA.FTZ R135, R10, UR5, -R135 ;  /* 0x000000050a877c23 */ /* 0x000fcc0008010887 */
[----:B------:R-:W2:Y:S01]  /*8f60*/  MUFU.TANH R232, R232 ;  /* 0x000000e800e87308 */ /* 0x000ea20000002400 */
[----:B----4-:R-:W4:Y:S01]  /*8f70*/  SHFL.IDX PT, R133, R14, R223, 0x1f ;  /* 0x00001fdf0e857589 */ /* 0x010f2200000e0000 */
[----:B------:R-:W-:Y:S01]  /*8f80*/  FFMA.FTZ R212, R124, UR5, -R212 ;  /* 0x000000057cd47c23 */ /* 0x000fe200080108d4 */
[----:B------:R-:W-:Y:S01]  /*8f90*/  FSEL R124, R94, -INF , P1 ;  /* 0xff8000005e7c7808 */ /* 0x000fe20000800000 */
[----:B------:R-:W-:-:S04]  /*8fa0*/  FFMA.FTZ R234, R234, UR5, -R211 ;  /* 0x00000005eaea7c23 */ /* 0x000fc800080108d3 */
[----:B------:R1:W-:Y:S01]  /*8fb0*/  MUFU.TANH R6, R130 ;  /* 0x0000008200067308 */ /* 0x0003e20000002400 */
[----:B------:R-:W-:Y:S01]  /*8fc0*/  R2UR UR4, R210 ;  /* 0x00000000d20472ca */ /* 0x000fe200000e0000 */
[----:B------:R-:W-:Y:S01]  /*8fd0*/  FFMA.FTZ R211, R124, UR5, -R211 ;  /* 0x000000057cd37c23 */ /* 0x000fe200080108d3 */
[----:B------:R-:W-:Y:S01]  /*8fe0*/  FSEL R210, R93, -INF , P2 ;  /* 0xff8000005dd27808 */ /* 0x000fe20001000000 */
[----:B------:R-:W4:Y:S04]  /*8ff0*/  SHFL.IDX PT, R222, R227, R223, 0x1f ;  /* 0x00001fdfe3de7589 */ /* 0x000f2800000e0000 */
[----:B------:R3:W-:Y:S01]  /*9000*/  MUFU.EX2 R10, R121 ;  /* 0x00000079000a7308 */ /* 0x0007e20000000800 */
[----:B-1----:R-:W-:Y:S01]  /*9010*/  FSEL R130, R152, -INF , P2 ;  /* 0xff80000098827808 */ /* 0x002fe20001000000 */
[----:B------:R-:W-:Y:S01]  /*9020*/  SHFL.IDX PT, R124, R14, R217, 0x1f ;  /* 0x00001fd90e7c7589 */ /* 0x000fe200000e0000 */
[----:B------:R-:W-:-:S05]  /*9030*/  FSEL R15, R163, -INF , P1 ;  /* 0xff800000a30f7808 */ /* 0x000fca0000800000 */
[----:B------:R-:W1:Y:S01]  /*9040*/  MUFU.TANH R90, R90 ;  /* 0x0000005a005a7308 */ /* 0x000e620000002400 */
[----:B---3--:R-:W-:Y:S01]  /*9050*/  FSEL R121, R151, -INF , P1 ;  /* 0xff80000097797808 */ /* 0x008fe20000800000 */
[--C-:B------:R-:W-:Y:S01]  /*9060*/  FFMA.FTZ R130, R130, UR5, -R129.reuse ;  /* 0x0000000582827c23 */ /* 0x100fe20008010881 */
[----:B------:R-:W-:Y:S01]  /*9070*/  FSEL R128, R150, -INF , P2 ;  /* 0xff80000096807808 */ /* 0x000fe20001000000 */
[----:B------:R-:W3:Y:S02]  /*9080*/  SHFL.IDX PT, R219, R227, R8, 0x1f ;  /* 0x00001f08e3db7589 */ /* 0x000ee400000e0000 */
[----:B------:R-:W-:Y:S01]  /*9090*/  FFMA.FTZ R129, R121, UR5, -R129 ;  /* 0x0000000579817c23 */ /* 0x000fe20008010881 */
[----:B------:R-:W-:Y:S01]  /*90a0*/  FSEL R121, R112, -INF , P1 ;  /* 0xff80000070797808 */ /* 0x000fe20000800000 */
[----:B------:R-:W3:Y:S01]  /*90b0*/  SHFL.IDX PT, R214, R14, R214, 0x1f ;  /* 0x00001fd60ed67589 */ /* 0x000ee200000e0000 */
[--C-:B------:R-:W-:Y:S01]  /*90c0*/  FFMA.FTZ R210, R210, UR5, -R221.reuse ;  /* 0x00000005d2d27c23 */ /* 0x100fe200080108dd */
[----:B------:R2:W1:Y:S01]  /*90d0*/  MUFU.TANH R146, R122 ;  /* 0x0000007a00927308 */ /* 0x0004620000002400 */
[----:B------:R-:W-:Y:S01]  /*90e0*/  FFMA.FTZ R221, R15, UR5, -R221 ;  /* 0x000000050fdd7c23 */ /* 0x000fe200080108dd */
[----:B------:R4:W3:Y:S01]  /*90f0*/  SHFL.IDX PT, R229, R227, R213, 0x1f ;  /* 0x00001fd5e3e57589 */ /* 0x0008e200000e0000 */
[----:B------:R-:W-:Y:S01]  /*9100*/  FSEL R138, R160, -INF , P2 ;  /* 0xff800000a08a7808 */ /* 0x000fe20001000000 */
[--C-:B------:R-:W-:Y:S01]  /*9110*/  FFMA.FTZ R128, R128, UR5, -R127.reuse ;  /* 0x0000000580807c23 */ /* 0x100fe2000801087f */
[----:B------:R-:W-:Y:S01]  /*9120*/  FSEL R15, R159, -INF , P1 ;  /* 0xff8000009f0f7808 */ /* 0x000fe20000800000 */
[----:B------:R-:W-:Y:S01]  /*9130*/  FFMA.FTZ R127, R121, UR5, -R127 ;  /* 0x00000005797f7c23 */ /* 0x000fe2000801087f */
[----:B------:R-:W-:Y:S01]  /*9140*/  FSEL R121, R145, -INF , P2 ;  /* 0xff80000091797808 */ /* 0x000fe20001000000 */
[----:B------:R-:W3:Y:S01]  /*9150*/  SHFL.IDX PT, R215, R227, R230, 0x1f ;  /* 0x00001fe6e3d77589 */ /* 0x000ee200000e0000 */
[----:B--2---:R-:W-:Y:S01]  /*9160*/  FSEL R122, R232, -INF , P2 ;  /* 0xff800000e87a7808 */ /* 0x004fe20001000000 */
[--C-:B------:R-:W-:Y:S01]  /*9170*/  FFMA.FTZ R138, R138, UR5, -R137.reuse ;  /* 0x000000058a8a7c23 */ /* 0x100fe20008010889 */
[----:B----4-:R-:W-:Y:S01]  /*9180*/  FSEL R213, R144, -INF , P1 ;  /* 0xff80000090d57808 */ /* 0x010fe20000800000 */
[----:B------:R-:W-:Y:S01]  /*9190*/  FFMA.FTZ R137, R15, UR5, -R137 ;  /* 0x000000050f897c23 */ /* 0x000fe20008010889 */
[----:B------:R-:W-:Y:S01]  /*91a0*/  FSEL R134, R156, -INF , P2 ;  /* 0xff8000009c867808 */ /* 0x000fe20001000000 */
[----:B------:R-:W-:Y:S01]  /*91b0*/  FFMA.FTZ R121, R121, UR5, -R125 ;  /* 0x0000000579797c23 */ /* 0x000fe2000801087d */
[----:B------:R-:W-:Y:S01]  /*91c0*/  FSEL R15, R155, -INF , P1 ;  /* 0xff8000009b0f7808 */ /* 0x000fe20000800000 */
[----:B------:R-:W-:Y:S01]  /*91d0*/  FFMA.FTZ R122, R122, UR5, -R111 ;  /* 0x000000057a7a7c23 */ /* 0x000fe2000801086f */
[----:B------:R-:W-:Y:S01]  /*91e0*/  FFMA.FTZ R125, R213, UR5, -R125 ;  /* 0x00000005d57d7c23 */ /* 0x000fe2000801087d */
[----:B------:R1:W2:Y:S01]  /*91f0*/  MUFU.TANH R142, R126 ;  /* 0x0000007e008e7308 */ /* 0x0002a20000002400 */
[----:B------:R-:W4:Y:S01]  /*9200*/  SHFL.IDX PT, R213, R13, R223, 0x1f ;  /* 0x00001fdf0dd57589 */ /* 0x000f2200000e0000 */
[--C-:B------:R-:W-:Y:S01]  /*9210*/  FFMA.FTZ R134, R134, UR5, -R133.reuse ;  /* 0x0000000586867c23 */ /* 0x100fe20008010885 */
[----:B------:R-:W-:-:S02]  /*9220*/  FFMA.FTZ R133, R15, UR5, -R133 ;  /* 0x000000050f857c23 */ /* 0x000fc40008010885 */
[----:B------:R3:W2:Y:S01]  /*9230*/  SHFL.IDX PT, R224, R227, R220, 0x1f ;  /* 0x00001fdce3e07589 */ /* 0x0006a200000e0000 */
[----:B-1----:R-:W-:Y:S02]  /*9240*/  FSEL R126, R90, -INF , P1 ;  /* 0xff8000005a7e7808 */ /* 0x002fe40000800000 */
[----:B------:R1:W-:Y:S01]  /*9250*/  MUFU.EX2 R15, R122 ;  /* 0x0000007a000f7308 */ /* 0x0003e20000000800 */
[----:B------:R-:W-:Y:S01]  /*9260*/  FSEL R14, R148, -INF , P1 ;  /* 0xff800000940e7808 */ /* 0x000fe20000800000 */
[----:B------:R-:W-:Y:S01]  /*9270*/  SHFL.IDX PT, R233, R13, R8, 0x1f ;  /* 0x00001f080de97589 */ /* 0x000fe200000e0000 */
[----:B------:R-:W-:Y:S01]  /*9280*/  FSEL R216, R146, -INF , P1 ;  /* 0xff80000092d87808 */ /* 0x000fe20000800000 */
[----:B------:R-:W-:Y:S01]  /*9290*/  FFMA.FTZ R111, R126, UR5, -R111 ;  /* 0x000000057e6f7c23 */ /* 0x000fe2000801086f */
[----:B------:R-:W-:-:S03]  /*92a0*/  FSEL R126, R147, -INF , P2 ;  /* 0xff800000937e7808 */ /* 0x000fc60001000000 */
[----:B------:R-:W-:Y:S01]  /*92b0*/  MUFU.EX2 R98, R98 ;  /* 0x0000006200627308 */ /* 0x000fe20000000800 */
[----:B-1----:R-:W-:Y:S01]  /*92c0*/  FSEL R122, R149, -INF , P2 ;  /* 0xff800000957a7808 */ /* 0x002fe20001000000 */
[----:B---3--:R-:W-:Y:S01]  /*92d0*/  FADD.FTZ R220, R25, -R222 ;  /* 0x800000de19dc7221 */ /* 0x008fe20000010000 */
[----:B------:R-:W-:Y:S02]  /*92e0*/  VIADD R25, R8, 0x18 ;  /* 0x0000001808197836 */ /* 0x000fe40000000000 */
[----:B------:R-:W-:-:S03]  /*92f0*/  FADD.FTZ R223, R24, -R219 ;  /* 0x800000db18df7221 */ /* 0x000fc60000010000 */
[----:B------:R-:W1:Y:S01]  /*9300*/  MUFU.EX2 R118, R118 ;  /* 0x0000007600767308 */ /* 0x000e620000000800 */
[--C-:B------:R-:W-:Y:S01]  /*9310*/  FFMA.FTZ R122, R122, UR5, -R124.reuse ;  /* 0x000000057a7a7c23 */ /* 0x100fe2000801087c */
[----:B------:R-:W-:Y:S01]  /*9320*/  FFMA.FTZ R124, R14, UR5, -R124 ;  /* 0x000000050e7c7c23 */ /* 0x000fe2000801087c */
[----:B------:R-:W-:Y:S01]  /*9330*/  FFMA.FTZ R126, R126, UR5, -R214 ;  /* 0x000000057e7e7c23 */ /* 0x000fe200080108d6 */
[----:B------:R-:W3:Y:S04]  /*9340*/  SHFL.IDX PT, R217, R227, R217, 0x1f ;  /* 0x00001fd9e3d97589 */ /* 0x000ee800000e0000 */
[----:B------:R4:W-:Y:S01]  /*9350*/  MUFU.EX2 R14, R123 ;  /* 0x0000007b000e7308 */ /* 0x0009e20000000800 */
[----:B------:R-:W-:Y:S01]  /*9360*/  FADD.FTZ R219, R26, -R219 ;  /* 0x800000db1adb7221 */ /* 0x000fe20000010000 */
[----:B------:R-:W-:-:S06]  /*9370*/  IADD3 R26, R8, 0x1c, RZ ;  /* 0x0000001c081a7810 */ /* 0x000fcc0007ffe0ff */
[----:B------:R-:W1:Y:S01]  /*9380*/  MUFU.EX2 R99, R99 ;  /* 0x0000006300637308 */ /* 0x000e620000000800 */
[----:B----4-:R-:W-:Y:S01]  /*9390*/  FFMA.FTZ R123, R216, UR5, -R214 ;  /* 0x00000005d87b7c23 */ /* 0x010fe200080108d6 */
[----:B------:R-:W-:-:S06]  /*93a0*/  FADD.FTZ R214, R29, -R229 ;  /* 0x800000e51dd67221 */ /* 0x000fcc0000010000 */
[----:B------:R-:W4:Y:S01]  /*93b0*/  MUFU.TANH R113, R113 ;  /* 0x0000007100717308 */ /* 0x000f220000002400 */
[----:B------:R-:W-:Y:S01]  /*93c0*/  FADD.FTZ R216, R28, -R215 ;  /* 0x800000d71cd87221 */ /* 0x000fe20000010000 */
[----:B------:R-:W-:Y:S06]  /*93d0*/  SHFL.IDX PT, R230, R13, R230, 0x1f ;  /* 0x00001fe60de67589 */ /* 0x000fec00000e0000 */
[----:B------:R-:W4:Y:S01]  /*93e0*/  MUFU.TANH R114, R114 ;  /* 0x0000007200727308 */ /* 0x000f220000002400 */
[----:B------:R-:W-:-:S07]  /*93f0*/  FSEL R28, R141, -INF , P2 ;  /* 0xff8000008d1c7808 */ /* 0x000fce0001000000 */
[----:B------:R-:W4:Y:S01]  /*9400*/  MUFU.EX2 R96, R96 ;  /* 0x0000006000607308 */ /* 0x000f220000000800 */
[----:B------:R-:W-:-:S07]  /*9410*/  FFMA.FTZ R22, -R22, R22, 1 ;  /* 0x3f80000016167423 */ /* 0x000fce0000010116 */
[----:B------:R-:W4:Y:S08]  /*9420*/  MUFU.TANH R115, R115 ;  /* 0x0000007300737308 */ /* 0x000f300000002400 */
[----:B------:R-:W4:Y:S08]  /*9430*/  MUFU.EX2 R95, R95 ;  /* 0x0000005f005f7308 */ /* 0x000f300000000800 */
[----:B------:R-:W-:Y:S08]  /*9440*/  MUFU.TANH R117, R117 ;  /* 0x0000007500757308 */ /* 0x000ff00000002400 */
[----:B------:R-:W4:Y:S01]  /*9450*/  MUFU.TANH R116, R116 ;  /* 0x0000007400747308 */ /* 0x000f220000002400 */
[----:B------:R-:W-:-:S07]  /*9460*/  FFMA.FTZ R23, -R23, R23, 1 ;  /* 0x3f80000017177423 */ /* 0x000fce0000010117 */
[----:B------:R-:W-:Y:S08]  /*9470*/  MUFU.EX2 R97, R97 ;  /* 0x0000006100617308 */ /* 0x000ff00000000800 */
[----:B------:R-:W4:Y:S08]  /*9480*/  MUFU.TANH R120, R120 ;  /* 0x0000007800787308 */ /* 0x000f300000002400 */
[----:B------:R-:W-:Y:S01]  /*9490*/  MUFU.EX2 R104, R104 ;  /* 0x0000006800687308 */ /* 0x000fe20000000800 */
[----:B------:R-:W-:Y:S01]  /*94a0*/  FFMA.FTZ R207, -R207, R207, 1 ;  /* 0x3f800000cfcf7423 */ /* 0x000fe200000101cf */
[----:B------:R-:W-:Y:S06]  /*94b0*/  LDS R17, [R17+0x400] ;  /* 0x0004000011117984 */ /* 0x000fec0000000800 */
[----:B------:R2:W-:Y:S01]  /*94c0*/  MUFU.EX2 R24, R212 ;  /* 0x000000d400187308 */ /* 0x0005e20000000800 */
[----:B------:R-:W-:Y:S01]  /*94d0*/  FADD.FTZ R222, R27, -R222 ;  /* 0x800000de1bde7221 */ /* 0x000fe20000010000 */
[----:B--2---:R-:W-:-:S02]  /*94e0*/  FADD.FTZ R212, R31, -R229 ;  /* 0x800000e51fd47221 */ /* 0x004fc40000010000 */
[----:B------:R2:W1:Y:S01]  /*94f0*/  SHFL.IDX PT, R229, R227, R25, 0x1f ;  /* 0x00001f19e3e57589 */ /* 0x00046200000e0000 */
[----:B------:R-:W-:Y:S01]  /*9500*/  FSEL R31, R140, -INF , P1 ;  /* 0xff8000008c1f7808 */ /* 0x000fe20000800000 */
[----:B------:R-:W-:Y:S02]  /*9510*/  VIADD R27, R8, 0xc ;  /* 0x0000000c081b7836 */ /* 0x000fe40000000000 */
[----:B------:R-:W4:Y:S01]  /*9520*/  SHFL.IDX PT, R227, R227, R26, 0x1f ;  /* 0x00001f1ae3e37589 */ /* 0x000f2200000e0000 */
[--C-:B------:R-:W-:Y:S01]  /*9530*/  FFMA.FTZ R28, R28, UR5, -R213.reuse ;  /* 0x000000051c1c7c23 */ /* 0x100fe200080108d5 */
[----:B------:R-:W-:Y:S01]  /*9540*/  FFMA.FTZ R31, R31, UR5, -R213 ;  /* 0x000000051f1f7c23 */ /* 0x000fe200080108d5 */
[--C-:B------:R-:W-:Y:S01]  /*9550*/  FADD.FTZ R213, R32, -R224.reuse ;  /* 0x800000e020d57221 */ /* 0x100fe20000010000 */
[----:B------:R-:W-:Y:S02]  /*9560*/  FADD.FTZ R34, R34, -R224 ;  /* 0x800000e022227221 */ /* 0x000fe40000010000 */
[----:B------:R1:W4:Y:S01]  /*9570*/  SHFL.IDX PT, R224, R13, R27, 0x1f ;  /* 0x00001f1b0de07589 */ /* 0x00032200000e0000 */
[----:B--2---:R2:W-:Y:S01]  /*9580*/  MUFU.EX2 R25, R234 ;  /* 0x000000ea00197308 */ /* 0x0045e20000000800 */
[--C-:B---3--:R-:W-:Y:S01]  /*9590*/  FADD.FTZ R33, R33, -R217.reuse ;  /* 0x800000d921217221 */ /* 0x108fe20000010000 */
[----:B------:R-:W-:Y:S01]  /*95a0*/  FADD.FTZ R35, R35, -R217 ;  /* 0x800000d923237221 */ /* 0x000fe20000010000 */
[----:B------:R-:W-:Y:S01]  /*95b0*/  FSEL R32, R6, -INF , P1 ;  /* 0xff80000006207808 */ /* 0x000fe20000800000 */
[----:B------:R-:W-:Y:S01]  /*95c0*/  FMUL.FTZ R223, R119, R223 ;  /* 0x000000df77df7220 */ /* 0x000fe20000410000 */
[----:B--2---:R-:W-:-:S03]  /*95d0*/  VIADD R234, R8, 0x10 ;  /* 0x0000001008ea7836 */ /* 0x004fc60000000000 */
[----:B-1----:R1:W-:Y:S01]  /*95e0*/  MUFU.EX2 R27, R210 ;  /* 0x000000d2001b7308 */ /* 0x0023e20000000800 */
[--C-:B------:R-:W-:Y:S01]  /*95f0*/  FADD.FTZ R217, R36, -R229.reuse ;  /* 0x800000e524d97221 */ /* 0x100fe20000010000 */
[----:B------:R-:W-:Y:S01]  /*9600*/  FADD.FTZ R36, R38, -R229 ;  /* 0x800000e526247221 */ /* 0x000fe20000010000 */
[----:B------:R-:W-:Y:S01]  /*9610*/  FFMA.FTZ R38, -R19, R19, 1 ;  /* 0x3f80000013267423 */ /* 0x000fe20000010113 */
[----:B------:R-:W-:-:S04]  /*9620*/  FADD.FTZ R215, R30, -R215 ;  /* 0x800000d71ed77221 */ /* 0x000fc80000010000 */
[----:B------:R2:W-:Y:S01]  /*9630*/  MUFU.EX2 R26, R211 ;  /* 0x000000d3001a7308 */ /* 0x0005e20000000800 */
[----:B-1----:R-:W-:Y:S01]  /*9640*/  FFMA.FTZ R210, R32, UR5, -R230 ;  /* 0x0000000520d27c23 */ /* 0x002fe200080108e6 */
[----:B------:R-:W-:Y:S01]  /*9650*/  FSEL R29, R143, -INF , P2 ;  /* 0xff8000008f1d7808 */ /* 0x000fe20001000000 */
[----:B------:R1:W3:Y:S01]  /*9660*/  SHFL.IDX PT, R32, R13, R234, 0x1f ;  /* 0x00001fea0d207589 */ /* 0x0002e200000e0000 */
[----:B------:R-:W-:Y:S01]  /*9670*/  FSEL R30, R142, -INF , P1 ;  /* 0xff8000008e1e7808 */ /* 0x000fe20000800000 */
[----:B------:R-:W-:Y:S01]  /*9680*/  FMUL.FTZ R38, R38, R223 ;  /* 0x000000df26267220 */ /* 0x000fe20000410000 */
[----:B------:R-:W-:Y:S02]  /*9690*/  FSEL R223, R4, -INF , P1 ;  /* 0xff80000004df7808 */ /* 0x000fe40000800000 */
[----:B------:R4:W-:Y:S01]  /*96a0*/  MUFU.EX2 R19, R221 ;  /* 0x000000dd00137308 */ /* 0x0009e20000000800 */
[----:B--2---:R-:W-:Y:S02]  /*96b0*/  FSEL R211, R7, -INF , P2 ;  /* 0xff80000007d37808 */ /* 0x004fe40001000000 */
[----:B-1----:R-:W-:-:S03]  /*96c0*/  IADD3 R234, R8, 0x14, RZ ;  /* 0x0000001408ea7810 */ /* 0x002fc60007ffe0ff */
[----:B------:R-:W-:Y:S01]  /*96d0*/  FFMA.FTZ R211, R211, UR5, -R230 ;  /* 0x00000005d3d37c23 */ /* 0x000fe200080108e6 */
[----:B----4-:R-:W-:Y:S01]  /*96e0*/  FADD.FTZ R221, R39, -R227 ;  /* 0x800000e327dd7221 */ /* 0x010fe20000010000 */
[----:B------:R-:W-:Y:S01]  /*96f0*/  FFMA.FTZ R39, -R21, R21, 1 ;  /* 0x3f80000015277423 */ /* 0x000fe20000010115 */
[----:B------:R-:W-:Y:S01]  /*9700*/  FFMA.FTZ R21, -R20, R20, 1 ;  /* 0x3f80000014157423 */ /* 0x000fe20000010114 */
[--C-:B------:R-:W-:Y:S01]  /*9710*/  FFMA.FTZ R29, R29, UR5, -R233.reuse ;  /* 0x000000051d1d7c23 */ /* 0x100fe200080108e9 */
[----:B------:R1:W-:Y:S01]  /*9720*/  MUFU.EX2 R20, R218 ;  /* 0x000000da00147308 */ /* 0x0003e20000000800 */
[----:B------:R-:W-:Y:S01]  /*9730*/  FFMA.FTZ R30, R30, UR5, -R233 ;  /* 0x000000051e1e7c23 */ /* 0x000fe200080108e9 */
[----:B------:R2:W4:Y:S01]  /*9740*/  SHFL.IDX PT, R230, R13, R234, 0x1f ;  /* 0x00001fea0de67589 */ /* 0x00052200000e0000 */
        /* <DEDUP_REMOVED lines=10> */
[----:B--2---:R-:W-:-:S03]  /*97f0*/  VIADD R234, R8, 0x1c ;  /* 0x0000001c08ea7836 */ /* 0x004fc60000000000 */
[----:B------:R-:W-:Y:S02]  /*9800*/  FFMA.FTZ R220, R227, UR5, -R224 ;  /* 0x00000005e3dc7c23 */ /* 0x000fe400080108e0 */
[----:B------:R2:W1:Y:S01]  /*9810*/  SHFL.IDX PT, R227, R13, R234, 0x1f ;  /* 0x00001fea0de37589 */ /* 0x00046200000e0000 */
[----:B------:R-:W-:Y:S01]  /*9820*/  FMUL.FTZ R224, R99, R222 ;  /* 0x000000de63e07220 */ /* 0x000fe20000410000 */
[----:B------:R3:W-:Y:S01]  /*9830*/  MUFU.EX2 R21, R139 ;  /* 0x0000008b00157308 */ /* 0x0007e20000000800 */
[----:B--2---:R-:W-:-:S07]  /*9840*/  FSEL R13, R3, -INF , P2 ;  /* 0xff800000030d7808 */ /* 0x004fce0001000000 */
[----:B------:R2:W-:Y:S01]  /*9850*/  MUFU.EX2 R11, R138 ;  /* 0x0000008a000b7308 */ /* 0x0005e20000000800 */
[----:B---3--:R-:W-:Y:S01]  /*9860*/  FSEL R139, R113, -INF , P1 ;  /* 0xff800000718b7808 */ /* 0x008fe20000800000 */
[----:B------:R-:W-:-:S06]  /*9870*/  FFMA.FTZ R222, R13, UR5, -R32 ;  /* 0x000000050dde7c23 */ /* 0x000fcc0008010820 */
[----:B------:R-:W3:Y:S01]  /*9880*/  MUFU.EX2 R102, R102 ;  /* 0x0000006600667308 */ /* 0x000ee20000000800 */
[----:B--2---:R-:W-:Y:S01]  /*9890*/  FMUL.FTZ R138, R22, R224 ;  /* 0x000000e0168a7220 */ /* 0x004fe20000410000 */
[----:B------:R-:W-:Y:S02]  /*98a0*/  FSEL R224, R2, -INF , P2 ;  /* 0xff80000002e07808 */ /* 0x000fe40001000000 */
[----:B------:R-:W-:Y:S01]  /*98b0*/  FSEL R22, R114, -INF , P1 ;  /* 0xff80000072167808 */ /* 0x000fe20000800000 */
[----:B------:R-:W-:Y:S01]  /*98c0*/  FFMA.FTZ R139, R139, UR5, -R32 ;  /* 0x000000058b8b7c23 */ /* 0x000fe20008010820 */
[----:B------:R-:W-:Y:S01]  /*98d0*/  FMUL.FTZ R32, R96, R216 ;  /* 0x000000d860207220 */ /* 0x000fe20000410000 */
[--C-:B----4-:R-:W-:Y:S01]  /*98e0*/  FFMA.FTZ R224, R224, UR5, -R230.reuse ;  /* 0x00000005e0e07c23 */ /* 0x110fe200080108e6 */
[----:B------:R-:W2:Y:S01]  /*98f0*/  MUFU.EX2 R101, R101 ;  /* 0x0000006500657308 */ /* 0x000ea20000000800 */
[----:B------:R-:W-:Y:S01]  /*9900*/  FFMA.FTZ R216, R22, UR5, -R230 ;  /* 0x0000000516d87c23 */ /* 0x000fe200080108e6 */
[----:B------:R-:W-:Y:S01]  /*9910*/  FSEL R230, R115, -INF , P2 ;  /* 0xff80000073e67808 */ /* 0x000fe20001000000 */
[----:B------:R-:W-:-:S05]  /*9920*/  FMUL.FTZ R233, R95, R215 ;  /* 0x000000d75fe97220 */ /* 0x000fca0000410000 */
[----:B------:R4:W-:Y:S01]  /*9930*/  MUFU.EX2 R13, R137 ;  /* 0x00000089000d7308 */ /* 0x0009e20000000800 */
[----:B-1----:R-:W-:Y:S01]  /*9940*/  FFMA.FTZ R215, R230, UR5, -R229 ;  /* 0x00000005e6d77c23 */ /* 0x002fe200080108e5 */
[----:B------:R-:W-:-:S06]  /*9950*/  FSEL R230, R116, -INF , P2 ;  /* 0xff80000074e67808 */ /* 0x000fcc0001000000 */
[----:B------:R-:W-:Y:S01]  /*9960*/  MUFU.EX2 R100, R100 ;  /* 0x0000006400647308 */ /* 0x000fe20000000800 */
[----:B----4-:R-:W-:Y:S01]  /*9970*/  FMUL.FTZ R137, R23, R32 ;  /* 0x0000002017897220 */ /* 0x010fe20000410000 */
[----:B------:R-:W-:Y:S01]  /*9980*/  FSEL R32, R117, -INF , P1 ;  /* 0xff80000075207808 */ /* 0x000fe20000800000 */
[----:B------:R-:W-:-:S05]  /*9990*/  FFMA.FTZ R23, -R205, R205, 1 ;  /* 0x3f800000cd177423 */ /* 0x000fca00000101cd */
[----:B------:R-:W1:Y:S01]  /*99a0*/  MUFU.EX2 R18, R18 ;  /* 0x0000001200127308 */ /* 0x000e620000000800 */
[----:B------:R-:W-:Y:S01]  /*99b0*/  FFMA.FTZ R205, R32, UR5, -R229 ;  /* 0x0000000520cd7c23 */ /* 0x000fe200080108e5 */
[----:B------:R-:W-:Y:S01]  /*99c0*/  FSEL R229, R120, -INF , P1 ;  /* 0xff80000078e57808 */ /* 0x000fe20000800000 */
[----:B---3--:R-:W-:-:S05]  /*99d0*/  FMUL.FTZ R213, R102, R213 ;  /* 0x000000d566d57220 */ /* 0x008fca0000410000 */
[----:B------:R3:W-:Y:S01]  /*99e0*/  MUFU.EX2 R22, R136 ;  /* 0x0000008800167308 */ /* 0x0007e20000000800 */
[----:B------:R-:W-:Y:S01]  /*99f0*/  FFMA.FTZ R32, -R204, R204, 1 ;  /* 0x3f800000cc207423 */ /* 0x000fe200000101cc */
[--C-:B------:R-:W-:Y:S01]  /*9a00*/  FFMA.FTZ R204, R229, UR5, -R227.reuse ;  /* 0x00000005e5cc7c23 */ /* 0x100fe200080108e3 */
[----:B---3--:R-:W-:Y:S01]  /*9a10*/  FMUL.FTZ R136, R23, R233 ;  /* 0x000000e917887220 */ /* 0x008fe20000410000 */
[----:B------:R-:W-:Y:S01]  /*9a20*/  FMUL.FTZ R233, R97, R214 ;  /* 0x000000d661e97220 */ /* 0x000fe20000410000 */
[----:B------:R-:W-:Y:S01]  /*9a30*/  FFMA.FTZ R214, R230, UR5, -R227 ;  /* 0x00000005e6d67c23 */ /* 0x000fe200080108e3 */
[C---:B------:R-:W-:Y:S02]  /*9a40*/  VIADD R230, R8.reuse, 0x8 ;  /* 0x0000000808e67836 */ /* 0x040fe40000000000 */
[----:B------:R-:W-:Y:S01]  /*9a50*/  FFMA.FTZ R209, -R209, R209, 1 ;  /* 0x3f800000d1d17423 */ /* 0x000fe200000101d1 */
[----:B--2---:R-:W-:Y:S01]  /*9a60*/  FMUL.FTZ R34, R101, R34 ;  /* 0x0000002265227220 */ /* 0x004fe20000410000 */
[----:B------:R-:W-:Y:S01]  /*9a70*/  FMUL.FTZ R207, R207, R213 ;  /* 0x000000d5cfcf7220 */ /* 0x000fe20000410000 */
[----:B------:R2:W-:Y:S01]  /*9a80*/  MUFU.EX2 R23, R135 ;  /* 0x0000008700177308 */ /* 0x0005e20000000800 */
[----:B------:R-:W-:Y:S01]  /*9a90*/  IADD3 R229, R8, 0x4, RZ ;  /* 0x0000000408e57810 */ /* 0x000fe20007ffe0ff */
[----:B------:R3:W4:Y:S01]  /*9aa0*/  SHFL.IDX PT, R213, R223, R230, 0x1f ;  /* 0x00001fe6dfd57589 */ /* 0x00072200000e0000 */
[----:B------:R-:W-:Y:S01]  /*9ab0*/  FFMA.FTZ R227, -R208, R208, 1 ;  /* 0x3f800000d0e37423 */ /* 0x000fe200000101d0 */
[----:B------:R-:W-:Y:S01]  /*9ac0*/  FMUL.FTZ R208, R104, R212 ;  /* 0x000000d468d07220 */ /* 0x000fe20000410000 */
[----:B------:R-:W-:Y:S01]  /*9ad0*/  FFMA.FTZ R228, -R228, R228, 1 ;  /* 0x3f800000e4e47423 */ /* 0x000fe200000101e4 */
[----:B--2---:R-:W-:-:S02]  /*9ae0*/  FMUL.FTZ R135, R32, R233 ;  /* 0x000000e920877220 */ /* 0x004fc40000410000 */
[----:B------:R2:W-:Y:S01]  /*9af0*/  MUFU.EX2 R32, R134 ;  /* 0x0000008600207308 */ /* 0x0005e20000000800 */
[----:B---3--:R-:W-:Y:S01]  /*9b00*/  VIADD R230, R8, 0xc ;  /* 0x0000000c08e67836 */ /* 0x008fe20000000000 */
[----:B------:R-:W3:Y:S01]  /*9b10*/  SHFL.IDX PT, R212, R223, R229, 0x1f ;  /* 0x00001fe5dfd47589 */ /* 0x000ee200000e0000 */
[----:B-1----:R-:W-:-:S03]  /*9b20*/  FMUL.FTZ R217, R18, R217 ;  /* 0x000000d912d97220 */ /* 0x002fc60000410000 */
[----:B------:R1:W-:Y:S01]  /*9b30*/  SHFL.IDX PT, R229, R223, R230, 0x1f ;  /* 0x00001fe6dfe57589 */ /* 0x0003e200000e0000 */
[----:B--2---:R-:W-:Y:S01]  /*9b40*/  FMUL.FTZ R134, R209, R34 ;  /* 0x00000022d1867220 */ /* 0x004fe20000410000 */
[----:B------:R-:W-:Y:S01]  /*9b50*/  FMUL.FTZ R34, R100, R35 ;  /* 0x0000002364227220 */ /* 0x000fe20000410000 */
[----:B------:R-:W2:Y:S01]  /*9b60*/  MUFU.EX2 R103, R103 ;  /* 0x0000006700677308 */ /* 0x000ea20000000800 */
[----:B------:R-:W-:Y:S02]  /*9b70*/  FFMA.FTZ R35, -R88, R88, 1 ;  /* 0x3f80000058237423 */ /* 0x000fe40000010158 */
[----:B------:R-:W-:Y:S01]  /*9b80*/  FMUL.FTZ R88, R228, R34 ;  /* 0x00000022e4587220 */ /* 0x000fe20000410000 */
[----:B-1----:R-:W-:-:S04]  /*9b90*/  VIADD R230, R8, 0x18 ;  /* 0x0000001808e67836 */ /* 0x002fc80000000000 */
[----:B------:R1:W-:Y:S08]  /*9ba0*/  MUFU.EX2 R34, R132 ;  /* 0x0000008400227308 */ /* 0x0003f00000000800 */
[----:B------:R-:W4:Y:S01]  /*9bb0*/  MUFU.EX2 R108, R108 ;  /* 0x0000006c006c7308 */ /* 0x000f220000000800 */
[----:B-1----:R-:W-:Y:S02]  /*9bc0*/  FMUL.FTZ R132, R35, R217 ;  /* 0x000000d923847220 */ /* 0x002fe40000410000 */
[----:B------:R-:W1:Y:S05]  /*9bd0*/  SHFL.IDX PT, R217, R223, R230, 0x1f ;  /* 0x00001fe6dfd97589 */ /* 0x000e6a00000e0000 */
[----:B------:R-:W3:Y:S01]  /*9be0*/  MUFU.EX2 R107, R107 ;  /* 0x0000006b006b7308 */ /* 0x000ee20000000800 */
[----:B------:R-:W-:Y:S01]  /*9bf0*/  FFMA.FTZ R206, -R206, R206, 1 ;  /* 0x3f800000cece7423 */ /* 0x000fe200000101ce */
[----:B--2---:R-:W-:-:S06]  /*9c00*/  FMUL.FTZ R33, R103, R33 ;  /* 0x0000002167217220 */ /* 0x004fcc0000410000 */
[----:B------:R-:W2:Y:S01]  /*9c10*/  MUFU.EX2 R106, R106 ;  /* 0x0000006a006a7308 */ /* 0x000ea20000000800 */
[----:B------:R-:W-:Y:S01]  /*9c20*/  FMUL.FTZ R208, R206, R208 ;  /* 0x000000d0ced07220 */ /* 0x000fe20000410000 */
[----:B------:R-:W-:-:S06]  /*9c30*/  VIADD R233, R8, 0x14 ;  /* 0x0000001408e97836 */ /* 0x000fcc0000000000 */
[----:B------:R-:W1:Y:S01]  /*9c40*/  MUFU.EX2 R110, R110 ;  /* 0x0000006e006e7308 */ /* 0x000e620000000800 */
[----:B------:R-:W-:Y:S01]  /*9c50*/  FMUL.FTZ R206, R227, R33 ;  /* 0x00000021e3ce7220 */ /* 0x000fe20000410000 */
[----:B------:R-:W1:Y:S06]  /*9c60*/  SHFL.IDX PT, R209, R223, R8, 0x1f ;  /* 0x00001f08dfd17589 */ /* 0x000e6c00000e0000 */
[----:B------:R-:W1:Y:S01]  /*9c70*/  MUFU.EX2 R109, R109 ;  /* 0x0000006d006d7308 */ /* 0x000e620000000800 */
[----:B----4-:R-:W-:Y:S01]  /*9c80*/  FMUL.FTZ R37, R108, R37 ;  /* 0x000000256c257220 */ /* 0x010fe20000410000 */
[----:B------:R-:W4:Y:S01]  /*9c90*/  SHFL.IDX PT, R228, R223, R233, 0x1f ;  /* 0x00001fe9dfe47589 */ /* 0x000f2200000e0000 */
[----:B---3--:R-:W-:Y:S01]  /*9ca0*/  FMUL.FTZ R36, R107, R36 ;  /* 0x000000246b247220 */ /* 0x008fe20000410000 */
[----:B------:R-:W-:-:S04]  /*9cb0*/  IADD3 R227, R8, 0x10, RZ ;  /* 0x0000001008e37810 */ /* 0x000fc80007ffe0ff */
[----:B------:R3:W-:Y:S01]  /*9cc0*/  MUFU.EX2 R33, R133 ;  /* 0x0000008500217308 */ /* 0x0007e20000000800 */
[----:B------:R-:W-:Y:S01]  /*9cd0*/  FFMA.FTZ R226, -R226, R226, 1 ;  /* 0x3f800000e2e27423 */ /* 0x000fe200000101e2 */
[--C-:B------:R-:W-:Y:S01]  /*9ce0*/  FADD.FTZ R44, R44, -R213.reuse ;  /* 0x800000d52c2c7221 */ /* 0x100fe20000010000 */
[----:B------:R-:W-:Y:S01]  /*9cf0*/  FFMA.FTZ R225, -R225, R225, 1 ;  /* 0x3f800000e1e17423 */ /* 0x000fe200000101e1 */
[----:B--2---:R-:W-:Y:S01]  /*9d00*/  FMUL.FTZ R221, R106, R221 ;  /* 0x000000dd6add7220 */ /* 0x004fe20000410000 */
[----:B---3--:R-:W-:Y:S01]  /*9d10*/  FFMA.FTZ R133, -R235, R235, 1 ;  /* 0x3f800000eb857423 */ /* 0x008fe200000101eb */
[----:B------:R-:W-:Y:S02]  /*9d20*/  FADD.FTZ R46, R46, -R213 ;  /* 0x800000d52e2e7221 */ /* 0x000fe40000010000 */
[----:B------:R2:W-:Y:S01]  /*9d30*/  MUFU.EX2 R35, R131 ;  /* 0x0000008300237308 */ /* 0x0005e20000000800 */
[----:B------:R-:W-:Y:S01]  /*9d40*/  FMUL.FTZ R133, R133, R37 ;  /* 0x0000002585857220 */ /* 0x000fe20000410000 */
[--C-:B------:R-:W-:Y:S01]  /*9d50*/  FADD.FTZ R41, R41, -R212.reuse ;  /* 0x800000d429297221 */ /* 0x100fe20000010000 */
[----:B------:R-:W-:Y:S01]  /*9d60*/  FADD.FTZ R43, R43, -R212 ;  /* 0x800000d42b2b7221 */ /* 0x000fe20000010000 */
[----:B-1----:R-:W-:-:S04]  /*9d70*/  FADD.FTZ R212, R52, -R217 ;  /* 0x800000d934d47221 */ /* 0x002fc80000010000 */
[----:B------:R1:W-:Y:S01]  /*9d80*/  MUFU.EX2 R37, R129 ;  /* 0x0000008100257308 */ /* 0x0003e20000000800 */
[----:B--2---:R-:W-:Y:S01]  /*9d90*/  FMUL.FTZ R131, R226, R36 ;  /* 0x00000024e2837220 */ /* 0x004fe20000410000 */
[----:B------:R-:W-:Y:S01]  /*9da0*/  FFMA.FTZ R52, -R237, R237, 1 ;  /* 0x3f800000ed347423 */ /* 0x000fe200000101ed */
[----:B------:R-:W-:Y:S01]  /*9db0*/  FMUL.FTZ R44, R110, R44 ;  /* 0x0000002c6e2c7220 */ /* 0x000fe20000410000 */
[----:B------:R-:W2:Y:S01]  /*9dc0*/  SHFL.IDX PT, R227, R223, R227, 0x1f ;  /* 0x00001fe3dfe37589 */ /* 0x000ea200000e0000 */
[----:B------:R-:W-:Y:S01]  /*9dd0*/  FFMA.FTZ R92, -R92, R92, 1 ;  /* 0x3f8000005c5c7423 */ /* 0x000fe2000001015c */
[----:B------:R-:W-:Y:S01]  /*9de0*/  FFMA.FTZ R91, -R91, R91, 1 ;  /* 0x3f8000005b5b7423 */ /* 0x000fe2000001015b */
[----:B-1----:R-:W-:Y:S01]  /*9df0*/  FADD.FTZ R129, R45, -R229 ;  /* 0x800000e52d817221 */ /* 0x002fe20000010000 */
[----:B------:R1:W-:Y:S01]  /*9e00*/  MUFU.EX2 R36, R130 ;  /* 0x0000008200247308 */ /* 0x0003e20000000800 */
[----:B------:R-:W-:Y:S02]  /*9e10*/  FMUL.FTZ R46, R14, R46 ;  /* 0x0000002e0e2e7220 */ /* 0x000fe40000410000 */
[----:B------:R-:W-:Y:S01]  /*9e20*/  FMUL.FTZ R129, R109, R129 ;  /* 0x000000816d817220 */ /* 0x000fe20000410000 */
[----:B------:R-:W3:Y:S01]  /*9e30*/  SHFL.IDX PT, R223, R223, R234, 0x1f ;  /* 0x00001feadfdf7589 */ /* 0x000ee200000e0000 */
[----:B------:R-:W-:-:S03]  /*9e40*/  FMUL.FTZ R52, R52, R44 ;  /* 0x0000002c34347220 */ /* 0x000fc60000410000 */
[----:B------:R-:W2:Y:S01]  /*9e50*/  MUFU.EX2 R105, R105 ;  /* 0x0000006900697308 */ /* 0x000ea20000000800 */
[----:B-1----:R-:W-:Y:S01]  /*9e60*/  FMUL.FTZ R130, R225, R221 ;  /* 0x000000dde1827220 */ /* 0x002fe20000410000 */
[----:B------:R-:W-:Y:S02]  /*9e70*/  VIADD R221, R8, 0x8 ;  /* 0x0000000808dd7836 */ /* 0x000fe40000000000 */
[----:B------:R-:W-:Y:S01]  /*9e80*/  FMUL.FTZ R44, R92, R46 ;  /* 0x0000002e5c2c7220 */ /* 0x000fe20000410000 */
[----:B------:R-:W-:Y:S02]  /*9e90*/  FMUL.FTZ R46, R91, R129 ;  /* 0x000000815b2e7220 */ /* 0x000fe40000410000 */
[----:B------:R-:W1:Y:S01]  /*9ea0*/  SHFL.IDX PT, R91, R17, R221, 0x1f ;  /* 0x00001fdd115b7589 */ /* 0x000e6200000e0000 */
[----:B------:R-:W1:Y:S01]  /*9eb0*/  MUFU.EX2 R111, R111 ;  /* 0x0000006f006f7308 */ /* 0x000e620000000800 */
[--C-:B------:R-:W-:Y:S01]  /*9ec0*/  FADD.FTZ R40, R40, -R209.reuse ;  /* 0x800000d128287221 */ /* 0x100fe20000010000 */
[----:B------:R-:W-:Y:S01]  /*9ed0*/  FADD.FTZ R42, R42, -R209 ;  /* 0x800000d12a2a7221 */ /* 0x000fe20000010000 */
[----:B----4-:R-:W-:Y:S01]  /*9ee0*/  FADD.FTZ R209, R49, -R228 ;  /* 0x800000e431d17221 */ /* 0x010fe20000010000 */
[----:B------:R-:W-:Y:S01]  /*9ef0*/  FFMA.FTZ R45, -R231, R231, 1 ;  /* 0x3f800000e72d7423 */ /* 0x000fe200000101e7 */
[----:B--2---:R-:W-:Y:S01]  /*9f00*/  FMUL.FTZ R49, R105, R40 ;  /* 0x0000002869317220 */ /* 0x004fe20000410000 */
[----:B------:R-:W-:Y:S01]  /*9f10*/  FMUL.FTZ R41, R15, R41 ;  /* 0x000000290f297220 */ /* 0x000fe20000410000 */
[----:B------:R-:W-:-:S02]  /*9f20*/  FADD.FTZ R47, R47, -R229 ;  /* 0x800000e52f2f7221 */ /* 0x000fc40000010000 */
[----:B------:R-:W-:Y:S01]  /*9f30*/  FMUL.FTZ R45, R45, R49 ;  /* 0x000000312d2d7220 */ /* 0x000fe20000410000 */
[----:B------:R-:W-:Y:S01]  /*9f40*/  FFMA.FTZ R49, -R232, R232, 1 ;  /* 0x3f800000e8317423 */ /* 0x000fe200000101e8 */
[--C-:B------:R-:W-:Y:S01]  /*9f50*/  FADD.FTZ R48, R48, -R227.reuse ;  /* 0x800000e330307221 */ /* 0x100fe20000010000 */
[----:B------:R-:W-:Y:S01]  /*9f60*/  FADD.FTZ R50, R50, -R227 ;  /* 0x800000e332327221 */ /* 0x000fe20000010000 */
[----:B---3--:R-:W-:Y:S01]  /*9f70*/  FADD.FTZ R40, R53, -R223 ;  /* 0x800000df35287221 */ /* 0x008fe20000010000 */
[----:B------:R-:W-:Y:S01]  /*9f80*/  FMUL.FTZ R49, R49, R41 ;  /* 0x0000002931317220 */ /* 0x000fe20000410000 */
[----:B------:R-:W-:Y:S01]  /*9f90*/  FFMA.FTZ R90, -R90, R90, 1 ;  /* 0x3f8000005a5a7423 */ /* 0x000fe2000001015a */
[----:B------:R-:W-:Y:S01]  /*9fa0*/  FFMA.FTZ R53, -R164, R164, 1 ;  /* 0x3f800000a4357423 */ /* 0x000fe200000101a4 */
[----:B------:R-:W-:Y:S01]  /*9fb0*/  FFMA.FTZ R236, -R236, R236, 1 ;  /* 0x3f800000ecec7423 */ /* 0x000fe200000101ec */
[----:B------:R-:W-:Y:S01]  /*9fc0*/  FFMA.FTZ R93, -R93, R93, 1 ;  /* 0x3f8000005d5d7423 */ /* 0x000fe2000001015d */
[----:B------:R-:W-:Y:S01]  /*9fd0*/  FMUL.FTZ R47, R24, R47 ;  /* 0x0000002f182f7220 */ /* 0x000fe20000410000 */
[----:B------:R-:W-:Y:S01]  /*9fe0*/  FMUL.FTZ R48, R25, R48 ;  /* 0x0000003019307220 */ /* 0x000fe20000410000 */
[----:B------:R-:W-:Y:S01]  /*9ff0*/  FMUL.FTZ R41, R26, R50 ;  /* 0x000000321a297220 */ /* 0x000fe20000410000 */
[----:B-1----:R-:W-:Y:S01]  /*a000*/  FMUL.FTZ R43, R111, R43 ;  /* 0x0000002b6f2b7220 */ /* 0x002fe20000410000 */
[----:B------:R-:W-:Y:S01]  /*a010*/  FFMA.FTZ R94, -R94, R94, 1 ;  /* 0x3f8000005e5e7423 */ /* 0x000fe2000001015e */
[----:B------:R-:W-:Y:S01]  /*a020*/  FMUL.FTZ R209, R27, R209 ;  /* 0x000000d11bd17220 */ /* 0x000fe20000410000 */
[----:B------:R-:W-:Y:S01]  /*a030*/  IADD3 R225, R8, 0x4, RZ ;  /* 0x0000000408e17810 */ /* 0x000fe20007ffe0ff */
[--C-:B------:R-:W-:Y:S01]  /*a040*/  FADD.FTZ R60, R60, -R91.reuse ;  /* 0x8000005b3c3c7221 */ /* 0x100fe20000010000 */
[----:B------:R-:W-:Y:S01]  /*a050*/  IADD3 R235, R8, 0x10, RZ ;  /* 0x0000001008eb7810 */ /* 0x000fe20007ffe0ff */
[----:B------:R-:W-:Y:S01]  /*a060*/  FADD.FTZ R62, R62, -R91 ;  /* 0x8000005b3e3e7221 */ /* 0x000fe20000010000 */
[----:B------:R-:W-:Y:S01]  /*a070*/  FMUL.FTZ R53, R53, R47 ;  /* 0x0000002f35357220 */ /* 0x000fe20000410000 */
[----:B------:R-:W-:Y:S01]  /*a080*/  LDS R91, [R12+0x400] ;  /* 0x000400000c5b7984 */ /* 0x000fe20000000800 */
        /* <DEDUP_REMOVED lines=187> */
[----:B-1----:R-:W-:-:S02]  /*ac40*/  FMUL.FTZ R92, R123, R92 ;  /* 0x0000005c7b5c7220 */ /* 0x002fc40000410000 */
[----:B------:R-:W-:Y:S01]  /*ac50*/  FMUL.FTZ R63, R65, R74 ;  /* 0x0000004a413f7220 */ /* 0x000fe20000410000 */
[----:B------:R-:W-:Y:S01]  /*ac60*/  FMUL.FTZ R90, R90, R72 ;  /* 0x000000485a5a7220 */ /* 0x000fe20000410000 */
[----:B------:R-:W-:Y:S01]  /*ac70*/  FFMA.FTZ R72, -R115, R115, 1 ;  /* 0x3f80000073487423 */ /* 0x000fe20000010173 */
[----:B------:R-:W-:Y:S01]  /*ac80*/  FFMA.FTZ R65, -R116, R116, 1 ;  /* 0x3f80000074417423 */ /* 0x000fe20000010174 */
[----:B------:R-:W-:Y:S01]  /*ac90*/  FFMA.FTZ R115, -R117, R117, 1 ;  /* 0x3f80000075737423 */ /* 0x000fe20000010175 */
[----:B------:R-:W-:Y:S01]  /*aca0*/  FFMA.FTZ R116, -R120, R120, 1 ;  /* 0x3f80000078747423 */ /* 0x000fe20000010178 */
[----:B----4-:R-:W-:Y:S01]  /*acb0*/  FMUL.FTZ R86, R205, R86 ;  /* 0x00000056cd567220 */ /* 0x010fe20000410000 */
        /* <DEDUP_REMOVED lines=209> */
.L_x_2265:
        /* <DEDUP_REMOVED lines=68> */
.L_x_2266:
        /* <DEDUP_REMOVED lines=12> */
.L_x_2256:
[----:B------:R-:W-:-:S06]  /*bed0*/  UISETP.GE.AND UP0, UPT, UR43, UR42, UPT ;  /* 0x0000002a2b00728c */ /* 0x000fcc000bf06270 */
[----:B------:R-:W-:-:S13]  /*bee0*/  PLOP3.LUT P0, PT, PT, PT, UP0, 0x80, 0x0 ;  /* 0x000000000000781c */ /* 0x000fda0003f0f008 */
[----:B------:R-:W-:Y:S05]  /*bef0*/  @P0 BRA `(.L_x_2268) ;  /* 0x0000005800000947 */ /* 0x000fea0003800000 */
[----:B------:R-:W2:Y:S01]  /*bf00*/  LDL.LU R21, [R1+0x48] ;  /* 0x0000480001157983 */ /* 0x000ea20000300800 */
[----:B------:R-:W3:Y:S01]  /*bf10*/  S2UR UR4, SR_CTAID.X ;  /* 0x00000000000479c3 */ /* 0x000ee20000002500 */
[----:B------:R-:W-:Y:S01]  /*bf20*/  IMAD.MOV.U32 R19, RZ, RZ, 0x40000040 ;  /* 0x40000040ff137424 */ /* 0x000fe200078e00ff */
[----:B------:R-:W4:Y:S01]  /*bf30*/  S2R R5, SR_TID.X ;  /* 0x0000000000057919 */ /* 0x000f220000002100 */
[----:B------:R-:W5:Y:S01]  /*bf40*/  S2R R6, SR_TID.X ;  /* 0x0000000000067919 */ /* 0x000f620000002100 */
[----:B---3--:R-:W-:Y:S01]  /*bf50*/  UIMAD UR4, UR4, -0x80, UR40 ;  /* 0xffffff80040478a4 */ /* 0x008fe2000f8e0228 */
[----:B----4-:R-:W-:Y:S02]  /*bf60*/  VIADD R5, R5, 0xffffff80 ;  /* 0xffffff8005057836 */ /* 0x010fe40000000000 */
[----:B-----5:R-:W-:-:S03]  /*bf70*/  VIADD R9, R6, 0xffffff80 ;  /* 0xffffff8006097836 */ /* 0x020fc60000000000 */
        /* <DEDUP_REMOVED lines=8> */
[----:B------:R-:W-:Y:S02]  /*c000*/  IADD3 R9, R9, -R10, RZ ;  /* 0x8000000a09097210 */ /* 0x000fe40007ffe0ff */
[----:B------:R-:W-:Y:S02]  /*c010*/  LOP3.LUT R6, R6, 0xfffffffc, RZ, 0xc0, !PT ;  /* 0xfffffffc06067812 */ /* 0x000fe400078ec0ff */
[----:B------:R-:W-:Y:S02]  /*c020*/  SHF.R.S32.HI R12, RZ, 0x1f, R9 ;  /* 0x0000001fff0c7819 */ /* 0x000fe40000011409 */
[----:B------:R-:W-:Y:S01]  /*c030*/  SHF.R.S32.HI R7, RZ, 0x1f, R8 ;  /* 0x0000001fff077819 */ /* 0x000fe20000011408 */
[----:B------:R-:W-:Y:S01]  /*c040*/  IMAD.IADD R10, R5, 0x1, -R6 ;  /* 0x00000001050a7824 */ /* 0x000fe200078e0a06 */
[----:B------:R-:W-:-:S02]  /*c050*/  LEA.HI R6, R12, R9, RZ, 0x2 ;  /* 0x000000090c067211 */ /* 0x000fc400078f10ff */
[----:B------:R-:W-:Y:S02]  /*c060*/  LEA.HI R5, R7, R8, RZ, 0x3 ;  /* 0x0000000807057211 */ /* 0x000fe400078f18ff */
[----:B------:R-:W-:Y:S02]  /*c070*/  LEA.HI R13, R12, R9, RZ, 0x5 ;  /* 0x000000090c0d7211 */ /* 0x000fe400078f28ff */
[--C-:B------:R-:W-:Y:S02]  /*c080*/  SHF.R.S32.HI R9, RZ, 0x2, R6.reuse ;  /* 0x00000002ff097819 */ /* 0x100fe40000011406 */
[----:B------:R-:W-:Y:S02]  /*c090*/  SHF.R.S32.HI R12, RZ, 0x1f, R6 ;  /* 0x0000001fff0c7819 */ /* 0x000fe40000011406 */
[--C-:B------:R-:W-:Y:S02]  /*c0a0*/  SHF.R.S32.HI R6, RZ, 0x3, R5.reuse ;  /* 0x00000003ff067819 */ /* 0x100fe40000011405 */
[----:B------:R-:W-:-:S02]  /*c0b0*/  SHF.R.S32.HI R5, RZ, 0x1f, R5 ;  /* 0x0000001fff057819 */ /* 0x000fc40000011405 */
[----:B------:R-:W-:Y:S02]  /*c0c0*/  LEA.HI R7, R7, R8, RZ, 0x2 ;  /* 0x0000000807077211 */ /* 0x000fe400078f10ff */
[----:B------:R-:W-:Y:S02]  /*c0d0*/  LEA.HI R5, R5, R6, RZ, 0x4 ;  /* 0x0000000605057211 */ /* 0x000fe400078f20ff */
[----:B------:R-:W-:Y:S02]  /*c0e0*/  SHF.R.S32.HI R8, RZ, 0x2, R7 ;  /* 0x00000002ff087819 */ /* 0x000fe40000011407 */
[----:B------:R-:W-:Y:S02]  /*c0f0*/  LEA.HI R12, R12, R9, RZ, 0x3 ;  /* 0x000000090c0c7211 */ /* 0x000fe400078f18ff */
[----:B------:R-:W-:Y:S02]  /*c100*/  SHF.R.S32.HI R22, RZ, 0x7, R11 ;  /* 0x00000007ff167819 */ /* 0x000fe4000001140b */
[----:B------:R-:W-:-:S02]  /*c110*/  LOP3.LUT R5, R5, 0x1ffffff0, RZ, 0xc0, !PT ;  /* 0x1ffffff005057812 */ /* 0x000fc400078ec0ff */
[----:B------:R-:W-:Y:S02]  /*c120*/  LEA.HI R7, R7, R8, RZ, 0x1 ;  /* 0x0000000807077211 */ /* 0x000fe400078f08ff */
[----:B------:R-:W-:Y:S01]  /*c130*/  LOP3.LUT R12, R12, 0xfffffff8, RZ, 0xc0, !PT ;  /* 0xfffffff80c0c7812 */ /* 0x000fe200078ec0ff */
[----:B------:R-:W-:Y:S01]  /*c140*/  IMAD.IADD R6, R6, 0x1, -R5 ;  /* 0x0000000106067824 */ /* 0x000fe200078e0a05 */
[----:B------:R-:W-:Y:S02]  /*c150*/  LEA.HI R11, R22, R22, RZ, 0x1 ;  /* 0x00000016160b7211 */ /* 0x000fe400078f08ff */
[----:B------:R-:W-:Y:S01]  /*c160*/  LOP3.LUT R7, R7, 0xfffffffe, RZ, 0xc0, !PT ;  /* 0xfffffffe07077812 */ /* 0x000fe200078ec0ff */
[----:B------:R-:W-:Y:S01]  /*c170*/  IMAD.IADD R12, R9, 0x1, -R12 ;  /* 0x00000001090c7824 */ /* 0x000fe200078e0a0c */
[C---:B------:R-:W-:Y:S02]  /*c180*/  IADD3 R5, R8.reuse, 0x8, RZ ;  /* 0x0000000808057810 */ /* 0x040fe40007ffe0ff */
[----:B------:R-:W-:Y:S01]  /*c190*/  LOP3.LUT R11, R11, 0x3fffffe, RZ, 0xc0, !PT ;  /* 0x03fffffe0b0b7812 */ /* 0x000fe200078ec0ff */
[----:B------:R-:W-:Y:S01]  /*c1a0*/  IMAD.IADD R7, R8, 0x1, -R7 ;  /* 0x0000000108077824 */ /* 0x000fe200078e0a07 */
[----:B------:R-:W-:-:S02]  /*c1b0*/  SHF.R.S32.HI R15, RZ, 0x5, R13 ;  /* 0x00000005ff0f7819 */ /* 0x000fc4000001140d */
[----:B------:R-:W-:Y:S01]  /*c1c0*/  LEA.HI R9, R5, R5, RZ, 0x1 ;  /* 0x0000000505097211 */ /* 0x000fe200078f08ff */
[----:B------:R-:W-:Y:S01]  /*c1d0*/  IMAD R6, R6, 0x8, R7 ;  /* 0x0000000806067824 */ /* 0x000fe200078e0207 */
[----:B------:R-:W-:Y:S01]  /*c1e0*/  IADD3 R22, R22, -R11, RZ ;  /* 0x8000000b16167210 */ /* 0x000fe20007ffe0ff */
[C---:B------:R-:W-:Y:S01]  /*c1f0*/  VIADD R11, R8.reuse, 0x10 ;  /* 0x00000010080b7836 */ /* 0x040fe20000000000 */
[----:B------:R-:W-:Y:S01]  /*c200*/  LEA R17, R15, R12, 0x4 ;  /* 0x0000000c0f117211 */ /* 0x000fe200078e20ff */
[----:B------:R-:W-:Y:S01]  /*c210*/  VIADD R15, R8, 0x18 ;  /* 0x00000018080f7836 */ /* 0x000fe20000000000 */
[----:B------:R-:W-:Y:S01]  /*c220*/  LOP3.LUT R12, R9, 0xfffffffe, RZ, 0xc0, !PT ;  /* 0xfffffffe090c7812 */ /* 0x000fe200078ec0ff */
[----:B------:R3:W-:Y:S01]  /*c230*/  STL [R1+0x64], R6 ;  /* 0x0000640601007387 */ /* 0x0007e20000100800 */
[----:B------:R-:W-:Y:S02]  /*c240*/  LEA.HI R13, R11, R11, RZ, 0x1 ;  /* 0x0000000b0b0d7211 */ /* 0x000fe400078f08ff */
[----:B------:R-:W-:-:S02]  /*c250*/  IADD3 R12, R5, -R12, RZ ;  /* 0x8000000c050c7210 */ /* 0x000fc40007ffe0ff */
[----:B------:R-:W-:Y:S02]  /*c260*/  SHF.R.S32.HI R5, RZ, 0x1, R9 ;  /* 0x00000001ff057819 */ /* 0x000fe40000011409 */
[--C-:B------:R-:W-:Y:S02]  /*c270*/  SHF.R.S32.HI R7, RZ, 0x1, R13.reuse ;  /* 0x00000001ff077819 */ /* 0x100fe4000001140d */
[----:B------:R-:W-:Y:S02]  /*c280*/  SHF.R.S32.HI R8, RZ, 0x1f, R13 ;  /* 0x0000001fff087819 */ /* 0x000fe4000001140d */
[----:B---3--:R-:W-:Y:S02]  /*c290*/  SHF.R.S32.HI R6, RZ, 0x1f, R9 ;  /* 0x0000001fff067819 */ /* 0x008fe40000011409 */
[----:B------:R-:W-:Y:S01]  /*c2a0*/  LOP3.LUT R14, R13, 0xfffffffe, RZ, 0xc0, !PT ;  /* 0xfffffffe0d0e7812 */ /* 0x000fe200078ec0ff */
[----:B------:R-:W-:Y:S01]  /*c2b0*/  IMAD.MOV.U32 R13, RZ, RZ, 0x40000040 ;  /* 0x40000040ff0d7424 */ /* 0x000fe200078e00ff */
[----:B------:R-:W-:-:S02]  /*c2c0*/  LEA.HI R6, R6, R5, RZ, 0x4 ;  /* 0x0000000506067211 */ /* 0x000fc400078f20ff */
[----:B------:R-:W-:Y:S01]  /*c2d0*/  LEA.HI R8, R8, R7, RZ, 0x4 ;  /* 0x0000000708087211 */ /* 0x000fe200078f20ff */
[----:B------:R-:W-:Y:S01]  /*c2e0*/  IMAD.IADD R14, R11, 0x1, -R14 ;  /* 0x000000010b0e7824 */ /* 0x000fe200078e0a0e */
[----:B------:R-:W-:Y:S02]  /*c2f0*/  LOP3.LUT R6, R6, 0x1ffffff0, RZ, 0xc0, !PT ;  /* 0x1ffffff006067812 */ /* 0x000fe400078ec0ff */
[----:B------:R-:W-:Y:S02]  /*c300*/  LEA.HI R11, R15, R15, RZ, 0x1 ;  /* 0x0000000f0f0b7211 */ /* 0x000fe400078f08ff */
[----:B------:R-:W-:Y:S01]  /*c310*/  LOP3.LUT R8, R8, 0x1ffffff0, RZ, 0xc0, !PT ;  /* 0x1ffffff008087812 */ /* 0x000fe200078ec0ff */
[----:B------:R-:W-:Y:S01]  /*c320*/  IMAD.IADD R5, R5, 0x1, -R6 ;  /* 0x0000000105057824 */ /* 0x000fe200078e0a06 */
[--C-:B------:R-:W-:Y:S02]  /*c330*/  SHF.R.S32.HI R9, RZ, 0x1, R11.reuse ;  /* 0x00000001ff097819 */ /* 0x100fe4000001140b */
[----:B------:R-:W-:Y:S01]  /*c340*/  SHF.R.S32.HI R20, RZ, 0x1f, R11 ;  /* 0x0000001fff147819 */ /* 0x000fe2000001140b */
[----:B------:R-:W-:Y:S01]  /*c350*/  IMAD.IADD R7, R7, 0x1, -R8 ;  /* 0x0000000107077824 */ /* 0x000fe200078e0a08 */
[----:B-1----:R-:W-:Y:S01]  /*c360*/  LOP3.LUT R18, R11, 0xfffffffe, RZ, 0xc0, !PT ;  /* 0xfffffffe0b127812 */ /* 0x002fe200078ec0ff */
[----:B------:R-:W-:Y:S01]  /*c370*/  IMAD R6, R5, 0x8, R12 ;  /* 0x0000000805067824 */ /* 0x000fe200078e020c */
[----:B------:R-:W-:Y:S01]  /*c380*/  LEA.HI R20, R20, R9, RZ, 0x4 ;  /* 0x0000000914147211 */ /* 0x000fe200078f20ff */
[----:B------:R-:W1:Y:S01]  /*c390*/  S2R R8, SR_CTAID.X ;  /* 0x0000000000087919 */ /* 0x000e620000002500 */
[----:B------:R-:W-:Y:S01]  /*c3a0*/  LEA R7, R7, R14, 0x3 ;  /* 0x0000000e07077211 */ /* 0x000fe200078e18ff */
[----:B------:R-:W-:Y:S01]  /*c3b0*/  IMAD.IADD R18, R15, 0x1, -R18 ;  /* 0x000000010f127824 */ /* 0x000fe200078e0a12 */
[----:B------:R-:W-:Y:S01]  /*c3c0*/  LOP3.LUT R20, R20, 0x1ffffff0, RZ, 0xc0, !PT ;  /* 0x1ffffff014147812 */ /* 0x000fe200078ec0ff */
[----:B------:R3:W-:Y:S01]  /*c3d0*/  STL [R1+0x60], R6 ;  /* 0x0000600601007387 */ /* 0x0007e20000100800 */
[----:B------:R-:W-:-:S02]  /*c3e0*/  MOV R15, 0x40000040 ;  /* 0x40000040000f7802 */ /* 0x000fc40000000f00 */
[----:B------:R-:W-:Y:S01]  /*c3f0*/  IADD3 R9, R9, -R20, RZ ;  /* 0x8000001409097210 */ /* 0x000fe20007ffe0ff */
[----:B------:R4:W-:Y:S01]  /*c400*/  STL [R1+0x5c], R7 ;  /* 0x00005c0701007387 */ /* 0x0009e20000100800 */
[----:B------:R-:W-:-:S03]  /*c410*/  LEA R17, R22, R17, 0x6 ;  /* 0x0000001116117211 */ /* 0x000fc600078e30ff */
[----:B------:R-:W-:-:S05]  /*c420*/  IMAD R9, R9, 0x8, R18 ;  /* 0x0000000809097824 */ /* 0x000fca00078e0212 */
[----:B------:R5:W-:Y:S01]  /*c430*/  STL [R1+0x58], R9 ;  /* 0x0000580901007387 */ /* 0x000be20000100800 */
[----:B-1----:R-:W-:Y:S02]  /*c440*/  IMAD R8, R8, -0x80, -R17 ;  /* 0xffffff8008087824 */ /* 0x002fe400078e0a11 */
[----:B--2---:R-:W-:-:S04]  /*c450*/  IMAD R5, R21, 0x2000, R16 ;  /* 0x0000200015057824 */ /* 0x004fc800078e0210 */
[C---:B---3--:R-:W-:Y:S01]  /*c460*/  VIADD R6, R5.reuse, 0x4000 ;  /* 0x0000400005067836 */ /* 0x048fe20000000000 */
[----:B----4-:R-:W-:Y:S02]  /*c470*/  IADD3 R7, R5, 0x20c00, RZ ;  /* 0x00020c0005077810 */ /* 0x010fe40007ffe0ff */
        /* <DEDUP_REMOVED lines=13> */
[----:B------:R-:W-:-:S02]  /*c550*/  VIADD R7, R10, 0x8 ;  /* 0x000000080a077836 */ /* 0x000fc40000000000 */
[----:B------:R-:W-:Y:S01]  /*c560*/  VIADD R7, R10, 0x14 ;  /* 0x000000140a077836 */ /* 0x000fe20000000000 */
[----:B------:R2:W-:Y:S01]  /*c570*/  STL [R1+0x50], R5 ;  /* 0x0000500501007387 */ /* 0x0005e20000100800 */
[----:B------:R-:W-:-:S03]  /*c580*/  IADD3 R7, -R17, UR4, RZ ;  /* 0x0000000411077c10 */ /* 0x000fc6000fffe1ff */
        /* <DEDUP_REMOVED lines=8> */
.L_x_2279:
[----:B------:R-:W-:-:S05]  /*c610*/  IMAD.U32 R5, RZ, RZ, UR36 ;  /* 0x00000024ff057e24 */ /* 0x000fca000f8e00ff */
[----:B------:R-:W-:-:S04]  /*c620*/  LOP3.LUT R5, R5, 0x1, RZ, 0xfc, !PT ;  /* 0x0000000105057812 */ /* 0x000fc800078efcff */
[----:B------:R-:W-:-:S13]  /*c630*/  ISETP.NE.AND P6, PT, R5, 0x3, PT ;  /* 0x000000030500780c */ /* 0x000fda0003fc5270 */
[----:B------:R-:W-:Y:S05]  /*c640*/  @!P6 BRA `(.L_x_2269) ;  /* 0x000000000004e947 */ /* 0x000fea0003800000 */
[----:B------:R-:W-:Y:S01]  /*c650*/  BPT.TRAP 0x1 ;  /* 0x000000040000795c */ /* 0x000fe20000300000 */
.L_x_2269:
[----:B------:R-:W-:Y:S02]  /*c660*/  LEA R6, R0, R16, 0x3 ;  /* 0x0000001000067211 */ /* 0x000fe400078e18ff */
[----:B------:R-:W-:-:S04]  /*c670*/  SHF.L.U32 R21, R4, 0x1f, RZ ;  /* 0x0000001f04157819 */ /* 0x000fc800000006ff */
[----:B------:R1:W2:Y:S01]  /*c680*/  SYNCS.PHASECHK.TRANS64.TRYWAIT P0, [R6+URZ+0x30c10], R21 ;  /* 0x030c1015060075a7 */ /* 0x0002a2000800017f */
[----:B------:R-:W-:Y:S05]  /*c690*/  @!P6 BRA `(.L_x_2270) ;  /* 0x000000000004e947 */ /* 0x000fea0003800000 */
[----:B------:R-:W-:Y:S01]  /*c6a0*/  BPT.TRAP 0x1 ;  /* 0x000000040000795c */ /* 0x000fe20000300000 */
.L_x_2270:
[----:B------:R-:W-:-:S05]  /*c6b0*/  VIADD R5, R16, 0x10000 ;  /* 0x0001000010057836 */ /* 0x000fca0000000000 */
[----:B------:R-:W-:-:S04]  /*c6c0*/  SHF.R.U32.HI R5, RZ, 0x4, R5 ;  /* 0x00000004ff057819 */ /* 0x000fc80000011605 */
[----:B------:R-:W-:-:S04]  /*c6d0*/  LOP3.LUT R5, R5, 0x3fff, RZ, 0xc0, !PT ;  /* 0x00003fff05057812 */ /* 0x000fc800078ec0ff */
[----:B------:R-:W-:Y:S01]  /*c6e0*/  LOP3.LUT R11, R5, 0x10000, RZ, 0xfc, !PT ;  /* 0x00010000050b7812 */ /* 0x000fe200078efcff */
[----:B--2---:R-:W-:Y:S06]  /*c6f0*/  @P0 BRA `(.L_x_2271) ;  /* 0x0000000000080947 */ /* 0x004fec0003800000 */
[----:B------:R-:W2:Y:S02]  /*c700*/  SYNCS.PHASECHK.TRANS64.TRYWAIT P0, [R6+URZ+0x30c10], R21 ;  /* 0x030c1015060075a7 */ /* 0x000ea4000800017f */
[----:B--2---:R-:W-:Y:S05]  /*c710*/  @!P0 BRA `(.L_x_2272) ;  /* 0x000000a400f88947 */ /* 0x004fea0003800000 */
.L_x_2271:
[----:B------:R-:W-:Y:S01]  /*c720*/  IMAD R11, R0, 0x400, R11 ;  /* 0x00000400000b7824 */ /* 0x000fe200078e020b */
        /* <DEDUP_REMOVED lines=12> */
[----:B------:R-:W-:-:S04]  /*c7f0*/  IADD3 R12, R9, 0x2, RZ ;  /* 0x00000002090c7810 */ /* 0x000fc80007ffe0ff */
[----:B------:R-:W-:Y:S02]  /*c800*/  R2UR UR8, R12 ;  /* 0x000000000c0872ca */ /* 0x000fe400000e0000 */
[----:B------:R-:W-:Y:S01]  /*c810*/  R2UR UR9, R13 ;  /* 0x000000000d0972ca */ /* 0x000fe200000e0000 */
[----:B------:R-:W-:Y:S01]  /*c820*/  UIADD3 UR4, UR6, 0x2, URZ ;  /* 0x0000000206047890 */ /* 0x000fe2000fffe03f */
[----:B------:R-:W-:-:S06]  /*c830*/  UMOV UR11, 0x40000040 ;  /* 0x40000040000b7882 */ /* 0x000fcc0000000000 */
[----:B------:R-:W-:Y:S01]  /*c840*/  UMOV UR10, UR4 ;  /* 0x00000004000a7c82 */ /* 0x000fe20008000000 */
[----:B------:R-:W-:Y:S01]  /*c850*/  VIADD R12, R9, 0x4 ;  /* 0x00000004090c7836 */ /* 0x000fe20000000000 */
[----:B------:R-:W-:Y:S01]  /*c860*/  MOV R13, 0x40000040 ;  /* 0x40000040000d7802 */ /* 0x000fe20000000f00 */
[----:B------:R-:W-:Y:S01]  /*c870*/  UIADD3 UR4, UR6, 0x4, URZ ;  /* 0x0000000406047890 */ /* 0x000fe2000fffe03f */
[----:B------:R-:W-:Y:S02]  /*c880*/  WARPGROUP.DEPBAR.LE gsb0, 0x0 ;  /* 0x00008000000079c5 */ /* 0x000fe40000010000 */
[----:B------:R-:W-:-:S06]  /*c890*/  WARPGROUP.ARRIVE ;  /* 0x00000000000079c5 */ /* 0x000fcc0000000000 */
[----:B------:R-:W-:Y:S01]  /*c8a0*/  HGMMA.64x128x16.F32.BF16 R72, gdesc[UR8], R72, gsb0 ;  /* 0x01e00000084879f0 */ /* 0x000fe20008001848 */
[----:B------:R-:W-:Y:S02]  /*c8b0*/  R2UR UR8, R12 ;  /* 0x000000000c0872ca */ /* 0x000fe400000e0000 */
[----:B------:R-:W-:Y:S01]  /*c8c0*/  R2UR UR9, R13 ;  /* 0x000000000d0972ca */ /* 0x000fe200000e0000 */
[----:B------:R-:W-:Y:S01]  /*c8d0*/  UMOV UR10, UR4 ;  /* 0x00000004000a7c82 */ /* 0x000fe20008000000 */
[----:B------:R-:W-:Y:S01]  /*c8e0*/  UMOV UR11, 0x40000040 ;  /* 0x40000040000b7882 */ /* 0x000fe20000000000 */
[----:B------:R-:W-:Y:S02]  /*c8f0*/  VIADD R12, R9, 0x6 ;  /* 0x00000006090c7836 */ /* 0x000fe40000000000 */
[----:B------:R-:W-:-:S03]  /*c900*/  IMAD.MOV.U32 R13, RZ, RZ, 0x40000040 ;  /* 0x40000040ff0d7424 */ /* 0x000fc600078e00ff */
[----:B------:R-:W-:Y:S02]  /*c910*/  R2UR UR4, R12 ;  /* 0x000000000c0472ca */ /* 0x000fe400000e0000 */
[----:B------:R-:W-:Y:S01]  /*c920*/  R2UR UR5, R13 ;  /* 0x000000000d0572ca */ /* 0x000fe200000e0000 */
[----:B------:R-:W-:Y:S01]  /*c930*/  UIADD3 UR6, UR6, 0x6, URZ ;  /* 0x0000000606067890 */ /* 0x000fe2000fffe03f */
[----:B------:R-:W-:Y:S02]  /*c940*/  WARPGROUP.DEPBAR.LE gsb0, 0x0 ;  /* 0x00008000000079c5 */ /* 0x000fe40000010000 */
[----:B------:R-:W-:-:S06]  /*c950*/  WARPGROUP.ARRIVE ;  /* 0x00000000000079c5 */ /* 0x000fcc0000000000 */
[----:B------:R-:W-:Y:S01]  /*c960*/  HGMMA.64x128x16.F32.BF16 R72, gdesc[UR8], R72, gsb0 ;  /* 0x01e00000084879f0 */ /* 0x000fe20008001848 */
[----:B------:R-:W-:Y:S01]  /*c970*/  UMOV UR7, 0x40000040 ;  /* 0x4000004000077882 */ /* 0x000fe20000000000 */
[C---:B---3--:R-:W-:Y:S01]  /*c980*/  LEA R12, R0.reuse, R18, 0x7 ;  /* 0x00000012000c7211 */ /* 0x048fe200078e38ff */
[C---:B----4-:R-:W-:Y:S02]  /*c990*/  IMAD R18, R0.reuse, 0x80, R17 ;  /* 0x0000008000127824 */ /* 0x050fe400078e0211 */
[C---:B-----5:R-:W-:Y:S01]  /*c9a0*/  IMAD R14, R0.reuse, 0x80, R14 ;  /* 0x00000080000e7824 */ /* 0x060fe200078e020e */
[----:B--2---:R-:W-:-:S03]  /*c9b0*/  LEA R20, R0, R15, 0x7 ;  /* 0x0000000f00147211 */ /* 0x004fc600078e38ff */
[C---:B------:R-:W-:Y:S01]  /*c9c0*/  IMAD R17, R3.reuse, 0x2, R14 ;  /* 0x0000000203117824 */ /* 0x040fe200078e020e */
[C---:B------:R-:W-:Y:S01]  /*c9d0*/  LEA R15, R3.reuse, R18, 0x1 ;  /* 0x00000012030f7211 */ /* 0x040fe200078e08ff */
[C---:B------:R-:W-:Y:S02]  /*c9e0*/  IMAD R13, R3.reuse, 0x2, R12 ;  /* 0x00000002030d7824 */ /* 0x040fe400078e020c */
[----:B------:R-:W-:Y:S01]  /*c9f0*/  IMAD R19, R3, 0x2, R20 ;  /* 0x0000000203137824 */ /* 0x000fe200078e0214 */
[----:B------:R-:W-:Y:S01]  /*ca00*/  LEA R12, R17, R16, 0x2 ;  /* 0x00000010110c7211 */ /* 0x000fe200078e10ff */
[--C-:B------:R-:W-:Y:S02]  /*ca10*/  IMAD R18, R13, 0x4, R16.reuse ;  /* 0x000000040d127824 */ /* 0x100fe400078e0210 */
[----:B------:R-:W-:Y:S01]  /*ca20*/  IMAD R11, R15, 0x4, R16 ;  /* 0x000000040f0b7824 */ /* 0x000fe200078e0210 */
[----:B------:R-:W-:Y:S02]  /*ca30*/  WARPGROUP.DEPBAR.LE gsb0, 0x0 ;  /* 0x00008000000079c5 */ /* 0x000fe40000010000 */
[----:B------:R-:W-:-:S06]  /*ca40*/  WARPGROUP.ARRIVE ;  /* 0x00000000000079c5 */ /* 0x000fcc0000000000 */
[----:B------:R-:W-:Y:S01]  /*ca50*/  HGMMA.64x128x16.F32.BF16 R72, gdesc[UR4], R72, gsb0 ;  /* 0x01e00000044879f0 */ /* 0x000fe20008001848 */
[----:B------:R-:W-:Y:S01]  /*ca60*/  IMAD R14, R19, 0x4, R16 ;  /* 0x00000004130e7824 */ /* 0x000fe200078e0210 */
        /* <DEDUP_REMOVED lines=12> */
.L_x_2273:
[----:B------:R1:W1:Y:S01]  /*cb30*/  SYNCS.PHASECHK.TRANS64.TRYWAIT P0, [R6+URZ+0x30c30], R21 ;  /* 0x030c3015060075a7 */ /* 0x000262000800017f */
[----:B------:R-:W-:Y:S05]  /*cb40*/  @!P6 BRA `(.L_x_2274) ;  /* 0x000000000004e947 */ /* 0x000fea0003800000 */
[----:B------:R-:W-:Y:S01]  /*cb50*/  BPT.TRAP 0x1 ;  /* 0x000000040000795c */ /* 0x000fe20000300000 */
.L_x_2274:
[----:B-1----:R-:W-:Y:S05]  /*cb60*/  @P0 BRA `(.L_x_2275) ;  /* 0x0000000000080947 */ /* 0x002fea0003800000 */
[----:B------:R-:W1:Y:S02]  /*cb70*/  SYNCS.PHASECHK.TRANS64.TRYWAIT P0, [R6+URZ+0x30c30], R21 ;  /* 0x030c3015060075a7 */ /* 0x000e64000800017f */
[----:B-1----:R-:W-:Y:S05]  /*cb80*/  @!P0 BRA `(.L_x_2276) ;  /* 0x000000a000f08947 */ /* 0x002fea0003800000 */
.L_x_2275:
[----:B------:R-:W2:Y:S01]  /*cb90*/  LDL R26, [R1+0x34] ;  /* 0x00003400011a7983 */ /* 0x000ea20000100800 */
[----:B------:R-:W-:Y:S01]  /*cba0*/  ULDC UR9, c[0x0][0x75c] ;  /* 0x0001d70000097ab9 */ /* 0x000fe20000000800 */
[----:B------:R-:W-:Y:S02]  /*cbb0*/  VIADD R24, R16, 0x18000 ;  /* 0x0001800010187836 */ /* 0x000fe40000000000 */
        /* <DEDUP_REMOVED lines=15> */
[----:B------:R-:W-:Y:S01]  /*ccb0*/  LEA R25, R0, R25, 0xa ;  /* 0x0000001900197211 */ /* 0x000fe200078e50ff */
[----:B------:R3:W-:Y:S01]  /*ccc0*/  STL [R1+0x100], R171 ;  /* 0x000100ab01007387 */ /* 0x0007e20000100800 */
[----:B-1----:R-:W-:Y:S01]  /*ccd0*/  MUFU.TANH R200, R75 ;  /* 0x0000004b00c87308 */ /* 0x002fe20000002400 */
[----:B------:R-:W-:Y:S01]  /*cce0*/  FMUL.FTZ R237, R76, UR9 ;  /* 0x000000094ced7c20 */ /* 0x000fe20008410000 */
[----:B------:R-:W-:Y:S01]  /*ccf0*/  FMUL.FTZ R236, R77, UR9 ;  /* 0x000000094dec7c20 */ /* 0x000fe20008410000 */
[----:B------:R-:W-:Y:S01]  /*cd00*/  STL [R1+0xfc], R170 ;  /* 0x0000fcaa01007387 */ /* 0x000fe20000100800 */
[----:B------:R-:W-:Y:S01]  /*cd10*/  FMUL.FTZ R235, R78, UR9 ;  /* 0x000000094eeb7c20 */ /* 0x000fe20008410000 */
[----:B------:R-:W-:Y:S01]  /*cd20*/  FMUL.FTZ R234, R79, UR9 ;  /* 0x000000094fea7c20 */ /* 0x000fe20008410000 */
[----:B------:R-:W-:Y:S01]  /*cd30*/  FMUL.FTZ R233, R80, UR9 ;  /* 0x0000000950e97c20 */ /* 0x000fe20008410000 */
[----:B------:R-:W-:Y:S01]  /*cd40*/  STL [R1+0xf8], R169 ;  /* 0x0000f8a901007387 */ /* 0x000fe20000100800 */
[----:B------:R-:W-:Y:S01]  /*cd50*/  R2UR UR6, R25 ;  /* 0x00000000190672ca */ /* 0x000fe200000e0000 */
        /* <DEDUP_REMOVED lines=8> */
[----:B------:R-:W-:Y:S02]  /*cde0*/  MUFU.TANH R201, R83 ;  /* 0x0000005300c97308 */ /* 0x000fe40000002400 */
[----:B------:R-:W-:Y:S04]  /*cdf0*/  STL [R1+0xec], R166 ;  /* 0x0000eca601007387 */ /* 0x000fe80000100800 */
[----:B------:R-:W-:Y:S01]  /*ce00*/  STL [R1+0xe8], R165 ;  /* 0x0000e8a501007387 */ /* 0x000fe20000100800 */
[----:B-1----:R-:W-:Y:S01]  /*ce10*/  FMUL.FTZ R88, R93, UR9 ;  /* 0x000000095d587c20 */ /* 0x002fe20008410000 */
[----:B------:R1:W-:Y:S02]  /*ce20*/  MUFU.TANH R202, R85 ;  /* 0x0000005500ca7308 */ /* 0x0003e40000002400 */
[----:B------:R-:W-:Y:S04]  /*ce30*/  STL [R1+0xe4], R164 ;  /* 0x0000e4a401007387 */ /* 0x000fe80000100800 */
[----:B------:R-:W-:Y:S01]  /*ce40*/  STL [R1+0xe0], R163 ;  /* 0x0000e0a301007387 */ /* 0x000fe20000100800 */
[----:B------:R-:W-:Y:S01]  /*ce50*/  UMOV UR5, 0x40000040 ;  /* 0x4000004000057882 */ /* 0x000fe20000000000 */
[----:B------:R-:W-:Y:S01]  /*ce60*/  UMOV UR7, 0x40000040 ;  /* 0x4000004000077882 */ /* 0x000fe20000000000 */
[----:B------:R-:W-:Y:S01]  /*ce70*/  UMOV UR15, 0x40000040 ;  /* 0x40000040000f7882 */ /* 0x000fe20000000000 */
[----:B------:R-:W-:Y:S01]  /*ce80*/  STL [R1+0xdc], R162 ;  /* 0x0000dca201007387 */ /* 0x000fe20000100800 */
[----:B------:R-:W-:Y:S01]  /*ce90*/  FMUL.FTZ R204, R91, UR9 ;  /* 0x000000095bcc7c20 */ /* 0x000fe20008410000 */
[----:B--2---:R-:W-:-:S02]  /*cea0*/  R2UR UR4, R26 ;  /* 0x000000001a0472ca */ /* 0x004fc400000e0000 */
[----:B------:R-:W-:Y:S01]  /*ceb0*/  STL [R1+0xd8], R161 ;  /* 0x0000d8a101007387 */ /* 0x000fe20000100800 */
[----:B------:R-:W-:Y:S01]  /*cec0*/  FMUL.FTZ R139, R89, UR9 ;  /* 0x00000009598b7c20 */ /* 0x000fe20008410000 */
[----:B------:R-:W-:Y:S01]  /*ced0*/  FMUL.FTZ R126, R126, UR9 ;  /* 0x000000097e7e7c20 */ /* 0x000fe20008410000 */
[----:B------:R-:W2:Y:S01]  /*cee0*/  MUFU.TANH R19, R19 ;  /* 0x0000001300137308 */ /* 0x000ea20000002400 */
[----:B------:R-:W-:Y:S04]  /*cef0*/  STL [R1+0xd4], R160 ;  /* 0x0000d4a001007387 */ /* 0x000fe80000100800 */
[----:B------:R-:W-:Y:S01]  /*cf00*/  STL [R1+0xd0], R159 ;  /* 0x0000d09f01007387 */ /* 0x000fe20000100800 */
[----:B------:R-:W-:Y:S02]  /*cf10*/  ISETP.GT.AND P2, PT, R8, RZ, PT ;  /* 0x000000ff0800720c */ /* 0x000fe40003f44270 */
[----:B------:R-:W3:Y:S01]  /*cf20*/  MUFU.TANH R230, R230 ;  /* 0x000000e600e67308 */ /* 0x000ee20000002400 */
        /* <DEDUP_REMOVED lines=85> */
[----:B------:R-:W-:Y:S01]  /*d480*/  R2UR UR13, R5 ;  /* 0x00000000050d72ca */ /* 0x000fe200000e0000 */
[----:B------:R-:W-:Y:S01]  /*d490*/  IMAD.IADD R96, R7, 0x1, R96 ;  /* 0x0000000107607824 */ /* 0x000fe200078e0260 */
[----:B------:R-:W3:Y:S01]  /*d4a0*/  LDL.64 R4, [R1+0x38] ;  /* 0x0000380001047983 */ /* 0x000ee20000100a00 */
[----:B------:R-:W-:Y:S01]  /*d4b0*/  WARPGROUP.ARRIVE ;  /* 0x00000000000079c5 */ /* 0x000fe20000000000 */
[----:B--2---:R-:W-:Y:S01]  /*d4c0*/  IADD3 R2, -R2, 0x8, RZ ;  /* 0x0000000802027810 */ /* 0x004fe20007ffe1ff */
[----:B------:R-:W-:Y:S01]  /*d4d0*/  UIADD3 UR6, UR6, 0x6, URZ ;  /* 0x0000000606067890 */ /* 0x000fe2000fffe03f */
[----:B------:R-:W2:Y:S07]  /*d4e0*/  MUFU.TANH R167, R205 ;  /* 0x000000cd00a77308 */ /* 0x000eae0000002400 */
[----:B------:R-:W-:Y:S01]  /*d4f0*/  HGMMA.64x128x16.F32.BF16 R24, gdesc[UR12], R24, gsb0 ;  /* 0x01e000000c1879f0 */ /* 0x000fe20008001818 */
[----:B------:R-:W-:Y:S01]  /*d500*/  R2UR UR12, R98 ;  /* 0x00000000620c72ca */ /* 0x000fe200000e0000 */
[----:B------:R-:W-:Y:S01]  /*d510*/  UMOV UR7, 0x40000040 ;  /* 0x4000004000077882 */ /* 0x000fe20000000000 */
[----:B------:R-:W-:Y:S01]  /*d520*/  R2UR UR13, R99 ;  /* 0x00000000630d72ca */ /* 0x000fe200000e0000 */
[----:B------:R-:W-:Y:S01]  /*d530*/  UMOV UR14, UR4 ;  /* 0x00000004000e7c82 */ /* 0x000fe20008000000 */
[----:B------:R-:W-:Y:S01]  /*d540*/  UMOV UR15, 0x40000040 ;  /* 0x40000040000f7882 */ /* 0x000fe20000000000 */
[----:B-1----:R-:W-:Y:S01]  /*d550*/  IADD3 R126, -R96, R94, RZ ;  /* 0x0000005e607e7210 */ /* 0x002fe20007ffe1ff */
[----:B------:R-:W-:Y:S01]  /*d560*/  IMAD.IADD R221, R2, 0x1, -R96 ;  /* 0x0000000102dd7824 */ /* 0x000fe200078e0a60 */
[----:B------:R-:W-:Y:S01]  /*d570*/  IADD3 R95, RZ, -R96, -R95 ;  /* 0x80000060ff5f7210 */ /* 0x000fe20007ffe85f */
[----:B------:R-:W1:Y:S01]  /*d580*/  MUFU.TANH R91, R91 ;  /* 0x0000005b005b7308 */ /* 0x000e620000002400 */
[----:B------:R-:W-:-:S02]  /*d590*/  SEL R126, R126, 0x80, !P2 ;  /* 0x000000807e7e7807 */ /* 0x000fc40005000000 */
[----:B------:R-:W-:Y:S02]  /*d5a0*/  IADD3 R94, R94, 0x8, -R96 ;  /* 0x000000085e5e7810 */ /* 0x000fe40007ffe860 */
[----:B------:R-:W-:Y:S02]  /*d5b0*/  SEL R221, R221, 0x80, P3 ;  /* 0x00000080dddd7807 */ /* 0x000fe40001800000 */
[----:B------:R-:W-:Y:S01]  /*d5c0*/  SEL R218, R95, 0x80, P1 ;  /* 0x000000805fda7807 */ /* 0x000fe20000800000 */
[----:B------:R-:W1:Y:S01]  /*d5d0*/  MUFU.TANH R92, R92 ;  /* 0x0000005c005c7308 */ /* 0x000e620000002400 */
[C---:B------:R-:W-:Y:S02]  /*d5e0*/  ISETP.GE.AND P3, PT, R126.reuse, RZ, PT ;  /* 0x000000ff7e00720c */ /* 0x040fe40003f66270 */
[C---:B------:R-:W-:Y:S02]  /*d5f0*/  ISETP.GE.AND P4, PT, R126.reuse, 0x1, PT ;  /* 0x000000017e00780c */ /* 0x040fe40003f86270 */
[----:B------:R-:W-:-:S02]  /*d600*/  ISETP.GE.AND P1, PT, R126, 0x9, PT ;  /* 0x000000097e00780c */ /* 0x000fc40003f26270 */
[----:B------:R-:W-:Y:S01]  /*d610*/  ISETP.GT.OR P3, PT, R218, RZ, !P3 ;  /* 0x000000ffda00720c */ /* 0x000fe20005f64670 */
[----:B------:R-:W-:Y:S08]  /*d620*/  MUFU.TANH R169, R138 ;  /* 0x0000008a00a97308 */ /* 0x000ff00000002400 */
        /* <DEDUP_REMOVED lines=14> */
[----:B------:R-:W4:Y:S01]  /*d710*/  LDS R224, [R224+0x400] ;  /* 0x00040000e0e07984 */ /* 0x000f220000000800 */
[----:B------:R-:W-:-:S04]  /*d720*/  WARPGROUP.ARRIVE ;  /* 0x00000000000079c5 */ /* 0x000fc80000000000 */
[----:B------:R-:W-:Y:S02]  /*d730*/  MUFU.TANH R153, R112 ;  /* 0x0000007000997308 */ /* 0x000fe40000002400 */
[----:B------:R-:W-:Y:S01]  /*d740*/  HGMMA.64x128x16.F32.BF16 R24, gdesc[UR12], R24, gsb0 ;  /* 0x01e000000c1879f0 */ /* 0x000fe20008001818 */
[C---:B------:R-:W-:Y:S02]  /*d750*/  ISETP.GT.OR P4, PT, R218.reuse, 0x1, !P4 ;  /* 0x00000001da00780c */ /* 0x040fe40006784670 */
[----:B------:R-:W-:-:S03]  /*d760*/  ISETP.GT.OR P1, PT, R218, 0x9, !P1 ;  /* 0x00000009da00780c */ /* 0x000fc60004f24670 */
[----:B------:R-:W-:Y:S01]  /*d770*/  MUFU.TANH R141, R124 ;  /* 0x0000007c008d7308 */ /* 0x000fe20000002400 */
[----:B------:R-:W-:Y:S02]  /*d780*/  FSEL R216, R19, -INF , !P3 ;  /* 0xff80000013d87808 */ /* 0x000fe40005800000 */
[----:B------:R-:W-:Y:S02]  /*d790*/  FSEL R219, R230, -INF , !P4 ;  /* 0xff800000e6db7808 */ /* 0x000fe40006000000 */
[C---:B------:R-:W-:Y:S02]  /*d7a0*/  ISETP.GE.AND P2, PT, R126.reuse, 0x10, PT ;  /* 0x000000107e00780c */ /* 0x040fe40003f46270 */
[C---:B------:R-:W-:Y:S01]  /*d7b0*/  ISETP.GE.AND P3, PT, R126.reuse, 0x11, PT ;  /* 0x000000117e00780c */ /* 0x040fe20003f66270 */
[----:B------:R-:W1:Y:S01]  /*d7c0*/  MUFU.TANH R157, R108 ;  /* 0x0000006c009d7308 */ /* 0x000e620000002400 */
[C---:B------:R-:W-:Y:S02]  /*d7d0*/  ISETP.GE.AND P5, PT, R126.reuse, 0x18, PT ;  /* 0x000000187e00780c */ /* 0x040fe40003fa6270 */
[----:B------:R-:W-:-:S02]  /*d7e0*/  ISETP.GE.AND P4, PT, R126, 0x19, PT ;  /* 0x000000197e00780c */ /* 0x000fc40003f86270 */
[----:B------:R-:W-:Y:S02]  /*d7f0*/  FSEL R220, R236, -INF , !P1 ;  /* 0xff800000ecdc7808 */ /* 0x000fe40004800000 */
[C---:B------:R-:W-:Y:S01]  /*d800*/  ISETP.GT.OR P2, PT, R218.reuse, 0x10, !P2 ;  /* 0x00000010da00780c */ /* 0x040fe20005744670 */
[----:B------:R-:W1:Y:S01]  /*d810*/  MUFU.TANH R152, R113 ;  /* 0x0000007100987308 */ /* 0x000e620000002400 */
[C---:B------:R-:W-:Y:S02]  /*d820*/  ISETP.GT.OR P3, PT, R218.reuse, 0x11, !P3 ;  /* 0x00000011da00780c */ /* 0x040fe40005f64670 */
[C---:B------:R-:W-:Y:S02]  /*d830*/  ISETP.GT.OR P5, PT, R218.reuse, 0x18, !P5 ;  /* 0x00000018da00780c */ /* 0x040fe40006fa4670 */
[----:B------:R-:W-:Y:S02]  /*d840*/  ISETP.GT.OR P4, PT, R218, 0x19, !P4 ;  /* 0x00000019da00780c */ /* 0x000fe40006784670 */
[----:B------:R-:W-:Y:S01]  /*d850*/  FSEL R215, R233, -INF , !P2 ;  /* 0xff800000e9d77808 */ /* 0x000fe20005000000 */
[----:B------:R-:W-:Y:S01]  /*d860*/  MUFU.TANH R144, R121 ;  /* 0x0000007900907308 */ /* 0x000fe20000002400 */
[----:B------:R-:W-:-:S02]  /*d870*/  FSEL R211, R21, -INF , !P3 ;  /* 0xff80000015d37808 */ /* 0x000fc40005800000 */
[----:B------:R-:W-:Y:S02]  /*d880*/  FSEL R208, R23, -INF , !P5 ;  /* 0xff80000017d07808 */ /* 0x000fe40006800000 */
[----:B------:R-:W-:-:S03]  /*d890*/  FSEL R206, R202, -INF , !P4 ;  /* 0xff800000cace7808 */ /* 0x000fc60006000000 */
[----:B------:R-:W-:Y:S01]  /*d8a0*/  MUFU.TANH R140, R125 ;  /* 0x0000007d008c7308 */ /* 0x000fe20000002400 */
[----:B------:R-:W-:Y:S01]  /*d8b0*/  FMUL.FTZ R110, R110, UR9 ;  /* 0x000000096e6e7c20 */ /* 0x000fe20008410000 */
[----:B------:R-:W-:Y:S01]  /*d8c0*/  FMUL.FTZ R111, R111, UR9 ;  /* 0x000000096f6f7c20 */ /* 0x000fe20008410000 */
[----:B------:R-:W-:-:S05]  /*d8d0*/  FMUL.FTZ R119, R119, UR9 ;  /* 0x0000000977777c20 */ /* 0x000fca0008410000 */
[----:B------:R-:W1:Y:S01]  /*d8e0*/  MUFU.TANH R150, R116 ;  /* 0x0000007400967308 */ /* 0x000e620000002400 */
[----:B------:R-:W-:-:S07]  /*d8f0*/  FMUL.FTZ R115, R115, UR9 ;  /* 0x0000000973737c20 */ /* 0x000fce0008410000 */
[----:B------:R-:W1:Y:S01]  /*d900*/  MUFU.TANH R148, R117 ;  /* 0x0000007500947308 */ /* 0x000e620000002400 */
[----:B------:R-:W-:-:S07]  /*d910*/  FMUL.FTZ R118, R118, UR9 ;  /* 0x0000000976767c20 */ /* 0x000fce0008410000 */
[----:B------:R-:W-:Y:S08]  /*d920*/  MUFU.TANH R158, R107 ;  /* 0x0000006b009e7308 */ /* 0x000ff00000002400 */
[----:B------:R-:W-:Y:S08]  /*d930*/  MUFU.TANH R151, R114 ;  /* 0x0000007200977308 */ /* 0x000ff00000002400 */
        /* <DEDUP_REMOVED lines=18> */
[----:B------:R-:W-:Y:S01]  /*da60*/  ISETP.GE.AND P2, PT, R128, 0x8, PT ;  /* 0x000000088000780c */ /* 0x000fe20003f46270 */
[----:B------:R-:W-:Y:S01]  /*da70*/  FMUL.FTZ R130, R130, UR9 ;  /* 0x0000000982827c20 */ /* 0x000fe20008410000 */
[C---:B------:R-:W-:Y:S01]  /*da80*/  ISETP.GE.AND P3, PT, R128.reuse, 0x9, PT ;  /* 0x000000098000780c */ /* 0x040fe20003f66270 */
[----:B------:R-:W-:Y:S01]  /*da90*/  FMUL.FTZ R212, R131, UR9 ;  /* 0x0000000983d47c20 */ /* 0x000fe20008410000 */
[C---:B------:R-:W-:Y:S01]  /*daa0*/  ISETP.GE.AND P5, PT, R128.reuse, 0x10, PT ;  /* 0x000000108000780c */ /* 0x040fe20003fa6270 */
[----:B------:R3:W-:Y:S01]  /*dab0*/  MUFU.TANH R146, R119 ;  /* 0x0000007700927308 */ /* 0x0007e20000002400 */
[----:B------:R-:W-:Y:S01]  /*dac0*/  ISETP.GE.AND P4, PT, R128, 0x11, PT ;  /* 0x000000118000780c */ /* 0x000fe20003f86270 */
[----:B------:R-:W-:Y:S01]  /*dad0*/  IMAD R137, R0, 0x400, R137 ;  /* 0x0000040000897824 */ /* 0x000fe200078e0289 */
[----:B------:R-:W-:Y:S01]  /*dae0*/  FSEL R214, R20, -INF , !P0 ;  /* 0xff80000014d67808 */ /* 0x000fe20004000000 */
[----:B------:R-:W-:Y:S01]  /*daf0*/  FMUL.FTZ R129, R129, UR9 ;  /* 0x0000000981817c20 */ /* 0x000fe20008410000 */
[----:B------:R-:W-:Y:S01]  /*db00*/  FSEL R228, R200, -INF , !P1 ;  /* 0xff800000c8e47808 */ /* 0x000fe20004800000 */
[----:B------:R-:W-:Y:S01]  /*db10*/  VIADD R223, R10, 0x4 ;  /* 0x000000040adf7836 */ /* 0x000fe20000000000 */
[C---:B------:R-:W-:Y:S01]  /*db20*/  ISETP.GE.AND P0, PT, R128.reuse, 0x18, PT ;  /* 0x000000188000780c */ /* 0x040fe20003f06270 */
[----:B------:R-:W3:Y:S01]  /*db30*/  MUFU.TANH R149, R115 ;  /* 0x0000007300957308 */ /* 0x000ee20000002400 */
[----:B------:R-:W-:Y:S01]  /*db40*/  ISETP.GE.AND P1, PT, R128, 0x19, PT ;  /* 0x000000198000780c */ /* 0x000fe20003f26270 */
[----:B----4-:R-:W4:Y:S01]  /*db50*/  SHFL.IDX PT, R226, R224, R10, 0x1f ;  /* 0x00001f0ae0e27589 */ /* 0x010f2200000e0000 */
[----:B------:R-:W-:-:S02]  /*db60*/  ISETP.GT.OR P2, PT, R221, 0x8, !P2 ;  /* 0x00000008dd00780c */ /* 0x000fc40005744670 */
[C---:B------:R-:W-:Y:S01]  /*db70*/  IADD3 R231, R10.reuse, 0x8, RZ ;  /* 0x000000080ae77810 */ /* 0x040fe20007ffe0ff */
[----:B------:R-:W-:Y:S01]  /*db80*/  VIADD R232, R10, 0xc ;  /* 0x0000000c0ae87836 */ /* 0x000fe20000000000 */
[C---:B------:R-:W-:Y:S01]  /*db90*/  ISETP.GT.OR P3, PT, R221.reuse, 0x9, !P3 ;  /* 0x00000009dd00780c */ /* 0x040fe20005f64670 */
[----:B------:R-:W4:Y:S01]  /*dba0*/  MUFU.TANH R147, R118 ;  /* 0x0000007600937308 */ /* 0x000f220000002400 */
[C---:B------:R-:W-:Y:S01]  /*dbb0*/  ISETP.GT.OR P5, PT, R221.reuse, 0x10, !P5 ;  /* 0x00000010dd00780c */ /* 0x040fe20006fa4670 */
[----:B------:R-:W-:Y:S01]  /*dbc0*/  ULDC UR4, c[0x0][0x744] ;  /* 0x0001d10000047ab9 */ /* 0x000fe20000000800 */
[C---:B------:R-:W-:Y:S02]  /*dbd0*/  ISETP.GT.OR P4, PT, R221.reuse, 0x11, !P4 ;  /* 0x00000011dd00780c */ /* 0x040fe40006784670 */
[C---:B------:R-:W-:Y:S02]  /*dbe0*/  ISETP.GT.OR P0, PT, R221.reuse, 0x18, !P0 ;  /* 0x00000018dd00780c */ /* 0x040fe40004704670 */
[----:B------:R-:W-:-:S02]  /*dbf0*/  ISETP.GT.OR P1, PT, R221, 0x19, !P1 ;  /* 0x00000019dd00780c */ /* 0x000fc40004f24670 */
[----:B------:R-:W-:Y:S02]  /*dc00*/  FSEL R222, R235, -INF , !P2 ;  /* 0xff800000ebde7808 */ /* 0x000fe40005000000 */
[----:B------:R-:W-:Y:S02]  /*dc10*/  FSEL R217, R234, -INF , !P3 ;  /* 0xff800000ead97808 */ /* 0x000fe40005800000 */
[----:B------:R-:W-:Y:S02]  /*dc20*/  FSEL R213, R22, -INF , !P5 ;  /* 0xff80000016d57808 */ /* 0x000fe40006800000 */
[----:B------:R-:W-:Y:S02]  /*dc30*/  FSEL R210, R201, -INF , !P4 ;  /* 0xff800000c9d27808 */ /* 0x000fe40006000000 */
[C---:B------:R-:W-:Y:S02]  /*dc40*/  ISETP.GE.AND P2, PT, R126.reuse, 0x20, PT ;  /* 0x000000207e00780c */ /* 0x040fe40003f46270 */
[----:B------:R-:W-:-:S02]  /*dc50*/  ISETP.GE.AND P3, PT, R126, 0x21, PT ;  /* 0x000000217e00780c */ /* 0x000fc40003f66270 */
[C---:B------:R-:W-:Y:S02]  /*dc60*/  ISETP.GE.AND P5, PT, R126.reuse, 0x28, PT ;  /* 0x000000287e00780c */ /* 0x040fe40003fa6270 */
[----:B------:R-:W-:Y:S02]  /*dc70*/  ISETP.GE.AND P4, PT, R126, 0x29, PT ;  /* 0x000000297e00780c */ /* 0x000fe40003f86270 */
[----:B------:R-:W-:Y:S02]  /*dc80*/  FSEL R209, R203, -INF , !P0 ;  /* 0xff800000cbd17808 */ /* 0x000fe40004000000 */
[----:B------:R-:W-:Y:S02]  /*dc90*/  FSEL R207, R136, -INF , !P1 ;  /* 0xff80000088cf7808 */ /* 0x000fe40004800000 */
[C---:B------:R-:W-:Y:S02]  /*dca0*/  ISETP.GE.AND P0, PT, R126.reuse, 0x30, PT ;  /* 0x000000307e00780c */ /* 0x040fe40003f06270 */
[----:B------:R-:W-:-:S02]  /*dcb0*/  ISETP.GE.AND P1, PT, R126, 0x31, PT ;  /* 0x000000317e00780c */ /* 0x000fc40003f26270 */
[C---:B------:R-:W-:Y:S02]  /*dcc0*/  ISETP.GT.OR P2, PT, R218.reuse, 0x20, !P2 ;  /* 0x00000020da00780c */ /* 0x040fe40005744670 */
[C---:B------:R-:W-:Y:S02]  /*dcd0*/  ISETP.GT.OR P3, PT, R218.reuse, 0x21, !P3 ;  /* 0x00000021da00780c */ /* 0x040fe40005f64670 */
[C---:B------:R-:W-:Y:S02]  /*dce0*/  ISETP.GT.OR P5, PT, R218.reuse, 0x28, !P5 ;  /* 0x00000028da00780c */ /* 0x040fe40006fa4670 */
[C---:B------:R-:W-:Y:S02]  /*dcf0*/  ISETP.GT.OR P4, PT, R218.reuse, 0x29, !P4 ;  /* 0x00000029da00780c */ /* 0x040fe40006784670 */
[C---:B------:R-:W-:Y:S02]  /*dd00*/  ISETP.GT.OR P0, PT, R218.reuse, 0x30, !P0 ;  /* 0x00000030da00780c */ /* 0x040fe40004704670 */
[----:B------:R-:W-:-:S02]  /*dd10*/  ISETP.GT.OR P1, PT, R218, 0x31, !P1 ;  /* 0x00000031da00780c */ /* 0x000fc40004f24670 */
[----:B------:R-:W-:Y:S02]  /*dd20*/  FSEL R204, R171, -INF , !P2 ;  /* 0xff800000abcc7808 */ /* 0x000fe40005000000 */
[----:B------:R-:W-:Y:S02]  /*dd30*/  FSEL R122, R170, -INF , !P3 ;  /* 0xff800000aa7a7808 */ /* 0x000fe40005800000 */
[----:B--2---:R-:W-:Y:S02]  /*dd40*/  FSEL R123, R167, -INF , !P5 ;  /* 0xff800000a77b7808 */ /* 0x004fe40006800000 */
[----:B------:R-:W-:Y:S02]  /*dd50*/  FSEL R120, R88, -INF , !P4 ;  /* 0xff80000058787808 */ /* 0x000fe40006000000 */
[C---:B------:R-:W-:Y:S02]  /*dd60*/  ISETP.GE.AND P2, PT, R126.reuse, 0x38, PT ;  /* 0x000000387e00780c */ /* 0x040fe40003f46270 */
[----:B------:R-:W-:-:S02]  /*dd70*/  ISETP.GE.AND P3, PT, R126, 0x39, PT ;  /* 0x000000397e00780c */ /* 0x000fc40003f66270 */
[C---:B------:R-:W-:Y:S02]  /*dd80*/  ISETP.GE.AND P5, PT, R128.reuse, 0x20, PT ;  /* 0x000000208000780c */ /* 0x040fe40003fa6270 */
[----:B------:R-:W-:Y:S02]  /*dd90*/  ISETP.GE.AND P4, PT, R128, 0x21, PT ;  /* 0x000000218000780c */ /* 0x000fe40003f86270 */
[----:B-1----:R-:W-:Y:S02]  /*dda0*/  FSEL R103, R91, -INF , !P0 ;  /* 0xff8000005b677808 */ /* 0x002fe40004000000 */
[----:B------:R-:W-:Y:S02]  /*ddb0*/  FSEL R109, R92, -INF , !P1 ;  /* 0xff8000005c6d7808 */ /* 0x000fe40004800000 */
[C---:B------:R-:W-:Y:S02]  /*ddc0*/  ISETP.GE.AND P0, PT, R128.reuse, 0x28, PT ;  /* 0x000000288000780c */ /* 0x040fe40003f06270 */
[----:B------:R-:W-:-:S02]  /*ddd0*/  ISETP.GE.AND P1, PT, R128, 0x29, PT ;  /* 0x000000298000780c */ /* 0x000fc40003f26270 */
[C---:B------:R-:W-:Y:S02]  /*dde0*/  ISETP.GT.OR P2, PT, R218.reuse, 0x38, !P2 ;  /* 0x00000038da00780c */ /* 0x040fe40005744670 */
[----:B------:R-:W-:Y:S02]  /*ddf0*/  ISETP.GT.OR P3, PT, R218, 0x39, !P3 ;  /* 0x00000039da00780c */ /* 0x000fe40005f64670 */
[C---:B------:R-:W-:Y:S02]  /*de00*/  ISETP.GT.OR P5, PT, R221.reuse, 0x20, !P5 ;  /* 0x00000020dd00780c */ /* 0x040fe40006fa4670 */
        /* <DEDUP_REMOVED lines=18> */
[----:B------:R-:W-:Y:S02]  /*df30*/  ISETP.GT.OR P4, PT, R221, 0x39, !P4 ;  /* 0x00000039dd00780c */ /* 0x000fe40006784670 */
        /* <DEDUP_REMOVED lines=11> */
[----:B---3--:R-:W-:Y:S02]  /*dff0*/  FSEL R119, R160, -INF , !P1 ;  /* 0xff800000a0777808 */ /* 0x008fe40004800000 */
        /* <DEDUP_REMOVED lines=33> */
[C---:B------:R-:W-:Y:S02]  /*e210*/  ISETP.GE.AND P4, PT, R126.reuse, 0x61, PT ;  /* 0x000000617e00780c */ /* 0x040fe40003f86270 */
[----:B------:R-:W-:Y:S02]  /*e220*/  FSEL R100, R151, -INF , !P0 ;  /* 0xff80000097647808 */ /* 0x000fe40004000000 */
        /* <DEDUP_REMOVED lines=34> */
[----:B------:R-:W-:Y:S01]  /*e450*/  ISETP.GT.OR P1, PT, R221, 0x70, !P1 ;  /* 0x00000070dd00780c */ /* 0x000fe20004f24670 */
[----:B------:R1:W-:Y:S01]  /*e460*/  MUFU.TANH R4, R129 ;  /* 0x0000008100047308 */ /* 0x0003e20000002400 */
[----:B------:R-:W-:-:S02]  /*e470*/  R2UR UR8, R137 ;  /* 0x00000000890872ca */ /* 0x000fc400000e0000 */
[----:B--2---:R-:W-:Y:S02]  /*e480*/  FSEL R139, R6, -INF , !P0 ;  /* 0xff800000068b7808 */ /* 0x004fe40004000000 */
[----:B----4-:R-:W-:Y:S02]  /*e490*/  FSEL R137, R2, -INF , !P1 ;  /* 0xff80000002897808 */ /* 0x010fe40004800000 */
[C---:B------:R-:W-:Y:S02]  /*e4a0*/  ISETP.GE.AND P0, PT, R128.reuse, 0x78, PT ;  /* 0x000000788000780c */ /* 0x040fe40003f06270 */
[----:B-1----:R-:W-:Y:S02]  /*e4b0*/  FSEL R129, R9, -INF , !P2 ;  /* 0xff80000009817808 */ /* 0x002fe40005000000 */
        /* <DEDUP_REMOVED lines=8> */
[----:B------:R-:W-:-:S02]  /*e540*/  WARPGROUP.DEPBAR.LE gsb0, 0x0 ;  /* 0x00008000000079c5 */ /* 0x000fc40000010000 */
[----:B------:R-:W-:Y:S01]  /*e550*/  FADD.FTZ R229, R24, -R226 ;  /* 0x800000e218e57221 */ /* 0x000fe20000010000 */
[C---:B------:R-:W-:Y:S01]  /*e560*/  ISETP.GT.OR P2, PT, R221.reuse, 0x71, !P2 ;  /* 0x00000071dd00780c */ /* 0x040fe20005744670 */
[----:B------:R-:W3:Y:S01]  /*e570*/  SHFL.IDX PT, R24, R224, R231, 0x1f ;  /* 0x00001fe7e0187589 */ /* 0x000ee200000e0000 */
[C---:B------:R-:W-:Y:S02]  /*e580*/  ISETP.GT.OR P0, PT, R221.reuse, 0x78, !P0 ;  /* 0x00000078dd00780c */ /* 0x040fe40004704670 */
        /* <DEDUP_REMOVED lines=26> */
[----:B------:R-:W-:Y:S01]  /*e730*/  LDS R15, [R15+0x400] ;  /* 0x000400000f0f7984 */ /* 0x000fe20000000800 */
[----:B--2---:R-:W-:-:S03]  /*e740*/  FADD.FTZ R216, R28, -R24 ;  /* 0x800000181cd87221 */ /* 0x004fc60000010000 */
        /* <DEDUP_REMOVED lines=28> */
[----:B------:R-:W-:-:S02]  /*e910*/  VIADD R34, R10, 0x18 ;  /* 0x000000180a227836 */ /* 0x000fc40000000000 */
[----:B------:R-:W-:Y:S01]  /*e920*/  FMUL.FTZ R213, R213, R229 ;  /* 0x000000e5d5d57220 */ /* 0x000fe20000410000 */
[C---:B------:R-:W-:Y:S01]  /*e930*/  IADD3 R229, R10.reuse, 0x1c, RZ ;  /* 0x0000001c0ae57810 */ /* 0x040fe20007ffe0ff */
[--C-:B------:R-:W-:Y:S02]  /*e940*/  FADD.FTZ R225, R33, -R27.reuse ;  /* 0x8000001b21e17221 */ /* 0x100fe40000010000 */
[----:B------:R-:W2:Y:S04]  /*e950*/  SHFL.IDX PT, R33, R18, R34, 0x1f ;  /* 0x00001f2212217589 */ /* 0x000ea800000e0000 */
[----:B------:R-:W3:Y:S01]  /*e960*/  SHFL.IDX PT, R34, R18, R229, 0x1f ;  /* 0x00001fe512227589 */ /* 0x000ee200000e0000 */
[----:B------:R-:W4:Y:S01]  /*e970*/  MUFU.EX2 R219, R219 ;  /* 0x000000db00db7308 */ /* 0x000f220000000800 */
[----:B------:R-:W-:Y:S01]  /*e980*/  FADD.FTZ R228, R35, -R27 ;  /* 0x8000001b23e47221 */ /* 0x000fe20000010000 */
[----:B------:R-:W-:Y:S01]  /*e990*/  VIADD R215, R10, 0x4 ;  /* 0x000000040ad77836 */ /* 0x000fe20000000000 */
[----:B------:R-:W3:Y:S01]  /*e9a0*/  SHFL.IDX PT, R35, R12, R10, 0x1f ;  /* 0x00001f0a0c237589 */ /* 0x000ee200000e0000 */
[----:B------:R-:W-:Y:S01]  /*e9b0*/  FMUL.FTZ R226, R24, R226 ;  /* 0x000000e218e27220 */ /* 0x000fe20000410000 */
[--C-:B-1----:R-:W-:Y:S01]  /*e9c0*/  FFMA.FTZ R211, R211, UR4, -R32.reuse ;  /* 0x00000004d3d37c23 */ /* 0x102fe20008010820 */
[----:B------:R-:W-:Y:S01]  /*e9d0*/  FFMA.FTZ R32, R210, UR4, -R32 ;  /* 0x00000004d2207c23 */ /* 0x000fe20008010820 */
[----:B------:R-:W-:Y:S01]  /*e9e0*/  FFMA.FTZ R210, -R20, R20, 1 ;  /* 0x3f80000014d27423 */ /* 0x000fe20000010114 */
[----:B------:R2:W-:Y:S01]  /*e9f0*/  MUFU.EX2 R19, R31 ;  /* 0x0000001f00137308 */ /* 0x0005e20000000800 */
[----:B----4-:R-:W-:-:S07]  /*ea00*/  FMUL.FTZ R227, R219, R227 ;  /* 0x000000e3dbe37220 */ /* 0x010fce0000410000 */
[----:B------:R1:W-:Y:S01]  /*ea10*/  MUFU.EX2 R20, R32 ;  /* 0x0000002000147308 */ /* 0x0003e20000000800 */
[--C-:B--2---:R-:W-:Y:S01]  /*ea20*/  FFMA.FTZ R31, R208, UR4, -R33.reuse ;  /* 0x00000004d01f7c23 */ /* 0x104fe20008010821 */
[----:B------:R-:W-:Y:S01]  /*ea30*/  FFMA.FTZ R208, -R230, R230, 1 ;  /* 0x3f800000e6d07423 */ /* 0x000fe200000101e6 */
[----:B------:R-:W-:Y:S01]  /*ea40*/  FMUL.FTZ R210, R210, R226 ;  /* 0x000000e2d2d27220 */ /* 0x000fe20000410000 */
[----:B-1----:R-:W-:Y:S01]  /*ea50*/  FFMA.FTZ R32, R209, UR4, -R33 ;  /* 0x00000004d1207c23 */ /* 0x002fe20008010821 */
[--C-:B---3--:R-:W-:Y:S02]  /*ea60*/  FFMA.FTZ R33, R206, UR4, -R34.reuse ;  /* 0x00000004ce217c23 */ /* 0x108fe40008010822 */
[----:B------:R-:W1:Y:S01]  /*ea70*/  SHFL.IDX PT, R206, R12, R215, 0x1f ;  /* 0x00001fd70cce7589 */ /* 0x000e6200000e0000 */
[C---:B------:R-:W-:Y:S01]  /*ea80*/  VIADD R209, R10.reuse, 0x8 ;  /* 0x000000080ad17836 */ /* 0x040fe20000000000 */
[----:B------:R-:W-:Y:S01]  /*ea90*/  IADD3 R226, R10, 0xc, RZ ;  /* 0x0000000c0ae27810 */ /* 0x000fe20007ffe0ff */
[----:B------:R-:W-:Y:S01]  /*eaa0*/  FMUL.FTZ R208, R208, R227 ;  /* 0x000000e3d0d07220 */ /* 0x000fe20000410000 */
[----:B------:R-:W-:Y:S01]  /*eab0*/  VIADD R227, R10, 0x14 ;  /* 0x000000140ae37836 */ /* 0x000fe20000000000 */
[----:B------:R2:W-:Y:S01]  /*eac0*/  MUFU.EX2 R27, R231 ;  /* 0x000000e7001b7308 */ /* 0x0005e20000000800 */
[----:B------:R-:W-:-:S02]  /*ead0*/  FFMA.FTZ R34, R207, UR4, -R34 ;  /* 0x00000004cf227c23 */ /* 0x000fc40008010822 */
[----:B------:R-:W3:Y:S01]  /*eae0*/  SHFL.IDX PT, R207, R12, R209, 0x1f ;  /* 0x00001fd10ccf7589 */ /* 0x000ee200000e0000 */
[----:B--2---:R-:W-:-:S03]  /*eaf0*/  FADD.FTZ R231, R37, -R232 ;  /* 0x800000e825e77221 */ /* 0x004fc60000010000 */
[----:B------:R-:W2:Y:S04]  /*eb00*/  SHFL.IDX PT, R37, R12, R226, 0x1f ;  /* 0x00001fe20c257589 */ /* 0x000ea800000e0000 */
[----:B------:R-:W4:Y:S01]  /*eb10*/  SHFL.IDX PT, R38, R12, R227, 0x1f ;  /* 0x00001fe30c267589 */ /* 0x000f2200000e0000 */
[--C-:B------:R-:W-:Y:S01]  /*eb20*/  FFMA.FTZ R204, R204, UR4, -R35.reuse ;  /* 0x00000004cccc7c23 */ /* 0x100fe20008010823 */
[----:B------:R-:W-:Y:S01]  /*eb30*/  IADD3 R230, R10, 0x18, RZ ;  /* 0x000000180ae67810 */ /* 0x000fe20007ffe0ff */
[----:B------:R-:W-:Y:S01]  /*eb40*/  FFMA.FTZ R36, R205, UR4, -R35 ;  /* 0x00000004cd247c23 */ /* 0x000fe20008010823 */
[----:B------:R1:W-:Y:S01]  /*eb50*/  MUFU.EX2 R18, R211 ;  /* 0x000000d300127308 */ /* 0x0003e20000000800 */
[----:B------:R-:W-:-:S07]  /*eb60*/  FADD.FTZ R232, R39, -R232 ;  /* 0x800000e827e87221 */ /* 0x000fce0000010000 */
[----:B------:R3:W-:Y:S01]  /*eb70*/  MUFU.EX2 R35, R204 ;  /* 0x000000cc00237308 */ /* 0x0007e20000000800 */
[----:B-1----:R-:W-:Y:S02]  /*eb80*/  VIADD R211, R10, 0x10 ;  /* 0x000000100ad37836 */ /* 0x002fe40000000000 */
[--C-:B---3--:R-:W-:Y:S01]  /*eb90*/  FFMA.FTZ R204, R122, UR4, -R206.reuse ;  /* 0x000000047acc7c23 */ /* 0x108fe200080108ce */
[----:B------:R-:W-:Y:S01]  /*eba0*/  FFMA.FTZ R206, R124, UR4, -R206 ;  /* 0x000000047cce7c23 */ /* 0x000fe200080108ce */
[----:B------:R-:W1:Y:S04]  /*ebb0*/  SHFL.IDX PT, R122, R12, R230, 0x1f ;  /* 0x00001fe60c7a7589 */ /* 0x000e6800000e0000 */
[----:B------:R-:W3:Y:S04]  /*ebc0*/  SHFL.IDX PT, R124, R12, R229, 0x1f ;  /* 0x00001fe50c7c7589 */ /* 0x000ee800000e0000 */
[----:B------:R4:W3:Y:S01]  /*ebd0*/  SHFL.IDX PT, R39, R12, R211, 0x1f ;  /* 0x00001fd30c277589 */ /* 0x0008e200000e0000 */
[--C-:B------:R-:W-:Y:S01]  /*ebe0*/  FFMA.FTZ R123, R123, UR4, -R207.reuse ;  /* 0x000000047b7b7c23 */ /* 0x100fe200080108cf */
[----:B------:R-:W-:Y:S01]  /*ebf0*/  FFMA.FTZ R125, R125, UR4, -R207 ;  /* 0x000000047d7d7c23 */ /* 0x000fe200080108cf */
[--C-:B--2---:R-:W-:Y:S01]  /*ec00*/  FFMA.FTZ R120, R120, UR4, -R37.reuse ;  /* 0x0000000478787c23 */ /* 0x104fe20008010825 */
[----:B------:R-:W-:Y:S01]  /*ec10*/  FFMA.FTZ R121, R121, UR4, -R37 ;  /* 0x0000000479797c23 */ /* 0x000fe20008010825 */
[----:B------:R-:W-:Y:S01]  /*ec20*/  SHFL.IDX PT, R207, R11, R209, 0x1f ;  /* 0x00001fd10bcf7589 */ /* 0x000fe200000e0000 */
[----:B------:R2:W-:Y:S08]  /*ec30*/  MUFU.EX2 R37, R206 ;  /* 0x000000ce00257308 */ /* 0x0005f00000000800 */
[----:B----4-:R4:W-:Y:S01]  /*ec40*/  MUFU.EX2 R12, R204 ;  /* 0x000000cc000c7308 */ /* 0x0109e20000000800 */
[----:B--2---:R-:W-:-:S02]  /*ec50*/  FFMA.FTZ R206, R97, UR4, -R38 ;  /* 0x0000000461ce7c23 */ /* 0x004fc40008010826 */
[----:B------:R-:W2:Y:S04]  /*ec60*/  SHFL.IDX PT, R97, R11, R226, 0x1f ;  /* 0x00001fe20b617589 */ /* 0x000ea800000e0000 */
[----:B----4-:R-:W4:Y:S04]  /*ec70*/  SHFL.IDX PT, R204, R11, R215, 0x1f ;  /* 0x00001fd70bcc7589 */ /* 0x010f2800000e0000 */
[----:B------:R-:W4:Y:S01]  /*ec80*/  SHFL.IDX PT, R205, R11, R10, 0x1f ;  /* 0x00001f0a0bcd7589 */ /* 0x000f2200000e0000 */
[--C-:B-1----:R-:W-:Y:S01]  /*ec90*/  FFMA.FTZ R112, R112, UR4, -R122.reuse ;  /* 0x0000000470707c23 */ /* 0x102fe2000801087a */
[----:B------:R-:W-:Y:S01]  /*eca0*/  FFMA.FTZ R107, R107, UR4, -R122 ;  /* 0x000000046b6b7c23 */ /* 0x000fe2000801087a */
[--C-:B---3--:R-:W-:Y:S01]  /*ecb0*/  FFMA.FTZ R122, R95, UR4, -R124.reuse ;  /* 0x000000045f7a7c23 */ /* 0x108fe2000801087c */
[----:B------:R-:W-:-:S02]  /*ecc0*/  FFMA.FTZ R124, R96, UR4, -R124 ;  /* 0x00000004607c7c23 */ /* 0x000fc4000801087c */
[----:B------:R-:W1:Y:S01]  /*ecd0*/  SHFL.IDX PT, R96, R11, R211, 0x1f ;  /* 0x00001fd30b607589 */ /* 0x000e6200000e0000 */
[----:B------:R-:W-:Y:S01]  /*ece0*/  FFMA.FTZ R109, R109, UR4, -R38 ;  /* 0x000000046d6d7c23 */ /* 0x000fe20008010826 */
[----:B------:R-:W-:Y:S01]  /*ecf0*/  FFMA.FTZ R103, R103, UR4, -R39 ;  /* 0x0000000467677c23 */ /* 0x000fe20008010827 */
[--C-:B--2---:R-:W-:Y:S01]  /*ed00*/  FFMA.FTZ R105, R105, UR4, -R97.reuse ;  /* 0x0000000469697c23 */ /* 0x104fe20008010861 */
[----:B------:R-:W-:Y:S01]  /*ed10*/  FFMA.FTZ R104, R104, UR4, -R97 ;  /* 0x0000000468687c23 */ /* 0x000fe20008010861 */
[--C-:B----4-:R-:W-:Y:S01]  /*ed20*/  FFMA.FTZ R119, R119, UR4, -R204.reuse ;  /* 0x0000000477777c23 */ /* 0x110fe200080108cc */
[----:B------:R-:W-:Y:S02]  /*ed30*/  FFMA.FTZ R204, R94, UR4, -R204 ;  /* 0x000000045ecc7c23 */ /* 0x000fe400080108cc */
[----:B------:R2:W-:Y:S02]  /*ed40*/  MUFU.EX2 R94, R120 ;  /* 0x00000078005e7308 */ /* 0x0005e40000000800 */
[----:B--2---:R-:W-:-:S02]  /*ed50*/  FFMA.FTZ R120, R99, UR4, -R207 ;  /* 0x0000000463787c23 */ /* 0x004fc400080108cf */
[----:B------:R-:W2:Y:S04]  /*ed60*/  SHFL.IDX PT, R99, R14, R10, 0x1f ;  /* 0x00001f0a0e637589 */ /* 0x000ea800000e0000 */
[----:B------:R3:W-:Y:S01]  /*ed70*/  MUFU.EX2 R97, R109 ;  /* 0x0000006d00617308 */ /* 0x0007e20000000800 */
[----:B------:R-:W-:Y:S01]  /*ed80*/  FFMA.FTZ R114, R114, UR4, -R39 ;  /* 0x0000000472727c23 */ /* 0x000fe20008010827 */
[--C-:B------:R-:W-:Y:S01]  /*ed90*/  FFMA.FTZ R117, R117, UR4, -R205.reuse ;  /* 0x0000000475757c23 */ /* 0x100fe200080108cd */
[----:B---3--:R-:W3:Y:S05]  /*eda0*/  SHFL.IDX PT, R109, R14, R211, 0x1f ;  /* 0x00001fd30e6d7589 */ /* 0x008eea00000e0000 */
[----:B------:R4:W-:Y:S01]  /*edb0*/  MUFU.EX2 R95, R103 ;  /* 0x00000067005f7308 */ /* 0x0009e20000000800 */
[----:B------:R-:W-:-:S02]  /*edc0*/  FFMA.FTZ R106, R106, UR4, -R205 ;  /* 0x000000046a6a7c23 */ /* 0x000fc400080108cd */
[----:B------:R-:W-:Y:S04]  /*edd0*/  SHFL.IDX PT, R205, R11, R229, 0x1f ;  /* 0x00001fe50bcd7589 */ /* 0x000fe800000e0000 */
[----:B----4-:R-:W4:Y:S01]  /*ede0*/  SHFL.IDX PT, R103, R14, R226, 0x1f ;  /* 0x00001fe20e677589 */ /* 0x010f2200000e0000 */
[----:B------:R-:W3:Y:S01]  /*edf0*/  MUFU.EX2 R25, R25 ;  /* 0x0000001900197308 */ /* 0x000ee20000000800 */
[----:B-1----:R-:W-:-:S07]  /*ee00*/  FFMA.FTZ R101, R101, UR4, -R96 ;  /* 0x0000000465657c23 */ /* 0x002fce0008010860 */
[----:B------:R1:W-:Y:S01]  /*ee10*/  MUFU.EX2 R38, R123 ;  /* 0x0000007b00267308 */ /* 0x0003e20000000800 */
[----:B------:R-:W-:-:S07]  /*ee20*/  FFMA.FTZ R100, R100, UR4, -R96 ;  /* 0x0000000464647c23 */ /* 0x000fce0008010860 */
[----:B------:R2:W-:Y:S01]  /*ee30*/  MUFU.EX2 R39, R125 ;  /* 0x0000007d00277308 */ /* 0x0005e20000000800 */
[----:B-1----:R-:W-:Y:S04]  /*ee40*/  SHFL.IDX PT, R123, R11, R230, 0x1f ;  /* 0x00001fe60b7b7589 */ /* 0x002fe800000e0000 */
[----:B--2---:R1:W-:Y:S03]  /*ee50*/  SHFL.IDX PT, R125, R11, R227, 0x1f ;  /* 0x00001fe30b7d7589 */ /* 0x0043e600000e0000 */
[----:B------:R2:W-:Y:S08]  /*ee60*/  MUFU.EX2 R96, R114 ;  /* 0x0000007200607308 */ /* 0x0005f00000000800 */
[----:B-1----:R1:W-:Y:S01]  /*ee70*/  MUFU.EX2 R11, R121 ;  /* 0x00000079000b7308 */ /* 0x0023e20000000800 */
[----:B--2---:R-:W-:Y:S04]  /*ee80*/  SHFL.IDX PT, R114, R14, R227, 0x1f ;  /* 0x00001fe30e727589 */ /* 0x004fe800000e0000 */
[----:B-1----:R-:W1:Y:S01]  /*ee90*/  SHFL.IDX PT, R121, R14, R215, 0x1f ;  /* 0x00001fd70e797589 */ /* 0x002e6200000e0000 */
[----:B------:R-:W-:Y:S01]  /*eea0*/  FFMA.FTZ R111, R111, UR4, -R207 ;  /* 0x000000046f6f7c23 */ /* 0x000fe200080108cf */
[--C-:B------:R-:W-:Y:S01]  /*eeb0*/  FFMA.FTZ R113, R113, UR4, -R99.reuse ;  /* 0x0000000471717c23 */ /* 0x100fe20008010863 */
[----:B------:R-:W-:Y:S01]  /*eec0*/  FFMA.FTZ R131, R131, UR4, -R99 ;  /* 0x0000000483837c23 */ /* 0x000fe20008010863 */
[----:B------:R-:W2:Y:S01]  /*eed0*/  SHFL.IDX PT, R207, R14, R209, 0x1f ;  /* 0x00001fd10ecf7589 */ /* 0x000ea200000e0000 */
[----:B------:R4:W-:Y:S01]  /*eee0*/  MUFU.EX2 R99, R112 ;  /* 0x0000007000637308 */ /* 0x0009e20000000800 */
[--C-:B---3--:R-:W-:Y:S01]  /*eef0*/  FFMA.FTZ R130, R130, UR4, -R109.reuse ;  /* 0x0000000482827c23 */ /* 0x108fe2000801086d */
[----:B------:R-:W-:Y:S01]  /*ef00*/  FFMA.FTZ R137, R137, UR4, -R109 ;  /* 0x0000000489897c23 */ /* 0x000fe2000801086d */
[----:B------:R-:W-:Y:S01]  /*ef10*/  FMUL.FTZ R216, R25, R216 ;  /* 0x000000d819d87220 */ /* 0x000fe20000410000 */
[----:B------:R-:W-:Y:S01]  /*ef20*/  FFMA.FTZ R109, -R237, R237, 1 ;  /* 0x3f800000ed6d7423 */ /* 0x000fe200000101ed */
[--C-:B----4-:R-:W-:Y:S01]  /*ef30*/  FFMA.FTZ R127, R127, UR4, -R103.reuse ;  /* 0x000000047f7f7c23 */ /* 0x110fe20008010867 */
[----:B------:R-:W3:Y:S02]  /*ef40*/  SHFL.IDX PT, R112, R14, R230, 0x1f ;  /* 0x00001fe60e707589 */ /* 0x000ee400000e0000 */
[----:B------:R-:W4:Y:S01]  /*ef50*/  MUFU.TANH R132, R132 ;  /* 0x0000008400847308 */ /* 0x000f220000002400 */
[----:B------:R-:W-:Y:S01]  /*ef60*/  FFMA.FTZ R139, R139, UR4, -R103 ;  /* 0x000000048b8b7c23 */ /* 0x000fe20008010867 */
[----:B------:R-:W-:Y:S01]  /*ef70*/  FMUL.FTZ R109, R109, R216 ;  /* 0x000000d86d6d7220 */ /* 0x000fe20000410000 */
[----:B------:R2:W3:Y:S05]  /*ef80*/  SHFL.IDX PT, R103, R14, R229, 0x1f ;  /* 0x00001fe50e677589 */ /* 0x0004ea00000e0000 */
[----:B------:R-:W2:Y:S01]  /*ef90*/  MUFU.TANH R134, R134 ;  /* 0x0000008600867308 */ /* 0x000ea20000002400 */
[----:B------:R-:W3:Y:S01]  /*efa0*/  SHFL.IDX PT, R216, R17, R10, 0x1f ;  /* 0x00001f0a11d87589 */ /* 0x000ee200000e0000 */
[--C-:B-1----:R-:W-:Y:S01]  /*efb0*/  FFMA.FTZ R108, R108, UR4, -R121.reuse ;  /* 0x000000046c6c7c23 */ /* 0x102fe20008010879 */
[----:B------:R-:W-:-:S05]  /*efc0*/  FFMA.FTZ R138, R138, UR4, -R121 ;  /* 0x000000048a8a7c23 */ /* 0x000fca0008010879 */
[----:B------:R-:W-:Y:S01]  /*efd0*/  MUFU.TANH R133, R133 ;  /* 0x0000008500857308 */ /* 0x000fe20000002400 */
[--C-:B------:R-:W-:Y:S01]  /*efe0*/  FFMA.FTZ R102, R102, UR4, -R125.reuse ;  /* 0x0000000466667c23 */ /* 0x100fe2000801087d */
[----:B------:R-:W-:Y:S01]  /*eff0*/  FFMA.FTZ R115, R115, UR4, -R125 ;  /* 0x0000000473737c23 */ /* 0x000fe2000801087d */
[----:B------:R-:W-:-:S05]  /*f000*/  FSEL R121, R4, -INF , !P3 ;  /* 0xff80000004797808 */ /* 0x000fca0005800000 */
[----:B------:R-:W-:Y:S01]  /*f010*/  MUFU.TANH R135, R135 ;  /* 0x0000008700877308 */ /* 0x000fe20000002400 */
[----:B------:R-:W-:-:S07]  /*f020*/  FSEL R125, R128, -INF , !P2 ;  /* 0xff800000807d7808 */ /* 0x000fce0005000000 */
[----:B------:R-:W1:Y:S08]  /*f030*/  MUFU.EX2 R26, R26 ;  /* 0x0000001a001a7308 */ /* 0x000e700000000800 */
[----:B------:R-:W3:Y:S08]  /*f040*/  MUFU.EX2 R28, R28 ;  /* 0x0000001c001c7308 */ /* 0x000ef00000000800 */
[----:B------:R-:W3:Y:S01]  /*f050*/  MUFU.EX2 R29, R29 ;  /* 0x0000001d001d7308 */ /* 0x000ee20000000800 */
[----:B------:R-:W-:-:S07]  /*f060*/  FFMA.FTZ R121, R121, UR4, -R114 ;  /* 0x0000000479797c23 */ /* 0x000fce0008010872 */
[----:B------:R-:W3:Y:S01]  /*f070*/  MUFU.EX2 R32, R32 ;  /* 0x0000002000207308 */ /* 0x000ee20000000800 */
[--C-:B------:R-:W-:Y:S01]  /*f080*/  FFMA.FTZ R110, R110, UR4, -R205.reuse ;  /* 0x000000046e6e7c23 */ /* 0x100fe200080108cd */
[----:B------:R-:W-:Y:S01]  /*f090*/  FFMA.FTZ R118, R118, UR4, -R205 ;  /* 0x0000000476767c23 */ /* 0x000fe200080108cd */
[----:B------:R-:W-:-:S05]  /*f0a0*/  FFMA.FTZ R114, R125, UR4, -R114 ;  /* 0x000000047d727c23 */ /* 0x000fca0008010872 */
[----:B------:R-:W3:Y:S01]  /*f0b0*/  MUFU.EX2 R30, R30 ;  /* 0x0000001e001e7308 */ /* 0x000ee20000000800 */
[----:B----4-:R-:W-:Y:S01]  /*f0c0*/  FSEL R125, R132, -INF , !P5 ;  /* 0xff800000847d7808 */ /* 0x010fe20006800000 */
[----:B------:R-:W-:Y:S01]  /*f0d0*/  FMUL.FTZ R218, R27, R218 ;  /* 0x000000da1bda7220 */ /* 0x000fe20000410000 */
[----:B--2---:R-:W-:-:S05]  /*f0e0*/  FSEL R205, R134, -INF , !P0 ;  /* 0xff80000086cd7808 */ /* 0x004fca0004000000 */
[----:B------:R-:W2:Y:S01]  /*f0f0*/  MUFU.EX2 R31, R31 ;  /* 0x0000001f001f7308 */ /* 0x000ea20000000800 */
[--C-:B------:R-:W-:Y:S01]  /*f100*/  FFMA.FTZ R116, R116, UR4, -R123.reuse ;  /* 0x0000000474747c23 */ /* 0x100fe2000801087b */
[----:B------:R-:W-:Y:S01]  /*f110*/  FFMA.FTZ R123, R98, UR4, -R123 ;  /* 0x00000004627b7c23 */ /* 0x000fe2000801087b */
[--C-:B------:R-:W-:Y:S01]  /*f120*/  FFMA.FTZ R126, R126, UR4, -R207.reuse ;  /* 0x000000047e7e7c23 */ /* 0x100fe200080108cf */
[----:B------:R-:W-:Y:S01]  /*f130*/  FFMA.FTZ R129, R129, UR4, -R207 ;  /* 0x0000000481817c23 */ /* 0x000fe200080108cf */
[----:B------:R-:W-:Y:S01]  /*f140*/  FFMA.FTZ R14, -R200, R200, 1 ;  /* 0x3f800000c80e7423 */ /* 0x000fe200000101c8 */
[----:B-1----:R-:W-:Y:S01]  /*f150*/  FMUL.FTZ R212, R26, R212 ;  /* 0x000000d41ad47220 */ /* 0x002fe20000410000 */
[--C-:B---3--:R-:W-:Y:S01]  /*f160*/  FFMA.FTZ R125, R125, UR4, -R112.reuse ;  /* 0x000000047d7d7c23 */ /* 0x108fe20008010870 */
[----:B------:R1:W-:Y:S01]  /*f170*/  MUFU.EX2 R98, R206 ;  /* 0x000000ce00627308 */ /* 0x0003e20000000800 */
[----:B------:R-:W-:Y:S01]  /*f180*/  FFMA.FTZ R205, R205, UR4, -R112 ;  /* 0x00000004cdcd7c23 */ /* 0x000fe20008010870 */
[----:B------:R-:W-:Y:S01]  /*f190*/  FSEL R207, R135, -INF , !P1 ;  /* 0xff80000087cf7808 */ /* 0x000fe20004800000 */
[----:B------:R-:W-:Y:S01]  /*f1a0*/  FMUL.FTZ R112, R235, R218 ;  /* 0x000000daeb707220 */ /* 0x000fe20000410000 */
[----:B------:R-:W-:Y:S01]  /*f1b0*/  FMUL.FTZ R221, R28, R221 ;  /* 0x000000dd1cdd7220 */ /* 0x000fe20000410000 */
[----:B------:R-:W-:Y:S01]  /*f1c0*/  FFMA.FTZ R211, -R234, R234, 1 ;  /* 0x3f800000ead37423 */ /* 0x000fe200000101ea */
[----:B------:R-:W-:Y:S01]  /*f1d0*/  FFMA.FTZ R209, -R233, R233, 1 ;  /* 0x3f800000e9d17423 */ /* 0x000fe200000101e9 */
[----:B------:R-:W-:Y:S01]  /*f1e0*/  FMUL.FTZ R222, R29, R222 ;  /* 0x000000de1dde7220 */ /* 0x000fe20000410000 */
[----:B------:R-:W-:Y:S01]  /*f1f0*/  FMUL.FTZ R226, R32, R220 ;  /* 0x000000dc20e27220 */ /* 0x000fe20000410000 */
[----:B-1----:R-:W-:Y:S01]  /*f200*/  FSEL R206, R133, -INF , !P4 ;  /* 0xff80000085ce7808 */ /* 0x002fe20006000000 */
[----:B------:R-:W1:Y:S01]  /*f210*/  SHFL.IDX PT, R218, R17, R215, 0x1f ;  /* 0x00001fd711da7589 */ /* 0x000e6200000e0000 */
[----:B------:R-:W-:-:S02]  /*f220*/  VIADD R234, R10, 0x8 ;  /* 0x000000080aea7836 */ /* 0x000fc40000000000 */
[----:B------:R-:W-:Y:S01]  /*f230*/  FMUL.FTZ R14, R14, R212 ;  /* 0x000000d40e0e7220 */ /* 0x000fe20000410000 */
[----:B------:R-:W-:Y:S02]  /*f240*/  VIADD R233, R10, 0xc ;  /* 0x0000000c0ae97836 */ /* 0x000fe40000000000 */
[--C-:B------:R-:W-:Y:S01]  /*f250*/  FFMA.FTZ R206, R206, UR4, -R103.reuse ;  /* 0x00000004cece7c23 */ /* 0x100fe20008010867 */
[----:B------:R-:W-:Y:S01]  /*f260*/  FFMA.FTZ R207, R207, UR4, -R103 ;  /* 0x00000004cfcf7c23 */ /* 0x000fe20008010867 */
[----:B------:R-:W-:Y:S01]  /*f270*/  FFMA.FTZ R212, -R21, R21, 1 ;  /* 0x3f80000015d47423 */ /* 0x000fe20000010115 */
[----:B------:R-:W3:Y:S01]  /*f280*/  SHFL.IDX PT, R220, R17, R229, 0x1f ;  /* 0x00001fe511dc7589 */ /* 0x000ee200000e0000 */
[----:B------:R-:W-:Y:S01]  /*f290*/  FMUL.FTZ R103, R236, R221 ;  /* 0x000000ddec677220 */ /* 0x000fe20000410000 */
[----:B------:R-:W-:Y:S01]  /*f2a0*/  FFMA.FTZ R21, -R22, R22, 1 ;  /* 0x3f80000016157423 */ /* 0x000fe20000010116 */
[----:B------:R-:W-:Y:S01]  /*f2b0*/  FMUL.FTZ R223, R30, R223 ;  /* 0x000000df1edf7220 */ /* 0x000fe20000410000 */
[----:B------:R-:W-:Y:S01]  /*f2c0*/  FMUL.FTZ R209, R209, R222 ;  /* 0x000000ded1d17220 */ /* 0x000fe20000410000 */
[----:B------:R-:W-:Y:S01]  /*f2d0*/  FMUL.FTZ R22, R18, R225 ;  /* 0x000000e112167220 */ /* 0x000fe20000410000 */
[----:B------:R-:W4:Y:S01]  /*f2e0*/  SHFL.IDX PT, R221, R17, R234, 0x1f ;  /* 0x00001fea11dd7589 */ /* 0x000f2200000e0000 */
[----:B--2---:R-:W-:Y:S01]  /*f2f0*/  FMUL.FTZ R222, R31, R217 ;  /* 0x000000d91fde7220 */ /* 0x004fe20000410000 */
[----:B------:R-:W-:Y:S01]  /*f300*/  IADD3 R235, R10, 0x10, RZ ;  /* 0x000000100aeb7810 */ /* 0x000fe20007ffe0ff */
        /* <DEDUP_REMOVED lines=18> */
[--C-:B---3--:R-:W-:Y:S01]  /*f430*/  FADD.FTZ R53, R53, -R220.reuse ;  /* 0x800000dc35357221 */ /* 0x108fe20000010000 */
[----:B------:R-:W-:Y:S01]  /*f440*/  FADD.FTZ R55, R55, -R220 ;  /* 0x800000dc37377221 */ /* 0x000fe20000010000 */
[----:B------:R-:W-:Y:S01]  /*f450*/  FMUL.FTZ R13, R13, R40 ;  /* 0x000000280d0d7220 */ /* 0x000fe20000410000 */
[----:B------:R-:W-:Y:S01]  /*f460*/  FFMA.FTZ R40, -R170, R170, 1 ;  /* 0x3f800000aa287423 */ /* 0x000fe200000101aa */
[----:B------:R-:W-:Y:S01]  /*f470*/  FMUL.FTZ R220, R12, R41 ;  /* 0x000000290cdc7220 */ /* 0x000fe20000410000 */
[--C-:B----4-:R-:W-:Y:S01]  /*f480*/  FADD.FTZ R44, R44, -R221.reuse ;  /* 0x800000dd2c2c7221 */ /* 0x110fe20000010000 */
        /* <DEDUP_REMOVED lines=321> */
[----:B----4-:R-:W-:-:S05]  /*108a0*/  IMAD R13, R0, 0x4000, R221 ;  /* 0x00004000000d7824 */ /* 0x010fca00078e02dd */
        /* <DEDUP_REMOVED lines=147> */
.L_x_2277:
        /* <DEDUP_REMOVED lines=70> */
.L_x_2278:
        /* <DEDUP_REMOVED lines=12> */
.L_x_2268:
        /* <DEDUP_REMOVED lines=34> */
.L_x_2236:
[----:B------:R-:W-:Y:S05]  /*11920*/  @P0 BRA `(.L_x_2230) ;  /* 0x0000005000e80947 */ /* 0x000fea0003800000 */
[----:B------:R-:W-:Y:S01]  /*11930*/  ULDC.64 UR4, c[0x0][0x878] ;  /* 0x00021e0000047ab9 */ /* 0x000fe20000000a00 */
[----:B------:R-:W2:Y:S01]  /*11940*/  LDC R15, c[0x0][0x850] ;  /* 0x00021400ff0f7b82 */ /* 0x000ea20000000800 */
[----:B------:R-:W-:Y:S01]  /*11950*/  UISETP.NE.U32.AND UP0, UPT, UR4, URZ, UPT ;  /* 0x0000003f0400728c */ /* 0x000fe2000bf05070 */
[----:B------:R-:W3:Y:S01]  /*11960*/  S2R R8, SR_CTAID.Y ;  /* 0x0000000000087919 */ /* 0x000ee20000002600 */
[----:B------:R-:W-:Y:S01]  /*11970*/  ULDC.64 UR6, c[0x0][0x818] ;  /* 0x0002060000067ab9 */ /* 0x000fe20000000a00 */
[----:B------:R-:W-:Y:S01]  /*11980*/  ULDC.64 UR8, c[0x0][0x820] ;  /* 0x0002080000087ab9 */ /* 0x000fe20000000a00 */
[----:B------:R-:W-:Y:S01]  /*11990*/  UISETP.NE.AND.EX UP0, UPT, UR5, URZ, UPT, UP0 ;  /* 0x0000003f0500728c */ /* 0x000fe2000bf05300 */
[----:B------:R-:W4:Y:S01]  /*119a0*/  S2R R16, SR_CTAID.X ;  /* 0x0000000000107919 */ /* 0x000f220000002500 */
[----:B------:R-:W-:-:S04]  /*119b0*/  ULDC.64 UR10, c[0x0][0x848] ;  /* 0x00021200000a7ab9 */ /* 0x000fc80000000a00 */
[----:B------:R-:W-:-:S05]  /*119c0*/  PLOP3.LUT P1, PT, PT, PT, UP0, 0x80, 0x0 ;  /* 0x000000000000781c */ /* 0x000fca0003f2f008 */
[----:B------:R-:W-:Y:S02]  /*119d0*/  @UP0 ULDC.64 UR4, c[0x0][0x878] ;  /* 0x00021e0000040ab9 */ /* 0x000fe40000000a00 */
[----:B------:R-:W-:-:S06]  /*119e0*/  @UP0 UIMAD.WIDE UR4, UR37, 0x4, UR4 ;  /* 0x00000004250408a5 */ /* 0x000fcc000f8e0204 */
[----:B------:R-:W-:Y:S01]  /*119f0*/  IMAD.U32 R2, RZ, RZ, UR4 ;  /* 0x00000004ff027e24 */ /* 0x000fe2000f8e00ff */
[----:B------:R-:W-:-:S05]  /*11a00*/  MOV R3, UR5 ;  /* 0x0000000500037c02 */ /* 0x000fca0008000f00 */
[----:B------:R4:W5:Y:S01]  /*11a10*/  @P1 LDG.E R2, desc[UR38][R2.64] ;  /* 0x0000002602021981 */ /* 0x000962000c1e1900 */
[----:B--2---:R-:W-:Y:S01]  /*11a20*/  ISETP.NE.AND P0, PT, R15, 0x1, PT ;  /* 0x000000010f00780c */ /* 0x004fe20003f05270 */
[----:B------:R-:W2:Y:S01]  /*11a30*/  S2R R12, SR_TID.X ;  /* 0x00000000000c7919 */ /* 0x000ea20000002100 */
[----:B---3--:R-:W-:Y:S01]  /*11a40*/  IMAD.MOV.U32 R7, RZ, RZ, R8 ;  /* 0x000000ffff077224 */ /* 0x008fe200078e0008 */
[----:B------:R-:W3:Y:S01]  /*11a50*/  S2R R11, SR_CgaCtaId ;  /* 0x00000000000b7919 */ /* 0x000ee20000008800 */
[----:B----4-:R-:W-:-:S09]  /*11a60*/  IMAD.SHL.U32 R3, R16, 0x2000, RZ ;  /* 0x0000200010037824 */ /* 0x010fd200078e00ff */
[----:B------:R-:W4:Y:S08]  /*11a70*/  @P0 LDC R5, c[0x0][0x854] ;  /* 0x00021500ff050b82 */ /* 0x000f300000000800 */
[----:B------:R-:W1:Y:S01]  /*11a80*/  @P0 LDC R9, c[0x0][0x858] ;  /* 0x00021600ff090b82 */ /* 0x000e620000000800 */
[----:B--2---:R-:W-:Y:S01]  /*11a90*/  IADD3 R19, R12, -0x80, RZ ;  /* 0xffffff800c137810 */ /* 0x004fe20007ffe0ff */
[----:B----4-:R-:W-:-:S05]  /*11aa0*/  @P0 IMAD.HI.U32 R0, R8, R5, RZ ;  /* 0x0000000508000227 */ /* 0x010fca00078e00ff */
[----:B-1----:R-:W-:Y:S02]  /*11ab0*/  @P0 SHF.R.U32.HI R7, RZ, R9, R0 ;  /* 0x00000009ff070219 */ /* 0x002fe40000011600 */
[----:B------:R-:W-:Y:S02]  /*11ac0*/  MOV R0, 0x400 ;  /* 0x0000040000007802 */ /* 0x000fe40000000f00 */
[----:B------:R-:W-:Y:S02]  /*11ad0*/  SHF.R.S32.HI R10, RZ, 0x1f, R7 ;  /* 0x0000001fff0a7819 */ /* 0x000fe40000011407 */
[----:B---3--:R-:W-:-:S03]  /*11ae0*/  LEA R21, R11, R0, 0x18 ;  /* 0x000000000b157211 */ /* 0x008fc600078ec0ff */
[----:B------:R-:W-:-:S04]  /*11af0*/  IMAD R0, R10, UR6, RZ ;  /* 0x000000060a007c24 */ /* 0x000fc8000f8e02ff */
[----:B------:R-:W-:Y:S01]  /*11b00*/  IMAD R11, R7, UR7, R0 ;  /* 0x00000007070b7c24 */ /* 0x000fe2000f8e0200 */
[----:B-----5:R-:W-:Y:S02]  /*11b10*/  @P1 R2UR UR4, R2 ;  /* 0x00000000020412ca */ /* 0x020fe400000e0000 */
[----:B------:R-:W-:-:S04]  /*11b20*/  SHF.R.S32.HI R2, RZ, 0x1f, R19 ;  /* 0x0000001fff027819 */ /* 0x000fc80000011413 */
[----:B------:R-:W-:-:S04]  /*11b30*/  LEA.HI R9, R2, R19, RZ, 0x7 ;  /* 0x0000001302097211 */ /* 0x000fc800078f38ff */
[----:B------:R-:W-:-:S03]  /*11b40*/  LOP3.LUT R0, R9, 0xfffff80, RZ, 0xc0, !PT ;  /* 0x0fffff8009007812 */ /* 0x000fc600078ec0ff */
[----:B------:R-:W-:Y:S02]  /*11b50*/  @UP0 ULEA UR4, UR37, UR4, 0x7 ;  /* 0x0000000425040291 */ /* 0x000fe4000f8e383f */
[----:B------:R-:W-:Y:S02]  /*11b60*/  IMAD.IADD R0, R19, 0x1, -R0 ;  /* 0x0000000113007824 */ /* 0x000fe400078e0a00 */
[----:B------:R-:W-:-:S04]  /*11b70*/  @UP0 USHF.R.S32.HI UR5, URZ, 0x1f, UR4 ;  /* 0x0000001f3f050899 */ /* 0x000fc80008011404 */
[----:B------:R-:W-:-:S04]  /*11b80*/  @UP0 ULEA.HI UR5, UR5, UR4, URZ, 0x7 ;  /* 0x0000000405050291 */ /* 0x000fc8000f8f383f */
[----:B------:R-:W-:-:S04]  /*11b90*/  @UP0 USHF.L.U32 UR5, UR5, 0x6, URZ ;  /* 0x0000000605050899 */ /* 0x000fc8000800063f */
[----:B------:R-:W-:-:S04]  /*11ba0*/  @UP0 ULOP3.LUT UR4, UR5, 0xffffe000, URZ, 0xc0, !UPT ;  /* 0xffffe00005040892 */ /* 0x000fc8000f8ec03f */
[----:B------:R-:W-:-:S03]  /*11bb0*/  @UP0 USHF.R.S32.HI UR5, URZ, 0x1f, UR4 ;  /* 0x0000001f3f050899 */ /* 0x000fc60008011404 */
[----:B------:R-:W-:Y:S02]  /*11bc0*/  @!UP0 UMOV UR4, URZ ;  /* 0x0000003f00048c82 */ /* 0x000fe40008000000 */
[C---:B------:R-:W-:Y:S02]  /*11bd0*/  IADD3 R4, P0, R3.reuse, UR4, RZ ;  /* 0x0000000403047c10 */ /* 0x040fe4000ff1e0ff */
[----:B------:R-:W-:Y:S02]  /*11be0*/  @!UP0 UMOV UR5, URZ ;  /* 0x0000003f00058c82 */ /* 0x000fe40008000000 */
[----:B------:R-:W-:Y:S01]  /*11bf0*/  LEA.HI.X.SX32 R5, R3, UR5, 0x1, P0 ;  /* 0x0000000503057c11 */ /* 0x000fe200080f0eff */
[----:B------:R-:W-:Y:S02]  /*11c00*/  ULDC.64 UR4, c[0x0][0x840] ;  /* 0x0002100000047ab9 */ /* 0x000fe40000000a00 */
[----:B------:R-:W-:Y:S02]  /*11c10*/  IMAD R6, R10, UR4, RZ ;  /* 0x000000040a067c24 */ /* 0x000fe4000f8e02ff */
[----:B------:R-:W-:Y:S01]  /*11c20*/  IMAD.WIDE.U32 R2, R7, UR6, R4 ;  /* 0x0000000607027c25 */ /* 0x000fe2000f8e0004 */
[----:B------:R-:W-:-:S03]  /*11c30*/  USEL UR6, UR37, URZ, !UP0 ;  /* 0x0000003f25067287 */ /* 0x000fc6000c000000 */
[----:B------:R-:W-:Y:S01]  /*11c40*/  IMAD R13, R7, UR5, R6 ;  /* 0x00000005070d7c24 */ /* 0x000fe2000f8e0206 */
[----:B------:R-:W-:Y:S01]  /*11c50*/  IADD3 R3, R3, R11, RZ ;  /* 0x0000000b03037210 */ /* 0x000fe20007ffe0ff */
[----:B------:R-:W-:Y:S01]  /*11c60*/  IMAD.WIDE.U32 R4, R7, UR4, R4 ;  /* 0x0000000407047c25 */ /* 0x000fe2000f8e0004 */
[----:B------:R-:W-:-:S03]  /*11c70*/  USHF.R.S32.HI UR4, URZ, 0x1f, UR37 ;  /* 0x0000001f3f047899 */ /* 0x000fc60008011425 */
[----:B------:R-:W-:Y:S01]  /*11c80*/  IMAD.SHL.U32 R6, R9, 0x20, RZ ;  /* 0x0000002009067824 */ /* 0x000fe200078e00ff */
[----:B------:R-:W-:Y:S01]  /*11c90*/  USEL UR4, UR4, URZ, !UP0 ;  /* 0x0000003f04047287 */ /* 0x000fe2000c000000 */
[----:B------:R-:W-:Y:S02]  /*11ca0*/  IMAD.IADD R5, R5, 0x1, R13 ;  /* 0x0000000105057824 */ /* 0x000fe400078e020d */
[----:B------:R-:W-:Y:S01]  /*11cb0*/  IMAD.U32 R11, RZ, RZ, UR10 ;  /* 0x0000000aff0b7e24 */ /* 0x000fe2000f8e00ff */
[----:B------:R-:W-:Y:S01]  /*11cc0*/  LOP3.LUT R9, R6, 0x3ffff000, RZ, 0xc0, !PT ;  /* 0x3ffff00006097812 */ /* 0x000fe200078ec0ff */
[----:B------:R-:W-:Y:S01]  /*11cd0*/  UIMAD UR5, UR4, UR8, URZ ;  /* 0x00000008040572a4 */ /* 0x000fe2000f8e023f */
[----:B------:R-:W-:Y:S01]  /*11ce0*/  IMAD.MOV R6, RZ, RZ, -R7 ;  /* 0x000000ffff067224 */ /* 0x000fe200078e0a07 */
[----:B------:R-:W-:Y:S01]  /*11cf0*/  UIMAD UR4, UR4, UR10, URZ ;  /* 0x0000000a040472a4 */ /* 0x000fe2000f8e023f */
[----:B------:R-:W-:Y:S01]  /*11d00*/  IMAD.WIDE.U32 R4, R11, UR6, R4 ;  /* 0x000000060b047c25 */ /* 0x000fe2000f8e0004 */
[----:B------:R-:W-:-:S02]  /*11d10*/  UIMAD UR5, UR6, UR9, UR5 ;  /* 0x00000009060572a4 */ /* 0x000fc4000f8e0205 */
[----:B------:R-:W-:Y:S01]  /*11d20*/  UIMAD UR4, UR6, UR11, UR4 ;  /* 0x0000000b060472a4 */ /* 0x000fe2000f8e0204 */
[----:B------:R-:W-:Y:S01]  /*11d30*/  IMAD R0, R0, 0x4, R9 ;  /* 0x0000000400007824 */ /* 0x000fe200078e0209 */
[----:B------:R-:W-:Y:S01]  /*11d40*/  MOV R9, UR8 ;  /* 0x0000000800097c02 */ /* 0x000fe20008000f00 */
[----:B------:R-:W-:-:S03]  /*11d50*/  IMAD R17, R15, R6, R8 ;  /* 0x000000060f117224 */ /* 0x000fc600078e0208 */
[----:B------:R-:W-:Y:S01]  /*11d60*/  LEA R0, R0, R21, 0x2 ;  /* 0x0000001500007211 */ /* 0x000fe200078e10ff */
[----:B------:R-:W-:-:S04]  /*11d70*/  IMAD.WIDE.U32 R2, R9, UR6, R2 ;  /* 0x0000000609027c25 */ /* 0x000fc8000f8e0002 */
[----:B------:R-:W-:Y:S02]  /*11d80*/  VIADD R11, R3, UR5 ;  /* 0x00000005030b7c36 */ /* 0x000fe40008000000 */
[----:B------:R-:W-:Y:S01]  /*11d90*/  VIADD R9, R5, UR4 ;  /* 0x0000000405097c36 */ /* 0x000fe20008000000 */
[----:B------:R-:W-:Y:S05]  /*11da0*/  WARPSYNC.ALL ;  /* 0x0000000000007948 */ /* 0x000fea0003800000 */
[----:B------:R-:W-:Y:S01]  /*11db0*/  BAR.SYNC.DEFER_BLOCKING 0x1, 0x100 ;  /* 0x0044000000007b1d */ /* 0x000fe20000010000 */
[----:B------:R-:W-:Y:S02]  /*11dc0*/  ISETP.NE.AND P1, PT, R12, 0x80, PT ;  /* 0x000000800c00780c */ /* 0x000fe40003f25270 */
[----:B------:R-:W-:-:S03]  /*11dd0*/  ISETP.NE.AND P0, PT, R19, RZ, PT ;  /* 0x000000ff1300720c */ /* 0x000fc60003f05270 */
[----:B------:R-:W-:Y:S02]  /*11de0*/  ULDC UR4, c[0x0][0x870] ;  /* 0x00021c0000047ab9 */ /* 0x000fe40000000800 */
[----:B------:R-:W1:Y:S01]  /*11df0*/  LDC.64 R12, c[0x0][0x800] ;  /* 0x00020000ff0c7b82 */ /* 0x000e620000000a00 */
[----:B------:R-:W-:Y:S01]  /*11e00*/  IMAD R6, R16, UR4, RZ ;  /* 0x0000000410067c24 */ /* 0x000fe2000f8e02ff */
[----:B------:R-:W-:Y:S01]  /*11e10*/  ULDC UR5, c[0x0][0x80c] ;  /* 0x0002030000057ab9 */ /* 0x000fe20000000800 */
[----:B------:R-:W-:Y:S01]  /*11e20*/  BSSY B0, `(.L_x_2280) ;  /* 0x000001d000007945 */ /* 0x000fe20003800000 */
[----:B------:R-:W-:Y:S02]  /*11e30*/  UIMAD UR4, UR37, UR5, URZ ;  /* 0x00000005250472a4 */ /* 0x000fe4000f8e023f */
[----:B------:R-:W-:Y:S02]  /*11e40*/  IMAD R6, R6, UR5, RZ ;  /* 0x0000000506067c24 */ /* 0x000fe4000f8e02ff */
[----:B------:R-:W2:Y:S01]  /*11e50*/  LDC.64 R14, c[0x0][0x828] ;  /* 0x00020a00ff0e7b82 */ /* 0x000ea20000000a00 */
[----:B------:R-:W-:-:S02]  /*11e60*/  USHF.R.S32.HI UR5, URZ, 0x1f, UR4 ;  /* 0x0000001f3f057899 */ /* 0x000fc40008011404 */
[----:B------:R-:W-:Y:S02]  /*11e70*/  IADD3 R8, P2, P3, R6, UR4, R7 ;  /* 0x0000000406087c10 */ /* 0x000fe4000fb5e007 */
[----:B------:R-:W-:Y:S02]  /*11e80*/  SHF.R.S32.HI R7, RZ, 0x1f, R6 ;  /* 0x0000001fff077819 */ /* 0x000fe40000011406 */
[C---:B------:R-:W-:Y:S02]  /*11e90*/  SHF.L.U32 R16, R8.reuse, 0x2, RZ ;  /* 0x0000000208107819 */ /* 0x040fe400000006ff */
[----:B------:R-:W-:Y:S01]  /*11ea0*/  IADD3.X R7, R7, UR5, R10, P2, P3 ;  /* 0x0000000507077c10 */ /* 0x000fe200097e640a */
[----:B------:R3:W-:Y:S01]  /*11eb0*/  STS.128 [R0], R172 ;  /* 0x000000ac00007388 */ /* 0x0007e20000000c00 */
[----:B------:R-:W-:Y:S02]  /*11ec0*/  ULDC.64 UR4, c[0x0][0x868] ;  /* 0x00021a0000047ab9 */ /* 0x000fe40000000a00 */
[----:B------:R-:W-:Y:S01]  /*11ed0*/  SHF.L.U64.HI R10, R8, 0x2, R7 ;  /* 0x00000002080a7819 */ /* 0x000fe20000010207 */
[----:B------:R3:W-:Y:S01]  /*11ee0*/  STS.128 [R0+0x800], R176 ;  /* 0x000800b000007388 */ /* 0x0007e20000000c00 */
[----:B------:R-:W-:-:S02]  /*11ef0*/  IADD3 R6, P4, R16, UR4, RZ ;  /* 0x0000000410067c10 */ /* 0x000fc4000ff9e0ff */
[----:B-1----:R-:W-:Y:S01]  /*11f00*/  LEA R12, P2, R2, R12, 0x2 ;  /* 0x0000000c020c7211 */ /* 0x002fe200078410ff */
[----:B------:R3:W-:Y:S01]  /*11f10*/  STS.128 [R0+0x1000], R180 ;  /* 0x001000b400007388 */ /* 0x0007e20000000c00 */
[----:B------:R-:W-:-:S03]  /*11f20*/  IADD3.X R7, R10, UR5, RZ, P4, !PT ;  /* 0x000000050a077c10 */ /* 0x000fc6000a7fe4ff */
[----:B------:R3:W-:Y:S01]  /*11f30*/  STS.128 [R0+0x1800], R184 ;  /* 0x001800b800007388 */ /* 0x0007e20000000c00 */
[----:B--2---:R-:W-:-:S03]  /*11f40*/  LEA R14, P3, R4, R14, 0x2 ;  /* 0x0000000e040e7211 */ /* 0x004fc600078610ff */
[----:B------:R3:W-:Y:S04]  /*11f50*/  STS.128 [R0+0x2000], R188 ;  /* 0x002000bc00007388 */ /* 0x0007e80000000c00 */
[----:B------:R3:W-:Y:S04]  /*11f60*/  STS.128 [R0+0x2800], R192 ;  /* 0x002800c000007388 */ /* 0x0007e80000000c00 */
[----:B------:R3:W-:Y:S04]  /*11f70*/  STS.128 [R0+0x3000], R196 ;  /* 0x003000c400007388 */ /* 0x0007e80000000c00 */
[----:B------:R3:W-:Y:S01]  /*11f80*/  STS.128 [R0+0x3800], R200 ;  /* 0x003800c800007388 */ /* 0x0007e20000000c00 */
[----:B------:R-:W-:Y:S05]  /*11f90*/  @P0 BRA `(.L_x_2281) ;  /* 0x0000000000140947 */ /* 0x000fea0003800000 */
.L_x_2282:
[----:B------:R-:W2:Y:S04]  /*11fa0*/  LDG.E.STRONG.GPU R8, desc[UR38][R6.64] ;  /* 0x0000002606087981 */ /* 0x000ea8000c1ef900 */
[----:B--2---:R-:W-:Y:S01]  /*11fb0*/  CCTL.IVALL ;  /* 0x00000000ff00798f */ /* 0x004fe20002000000 */
[----:B------:R-:W-:Y:S05]  /*11fc0*/  YIELD ;  /* 0x0000000000007946 */ /* 0x000fea0003800000 */
[----:B------:R-:W-:-:S13]  /*11fd0*/  ISETP.NE.AND P0, PT, R8, R17, PT ;  /* 0x000000110800720c */ /* 0x000fda0003f05270 */
[----:B------:R-:W-:Y:S05]  /*11fe0*/  @P0 BRA `(.L_x_2282) ;  /* 0xfffffffc00ec0947 */ /* 0x000fea000383ffff */
.L_x_2281:
[----:B------:R-:W-:Y:S05]  /*11ff0*/  BSYNC B0 ;  /* 0x0000000000007941 */ /* 0x000fea0003800000 */
.L_x_2280:
[----:B------:R-:W-:Y:S01]  /*12000*/  UMOV UR4, 0xffffffff ;  /* 0xffffffff00047882 */ /* 0x000fe20000000000 */
[----:B------:R-:W-:Y:S02]  /*12010*/  LEA.HI.X R11, R2, R13, R11, 0x2, P2 ;  /* 0x0000000d020b7211 */ /* 0x000fe400010f140b */
[----:B------:R-:W-:Y:S01]  /*12020*/  LEA.HI.X R9, R4, R15, R9, 0x2, P3 ;  /* 0x0000000f04097211 */ /* 0x000fe200018f1409 */
[----:B------:R-:W-:Y:S06]  /*12030*/  BRA.DIV UR4, `(.L_x_2283) ;  /* 0x0000004e04d87947 */ /* 0x000fec000b800000 */
[----:B------:R-:W-:Y:S01]  /*12040*/  NOP ;  /* 0x0000000000007918 */ /* 0x000fe20000000000 */
.L_x_2392:
        /* <DEDUP_REMOVED lines=17> */
.L_x_2286:
[----:B------:R-:W-:Y:S01]  /*12160*/  @P0 ELECT P2, URZ, PT ;  /* 0x00000000003f082f */ /* 0x000fe20003840000 */
[----:B------:R1:W-:-:S12]  /*12170*/  UBLKRED.G.S.ADD.F32.RN [UR4], [UR6], UR7, desc[UR8] ;  /* 0x00000804060073bb */ /* 0x0003d800080a1407 */
[----:B------:R-:W-:Y:S02]  /*12180*/  @P2 PLOP3.LUT P0, PT, P2, PT, PT, 0x8, 0x0 ;  /* 0x000000000000281c */ /* 0x000fe4000170e170 */
[----:B------:R-:W-:-:S11]  /*12190*/  PLOP3.LUT P2, PT, PT, PT, PT, 0x8, 0x0 ;  /* 0x000000000000781c */ /* 0x000fd60003f4e170 */
[----:B-1----:R-:W-:Y:S05]  /*121a0*/  @P0 BRA.U.ANY `(.L_x_2286) ;  /* 0xfffffffd00ec0947 */ /* 0x002fea000393ffff */
[----:B------:R0:W-:Y:S01]  /*121b0*/  UTMACMDFLUSH ;  /* 0x00000000000079b7 */ /* 0x0001e20000000000 */
[----:B------:R-:W-:-:S04]  /*121c0*/  DEPBAR.LE SB0, 0x0 ;  /* 0x000080000000791a */ /* 0x000fc80000000000 */
.L_x_2285:
[----:B------:R-:W-:Y:S05]  /*121d0*/  BSYNC B0 ;  /* 0x0000000000007941 */ /* 0x000fea0003800000 */
.L_x_2284:
        /* <DEDUP_REMOVED lines=14> */
.L_x_2288:
[----:B------:R-:W-:Y:S05]  /*122c0*/  BSYNC B0 ;  /* 0x0000000000007941 */ /* 0x000fea0003800000 */
.L_x_2287:
        /* <DEDUP_REMOVED lines=14> */
.L_x_2291:
[----:B-1-3--:R-:W2:Y:S04]  /*123b0*/  LDG.E.STRONG.GPU R0, desc[UR38][R2.64] ;  /* 0x0000002602007981 */ /* 0x00aea8000c1ef900 */
[----:B--2---:R-:W-:Y:S01]  /*123c0*/  CCTL.IVALL ;  /* 0x00000000ff00798f */ /* 0x004fe20002000000 */
[----:B------:R-:W-:Y:S05]  /*123d0*/  YIELD ;  /* 0x0000000000007946 */ /* 0x000fea0003800000 */
[----:B------:R-:W-:-:S13]  /*123e0*/  ISETP.NE.AND P0, PT, R0, R17, PT ;  /* 0x000000110000720c */ /* 0x000fda0003f05270 */
[----:B------:R-:W-:Y:S05]  /*123f0*/  @P0 BRA `(.L_x_2291) ;  /* 0xfffffffc00ec0947 */ /* 0x000fea000383ffff */
.L_x_2290:
[----:B------:R-:W-:Y:S05]  /*12400*/  BSYNC B0 ;  /* 0x0000000000007941 */ /* 0x000fea0003800000 */
.L_x_2289:
[----:B------:R-:W-:-:S03]  /*12410*/  UMOV UR4, 0xffffffff ;  /* 0xffffffff00047882 */ /* 0x000fc60000000000 */
[----:B------:R-:W-:Y:S05]  /*12420*/  BRA.DIV UR4, `(.L_x_2292) ;  /* 0x0000004a04f87947 */ /* 0x000fea000b800000 */
[----:B------:R-:W-:Y:S01]  /*12430*/  NOP ;  /* 0x0000000000007918 */ /* 0x000fe20000000000 */
.L_x_2395:
        /* <DEDUP_REMOVED lines=17> */
.L_x_2295:
[----:B------:R-:W-:Y:S01]  /*12550*/  @P0 ELECT P2, URZ, PT ;  /* 0x00000000003f082f */ /* 0x000fe20003840000 */
[----:B------:R2:W-:-:S12]  /*12560*/  UBLKRED.G.S.ADD.F32.RN [UR4], [UR6], UR7, desc[UR8] ;  /* 0x00000804060073bb */ /* 0x0005d800080a1407 */
[----:B------:R-:W-:Y:S02]  /*12570*/  @P2 PLOP3.LUT P0, PT, P2, PT, PT, 0x8, 0x0 ;  /* 0x000000000000281c */ /* 0x000fe4000170e170 */
[----:B------:R-:W-:-:S11]  /*12580*/  PLOP3.LUT P2, PT, PT, PT, PT, 0x8, 0x0 ;  /* 0x000000000000781c */ /* 0x000fd60003f4e170 */
[----:B--2---:R-:W-:Y:S05]  /*12590*/  @P0 BRA.U.ANY `(.L_x_2295) ;  /* 0xfffffffd00ec0947 */ /* 0x004fea000393ffff */
[----:B------:R0:W-:Y:S01]  /*125a0*/  UTMACMDFLUSH ;  /* 0x00000000000079b7 */ /* 0x0001e20000000000 */
[----:B------:R-:W-:-:S04]  /*125b0*/  DEPBAR.LE SB0, 0x0 ;  /* 0x000080000000791a */ /* 0x000fc80000000000 */
.L_x_2294:
[----:B------:R-:W-:Y:S05]  /*125c0*/  BSYNC B0 ;  /* 0x0000000000007941 */ /* 0x000fea0003800000 */
.L_x_2293:
        /* <DEDUP_REMOVED lines=14> */
.L_x_2225:
        /* <DEDUP_REMOVED lines=21> */
.L_x_2297:
        /* <DEDUP_REMOVED lines=13> */
.L_x_2299:
[----:B------:R-:W-:-:S05]  /*128d0*/  ULDC UR4, c[0x0][0x8c4] ;  /* 0x0002310000047ab9 */ /* 0x000fca0000000800 */
.L_x_2298:
        /* <DEDUP_REMOVED lines=44> */
.L_x_2300:
        /* <DEDUP_REMOVED lines=13> */
.L_x_2301:
        /* <DEDUP_REMOVED lines=12> */
.L_x_2302:
        /* <DEDUP_REMOVED lines=30> */
.L_x_2303:
        /* <DEDUP_REMOVED lines=35> */
.L_x_2308:
[----:B------:R-:W2:Y:S04]  /*13140*/  LDG.E.STRONG.GPU R0, desc[UR38][R2.64] ;  /* 0x0000002602007981 */ /* 0x000ea8000c1ef900 */
[----:B--2---:R-:W-:Y:S01]  /*13150*/  CCTL.IVALL ;  /* 0x00000000ff00798f */ /* 0x004fe20002000000 */
[----:B------:R-:W-:Y:S05]  /*13160*/  YIELD ;  /* 0x0000000000007946 */ /* 0x000fea0003800000 */
[----:B------:R-:W-:-:S13]  /*13170*/  ISETP.NE.AND P1, PT, R0, UR22, PT ;  /* 0x0000001600007c0c */ /* 0x000fda000bf25270 */
[----:B------:R-:W-:Y:S05]  /*13180*/  @P1 BRA `(.L_x_2308) ;  /* 0xfffffffc00ec1947 */ /* 0x000fea000383ffff */
.L_x_2307:
[----:B------:R-:W-:Y:S05]  /*13190*/  BSYNC B0 ;  /* 0x0000000000007941 */ /* 0x000fea0003800000 */
.L_x_2306:
[----:B------:R-:W-:-:S03]  /*131a0*/  UMOV UR15, 0xffffffff ;  /* 0xffffffff000f7882 */ /* 0x000fc60000000000 */
[----:B------:R-:W-:Y:S05]  /*131b0*/  BRA.DIV UR15, `(.L_x_2309) ;  /* 0x0000003e0fb07947 */ /* 0x000fea000b800000 */
[----:B------:R-:W-:Y:S01]  /*131c0*/  NOP ;  /* 0x0000000000007918 */ /* 0x000fe20000000000 */
.L_x_2398:
        /* <DEDUP_REMOVED lines=22> */
.L_x_2311:
[----:B------:R-:W-:Y:S05]  /*13330*/  BSYNC B0 ;  /* 0x0000000000007941 */ /* 0x000fea0003800000 */
.L_x_2310:
        /* <DEDUP_REMOVED lines=20> */
.L_x_2313:
[----:B------:R-:W-:Y:S05]  /*13480*/  BSYNC B0 ;  /* 0x0000000000007941 */ /* 0x000fea0003800000 */
.L_x_2312:
[----:B------:R-:W-:Y:S06]  /*13490*/  BAR.ARV 0xa, 0xa0 ;  /* 0x0282800000007b1d */ /* 0x000fec0000002000 */
[----:B------:R-:W-:Y:S04]  /*134a0*/  BSSY B0, `(.L_x_2314) ;  /* 0x0000003000007945 */ /* 0x000fe80003800000 */
[----:B------:R-:W-:Y:S05]  /*134b0*/  @!P0 BRA `(.L_x_2315) ;  /* 0x0000000000048947 */ /* 0x000fea0003800000 */
[----:B------:R-:W-:-:S04]  /*134c0*/  DEPBAR.LE SB0, 0x0 ;  /* 0x000080000000791a */ /* 0x000fc80000000000 */
.L_x_2315:
[----:B------:R-:W-:Y:S05]  /*134d0*/  BSYNC B0 ;  /* 0x0000000000007941 */ /* 0x000fea0003800000 */
.L_x_2314:
        /* <DEDUP_REMOVED lines=19> */
.L_x_2317:
[----:B------:R-:W-:Y:S05]  /*13610*/  BSYNC B0 ;  /* 0x0000000000007941 */ /* 0x000fea0003800000 */
.L_x_2316:
[----:B------:R-:W-:Y:S01]  /*13620*/  UIADD3 UR15, UR9, 0x1, URZ ;  /* 0x00000001090f7890 */ /* 0x000fe2000fffe03f */
[----:B------:R-:W-:Y:S11]  /*13630*/  BRA `(.L_x_2318) ;  /* 0x0000000000047947 */ /* 0x000ff60003800000 */
.L_x_2305:
[----:B------:R-:W-:-:S05]  /*13640*/  UMOV UR15, UR9 ;  /* 0x00000009000f7c82 */ /* 0x000fca0008000000 */
.L_x_2318:
        /* <DEDUP_REMOVED lines=15> */
.L_x_2343:
        /* <DEDUP_REMOVED lines=11> */
.L_x_2321:
[----:B------:R-:W2:Y:S04]  /*137f0*/  LDG.E.STRONG.GPU R0, desc[UR38][R2.64] ;  /* 0x0000002602007981 */ /* 0x000ea8000c1ef900 */
[----:B--2---:R-:W-:Y:S01]  /*13800*/  CCTL.IVALL ;  /* 0x00000000ff00798f */ /* 0x004fe20002000000 */
[----:B------:R-:W-:Y:S05]  /*13810*/  YIELD ;  /* 0x0000000000007946 */ /* 0x000fea0003800000 */
[----:B------:R-:W-:-:S13]  /*13820*/  ISETP.NE.AND P1, PT, R0, UR22, PT ;  /* 0x0000001600007c0c */ /* 0x000fda000bf25270 */
[----:B------:R-:W-:Y:S05]  /*13830*/  @P1 BRA `(.L_x_2321) ;  /* 0xfffffffc00ec1947 */ /* 0x000fea000383ffff */
.L_x_2320:
[----:B------:R-:W-:Y:S05]  /*13840*/  BSYNC B0 ;  /* 0x0000000000007941 */ /* 0x000fea0003800000 */
.L_x_2319:
[----:B------:R-:W-:-:S03]  /*13850*/  UMOV UR16, 0xffffffff ;  /* 0xffffffff00107882 */ /* 0x000fc60000000000 */
[----:B------:R-:W-:Y:S05]  /*13860*/  BRA.DIV UR16, `(.L_x_2322) ;  /* 0x0000003a10207947 */ /* 0x000fea000b800000 */
[----:B------:R-:W-:Y:S01]  /*13870*/  NOP ;  /* 0x0000000000007918 */ /* 0x000fe20000000000 */
.L_x_2401:
        /* <DEDUP_REMOVED lines=19> */
.L_x_2324:
[----:B------:R-:W-:Y:S05]  /*139b0*/  BSYNC B0 ;  /* 0x0000000000007941 */ /* 0x000fea0003800000 */
.L_x_2323:
        /* <DEDUP_REMOVED lines=17> */
.L_x_2326:
[----:B------:R-:W-:Y:S05]  /*13ad0*/  BSYNC B0 ;  /* 0x0000000000007941 */ /* 0x000fea0003800000 */
.L_x_2325:
[----:B------:R-:W-:Y:S06]  /*13ae0*/  BAR.ARV 0xa, 0xa0 ;  /* 0x0282800000007b1d */ /* 0x000fec0000002000 */
[----:B------:R-:W-:Y:S04]  /*13af0*/  BSSY B0, `(.L_x_2327) ;  /* 0x0000003000007945 */ /* 0x000fe80003800000 */
[----:B------:R-:W-:Y:S05]  /*13b00*/  @!P0 BRA `(.L_x_2328) ;  /* 0x0000000000048947 */ /* 0x000fea0003800000 */
[----:B------:R-:W-:-:S04]  /*13b10*/  DEPBAR.LE SB0, 0x0 ;  /* 0x000080000000791a */ /* 0x000fc80000000000 */
.L_x_2328:
[----:B------:R-:W-:Y:S05]  /*13b20*/  BSYNC B0 ;  /* 0x0000000000007941 */ /* 0x000fea0003800000 */
.L_x_2327:
        /* <DEDUP_REMOVED lines=19> */
.L_x_2330:
[----:B------:R-:W-:Y:S05]  /*13c60*/  BSYNC B0 ;  /* 0x0000000000007941 */ /* 0x000fea0003800000 */
.L_x_2329:
        /* <DEDUP_REMOVED lines=9> */
.L_x_2333:
[----:B------:R-:W2:Y:S04]  /*13d00*/  LDG.E.STRONG.GPU R0, desc[UR38][R2.64] ;  /* 0x0000002602007981 */ /* 0x000ea8000c1ef900 */
[----:B--2---:R-:W-:Y:S01]  /*13d10*/  CCTL.IVALL ;  /* 0x00000000ff00798f */ /* 0x004fe20002000000 */
[----:B------:R-:W-:Y:S05]  /*13d20*/  YIELD ;  /* 0x0000000000007946 */ /* 0x000fea0003800000 */
[----:B------:R-:W-:-:S13]  /*13d30*/  ISETP.NE.AND P1, PT, R0, UR22, PT ;  /* 0x0000001600007c0c */ /* 0x000fda000bf25270 */
[----:B------:R-:W-:Y:S05]  /*13d40*/  @P1 BRA `(.L_x_2333) ;  /* 0xfffffffc00ec1947 */ /* 0x000fea000383ffff */
.L_x_2332:
[----:B------:R-:W-:Y:S05]  /*13d50*/  BSYNC B0 ;  /* 0x0000000000007941 */ /* 0x000fea0003800000 */
.L_x_2331:
[----:B------:R-:W-:-:S03]  /*13d60*/  UMOV UR12, 0xffffffff ;  /* 0xffffffff000c7882 */ /* 0x000fc60000000000 */
[----:B------:R-:W-:Y:S05]  /*13d70*/  BRA.DIV UR12, `(.L_x_2334) ;  /* 0x000000320cf87947 */ /* 0x000fea000b800000 */
[----:B------:R-:W-:Y:S01]  /*13d80*/  NOP ;  /* 0x0000000000007918 */ /* 0x000fe20000000000 */
.L_x_2404:
        /* <DEDUP_REMOVED lines=15> */
.L_x_2336:
[----:B------:R-:W-:Y:S05]  /*13e80*/  BSYNC B0 ;  /* 0x0000000000007941 */ /* 0x000fea0003800000 */
.L_x_2335:
        /* <DEDUP_REMOVED lines=15> */
.L_x_2338:
[----:B------:R-:W-:Y:S05]  /*13f80*/  BSYNC B0 ;  /* 0x0000000000007941 */ /* 0x000fea0003800000 */
.L_x_2337:
[----:B------:R-:W-:Y:S06]  /*13f90*/  BAR.ARV 0xa, 0xa0 ;  /* 0x0282800000007b1d */ /* 0x000fec0000002000 */
[----:B------:R-:W-:Y:S04]  /*13fa0*/  BSSY B0, `(.L_x_2339) ;  /* 0x0000003000007945 */ /* 0x000fe80003800000 */
[----:B------:R-:W-:Y:S05]  /*13fb0*/  @!P0 BRA `(.L_x_2340) ;  /* 0x0000000000048947 */ /* 0x000fea0003800000 */
[----:B------:R-:W-:-:S04]  /*13fc0*/  DEPBAR.LE SB0, 0x0 ;  /* 0x000080000000791a */ /* 0x000fc80000000000 */
.L_x_2340:
[----:B------:R-:W-:Y:S05]  /*13fd0*/  BSYNC B0 ;  /* 0x0000000000007941 */ /* 0x000fea0003800000 */
.L_x_2339:
        /* <DEDUP_REMOVED lines=19> */
.L_x_2342:
[----:B------:R-:W-:Y:S05]  /*14110*/  BSYNC B0 ;  /* 0x0000000000007941 */ /* 0x000fea0003800000 */
.L_x_2341:
[----:B------:R-:W-:Y:S02]  /*14120*/  UIADD3 UR9, UR9, 0x2, URZ ;  /* 0x0000000209097890 */ /* 0x000fe4000fffe03f */
[----:B------:R-:W-:-:S04]  /*14130*/  UIADD3 UR4, UR4, 0x4000, URZ ;  /* 0x0000400004047890 */ /* 0x000fc8000fffe03f */
[----:B------:R-:W-:-:S13]  /*14140*/  ISETP.LE.AND P1, PT, R9, UR9, PT ;  /* 0x0000000909007c0c */ /* 0x000fda000bf23270 */
[----:B------:R-:W-:Y:S05]  /*14150*/  @!P1 BRA `(.L_x_2343) ;  /* 0xfffffff400789947 */ /* 0x000fea000383ffff */
.L_x_2304:
        /* <DEDUP_REMOVED lines=41> */
.L_x_2346:
[----:B------:R-:W-:Y:S05]  /*143f0*/  BSYNC B0 ;  /* 0x0000000000007941 */ /* 0x000fea0003800000 */
.L_x_2345:
[----:B------:R-:W-:Y:S05]  /*14400*/  BRA `(.L_x_2347) ;  /* 0x0000000000047947 */ /* 0x000fea0003800000 */
.L_x_2344:
[----:B------:R-:W-:-:S05]  /*14410*/  UMOV UR4, UR9 ;  /* 0x0000000900047c82 */ /* 0x000fca0008000000 */
.L_x_2347:
        /* <DEDUP_REMOVED lines=11> */
.L_x_2352:
        /* <DEDUP_REMOVED lines=24> */
.L_x_2349:
[----:B------:R-:W-:Y:S05]  /*14650*/  BSYNC B0 ;  /* 0x0000000000007941 */ /* 0x000fea0003800000 */
.L_x_2348:
        /* <DEDUP_REMOVED lines=24> */
.L_x_2351:
[----:B------:R-:W-:Y:S05]  /*147e0*/  BSYNC B0 ;  /* 0x0000000000007941 */ /* 0x000fea0003800000 */
.L_x_2350:
[----:B------:R-:W-:Y:S02]  /*147f0*/  UIADD3 UR7, UR7, 0x2, URZ ;  /* 0x0000000207077890 */ /* 0x000fe4000fffe03f */
[----:B------:R-:W-:Y:S02]  /*14800*/  ULEA UR5, UR19, UR5, 0x1 ;  /* 0x0000000513057291 */ /* 0x000fe4000f8e083f */
[----:B------:R-:W-:Y:S02]  /*14810*/  ULEA UR6, UR19, UR6, 0x1 ;  /* 0x0000000613067291 */ /* 0x000fe4000f8e083f */
[----:B------:R-:W-:-:S13]  /*14820*/  ISETP.NE.AND P0, PT, RZ, UR7, PT ;  /* 0x00000007ff007c0c */ /* 0x000fda000bf05270 */
[----:B------:R-:W-:Y:S05]  /*14830*/  @!P0 BRA `(.L_x_2230) ;  /* 0x0000002400248947 */ /* 0x000fea0003800000 */
[----:B------:R-:W-:Y:S05]  /*14840*/  BRA `(.L_x_2352) ;  /* 0xfffffffc00207947 */ /* 0x000fea000383ffff */
.L_x_2296:
        /* <DEDUP_REMOVED lines=14> */
.L_x_2353:
        /* <DEDUP_REMOVED lines=14> */
.L_x_2355:
[----:B------:R-:W-:-:S05]  /*14a10*/  ULDC UR4, c[0x0][0x8c4] ;  /* 0x0002310000047ab9 */ /* 0x000fca0000000800 */
.L_x_2354:
        /* <DEDUP_REMOVED lines=59> */
.L_x_2357:
        /* <DEDUP_REMOVED lines=13> */
.L_x_2358:
        /* <DEDUP_REMOVED lines=8> */
.L_x_2359:
        /* <DEDUP_REMOVED lines=21> */
.L_x_2360:
        /* <DEDUP_REMOVED lines=50> */
.L_x_2405:
        /* <DEDUP_REMOVED lines=15> */
.L_x_2363:
        /* <DEDUP_REMOVED lines=49> */
[----:B------:R-:W-:Y:S01]  /*15790*/  R2UR UR47, R0 ;  /* 0x00000000002f72ca */ /* 0x000fe200000e0000 */
[----:B------:R-:W-:-:S04]  /*157a0*/  IMAD.MOV.U32 R0, RZ, RZ, 0x8000 ;  /* 0x00008000ff007424 */ /* 0x000fc800078e00ff */
        /* <DEDUP_REMOVED lines=25> */
[----:B------:R-:W-:-:S07]  /*15940*/  IMAD.U32 R17, RZ, RZ, UR8 ;  /* 0x00000008ff117e24 */ /* 0x000fce000f8e00ff */
.L_x_2374:
[----:B-123--:R-:W-:-:S04]  /*15950*/  SHF.L.U32 R18, R10, 0x1f, RZ ;  /* 0x0000001f0a127819 */ /* 0x00efc800000006ff */
[----:B------:R-:W2:Y:S02]  /*15960*/  SYNCS.PHASECHK.TRANS64.TRYWAIT P1, [R15+URZ+0x30c40], R18 ;  /* 0x030c40120f0075a7 */ /* 0x000ea4000802017f */
[----:B--2---:R-:W-:Y:S05]  /*15970*/  @!P1 BRA `(.L_x_2366) ;  /* 0x0000001800289947 */ /* 0x004fea0003800000 */
.L_x_2406:
        /* <DEDUP_REMOVED lines=8> */
.L_x_2367:
        /* <DEDUP_REMOVED lines=17> */
[----:B------:R-:W-:Y:S01]  /*15b10*/  LEA.HI.X.SX32 R3, R19, R11, 0x1, P1 ;  /* 0x0000000b13037211 */ /* 0x000fe200008f0eff */
[----:B-1----:R-:W-:Y:S01]  /*15b20*/  IMAD.MOV.U32 R7, RZ, RZ, R4 ;  /* 0x000000ffff077224 */ /* 0x002fe200078e0004 */
        /* <DEDUP_REMOVED lines=10> */
[----:B-1-3--:R-:W-:Y:S05]  /*15bd0*/  @!P1 BRA `(.L_x_2368) ;  /* 0x0000001400a49947 */ /* 0x00afea0003800000 */
.L_x_2407:
        /* <DEDUP_REMOVED lines=8> */
.L_x_2369:
[----:B------:R-:W-:Y:S01]  /*15c60*/  IADD3 R19, R19, 0x80, RZ ;  /* 0x0000008013137810 */ /* 0x000fe20007ffe0ff */
[----:B------:R-:W-:Y:S01]  /*15c70*/  ULDC.64 UR8, c[0x0][0x700] ;  /* 0x0001c00000087ab9 */ /* 0x000fe20000000a00 */
[----:B------:R-:W-:Y:S01]  /*15c80*/  R2UR UR26, R15 ;  /* 0x000000000f1a72ca */ /* 0x000fe200000e0000 */
[----:B------:R-:W-:Y:S01]  /*15c90*/  IMAD.U32 R9, RZ, RZ, UR8 ;  /* 0x00000008ff097e24 */ /* 0x000fe2000f8e00ff */
[C---:B------:R-:W-:Y:S01]  /*15ca0*/  IADD3 R2, P1, R19.reuse, UR22, RZ ;  /* 0x0000001613027c10 */ /* 0x040fe2000ff3e0ff */
[----:B------:R-:W-:Y:S01]  /*15cb0*/  IMAD.U32 R8, RZ, RZ, UR9 ;  /* 0x00000009ff087e24 */ /* 0x000fe2000f8e00ff */
[----:B------:R-:W-:Y:S01]  /*15cc0*/  SHF.R.S32.HI R20, RZ, 0x1f, R19 ;  /* 0x0000001fff147819 */ /* 0x000fe20000011413 */
[----:B------:R-:W-:Y:S01]  /*15cd0*/  VIADD R21, R19, UR7 ;  /* 0x0000000713157c36 */ /* 0x000fe20008000000 */
[----:B------:R-:W-:Y:S01]  /*15ce0*/  LEA R3, P2, R2, R9, 0x2 ;  /* 0x0000000902037211 */ /* 0x000fe200078410ff */
[----:B------:R-:W-:Y:S01]  /*15cf0*/  UMOV UR24, 0x0 ;  /* 0x0000000000187882 */ /* 0x000fe20000000000 */
[----:B------:R-:W-:Y:S01]  /*15d00*/  UMOV UR25, 0x14f00000 ;  /* 0x14f0000000197882 */ /* 0x000fe20000000000 */
[----:B------:R-:W-:Y:S01]  /*15d10*/  UMOV UR18, URZ ;  /* 0x0000003f00127c82 */ /* 0x000fe20008000000 */
[----:B------:R-:W-:Y:S01]  /*15d20*/  R2UR UR28, R3 ;  /* 0x00000000031c72ca */ /* 0x000fe200000e0000 */
[----:B------:R-:W-:Y:S01]  /*15d30*/  UMOV UR10, 0x20 ;  /* 0x00000020000a7882 */ /* 0x000fe20000000000 */
[----:B------:R-:W-:Y:S01]  /*15d40*/  IADD3.X R3, R20, R14, RZ, P1, !PT ;  /* 0x0000000e14037210 */ /* 0x000fe20000ffe4ff */
[----:B------:R-:W-:Y:S01]  /*15d50*/  UIADD3 UR16, UR26, 0x14000, URZ ;  /* 0x000140001a107890 */ /* 0x000fe2000fffe03f */
[----:B------:R-:W-:Y:S01]  /*15d60*/  R2UR UR19, R21 ;  /* 0x00000000151372ca */ /* 0x000fe200000e0000 */
[----:B------:R-:W-:Y:S01]  /*15d70*/  UIADD3 UR17, UR26, 0x30c18, URZ ;  /* 0x00030c181a117890 */ /* 0x000fe2000fffe03f */
[----:B------:R-:W-:Y:S01]  /*15d80*/  LEA.HI.X R3, R2, R8, R3, 0x2, P2 ;  /* 0x0000000802037211 */ /* 0x000fe200010f1403 */
[----:B------:R-:W-:Y:S01]  /*15d90*/  UIADD3 UR26, UR26, 0x20200, URZ ;  /* 0x000202001a1a7890 */ /* 0x000fe2000fffe03f */
[----:B------:R-:W-:-:S02]  /*15da0*/  IADD3 R2, P1, R7, 0xf0, RZ ;  /* 0x000000f007027810 */ /* 0x000fc40007f3e0ff */
[----:B------:R-:W-:Y:S02]  /*15db0*/  R2UR UR29, R3 ;  /* 0x00000000031d72ca */ /* 0x000fe400000e0000 */
[----:B------:R-:W-:Y:S01]  /*15dc0*/  R2UR UR8, R2 ;  /* 0x00000000020872ca */ /* 0x000fe200000e0000 */
[----:B------:R-:W-:Y:S01]  /*15dd0*/  IMAD.X R3, RZ, RZ, R6, P1 ;  /* 0x000000ffff037224 */ /* 0x000fe200008e0606 */
[----:B------:R-:W-:-:S04]  /*15de0*/  UMOV UR27, UR17 ;  /* 0x00000011001b7c82 */ /* 0x000fc80008000000 */
[----:B------:R-:W-:-:S13]  /*15df0*/  R2UR UR9, R3 ;  /* 0x00000000030972ca */ /* 0x000fda00000e0000 */
[----:B------:R3:W-:Y:S01]  /*15e00*/  UTMALDG.4D [UR16], [UR8], desc[UR24] ;  /* 0x00001810080075b4 */ /* 0x0007e20008019000 */
[----:B------:R3:W-:Y:S01]  /*15e10*/  UBLKCP.S.G [UR26], [UR28], UR10 ;  /* 0x0000001a1c0073ba */ /* 0x0007e2000800020a */
[----:B------:R-:W4:Y:S02]  /*15e20*/  SYNCS.PHASECHK.TRANS64.TRYWAIT P1, [R15+URZ+0x30c48], R18 ;  /* 0x030c48120f0075a7 */ /* 0x000f24000802017f */
[----:B---34-:R-:W-:Y:S05]  /*15e30*/  @!P1 BRA `(.L_x_2370) ;  /* 0x0000001400209947 */ /* 0x018fea0003800000 */
.L_x_2408:
        /* <DEDUP_REMOVED lines=8> */
.L_x_2371:
        /* <DEDUP_REMOVED lines=24> */
.L_x_2410:
        /* <DEDUP_REMOVED lines=8> */
.L_x_2373:
        /* <DEDUP_REMOVED lines=30> */
.L_x_2365:
[----:B------:R-:W4:Y:S02]  /*162a0*/  LDL.LU R4, [R1+0x4] ;  /* 0x0000040001047983 */ /* 0x000f240000300800 */
[----:B----4-:R-:W-:Y:S02]  /*162b0*/  ISETP.NE.AND P1, PT, R4, RZ, PT ;  /* 0x000000ff0400720c */ /* 0x010fe40003f25270 */
[----:B------:R4:W5:Y:S11]  /*162c0*/  LDL R4, [R1] ;  /* 0x0000000001047983 */ /* 0x0009760000100800 */
[----:B----4-:R-:W-:Y:S05]  /*162d0*/  @!P1 BRA `(.L_x_2364) ;  /* 0x0000000400249947 */ /* 0x010fea0003800000 */
[----:B------:R-:W-:-:S04]  /*162e0*/  SHF.L.U32 R12, R10, 0x1f, RZ ;  /* 0x0000001f0a0c7819 */ /* 0x000fc800000006ff */
[----:B------:R-:W4:Y:S02]  /*162f0*/  SYNCS.PHASECHK.TRANS64.TRYWAIT P1, [R15+URZ+0x30c40], R12 ;  /* 0x030c400c0f0075a7 */ /* 0x000f24000802017f */
[----:B----4-:R-:W-:Y:S05]  /*16300*/  @!P1 BRA `(.L_x_2375) ;  /* 0x0000001000189947 */ /* 0x010fea0003800000 */
.L_x_2411:
        /* <DEDUP_REMOVED lines=8> */
.L_x_2376:
        /* <DEDUP_REMOVED lines=27> */
.L_x_2412:
        /* <DEDUP_REMOVED lines=8> */
.L_x_2378:
        /* <DEDUP_REMOVED lines=27> */
.L_x_2364:
[----:B------:R-:W1:Y:S01]  /*16770*/  S2R R0, SR_TID.X ;  /* 0x0000000000007919 */ /* 0x000e620000002100 */
[----:B------:R-:W-:Y:S01]  /*16780*/  IMAD R3, R16, 0x8, R15 ;  /* 0x0000000810037824 */ /* 0x000fe200078e020f */
[----:B-1----:R-:W-:Y:S02]  /*16790*/  LOP3.LUT R2, R0, 0x7f, RZ, 0xc0, !PT ;  /* 0x0000007f00027812 */ /* 0x002fe400078ec0ff */
[----:B------:R-:W-:Y:S02]  /*167a0*/  SHF.L.U32 R0, R10, 0x1f, RZ ;  /* 0x0000001f0a007819 */ /* 0x000fe400000006ff */
[----:B------:R-:W-:Y:S02]  /*167b0*/  ISETP.NE.AND P1, PT, R2, RZ, PT ;  /* 0x000000ff0200720c */ /* 0x000fe40003f25270 */
[----:B------:R-:W1:Y:S02]  /*167c0*/  SYNCS.PHASECHK.TRANS64.TRYWAIT P0, [R3+URZ+0x30c40], R0 ;  /* 0x030c4000030075a7 */ /* 0x000e64000800017f */
[----:B-1----:R-:W-:Y:S09]  /*167d0*/  @!P0 BRA `(.L_x_2379) ;  /* 0x0000000c000c8947 */ /* 0x002ff20003800000 */
.L_x_2413:
[----:B------:R-:W-:Y:S05]  /*167e0*/  @P1 BRA `(.L_x_2380) ;  /* 0x0000000000181947 */ /* 0x000fea0003800000 */
[----:B------:R-:W1:Y:S01]  /*167f0*/  S2R R2, SR_TID.X ;  /* 0x0000000000027919 */ /* 0x000e620000002100 */
[----:B------:R-:W-:-:S04]  /*16800*/  MOV R0, 0x4200 ;  /* 0x0000420000007802 */ /* 0x000fc80000000f00 */
[----:B------:R1:W-:Y:S02]  /*16810*/  SYNCS.ARRIVE.TRANS64 RZ, [R3+URZ+0x30c30], R0 ;  /* 0x030c300003ff79a7 */ /* 0x0003e4000800003f */
[----:B-1----:R-:W-:-:S13]  /*16820*/  LOP3.LUT P0, RZ, R2, 0x1f, RZ, 0xc0, !PT ;  /* 0x0000001f02ff7812 */ /* 0x002fda000780c0ff */
[----:B------:R-:W-:Y:S05]  /*16830*/  @!P0 BRA `(.L_x_2380) ;  /* 0x0000000000048947 */ /* 0x000fea0003800000 */
[----:B------:R-:W-:Y:S01]  /*16840*/  BPT.TRAP 0x1 ;  /* 0x000000040000795c */ /* 0x000fe20000300000 */
.L_x_2380:
        /* <DEDUP_REMOVED lines=34> */
.L_x_2361:
[----:B------:R-:W-:Y:S05]  /*16a70*/  BSYNC B0 ;  /* 0x0000000000007941 */ /* 0x000fea0003800000 */
.L_x_2356:
[----:B------:R-:W-:-:S03]  /*16a80*/  UMOV UR8, 0xffffffff ;  /* 0xffffffff00087882 */ /* 0x000fc60000000000 */
[----:B------:R-:W-:Y:S05]  /*16a90*/  BRA.DIV UR8, `(.L_x_2381) ;  /* 0x0000000a08707947 */ /* 0x000fea000b800000 */
[----:B------:R-:W-:-:S13]  /*16aa0*/  ELECT P6, URZ, PT ;  /* 0x00000000003f782f */ /* 0x000fda00038c0000 */
.L_x_2416:
[----:B------:R-:W-:Y:S05]  /*16ab0*/  @!P6 BRA `(.L_x_2230) ;  /* 0x000000000084e947 */ /* 0x000fea0003800000 */
[----:B------:R-:W-:-:S06]  /*16ac0*/  ULOP3.LUT UR8, UR36, 0x2, URZ, 0xfc, !UPT ;  /* 0x0000000224087892 */ /* 0x000fcc000f8efc3f */
[----:B------:R-:W-:-:S05]  /*16ad0*/  IMAD.U32 R2, RZ, RZ, UR8 ;  /* 0x00000008ff027e24 */ /* 0x000fca000f8e00ff */
[----:B------:R-:W-:-:S13]  /*16ae0*/  ISETP.NE.AND P2, PT, R2, 0x3, PT ;  /* 0x000000030200780c */ /* 0x000fda0003f45270 */
[----:B------:R-:W-:Y:S05]  /*16af0*/  @!P2 BRA `(.L_x_2382) ;  /* 0x000000000004a947 */ /* 0x000fea0003800000 */
[----:B---3--:R-:W-:Y:S01]  /*16b00*/  BPT.TRAP 0x1 ;  /* 0x000000040000795c */ /* 0x008fe20000300000 */
.L_x_2382:
        /* <DEDUP_REMOVED lines=15> */
.L_x_2417:
[----:B------:R-:W2:Y:S02]  /*16c00*/  SYNCS.PHASECHK.TRANS64.TRYWAIT P0, [R3+URZ], R2 ;  /* 0x00000002030075a7 */ /* 0x000ea4000800017f */
[----:B--2---:R-:W-:Y:S05]  /*16c10*/  @!P0 BRA `(.L_x_2384) ;  /* 0x0000000800448947 */ /* 0x004fea0003800000 */
.L_x_2418:
[----:B------:R-:W-:Y:S05]  /*16c20*/  @!P2 BRA `(.L_x_2385) ;  /* 0x000000000004a947 */ /* 0x000fea0003800000 */
[----:B---3--:R-:W-:Y:S01]  /*16c30*/  BPT.TRAP 0x1 ;  /* 0x000000040000795c */ /* 0x008fe20000300000 */
.L_x_2385:
[----:B--2---:R-:W-:-:S05]  /*16c40*/  IADD3 R3, R8, 0x30c40, RZ ;  /* 0x00030c4008037810 */ /* 0x004fca0007ffe0ff */
[----:B------:R-:W-:-:S04]  /*16c50*/  IMAD R5, R0, 0x8, R3 ;  /* 0x0000000800057824 */ /* 0x000fc800078e0203 */
[----:B------:R-:W2:Y:S02]  /*16c60*/  SYNCS.PHASECHK.TRANS64.TRYWAIT P0, [R5+URZ], R4 ;  /* 0x00000004050075a7 */ /* 0x000ea4000800017f */
[----:B--2---:R-:W-:Y:S05]  /*16c70*/  @!P0 BRA `(.L_x_2386) ;  /* 0x0000000800408947 */ /* 0x004fea0003800000 */
.L_x_2419:
[----:B------:R-:W-:-:S07]  /*16c80*/  LEA R3, R6, R3, 0x3 ;  /* 0x0000000306037211 */ /* 0x000fce00078e18ff */
.L_x_2387:
[----:B----4-:R4:W1:Y:S02]  /*16c90*/  SYNCS.PHASECHK.TRANS64.TRYWAIT P0, [R3+URZ], R2 ;  /* 0x00000002030075a7 */ /* 0x010864000800017f */
[----:B-1----:R-:W-:Y:S05]  /*16ca0*/  @!P0 NANOSLEEP.SYNCS 0x989680 ;  /* 0x009896800000895d */ /* 0x002fea0003900000 */
[----:B------:R-:W1:Y:S02]  /*16cb0*/  @!P0 SYNCS.PHASECHK.TRANS64 P0, [R3+URZ], R2 ;  /* 0x00000002030085a7 */ /* 0x000e64000800007f */
[----:B-1----:R-:W-:Y:S05]  /*16cc0*/  @!P0 BRA `(.L_x_2387) ;  /* 0xfffffffc00f08947 */ /* 0x002fea000383ffff */
.L_x_2230:
[----:B---3--:R-:W-:Y:S05]  /*16cd0*/  BSYNC B6 ;  /* 0x0000000000067941 */ /* 0x008fea0003800000 */
.L_x_2224:
[----:B------:R-:W-:Y:S05]  /*16ce0*/  EXIT ;  /* 0x000000000000794d */ /* 0x000fea0003800000 */
.L_x_2241:
[----:B------:R-:W-:Y:S01]  /*16cf0*/  IMAD.MOV.U32 R13, RZ, RZ, R18 ;  /* 0x000000ffff0d7224 */ /* 0x000fe200078e0012 */
[----:B------:R-:W-:Y:S01]  /*16d00*/  MOV R12, RZ ;  /* 0x000000ff000c7202 */ /* 0x000fe20000000f00 */
[----:B------:R-:W-:Y:S01]  /*16d10*/  IMAD.MOV.U32 R11, RZ, RZ, 0x1f ;  /* 0x0000001fff0b7424 */ /* 0x000fe200078e00ff */
[----:B------:R-:W-:-:S07]  /*16d20*/  MOV R15, 0xffffffff ;  /* 0xffffffff000f7802 */ /* 0x000fce0000000f00 */
[----:B------:R-:W-:Y:S05]  /*16d30*/  WARPSYNC.COLLECTIVE R15, `(.L_x_2388) ;  /* 0x000000000f087348 */ /* 0x000fea0003c00000 */
[----:B------:R1:W2:Y:S02]  /*16d40*/  SHFL.IDX P6, R14, R13, R12, R11 ;  /* 0x0000000c0d0e7389 */ /* 0x0002a400000c000b */
[----:B-12---:R-:W-:Y:S01]  /*16d50*/  ENDCOLLECTIVE ;  /* 0x000000000000791b */ /* 0x006fe20003800000 */
.L_x_2388:
[----:B------:R-:W-:Y:S05]  /*16d60*/  BRA `(.L_x_2389) ;  /* 0xfffffea400ac7947 */ /* 0x000fea000383ffff */
.L_x_2243:
[----:B--2---:R2:W3:Y:S02]  /*16d70*/  SYNCS.PHASECHK.TRANS64.TRYWAIT P0, [R16+URZ+0x30c00], R11 ;  /* 0x030c000b100075a7 */ /* 0x0044e4000800017f */
[----:B---3--:R-:W-:Y:S05]  /*16d80*/  @!P0 NANOSLEEP.SYNCS 0x989680 ;  /* 0x009896800000895d */ /* 0x008fea0003900000 */
[----:B------:R-:W3:Y:S02]  /*16d90*/  @!P0 SYNCS.PHASECHK.TRANS64 P0, [R16+URZ+0x30c00], R11 ;  /* 0x030c000b100085a7 */ /* 0x000ee4000800007f */
[----:B---3--:R-:W-:Y:S05]  /*16da0*/  @!P0 BRA `(.L_x_2243) ;  /* 0xfffffffc00f08947 */ /* 0x008fea000383ffff */
[----:B------:R-:W-:Y:S05]  /*16db0*/  BRA `(.L_x_2242) ;  /* 0xfffffea400f87947 */ /* 0x000fea000383ffff */
.L_x_2248:
[----:B--2---:R2:W3:Y:S02]  /*16dc0*/  SYNCS.PHASECHK.TRANS64.TRYWAIT P0, [R6+URZ+0x30c10], R23 ;  /* 0x030c1017060075a7 */ /* 0x0044e4000800017f */
[----:B---3--:R-:W-:Y:S05]  /*16dd0*/  @!P0 NANOSLEEP.SYNCS 0x989680 ;  /* 0x009896800000895d */ /* 0x008fea0003900000 */
[----:B------:R-:W3:Y:S02]  /*16de0*/  @!P0 SYNCS.PHASECHK.TRANS64 P0, [R6+URZ+0x30c10], R23 ;  /* 0x030c1017060085a7 */ /* 0x000ee4000800007f */
[----:B---3--:R-:W-:Y:S05]  /*16df0*/  @!P0 BRA `(.L_x_2248) ;  /* 0xfffffffc00f08947 */ /* 0x008fea000383ffff */
[----:B------:R-:W-:Y:S05]  /*16e00*/  BRA `(.L_x_2247) ;  /* 0xfffffeb000ac7947 */ /* 0x000fea000383ffff */
.L_x_2252:
[----:B------:R1:W1:Y:S02]  /*16e10*/  SYNCS.PHASECHK.TRANS64.TRYWAIT P0, [R6+URZ+0x30c30], R23 ;  /* 0x030c3017060075a7 */ /* 0x000264000800017f */
[----:B-1----:R-:W-:Y:S05]  /*16e20*/  @!P0 NANOSLEEP.SYNCS 0x989680 ;  /* 0x009896800000895d */ /* 0x002fea0003900000 */
[----:B------:R-:W1:Y:S02]  /*16e30*/  @!P0 SYNCS.PHASECHK.TRANS64 P0, [R6+URZ+0x30c30], R23 ;  /* 0x030c3017060085a7 */ /* 0x000e64000800007f */
[----:B-1----:R-:W-:Y:S05]  /*16e40*/  @!P0 BRA `(.L_x_2252) ;  /* 0xfffffffc00f08947 */ /* 0x002fea000383ffff */
[----:B------:R-:W-:Y:S05]  /*16e50*/  BRA `(.L_x_2251) ;  /* 0xfffffeb400b47947 */ /* 0x000fea000383ffff */
.L_x_2260:
[----:B--2---:R2:W3:Y:S02]  /*16e60*/  SYNCS.PHASECHK.TRANS64.TRYWAIT P1, [R6+URZ+0x30c10], R21 ;  /* 0x030c1015060075a7 */ /* 0x0044e4000802017f */
[----:B---3--:R-:W-:Y:S05]  /*16e70*/  @!P1 NANOSLEEP.SYNCS 0x989680 ;  /* 0x009896800000995d */ /* 0x008fea0003900000 */
[----:B------:R-:W3:Y:S02]  /*16e80*/  @!P1 SYNCS.PHASECHK.TRANS64 P1, [R6+URZ+0x30c10], R21 ;  /* 0x030c1015060095a7 */ /* 0x000ee4000802007f */
[----:B---3--:R-:W-:Y:S05]  /*16e90*/  @!P1 BRA `(.L_x_2260) ;  /* 0xfffffffc00f09947 */ /* 0x008fea000383ffff */
[----:B------:R-:W-:Y:S05]  /*16ea0*/  BRA `(.L_x_2259) ;  /* 0xffffff0800bc7947 */ /* 0x000fea000383ffff */
.L_x_2264:
[----:B------:R1:W1:Y:S02]  /*16eb0*/  SYNCS.PHASECHK.TRANS64.TRYWAIT P1, [R6+URZ+0x30c30], R21 ;  /* 0x030c3015060075a7 */ /* 0x000264000802017f */
[----:B-1----:R-:W-:Y:S05]  /*16ec0*/  @!P1 NANOSLEEP.SYNCS 0x989680 ;  /* 0x009896800000995d */ /* 0x002fea0003900000 */
[----:B------:R-:W1:Y:S02]  /*16ed0*/  @!P1 SYNCS.PHASECHK.TRANS64 P1, [R6+URZ+0x30c30], R21 ;  /* 0x030c3015060095a7 */ /* 0x000e64000802007f */
[----:B-1----:R-:W-:Y:S05]  /*16ee0*/  @!P1 BRA `(.L_x_2264) ;  /* 0xfffffffc00f09947 */ /* 0x002fea000383ffff */
[----:B------:R-:W-:Y:S05]  /*16ef0*/  BRA `(.L_x_2263) ;  /* 0xffffff0c00bc7947 */ /* 0x000fea000383ffff */
.L_x_2272:
[----:B--2---:R2:W4:Y:S02]  /*16f00*/  SYNCS.PHASECHK.TRANS64.TRYWAIT P0, [R6+URZ+0x30c10], R21 ;  /* 0x030c1015060075a7 */ /* 0x004524000800017f */
[----:B----4-:R-:W-:Y:S05]  /*16f10*/  @!P0 NANOSLEEP.SYNCS 0x989680 ;  /* 0x009896800000895d */ /* 0x010fea0003900000 */
[----:B------:R-:W4:Y:S02]  /*16f20*/  @!P0 SYNCS.PHASECHK.TRANS64 P0, [R6+URZ+0x30c10], R21 ;  /* 0x030c1015060085a7 */ /* 0x000f24000800007f */
[----:B----4-:R-:W-:Y:S05]  /*16f30*/  @!P0 BRA `(.L_x_2272) ;  /* 0xfffffffc00f08947 */ /* 0x010fea000383ffff */
[----:B------:R-:W-:Y:S05]  /*16f40*/  BRA `(.L_x_2271) ;  /* 0xffffff5400f47947 */ /* 0x000fea000383ffff */
.L_x_2276:
[----:B------:R1:W1:Y:S02]  /*16f50*/  SYNCS.PHASECHK.TRANS64.TRYWAIT P0, [R6+URZ+0x30c30], R21 ;  /* 0x030c3015060075a7 */ /* 0x000264000800017f */
[----:B-1----:R-:W-:Y:S05]  /*16f60*/  @!P0 NANOSLEEP.SYNCS 0x989680 ;  /* 0x009896800000895d */ /* 0x002fea0003900000 */
[----:B------:R-:W1:Y:S02]  /*16f70*/  @!P0 SYNCS.PHASECHK.TRANS64 P0, [R6+URZ+0x30c30], R21 ;  /* 0x030c3015060085a7 */ /* 0x000e64000800007f */
[----:B-1----:R-:W-:Y:S05]  /*16f80*/  @!P0 BRA `(.L_x_2276) ;  /* 0xfffffffc00f08947 */ /* 0x002fea000383ffff */
[----:B------:R-:W-:Y:S05]  /*16f90*/  BRA `(.L_x_2275) ;  /* 0xffffff5800fc7947 */ /* 0x000fea000383ffff */
.L_x_2283:
[----:B------:R-:W-:Y:S01]  /*16fa0*/  BSSY B0, `(.L_x_2390) ;  /* 0x0000005000007945 */ /* 0x000fe20003800000 */
[----:B------:R-:W-:-:S07]  /*16fb0*/  IMAD.MOV.U32 R15, RZ, RZ, -0x1 ;  /* 0xffffffffff0f7424 */ /* 0x000fce00078e00ff */
[----:B---3--:R-:W-:Y:S05]  /*16fc0*/  WARPSYNC.COLLECTIVE R15, `(.L_x_2391) ;  /* 0x000000000f087348 */ /* 0x008fea0003c00000 */
[----:B------:R-:W-:Y:S01]  /*16fd0*/  NOP ;  /* 0x0000000000007918 */ /* 0x000fe20000000000 */
[----:B---3--:R-:W-:Y:S01]  /*16fe0*/  ENDCOLLECTIVE ;  /* 0x000000000000791b */ /* 0x008fe20003800000 */
.L_x_2391:
[----:B------:R-:W-:Y:S05]  /*16ff0*/  BSYNC B0 ;  /* 0x0000000000007941 */ /* 0x000fea0003800000 */
.L_x_2390:
[----:B------:R-:W-:Y:S05]  /*17000*/  BRA `(.L_x_2392) ;  /* 0xffffffb000107947 */ /* 0x000fea000383ffff */
.L_x_2292:
[----:B------:R-:W-:Y:S01]  /*17010*/  BSSY B0, `(.L_x_2393) ;  /* 0x0000005000007945 */ /* 0x000fe20003800000 */
[----:B------:R-:W-:-:S07]  /*17020*/  MOV R15, 0xffffffff ;  /* 0xffffffff000f7802 */ /* 0x000fce0000000f00 */
[----:B-1-3--:R-:W-:Y:S05]  /*17030*/  WARPSYNC.COLLECTIVE R15, `(.L_x_2394) ;  /* 0x000000000f087348 */ /* 0x00afea0003c00000 */
[----:B------:R-:W-:Y:S01]  /*17040*/  NOP ;  /* 0x0000000000007918 */ /* 0x000fe20000000000 */
[----:B-1-3--:R-:W-:Y:S01]  /*17050*/  ENDCOLLECTIVE ;  /* 0x000000000000791b */ /* 0x00afe20003800000 */
.L_x_2394:
[----:B------:R-:W-:Y:S05]  /*17060*/  BSYNC B0 ;  /* 0x0000000000007941 */ /* 0x000fea0003800000 */
.L_x_2393:
[----:B------:R-:W-:Y:S05]  /*17070*/  BRA `(.L_x_2395) ;  /* 0xffffffb000f07947 */ /* 0x000fea000383ffff */
.L_x_2309:
[----:B------:R-:W-:Y:S01]  /*17080*/  BSSY B0, `(.L_x_2396) ;  /* 0x0000005000007945 */ /* 0x000fe20003800000 */
[----:B------:R-:W-:-:S07]  /*17090*/  IMAD.MOV.U32 R15, RZ, RZ, -0x1 ;  /* 0xffffffffff0f7424 */ /* 0x000fce00078e00ff */
[----:B------:R-:W-:Y:S05]  /*170a0*/  WARPSYNC.COLLECTIVE R15, `(.L_x_2397) ;  /* 0x000000000f087348 */ /* 0x000fea0003c00000 */
[----:B------:R-:W-:Y:S01]  /*170b0*/  NOP ;  /* 0x0000000000007918 */ /* 0x000fe20000000000 */
[----:B------:R-:W-:Y:S01]  /*170c0*/  ENDCOLLECTIVE ;  /* 0x000000000000791b */ /* 0x000fe20003800000 */
.L_x_2397:
[----:B------:R-:W-:Y:S05]  /*170d0*/  BSYNC B0 ;  /* 0x0000000000007941 */ /* 0x000fea0003800000 */
.L_x_2396:
[----:B------:R-:W-:Y:S05]  /*170e0*/  BRA `(.L_x_2398) ;  /* 0xffffffc000387947 */ /* 0x000fea000383ffff */
.L_x_2322:
[----:B------:R-:W-:Y:S01]  /*170f0*/  BSSY B0, `(.L_x_2399) ;  /* 0x0000005000007945 */ /* 0x000fe20003800000 */
[----:B------:R-:W-:-:S07]  /*17100*/  MOV R15, 0xffffffff ;  /* 0xffffffff000f7802 */ /* 0x000fce0000000f00 */
[----:B------:R-:W-:Y:S05]  /*17110*/  WARPSYNC.COLLECTIVE R15, `(.L_x_2400) ;  /* 0x000000000f087348 */ /* 0x000fea0003c00000 */
[----:B------:R-:W-:Y:S01]  /*17120*/  NOP ;  /* 0x0000000000007918 */ /* 0x000fe20000000000 */
[----:B------:R-:W-:Y:S01]  /*17130*/  ENDCOLLECTIVE ;  /* 0x000000000000791b */ /* 0x000fe20003800000 */
.L_x_2400:
[----:B------:R-:W-:Y:S05]  /*17140*/  BSYNC B0 ;  /* 0x0000000000007941 */ /* 0x000fea0003800000 */
.L_x_2399:
[----:B------:R-:W-:Y:S05]  /*17150*/  BRA `(.L_x_2401) ;  /* 0xffffffc400c87947 */ /* 0x000fea000383ffff */
.L_x_2334:
[----:B------:R-:W-:Y:S01]  /*17160*/  BSSY B0, `(.L_x_2402) ;  /* 0x0000005000007945 */ /* 0x000fe20003800000 */
[----:B------:R-:W-:-:S07]  /*17170*/  IMAD.MOV.U32 R15, RZ, RZ, -0x1 ;  /* 0xffffffffff0f7424 */ /* 0x000fce00078e00ff */
[----:B------:R-:W-:Y:S05]  /*17180*/  WARPSYNC.COLLECTIVE R15, `(.L_x_2403) ;  /* 0x000000000f087348 */ /* 0x000fea0003c00000 */
[----:B------:R-:W-:Y:S01]  /*17190*/  NOP ;  /* 0x0000000000007918 */ /* 0x000fe20000000000 */
[----:B------:R-:W-:Y:S01]  /*171a0*/  ENDCOLLECTIVE ;  /* 0x000000000000791b */ /* 0x000fe20003800000 */
.L_x_2403:
[----:B------:R-:W-:Y:S05]  /*171b0*/  BSYNC B0 ;  /* 0x0000000000007941 */ /* 0x000fea0003800000 */
.L_x_2402:
[----:B------:R-:W-:Y:S05]  /*171c0*/  BRA `(.L_x_2404) ;  /* 0xffffffc800f07947 */ /* 0x000fea000383ffff */
.L_x_2362:
[----:B-1----:R1:W2:Y:S02]  /*171d0*/  SYNCS.PHASECHK.TRANS64.TRYWAIT P0, [R15+URZ+0x30c20], R0 ;  /* 0x030c20000f0075a7 */ /* 0x0022a4000800017f */
[----:B--2---:R-:W-:Y:S05]  /*171e0*/  @!P0 NANOSLEEP.SYNCS 0x989680 ;  /* 0x009896800000895d */ /* 0x004fea0003900000 */
[----:B------:R-:W2:Y:S02]  /*171f0*/  @!P0 SYNCS.PHASECHK.TRANS64 P0, [R15+URZ+0x30c20], R0 ;  /* 0x030c20000f0085a7 */ /* 0x000ea4000800007f */
[----:B--2---:R-:W-:Y:S05]  /*17200*/  @!P0 BRA `(.L_x_2362) ;  /* 0xfffffffc00f08947 */ /* 0x004fea000383ffff */
[----:B------:R-:W-:Y:S05]  /*17210*/  BRA `(.L_x_2405) ;  /* 0xffffffe0005c7947 */ /* 0x000fea000383ffff */
.L_x_2366:
[----:B--2---:R2:W3:Y:S02]  /*17220*/  SYNCS.PHASECHK.TRANS64.TRYWAIT P1, [R15+URZ+0x30c40], R18 ;  /* 0x030c40120f0075a7 */ /* 0x0044e4000802017f */
[----:B---3--:R-:W-:Y:S05]  /*17230*/  @!P1 NANOSLEEP.SYNCS 0x989680 ;  /* 0x009896800000995d */ /* 0x008fea0003900000 */
[----:B------:R-:W3:Y:S02]  /*17240*/  @!P1 SYNCS.PHASECHK.TRANS64 P1, [R15+URZ+0x30c40], R18 ;  /* 0x030c40120f0095a7 */ /* 0x000ee4000802007f */
[----:B---3--:R-:W-:Y:S05]  /*17250*/  @!P1 BRA `(.L_x_2366) ;  /* 0xfffffffc00f09947 */ /* 0x008fea000383ffff */
[----:B------:R-:W-:Y:S05]  /*17260*/  BRA `(.L_x_2406) ;  /* 0xffffffe400c47947 */ /* 0x000fea000383ffff */
.L_x_2368:
[----:B-1----:R1:W3:Y:S02]  /*17270*/  SYNCS.PHASECHK.TRANS64.TRYWAIT P1, [R15+URZ+0x30c28], R18 ;  /* 0x030c28120f0075a7 */ /* 0x0022e4000802017f */
[----:B---3--:R-:W-:Y:S05]  /*17280*/  @!P1 NANOSLEEP.SYNCS 0x989680 ;  /* 0x009896800000995d */ /* 0x008fea0003900000 */
[----:B------:R-:W3:Y:S02]  /*17290*/  @!P1 SYNCS.PHASECHK.TRANS64 P1, [R15+URZ+0x30c28], R18 ;  /* 0x030c28120f0095a7 */ /* 0x000ee4000802007f */
[----:B---3--:R-:W-:Y:S05]  /*172a0*/  @!P1 BRA `(.L_x_2368) ;  /* 0xfffffffc00f09947 */ /* 0x008fea000383ffff */
[----:B------:R-:W-:Y:S05]  /*172b0*/  BRA `(.L_x_2407) ;  /* 0xffffffe800487947 */ /* 0x000fea000383ffff */
.L_x_2370:
[----:B---3--:R3:W4:Y:S02]  /*172c0*/  SYNCS.PHASECHK.TRANS64.TRYWAIT P1, [R15+URZ+0x30c48], R18 ;  /* 0x030c48120f0075a7 */ /* 0x008724000802017f */
[----:B----4-:R-:W-:Y:S05]  /*172d0*/  @!P1 NANOSLEEP.SYNCS 0x989680 ;  /* 0x009896800000995d */ /* 0x010fea0003900000 */
[----:B------:R-:W4:Y:S02]  /*172e0*/  @!P1 SYNCS.PHASECHK.TRANS64 P1, [R15+URZ+0x30c48], R18 ;  /* 0x030c48120f0095a7 */ /* 0x000f24000802007f */
[----:B----4-:R-:W-:Y:S05]  /*172f0*/  @!P1 BRA `(.L_x_2370) ;  /* 0xfffffffc00f09947 */ /* 0x010fea000383ffff */
[----:B------:R-:W-:Y:S05]  /*17300*/  BRA `(.L_x_2408) ;  /* 0xffffffe800cc7947 */ /* 0x000fea000383ffff */
.L_x_2372:
[----:B------:R-:W-:-:S07]  /*17310*/  SHF.L.U32 R4, R10, 0x1f, RZ ;  /* 0x0000001f0a047819 */ /* 0x000fce00000006ff */
.L_x_2409:
[----:B----4-:R4:W1:Y:S02]  /*17320*/  SYNCS.PHASECHK.TRANS64.TRYWAIT P1, [R15+URZ+0x30c20], R4 ;  /* 0x030c20040f0075a7 */ /* 0x010864000802017f */
[----:B-1----:R-:W-:Y:S05]  /*17330*/  @!P1 NANOSLEEP.SYNCS 0x989680 ;  /* 0x009896800000995d */ /* 0x002fea0003900000 */
[----:B------:R-:W1:Y:S02]  /*17340*/  @!P1 SYNCS.PHASECHK.TRANS64 P1, [R15+URZ+0x30c20], R4 ;  /* 0x030c20040f0095a7 */ /* 0x000e64000802007f */
[----:B-1----:R-:W-:Y:S05]  /*17350*/  @!P1 BRA `(.L_x_2409) ;  /* 0xfffffffc00f09947 */ /* 0x002fea000383ffff */
[----:B------:R-:W-:Y:S05]  /*17360*/  BRA `(.L_x_2410) ;  /* 0xffffffec00347947 */ /* 0x000fea000383ffff */
.L_x_2375:
[----:B----4-:R4:W1:Y:S02]  /*17370*/  SYNCS.PHASECHK.TRANS64.TRYWAIT P1, [R15+URZ+0x30c40], R12 ;  /* 0x030c400c0f0075a7 */ /* 0x010864000802017f */
[----:B-1----:R-:W-:Y:S05]  /*17380*/  @!P1 NANOSLEEP.SYNCS 0x989680 ;  /* 0x009896800000995d */ /* 0x002fea0003900000 */
[----:B------:R-:W1:Y:S02]  /*17390*/  @!P1 SYNCS.PHASECHK.TRANS64 P1, [R15+URZ+0x30c40], R12 ;  /* 0x030c400c0f0095a7 */ /* 0x000e64000802007f */
[----:B-1----:R-:W-:Y:S05]  /*173a0*/  @!P1 BRA `(.L_x_2375) ;  /* 0xfffffffc00f09947 */ /* 0x002fea000383ffff */
[----:B------:R-:W-:Y:S05]  /*173b0*/  BRA `(.L_x_2411) ;  /* 0xffffffec00d47947 */ /* 0x000fea000383ffff */
.L_x_2377:
[----:B-1----:R1:W2:Y:S02]  /*173c0*/  SYNCS.PHASECHK.TRANS64.TRYWAIT P1, [R15+URZ+0x30c28], R12 ;  /* 0x030c280c0f0075a7 */ /* 0x0022a4000802017f */
[----:B--2---:R-:W-:Y:S05]  /*173d0*/  @!P1 NANOSLEEP.SYNCS 0x989680 ;  /* 0x009896800000995d */ /* 0x004fea0003900000 */
[----:B------:R-:W2:Y:S02]  /*173e0*/  @!P1 SYNCS.PHASECHK.TRANS64 P1, [R15+URZ+0x30c28], R12 ;  /* 0x030c280c0f0095a7 */ /* 0x000ea4000802007f */
[----:B--2---:R-:W-:Y:S05]  /*173f0*/  @!P1 BRA `(.L_x_2377) ;  /* 0xfffffffc00f09947 */ /* 0x004fea000383ffff */
[----:B------:R-:W-:Y:S05]  /*17400*/  BRA `(.L_x_2412) ;  /* 0xfffffff0004c7947 */ /* 0x000fea000383ffff */
.L_x_2379:
[----:B------:R1:W1:Y:S02]  /*17410*/  SYNCS.PHASECHK.TRANS64.TRYWAIT P0, [R3+URZ+0x30c40], R0 ;  /* 0x030c4000030075a7 */ /* 0x000264000800017f */
[----:B-1----:R-:W-:Y:S05]  /*17420*/  @!P0 NANOSLEEP.SYNCS 0x989680 ;  /* 0x009896800000895d */ /* 0x002fea0003900000 */
[----:B------:R-:W1:Y:S02]  /*17430*/  @!P0 SYNCS.PHASECHK.TRANS64 P0, [R3+URZ+0x30c40], R0 ;  /* 0x030c4000030085a7 */ /* 0x000e64000800007f */
[----:B-1----:R-:W-:Y:S05]  /*17440*/  @!P0 BRA `(.L_x_2379) ;  /* 0xfffffffc00f08947 */ /* 0x002fea000383ffff */
[----:B------:R-:W-:Y:S05]  /*17450*/  BRA `(.L_x_2413) ;  /* 0xfffffff000e07947 */ /* 0x000fea000383ffff */
.L_x_2381:
[----:B------:R-:W-:Y:S01]  /*17460*/  BSSY B0, `(.L_x_2414) ;  /* 0x0000006000007945 */ /* 0x000fe20003800000 */
[----:B------:R-:W-:-:S07]  /*17470*/  MOV R15, 0xffffffff ;  /* 0xffffffff000f7802 */ /* 0x000fce0000000f00 */
[----:B---3--:R-:W-:Y:S05]  /*17480*/  WARPSYNC.COLLECTIVE R15, `(.L_x_2415) ;  /* 0x000000000f0c7348 */ /* 0x008fea0003c00000 */
[----:B------:R-:W-:Y:S02]  /*17490*/  ELECT P6, UR62, PT ;  /* 0x00000000003e782f */ /* 0x000fe400038c0000 */
[----:B------:R-:W-:Y:S01]  /*174a0*/  MOV R14, UR62 ;  /* 0x0000003e000e7c02 */ /* 0x000fe20008000f00 */
[----:B---3--:R-:W-:Y:S10]  /*174b0*/  ENDCOLLECTIVE ;  /* 0x000000000000791b */ /* 0x008ff40003800000 */
.L_x_2415:
[----:B------:R-:W-:Y:S05]  /*174c0*/  BSYNC B0 ;  /* 0x0000000000007941 */ /* 0x000fea0003800000 */
.L_x_2414:
[----:B------:R-:W-:Y:S05]  /*174d0*/  BRA `(.L_x_2416) ;  /* 0xfffffff400747947 */ /* 0x000fea000383ffff */
.L_x_2383:
[----:B-1----:R1:W2:Y:S02]  /*174e0*/  SYNCS.PHASECHK.TRANS64.TRYWAIT P0, [R7+URZ], R4 ;  /* 0x00000004070075a7 */ /* 0x0022a4000800017f */
[----:B--2---:R-:W-:Y:S05]  /*174f0*/  @!P0 NANOSLEEP.SYNCS 0x989680 ;  /* 0x009896800000895d */ /* 0x004fea0003900000 */
[----:B------:R-:W2:Y:S02]  /*17500*/  @!P0 SYNCS.PHASECHK.TRANS64 P0, [R7+URZ], R4 ;  /* 0x00000004070085a7 */ /* 0x000ea4000800007f */
[----:B--2---:R-:W-:Y:S05]  /*17510*/  @!P0 BRA `(.L_x_2383) ;  /* 0xfffffffc00f08947 */ /* 0x004fea000383ffff */
[----:B------:R-:W-:Y:S05]  /*17520*/  BRA `(.L_x_2417) ;  /* 0xfffffff400b47947 */ /* 0x000fea000383ffff */
.L_x_2384:
[----:B--2---:R2:W4:Y:S02]  /*17530*/  SYNCS.PHASECHK.TRANS64.TRYWAIT P0, [R3+URZ], R2 ;  /* 0x00000002030075a7 */ /* 0x004524000800017f */
[----:B----4-:R-:W-:Y:S05]  /*17540*/  @!P0 NANOSLEEP.SYNCS 0x989680 ;  /* 0x009896800000895d */ /* 0x010fea0003900000 */
[----:B------:R-:W4:Y:S02]  /*17550*/  @!P0 SYNCS.PHASECHK.TRANS64 P0, [R3+URZ], R2 ;  /* 0x00000002030085a7 */ /* 0x000f24000800007f */
[----:B----4-:R-:W-:Y:S05]  /*17560*/  @!P0 BRA `(.L_x_2384) ;  /* 0xfffffffc00f08947 */ /* 0x010fea000383ffff */
[----:B------:R-:W-:Y:S05]  /*17570*/  BRA `(.L_x_2418) ;  /* 0xfffffff400a87947 */ /* 0x000fea000383ffff */
.L_x_2386:
[----:B--2---:R2:W4:Y:S02]  /*17580*/  SYNCS.PHASECHK.TRANS64.TRYWAIT P0, [R5+URZ], R4 ;  /* 0x00000004050075a7 */ /* 0x004524000800017f */
[----:B----4-:R-:W-:Y:S05]  /*17590*/  @!P0 NANOSLEEP.SYNCS 0x989680 ;  /* 0x009896800000895d */ /* 0x010fea0003900000 */
[----:B------:R-:W4:Y:S02]  /*175a0*/  @!P0 SYNCS.PHASECHK.TRANS64 P0, [R5+URZ], R4 ;  /* 0x00000004050085a7 */ /* 0x000f24000800007f */
[----:B----4-:R-:W-:Y:S05]  /*175b0*/  @!P0 BRA `(.L_x_2386) ;  /* 0xfffffffc00f08947 */ /* 0x010fea000383ffff */
[----:B------:R-:W-:Y:S05]  /*175c0*/  BRA `(.L_x_2419) ;  /* 0xfffffff400ac7947 */ /* 0x000fea000383ffff */
.L_x_2420:
        /* <DEDUP_REMOVED lines=11> */
.L_x_3735:


//--------------------- .text._ZN7cutlass13device_kernelIN5flash22FlashAttnBwdPreprocessIN4cute5tupleIJNS3_1CILi128EEENS5_ILi64EEEEEENS_10bfloat16_tEfNS_4arch4Sm90ELb1ELb1EEEEEvNT_6ParamsE --------------------------
	.section	.text._ZN7cutlass13device_kernelIN5flash22FlashAttnBwdPreprocessIN4cute5tupleIJNS3_1CILi128EEENS5_ILi64EEEEEENS_10bfloat16_tEfNS_4arch4Sm90ELb1ELb1EEEEEvNT_6ParamsE,"ax",@progbits
	.align	128
.text._ZN7cutlass13device_kernelIN5flash22FlashAttnBwdPreprocessIN4cute5tupleIJNS3_1CILi128EEENS5_ILi64EEEEEENS_10bfloat16_tEfNS_4arch4Sm90ELb1ELb1EEEEEvNT_6ParamsE:
        .type           _ZN7cutlass13device_kernelIN5flash22FlashAttnBwdPreprocessIN4cute5tupleIJNS3_1CILi128EEENS5_ILi64EEEEEENS_10bfloat16_tEfNS_4arch4Sm90ELb1ELb1EEEEEvNT_6ParamsE,@function
        .size           _ZN7cutlass13device_kernelIN5flash22FlashAttnBwdPreprocessIN4cute5tupleIJNS3_1CILi128EEENS5_ILi64EEEEEENS_10bfloat16_tEfNS_4arch4Sm90ELb1ELb1EEEEEvNT_6ParamsE,(.L_x_3736 - _ZN7cutlass13device_kernelIN5flash22FlashAttnBwdPreprocessIN4cute5tupleIJNS3_1CILi128EEENS5_ILi64EEEEEENS_10bfloat16_tEfNS_4arch4Sm90ELb1ELb1EEEEEvNT_6ParamsE)
        .other          _ZN7cutlass13device_kernelIN5flash22FlashAttnBwdPreprocessIN4cute5tupleIJNS3_1CILi128EEENS5_ILi64EEEEEENS_10bfloat16_tEfNS_4arch4Sm90ELb1ELb1EEEEEvNT_6ParamsE,@"STO_CUDA_ENTRY STV_DEFAULT"
_ZN7cutlass13device_kernelIN5flash22FlashAttnBwdPreprocessIN4cute5tupleIJNS3_1CILi128EEENS5_ILi64EEEEEENS_10bfloat16_tEfNS_4arch4Sm90ELb1ELb1EEEEEvNT_6ParamsE:
        /* <DEDUP_REMOVED lines=11> */
[----:B------:R-:W-:Y:S01]  /*00b0*/  ISETP.NE.U32.AND P2, PT, R4, RZ, PT ;  /* 0x000000ff0400720c */ /* 0x000fe20003f45070 */
[----:B-1----:R-:W-:-:S04]  /*00c0*/  IMAD.WIDE R6, R0, 0x4, R6 ;  /* 0x0000000400067825 */ /* 0x002fc800078e0206 */
[----:B------:R-:W0:Y:S01]  /*00d0*/  @P1 LDC.64 R8, c[0x0][0x2f8] ;  /* 0x0000be00ff081b82 */ /* 0x000e220000000a00 */
[----:B------:R-:W-:-:S05]  /*00e0*/  IMAD.U32 R4, RZ, RZ, UR6 ;  /* 0x00000006ff047e24 */ /* 0x000fca000f8e00ff */
[----:B------:R1:W5:Y:S01]  /*00f0*/  @P0 LDG.E R48, desc[UR4][R6.64] ;  /* 0x0000000406300981 */ /* 0x000362000c1e1900 */
[----:B------:R-:W-:Y:S01]  /*0100*/  ISETP.NE.AND.EX P2, PT, R5, RZ, PT, P2 ;  /* 0x000000ff0500720c */ /* 0x000fe20003f45320 */
[----:B------:R-:W2:Y:S01]  /*0110*/  S2R R2, SR_CTAID.X ;  /* 0x0000000000027919 */ /* 0x000ea20000002500 */
[----:B------:R-:W3:Y:S01]  /*0120*/  S2R R3, SR_TID.X ;  /* 0x0000000000037919 */ /* 0x000ee20000002100 */
[----:B0-----:R-:W-:-:S05]  /*0130*/  @P1 IMAD.WIDE R8, R0, 0x4, R8 ;  /* 0x0000000400081825 */ /* 0x001fca00078e0208 */
[----:B------:R1:W5:Y:S01]  /*0140*/  @P1 LDG.E R4, desc[UR4][R8.64] ;  /* 0x0000000408041981 */ /* 0x000362000c1e1900 */
[----:B--2---:R-:W-:Y:S01]  /*0150*/  IMAD.SHL.U32 R5, R2, 0x80, RZ ;  /* 0x0000008002057824 */ /* 0x004fe200078e00ff */
[----:B---3--:R-:W-:Y:S06]  /*0160*/  @P1 BRA `(.L_x_2421) ;  /* 0x0000000000101947 */ /* 0x008fec0003800000 */
[----:B------:R-:W-:Y:S05]  /*0170*/  @!P0 BRA `(.L_x_2421) ;  /* 0x00000000000c8947 */ /* 0x000fea0003800000 */
[----:B-1----:R-:W2:Y:S04]  /*0180*/  LDG.E R9, desc[UR4][R6.64] ;  /* 0x0000000406097981 */ /* 0x002ea8000c1e1900 */
[----:B-----5:R-:W2:Y:S02]  /*0190*/  LDG.E R4, desc[UR4][R6.64+0x4] ;  /* 0x0000040406047981 */ /* 0x020ea4000c1e1900 */
[----:B--2---:R-:W-:-:S07]  /*01a0*/  IMAD.IADD R4, R4, 0x1, -R9 ;  /* 0x0000000104047824 */ /* 0x004fce00078e0a09 */
.L_x_2421:
[----:B-----5:R-:W-:-:S13]  /*01b0*/  ISETP.LE.AND P1, PT, R4, R5, PT ;  /* 0x000000050400720c */ /* 0x020fda0003f23270 */
[----:B------:R-:W-:Y:S05]  /*01c0*/  @P2 EXIT P1 ;  /* 0x000000000000294d */ /* 0x000fea0000800000 */
[----:B------:R-:W0:Y:S01]  /*01d0*/  S2UR UR6, SR_CTAID.Y ;  /* 0x00000000000679c3 */ /* 0x000e220000002600 */
[----:B------:R-:W-:Y:S01]  /*01e0*/  ISETP.GT.AND P1, PT, R3, 0x7f, PT ;  /* 0x0000007f0300780c */ /* 0x000fe20003f24270 */
[----:B------:R-:W-:Y:S01]  /*01f0*/  BSSY B0, `(.L_x_2422) ;  /* 0x0000026000007945 */ /* 0x000fe20003800000 */
[----:B------:R-:W-:Y:S02]  /*0200*/  IADD3 R47, -R5, R4, RZ ;  /* 0x00000004052f7210 */ /* 0x000fe40007ffe1ff */
[----:B------:R-:W-:Y:S02]  /*0210*/  CS2R R14, SRZ ;  /* 0x00000000000e7805 */ /* 0x000fe4000001ff00 */
[----:B-1----:R-:W-:Y:S01]  /*0220*/  SHF.R.S32.HI R6, RZ, 0x1f, R3 ;  /* 0x0000001fff067819 */ /* 0x002fe20000011403 */
[----:B------:R-:W-:Y:S01]  /*0230*/  @P0 IMAD.MOV.U32 R14, RZ, RZ, R48 ;  /* 0x000000ffff0e0224 */ /* 0x000fe200078e0030 */
[----:B------:R-:W-:Y:S01]  /*0240*/  ISETP.GE.OR P4, PT, R3, R47, P1 ;  /* 0x0000002f0300720c */ /* 0x000fe20000f86670 */
[----:B------:R-:W1:Y:S01]  /*0250*/  LDC.64 R10, c[0x0][0x230] ;  /* 0x00008c00ff0a7b82 */ /* 0x000e620000000a00 */
[----:B------:R-:W-:Y:S01]  /*0260*/  LEA.HI R7, R6, R3, RZ, 0x3 ;  /* 0x0000000306077211 */ /* 0x000fe200078f18ff */
[----:B------:R-:W-:Y:S01]  /*0270*/  IMAD.MOV.U32 R40, RZ, RZ, 0x7f800000 ;  /* 0x7f800000ff287424 */ /* 0x000fe200078e00ff */
[----:B------:R-:W-:-:S02]  /*0280*/  SHF.R.S32.HI R41, RZ, 0x1f, R0 ;  /* 0x0000001fff297819 */ /* 0x000fc40000011400 */
[----:B------:R-:W-:Y:S02]  /*0290*/  LOP3.LUT R8, R7, 0xfffffff8, RZ, 0xc0, !PT ;  /* 0xfffffff807087812 */ /* 0x000fe400078ec0ff */
[----:B------:R-:W-:Y:S02]  /*02a0*/  SHF.R.S32.HI R6, RZ, 0x3, R7 ;  /* 0x00000003ff067819 */ /* 0x000fe40000011407 */
[----:B------:R-:W-:Y:S01]  /*02b0*/  @P0 SHF.R.S32.HI R15, RZ, 0x1f, R48 ;  /* 0x0000001fff0f0819 */ /* 0x000fe20000011430 */
[----:B------:R-:W-:Y:S01]  /*02c0*/  IMAD.IADD R45, R3, 0x1, -R8 ;  /* 0x00000001032d7824 */ /* 0x000fe200078e0a08 */
[----:B------:R-:W-:Y:S02]  /*02d0*/  ISETP.GE.AND P3, PT, R6, R47, PT ;  /* 0x0000002f0600720c */ /* 0x000fe40003f66270 */
[----:B------:R-:W-:Y:S02]  /*02e0*/  SEL R7, R0, RZ, !P2 ;  /* 0x000000ff00077207 */ /* 0x000fe40005000000 */
[----:B------:R-:W-:Y:S01]  /*02f0*/  SHF.L.U32 R8, R45, 0x3, RZ ;  /* 0x000000032d087819 */ /* 0x000fe200000006ff */
[----:B0-----:R-:W-:Y:S01]  /*0300*/  USHF.R.S32.HI UR7, URZ, 0x1f, UR6 ;  /* 0x0000001f3f077899 */ /* 0x001fe20008011406 */
[----:B------:R-:W-:Y:S01]  /*0310*/  SEL R41, R41, RZ, !P2 ;  /* 0x000000ff29297207 */ /* 0x000fe20005000000 */
[----:B------:R-:W-:Y:S10]  /*0320*/  @P4 BRA `(.L_x_2423) ;  /* 0x0000000000484947 */ /* 0x000ff40003800000 */
[----:B------:R-:W0:Y:S01]  /*0330*/  LDC.64 R18, c[0x0][0x290] ;  /* 0x0000a400ff127b82 */ /* 0x000e220000000a00 */
[----:B------:R-:W-:Y:S01]  /*0340*/  SHF.R.S32.HI R13, RZ, 0x1f, R5 ;  /* 0x0000001fff0d7819 */ /* 0x000fe20000011405 */
[----:B------:R-:W-:Y:S01]  /*0350*/  ULDC.64 UR8, c[0x0][0x298] ;  /* 0x0000a60000087ab9 */ /* 0x000fe20000000a00 */
[--C-:B------:R-:W-:Y:S02]  /*0360*/  SHF.R.S32.HI R16, RZ, 0x1f, R3.reuse ;  /* 0x0000001fff107819 */ /* 0x100fe40000011403 */
[----:B------:R-:W-:-:S04]  /*0370*/  IADD3 R12, P2, P4, R14, R5, R3 ;  /* 0x000000050e0c7210 */ /* 0x000fc80007c5e003 */
[----:B------:R-:W-:Y:S01]  /*0380*/  IADD3.X R13, R15, R13, R16, P2, P4 ;  /* 0x0000000d0f0d7210 */ /* 0x000fe200017e8410 */
[C---:B0-----:R-:W-:Y:S02]  /*0390*/  IMAD R16, R18.reuse, UR7, RZ ;  /* 0x0000000712107c24 */ /* 0x041fe4000f8e02ff */
[----:B------:R-:W-:-:S04]  /*03a0*/  IMAD.WIDE.U32 R12, R18, UR6, R12 ;  /* 0x00000006120c7c25 */ /* 0x000fc8000f8e000c */
[----:B------:R-:W-:Y:S02]  /*03b0*/  IMAD R17, R19, UR6, R16 ;  /* 0x0000000613117c24 */ /* 0x000fe4000f8e0210 */
[----:B------:R-:W-:Y:S02]  /*03c0*/  IMAD R16, R41, UR8, RZ ;  /* 0x0000000829107c24 */ /* 0x000fe4000f8e02ff */
[----:B------:R-:W-:Y:S02]  /*03d0*/  IMAD.IADD R13, R13, 0x1, R17 ;  /* 0x000000010d0d7824 */ /* 0x000fe400078e0211 */
[C---:B------:R-:W-:Y:S02]  /*03e0*/  IMAD R17, R7.reuse, UR9, R16 ;  /* 0x0000000907117c24 */ /* 0x040fe4000f8e0210 */
[----:B------:R-:W-:Y:S01]  /*03f0*/  IMAD.WIDE.U32 R12, R7, UR8, R12 ;  /* 0x00000008070c7c25 */ /* 0x000fe2000f8e000c */
[----:B------:R-:W-:-:S03]  /*0400*/  ULDC.64 UR8, c[0x0][0x288] ;  /* 0x0000a20000087ab9 */ /* 0x000fc60000000a00 */
[----:B------:R-:W-:Y:S01]  /*0410*/  IMAD.IADD R13, R13, 0x1, R17 ;  /* 0x000000010d0d7824 */ /* 0x000fe200078e0211 */
[----:B------:R-:W-:-:S04]  /*0420*/  LEA R16, P2, R12, UR8, 0x2 ;  /* 0x000000080c107c11 */ /* 0x000fc8000f8410ff */
[----:B------:R-:W-:-:S05]  /*0430*/  LEA.HI.X R17, R12, UR9, R13, 0x2, P2 ;  /* 0x000000090c117c11 */ /* 0x000fca00090f140d */
[----:B------:R0:W5:Y:S04]  /*0440*/  LDG.E R40, desc[UR4][R16.64] ;  /* 0x0000000410287981 */ /* 0x000168000c1e1900 */
.L_x_2423:
[----:B------:R-:W-:Y:S05]  /*0450*/  BSYNC B0 ;  /* 0x0000000000007941 */ /* 0x000fea0003800000 */
.L_x_2422:
[----:B------:R-:W-:Y:S01]  /*0460*/  ULDC UR8, c[0x0][0x21c] ;  /* 0x0000870000087ab9 */ /* 0x000fe20000000800 */
[----:B0-----:R-:W0:Y:S01]  /*0470*/  LDC.64 R16, c[0x0][0x250] ;  /* 0x00009400ff107b82 */ /* 0x001e220000000a00 */
[----:B------:R-:W-:Y:S01]  /*0480*/  ISETP.LT.AND P6, PT, R8, UR8, !P3 ;  /* 0x0000000808007c0c */ /* 0x000fe2000dfc1270 */
[C---:B------:R-:W-:Y:S01]  /*0490*/  VIADD R44, R6.reuse, 0x20 ;  /* 0x00000020062c7836 */ /* 0x040fe20000000000 */
[----:B------:R-:W-:Y:S01]  /*04a0*/  SHF.R.S32.HI R42, RZ, 0x1f, R6 ;  /* 0x0000001fff2a7819 */ /* 0x000fe20000011406 */
[C---:B------:R-:W-:Y:S01]  /*04b0*/  VIADD R43, R6.reuse, 0x40 ;  /* 0x00000040062b7836 */ /* 0x040fe20000000000 */
[----:B------:R-:W-:Y:S01]  /*04c0*/  IADD3 R36, P2, R6, R14, RZ ;  /* 0x0000000e06247210 */ /* 0x000fe20007f5e0ff */
[----:B-1----:R-:W-:Y:S01]  /*04d0*/  IMAD R14, R10, UR7, RZ ;  /* 0x000000070a0e7c24 */ /* 0x002fe2000f8e02ff */
[----:B------:R-:W-:Y:S02]  /*04e0*/  SHF.R.S32.HI R9, RZ, 0x1f, R8 ;  /* 0x0000001fff097819 */ /* 0x000fe40000011408 */
[----:B------:R-:W-:Y:S01]  /*04f0*/  IADD3.X R37, R42, R15, RZ, P2, !PT ;  /* 0x0000000f2a257210 */ /* 0x000fe200017fe4ff */
[----:B------:R-:W-:Y:S01]  /*0500*/  IMAD R11, R11, UR6, R14 ;  /* 0x000000060b0b7c24 */ /* 0x000fe2000f8e020e */
[----:B------:R-:W-:Y:S01]  /*0510*/  ISETP.GE.AND P2, PT, R8, UR8, PT ;  /* 0x0000000808007c0c */ /* 0x000fe2000bf46270 */
[----:B------:R-:W-:Y:S01]  /*0520*/  IMAD.WIDE.U32 R14, R10, UR6, R8 ;  /* 0x000000060a0e7c25 */ /* 0x000fe2000f8e0008 */
[----:B------:R-:W-:Y:S01]  /*0530*/  ULDC.64 UR8, c[0x0][0x238] ;  /* 0x00008e0000087ab9 */ /* 0x000fe20000000a00 */
[----:B------:R-:W1:Y:S01]  /*0540*/  @P6 LDC.64 R12, c[0x0][0x228] ;  /* 0x00008a00ff0c6b82 */ /* 0x000e620000000a00 */
[----:B------:R-:W-:Y:S01]  /*0550*/  ISETP.LT.AND P4, PT, R44, R47, !P2 ;  /* 0x0000002f2c00720c */ /* 0x000fe20005781270 */
[----:B------:R-:W-:-:S02]  /*0560*/  IMAD.IADD R15, R15, 0x1, R11 ;  /* 0x000000010f0f7824 */ /* 0x000fc400078e020b */
[----:B------:R-:W-:Y:S02]  /*0570*/  IMAD R18, R41, UR8, RZ ;  /* 0x0000000829127c24 */ /* 0x000fe4000f8e02ff */
[----:B------:R-:W-:Y:S02]  /*0580*/  IMAD.WIDE R36, R2, 0x80, R36 ;  /* 0x0000008002247825 */ /* 0x000fe400078e0224 */
[----:B------:R-:W2:Y:S02]  /*0590*/  @P6 LDC.64 R20, c[0x0][0x210] ;  /* 0x00008400ff146b82 */ /* 0x000ea40000000a00 */
[C---:B------:R-:W-:Y:S02]  /*05a0*/  IMAD R19, R7.reuse, UR9, R18 ;  /* 0x0000000907137c24 */ /* 0x040fe4000f8e0212 */
[C---:B0-----:R-:W-:Y:S02]  /*05b0*/  IMAD R22, R16.reuse, UR7, RZ ;  /* 0x0000000710167c24 */ /* 0x041fe4000f8e02ff */
[----:B------:R-:W-:Y:S01]  /*05c0*/  IMAD.WIDE.U32 R38, R7, UR8, R14 ;  /* 0x0000000807267c25 */ /* 0x000fe2000f8e000e */
[----:B------:R-:W-:Y:S01]  /*05d0*/  ULDC.64 UR8, c[0x0][0x258] ;  /* 0x0000960000087ab9 */ /* 0x000fe20000000a00 */
[----:B------:R-:W0:Y:S02]  /*05e0*/  @P6 LDC.64 R10, c[0x0][0x248] ;  /* 0x00009200ff0a6b82 */ /* 0x000e240000000a00 */
[----:B------:R-:W-:Y:S01]  /*05f0*/  IMAD R17, R17, UR6, R22 ;  /* 0x0000000611117c24 */ /* 0x000fe2000f8e0216 */
[----:B------:R-:W-:Y:S01]  /*0600*/  IADD3 R39, R39, R19, RZ ;  /* 0x0000001327277210 */ /* 0x000fe20007ffe0ff */
[----:B------:R-:W-:-:S03]  /*0610*/  IMAD.WIDE.U32 R8, R16, UR6, R8 ;  /* 0x0000000610087c25 */ /* 0x000fc6000f8e0008 */
[----:B------:R-:W-:Y:S01]  /*0620*/  @P4 MOV R25, R39 ;  /* 0x0000002700194202 */ /* 0x000fe20000000f00 */
[-C--:B-1----:R-:W-:Y:S01]  /*0630*/  @P6 IMAD R18, R37, R12.reuse, RZ ;  /* 0x0000000c25126224 */ /* 0x082fe200078e02ff */
[----:B------:R-:W1:Y:S01]  /*0640*/  @P6 LDC.64 R22, c[0x0][0x240] ;  /* 0x00009000ff166b82 */ /* 0x000e620000000a00 */
[----:B------:R-:W-:Y:S02]  /*0650*/  IMAD.IADD R9, R9, 0x1, R17 ;  /* 0x0000000109097824 */ /* 0x000fe400078e0211 */
[C---:B------:R-:W-:Y:S02]  /*0660*/  @P6 IMAD R15, R36.reuse, R13, R18 ;  /* 0x0000000d240f6224 */ /* 0x040fe400078e0212 */
[----:B------:R-:W-:Y:S02]  /*0670*/  IMAD R14, R41, UR8, RZ ;  /* 0x00000008290e7c24 */ /* 0x000fe4000f8e02ff */
[----:B------:R-:W-:Y:S01]  /*0680*/  @P6 IMAD.WIDE.U32 R12, R36, R12, R38 ;  /* 0x0000000c240c6225 */ /* 0x000fe200078e0026 */
[----:B------:R-:W3:Y:S03]  /*0690*/  @P4 LDC.64 R18, c[0x0][0x228] ;  /* 0x00008a00ff124b82 */ /* 0x000ee60000000a00 */
[----:B------:R-:W-:Y:S01]  /*06a0*/  IMAD.WIDE.U32 R58, R7, UR8, R8 ;  /* 0x00000008073a7c25 */ /* 0x000fe2000f8e0008 */
[----:B--2---:R-:W-:-:S03]  /*06b0*/  @P6 LEA R20, P5, R12, R20, 0x1 ;  /* 0x000000140c146211 */ /* 0x004fc600078a08ff */
[----:B------:R-:W-:Y:S01]  /*06c0*/  IMAD R53, R7, UR9, R14 ;  /* 0x0000000907357c24 */ /* 0x000fe2000f8e020e */
[----:B------:R-:W2:Y:S01]  /*06d0*/  @P4 LDC.64 R60, c[0x0][0x210] ;  /* 0x00008400ff3c4b82 */ /* 0x000ea20000000a00 */
[----:B------:R-:W-:Y:S01]  /*06e0*/  @P6 IMAD.IADD R8, R13, 0x1, R15 ;  /* 0x000000010d086824 */ /* 0x000fe200078e020f */
[----:B------:R-:W-:Y:S01]  /*06f0*/  CS2R R14, SRZ ;  /* 0x00000000000e7805 */ /* 0x000fe2000001ff00 */
[-C--:B0-----:R-:W-:Y:S01]  /*0700*/  @P6 IMAD R9, R37, R10.reuse, RZ ;  /* 0x0000000a25096224 */ /* 0x081fe200078e02ff */
[----:B------:R-:W-:Y:S01]  /*0710*/  IADD3 R53, R59, R53, RZ ;  /* 0x000000353b357210 */ /* 0x000fe20007ffe0ff */
[----:B------:R-:W-:Y:S01]  /*0720*/  @P6 IMAD.MOV.U32 R52, RZ, RZ, R58 ;  /* 0x000000ffff346224 */ /* 0x000fe200078e003a */
[----:B------:R-:W-:Y:S01]  /*0730*/  @P6 LEA.HI.X R21, R12, R21, R8, 0x1, P5 ;  /* 0x000000150c156211 */ /* 0x000fe200028f0c08 */
[C---:B------:R-:W-:Y:S01]  /*0740*/  @P6 IMAD R13, R36.reuse, R11, R9 ;  /* 0x0000000b240d6224 */ /* 0x040fe200078e0209 */
[C---:B------:R-:W-:Y:S01]  /*0750*/  @P4 IADD3 R27, P5, R36.reuse, 0x20, RZ ;  /* 0x00000020241b4810 */ /* 0x040fe20007fbe0ff */
[----:B------:R-:W-:Y:S01]  /*0760*/  @P6 IMAD.WIDE.U32 R10, R36, R10, R52 ;  /* 0x0000000a240a6225 */ /* 0x000fe200078e0034 */
[----:B------:R-:W0:Y:S03]  /*0770*/  @P4 LDC.64 R16, c[0x0][0x248] ;  /* 0x00009200ff104b82 */ /* 0x000e260000000a00 */
[----:B------:R-:W-:Y:S01]  /*0780*/  @P4 IMAD.X R9, RZ, RZ, R37, P5 ;  /* 0x000000ffff094224 */ /* 0x000fe200028e0625 */
[----:B------:R-:W-:Y:S01]  /*0790*/  @P6 IADD3 R8, R11, R13, RZ ;  /* 0x0000000d0b086210 */ /* 0x000fe20007ffe0ff */
[----:B------:R-:W-:Y:S01]  /*07a0*/  @P4 IMAD.MOV.U32 R24, RZ, RZ, R38 ;  /* 0x000000ffff184224 */ /* 0x000fe200078e0026 */
[C---:B-1----:R-:W-:Y:S01]  /*07b0*/  @P6 LEA R22, P5, R10.reuse, R22, 0x1 ;  /* 0x000000160a166211 */ /* 0x042fe200078a08ff */
[----:B---3--:R-:W-:Y:S01]  /*07c0*/  @P4 IMAD R12, R9, R18, RZ ;  /* 0x00000012090c4224 */ /* 0x008fe200078e02ff */
[----:B------:R-:W1:Y:S02]  /*07d0*/  @P4 LDC.64 R32, c[0x0][0x240] ;  /* 0x00009000ff204b82 */ /* 0x000e640000000a00 */
[----:B------:R-:W-:Y:S01]  /*07e0*/  @P6 LEA.HI.X R23, R10, R23, R8, 0x1, P5 ;  /* 0x000000170a176211 */ /* 0x000fe200028f0c08 */
[----:B------:R-:W-:Y:S01]  /*07f0*/  @P4 IMAD R29, R27, R19, R12 ;  /* 0x000000131b1d4224 */ /* 0x000fe200078e020c */
[----:B------:R-:W-:-:S02]  /*0800*/  CS2R R8, SRZ ;  /* 0x0000000000087805 */ /* 0x000fc4000001ff00 */
[----:B------:R-:W-:Y:S02]  /*0810*/  CS2R R10, SRZ ;  /* 0x00000000000a7805 */ /* 0x000fe4000001ff00 */
[----:B------:R-:W-:Y:S01]  /*0820*/  CS2R R12, SRZ ;  /* 0x00000000000c7805 */ /* 0x000fe2000001ff00 */
[----:B------:R-:W-:Y:S01]  /*0830*/  @P4 IMAD.WIDE.U32 R18, R27, R18, R24 ;  /* 0x000000121b124225 */ /* 0x000fe200078e0018 */
[----:B------:R-:W-:Y:S02]  /*0840*/  ISETP.LT.AND P5, PT, R43, R47, !P2 ;  /* 0x0000002f2b00720c */ /* 0x000fe400057a1270 */
[----:B------:R3:W4:Y:S01]  /*0850*/  @P6 LDG.E.128 R8, desc[UR4][R20.64] ;  /* 0x0000000414086981 */ /* 0x000722000c1e1d00 */
[----:B------:R-:W-:Y:S02]  /*0860*/  @P4 IMAD.IADD R19, R19, 0x1, R29 ;  /* 0x0000000113134824 */ /* 0x000fe400078e021d */
[----:B------:R-:W-:Y:S01]  /*0870*/  VIADD R46, R6, 0x60 ;  /* 0x00000060062e7836 */ /* 0x000fe20000000000 */
[----:B------:R0:W4:Y:S01]  /*0880*/  @P6 LDG.E.128 R12, desc[UR4][R22.64] ;  /* 0x00000004160c6981 */ /* 0x000122000c1e1d00 */
[----:B--2---:R-:W-:-:S03]  /*0890*/  @P4 LEA R60, P6, R18, R60, 0x1 ;  /* 0x0000003c123c4211 */ /* 0x004fc600078c08ff */
[----:B------:R-:W-:Y:S02]  /*08a0*/  ISETP.LT.AND P2, PT, R46, R47, !P2 ;  /* 0x0000002f2e00720c */ /* 0x000fe40005741270 */
[----:B------:R-:W-:Y:S01]  /*08b0*/  @P4 LEA.HI.X R61, R18, R61, R19, 0x1, P6 ;  /* 0x0000003d123d4211 */ /* 0x000fe200030f0c13 */
[----:B------:R-:W2:Y:S01]  /*08c0*/  @P5 LDC.64 R56, c[0x0][0x228] ;  /* 0x00008a00ff385b82 */ /* 0x000ea20000000a00 */
[C---:B------:R-:W-:Y:S01]  /*08d0*/  @P4 IADD3 R27, P6, R36.reuse, 0x20, RZ ;  /* 0x00000020241b4810 */ /* 0x040fe20007fde0ff */
[----:B---3--:R-:W-:Y:S01]  /*08e0*/  @P4 IMAD.MOV.U32 R20, RZ, RZ, R58 ;  /* 0x000000ffff144224 */ /* 0x008fe200078e003a */
[----:B------:R-:W-:Y:S01]  /*08f0*/  @P4 MOV R21, R53 ;  /* 0x0000003500154202 */ /* 0x000fe20000000f00 */
[----:B------:R-:W-:Y:S01]  /*0900*/  @P5 IMAD.MOV.U32 R55, RZ, RZ, R39 ;  /* 0x000000ffff375224 */ /* 0x000fe200078e0027 */
[----:B------:R-:W-:Y:S02]  /*0910*/  @P4 IADD3.X R19, RZ, R37, RZ, P6, !PT ;  /* 0x00000025ff134210 */ /* 0x000fe400037fe4ff */
[----:B------:R-:W-:Y:S01]  /*0920*/  @P5 MOV R54, R38 ;  /* 0x0000002600365202 */ /* 0x000fe20000000f00 */
[----:B------:R-:W3:Y:S02]  /*0930*/  @P5 LDC.64 R50, c[0x0][0x248] ;  /* 0x00009200ff325b82 */ /* 0x000ee40000000a00 */
[----:B0-----:R-:W-:Y:S01]  /*0940*/  @P4 IMAD R18, R19, R16, RZ ;  /* 0x0000001013124224 */ /* 0x001fe200078e02ff */
[----:B------:R-:W-:-:S03]  /*0950*/  @P5 IADD3 R19, P6, R36, 0x40, RZ ;  /* 0x0000004024135810 */ /* 0x000fc60007fde0ff */
[C---:B------:R-:W-:Y:S02]  /*0960*/  @P4 IMAD R25, R27.reuse, R17, R18 ;  /* 0x000000111b194224 */ /* 0x040fe400078e0212 */
[----:B------:R-:W0:Y:S01]  /*0970*/  @P2 LDC.64 R34, c[0x0][0x228] ;  /* 0x00008a00ff222b82 */ /* 0x000e220000000a00 */
[----:B------:R-:W-:Y:S01]  /*0980*/  @P5 IMAD.X R23, RZ, RZ, R37, P6 ;  /* 0x000000ffff175224 */ /* 0x000fe200030e0625 */
[----:B------:R-:W-:Y:S01]  /*0990*/  @P5 IADD3 R18, P6, R36, 0x40, RZ ;  /* 0x0000004024125810 */ /* 0x000fe20007fde0ff */
[----:B------:R-:W-:-:S04]  /*09a0*/  @P4 IMAD.WIDE.U32 R16, R27, R16, R20 ;  /* 0x000000101b104225 */ /* 0x000fc800078e0014 */
[----:B------:R-:W-:Y:S01]  /*09b0*/  @P5 IMAD.X R49, RZ, RZ, R37, P6 ;  /* 0x000000ffff315224 */ /* 0x000fe200030e0625 */
[C---:B-1----:R-:W-:Y:S01]  /*09c0*/  @P4 LEA R32, P6, R16.reuse, R32, 0x1 ;  /* 0x0000002010204211 */ /* 0x042fe200078c08ff */
[----:B------:R-:W-:Y:S01]  /*09d0*/  @P4 IMAD.IADD R17, R17, 0x1, R25 ;  /* 0x0000000111114824 */ /* 0x000fe200078e0219 */
[----:B------:R-:W1:Y:S01]  /*09e0*/  @P5 LDC.64 R30, c[0x0][0x210] ;  /* 0x00008400ff1e5b82 */ /* 0x000e620000000a00 */
[-C--:B--2---:R-:W-:Y:S01]  /*09f0*/  @P5 IMAD R20, R23, R56.reuse, RZ ;  /* 0x0000003817145224 */ /* 0x084fe200078e02ff */
[----:B------:R-:W-:Y:S01]  /*0a00*/  CS2R R22, SRZ ;  /* 0x0000000000167805 */ /* 0x000fe2000001ff00 */
[C---:B------:R-:W-:Y:S01]  /*0a10*/  @P5 IMAD.WIDE.U32 R54, R19.reuse, R56, R54 ;  /* 0x0000003813365225 */ /* 0x040fe200078e0036 */
[----:B------:R-:W-:Y:S02]  /*0a20*/  @P4 LEA.HI.X R33, R16, R33, R17, 0x1, P6 ;  /* 0x0000002110214211 */ /* 0x000fe400030f0c11 */
[----:B------:R-:W-:Y:S01]  /*0a30*/  @P2 IADD3 R52, P6, R36, 0x60, RZ ;  /* 0x0000006024342810 */ /* 0x000fe20007fde0ff */
[----:B------:R-:W-:Y:S01]  /*0a40*/  @P5 IMAD R57, R19, R57, R20 ;  /* 0x0000003913395224 */ /* 0x000fe200078e0214 */
[----:B------:R-:W2:Y:S01]  /*0a50*/  @P2 LDC.64 R24, c[0x0][0x248] ;  /* 0x00009200ff182b82 */ /* 0x000ea20000000a00 */
[----:B---3--:R-:W-:Y:S01]  /*0a60*/  @P5 IMAD R49, R49, R50, RZ ;  /* 0x0000003231315224 */ /* 0x008fe200078e02ff */
[----:B------:R-:W-:Y:S01]  /*0a70*/  @P5 MOV R17, R53 ;  /* 0x0000003500115202 */ /* 0x000fe20000000f00 */
[----:B------:R-:W-:-:S02]  /*0a80*/  @P2 IMAD.X R21, RZ, RZ, R37, P6 ;  /* 0x000000ffff152224 */ /* 0x000fc400030e0625 */
[----:B------:R-:W-:Y:S02]  /*0a90*/  @P5 IMAD.MOV.U32 R16, RZ, RZ, R58 ;  /* 0x000000ffff105224 */ /* 0x000fe400078e003a */
[----:B0-----:R-:W-:Y:S01]  /*0aa0*/  @P2 IMAD R56, R21, R34, RZ ;  /* 0x0000002215382224 */ /* 0x001fe200078e02ff */
[----:B------:R-:W0:Y:S01]  /*0ab0*/  @P2 LDC.64 R28, c[0x0][0x210] ;  /* 0x00008400ff1c2b82 */ /* 0x000e220000000a00 */
[----:B------:R-:W-:Y:S01]  /*0ac0*/  CS2R R20, SRZ ;  /* 0x0000000000147805 */ /* 0x000fe2000001ff00 */
[C---:B------:R-:W-:Y:S02]  /*0ad0*/  @P5 IMAD R49, R18.reuse, R51, R49 ;  /* 0x0000003312315224 */ /* 0x040fe400078e0231 */
[----:B------:R-:W-:Y:S01]  /*0ae0*/  @P5 IMAD.WIDE.U32 R50, R18, R50, R16 ;  /* 0x0000003212325225 */ /* 0x000fe200078e0010 */
[----:B------:R-:W-:Y:S02]  /*0af0*/  CS2R R16, SRZ ;  /* 0x0000000000107805 */ /* 0x000fe4000001ff00 */
[----:B------:R-:W-:Y:S01]  /*0b00*/  CS2R R18, SRZ ;  /* 0x0000000000127805 */ /* 0x000fe2000001ff00 */
[----:B------:R3:W4:Y:S01]  /*0b10*/  @P4 LDG.E.128 R20, desc[UR4][R32.64] ;  /* 0x0000000420144981 */ /* 0x000722000c1e1d00 */
[----:B------:R-:W0:Y:S01]  /*0b20*/  @P5 LDC.64 R26, c[0x0][0x240] ;  /* 0x00009000ff1a5b82 */ /* 0x000e220000000a00 */
[----:B------:R-:W-:Y:S01]  /*0b30*/  @P2 IMAD R35, R52, R35, R56 ;  /* 0x0000002334232224 */ /* 0x000fe200078e0238 */
[----:B------:R-:W-:-:S02]  /*0b40*/  @P2 IADD3 R56, P6, R36, 0x60, RZ ;  /* 0x0000006024382810 */ /* 0x000fc40007fde0ff */
[----:B------:R-:W4:Y:S04]  /*0b50*/  @P4 LDG.E.128 R16, desc[UR4][R60.64] ;  /* 0x000000043c104981 */ /* 0x000f28000c1e1d00 */
[----:B---3--:R-:W3:Y:S01]  /*0b60*/  @P2 LDC.64 R32, c[0x0][0x240] ;  /* 0x00009000ff202b82 */ /* 0x008ee20000000a00 */
[----:B-1----:R-:W-:Y:S02]  /*0b70*/  @P5 LEA R36, P4, R54, R30, 0x1 ;  /* 0x0000001e36245211 */ /* 0x002fe400078808ff */
[----:B------:R-:W-:Y:S01]  /*0b80*/  @P2 IADD3.X R30, RZ, R37, RZ, P6, !PT ;  /* 0x00000025ff1e2210 */ /* 0x000fe200037fe4ff */
[----:B------:R-:W-:Y:S01]  /*0b90*/  @P5 IMAD.IADD R55, R55, 0x1, R57 ;  /* 0x0000000137375824 */ /* 0x000fe200078e0239 */
[----:B------:R-:W-:Y:S01]  /*0ba0*/  @P2 MOV R59, R53 ;  /* 0x00000035003b2202 */ /* 0x000fe20000000f00 */
[----:B------:R-:W-:-:S04]  /*0bb0*/  @P2 IMAD.WIDE.U32 R38, R52, R34, R38 ;  /* 0x0000002234262225 */ /* 0x000fc800078e0026 */
[----:B--2---:R-:W-:Y:S01]  /*0bc0*/  @P2 IMAD R30, R30, R24, RZ ;  /* 0x000000181e1e2224 */ /* 0x004fe200078e02ff */
[----:B------:R-:W-:Y:S01]  /*0bd0*/  @P5 LEA.HI.X R37, R54, R31, R55, 0x1, P4 ;  /* 0x0000001f36255211 */ /* 0x000fe200020f0c37 */
[----:B------:R-:W-:Y:S01]  /*0be0*/  @P2 IMAD.IADD R35, R39, 0x1, R35 ;  /* 0x0000000127232824 */ /* 0x000fe200078e0223 */
[----:B0-----:R-:W-:Y:S01]  /*0bf0*/  @P2 LEA R52, P4, R38, R28, 0x1 ;  /* 0x0000001c26342211 */ /* 0x001fe200078808ff */
[----:B------:R-:W-:Y:S01]  /*0c00*/  @P5 IMAD.IADD R49, R51, 0x1, R49 ;  /* 0x0000000133315824 */ /* 0x000fe200078e0231 */
[----:B------:R-:W-:Y:S01]  /*0c10*/  @P5 LEA R34, P6, R50, R26, 0x1 ;  /* 0x0000001a32225211 */ /* 0x000fe200078c08ff */
[C---:B------:R-:W-:Y:S02]  /*0c20*/  @P2 IMAD R31, R56.reuse, R25, R30 ;  /* 0x00000019381f2224 */ /* 0x040fe400078e021e */
[----:B------:R-:W-:Y:S01]  /*0c30*/  @P2 IMAD.WIDE.U32 R58, R56, R24, R58 ;  /* 0x00000018383a2225 */ /* 0x000fe200078e003a */
[----:B------:R-:W-:Y:S02]  /*0c40*/  @P2 LEA.HI.X R53, R38, R29, R35, 0x1, P4 ;  /* 0x0000001d26352211 */ /* 0x000fe400020f0c23 */
[----:B------:R-:W-:-:S02]  /*0c50*/  CS2R R24, SRZ ;  /* 0x0000000000187805 */ /* 0x000fc4000001ff00 */
[----:B------:R-:W-:Y:S01]  /*0c60*/  @P5 LEA.HI.X R35, R50, R27, R49, 0x1, P6 ;  /* 0x0000001b32235211 */ /* 0x000fe200030f0c31 */
[----:B------:R-:W-:Y:S01]  /*0c70*/  @P2 IMAD.IADD R38, R59, 0x1, R31 ;  /* 0x000000013b262824 */ /* 0x000fe200078e021f */
[----:B------:R-:W-:Y:S02]  /*0c80*/  CS2R R26, SRZ ;  /* 0x00000000001a7805 */ /* 0x000fe4000001ff00 */
[----:B------:R-:W-:Y:S02]  /*0c90*/  CS2R R28, SRZ ;  /* 0x00000000001c7805 */ /* 0x000fe4000001ff00 */
[----:B------:R-:W-:Y:S02]  /*0ca0*/  CS2R R30, SRZ ;  /* 0x00000000001e7805 */ /* 0x000fe4000001ff00 */
[C---:B---3--:R-:W-:Y:S01]  /*0cb0*/  @P2 LEA R50, P4, R58.reuse, R32, 0x1 ;  /* 0x000000203a322211 */ /* 0x048fe200078808ff */
[----:B------:R0:W2:Y:S03]  /*0cc0*/  @P5 LDG.E.128 R24, desc[UR4][R36.64] ;  /* 0x0000000424185981 */ /* 0x0000a6000c1e1d00 */
[----:B------:R-:W-:-:S02]  /*0cd0*/  @P2 LEA.HI.X R51, R58, R33, R38, 0x1, P4 ;  /* 0x000000213a332211 */ /* 0x000fc400020f0c26 */
[----:B------:R-:W-:Y:S02]  /*0ce0*/  CS2R R32, SRZ ;  /* 0x0000000000207805 */ /* 0x000fe4000001ff00 */
[----:B------:R-:W-:Y:S01]  /*0cf0*/  CS2R R38, SRZ ;  /* 0x0000000000267805 */ /* 0x000fe2000001ff00 */
[----:B------:R1:W3:Y:S01]  /*0d00*/  @P5 LDG.E.128 R28, desc[UR4][R34.64] ;  /* 0x00000004221c5981 */ /* 0x0002e2000c1e1d00 */
[----:B0-----:R-:W-:Y:S02]  /*0d10*/  CS2R R36, SRZ ;  /* 0x0000000000247805 */ /* 0x001fe4000001ff00 */
[----:B-1----:R-:W-:-:S04]  /*0d20*/  CS2R R34, SRZ ;  /* 0x0000000000227805 */ /* 0x002fc8000001ff00 */
[----:B------:R0:W3:Y:S04]  /*0d30*/  @P2 LDG.E.128 R36, desc[UR4][R50.64] ;  /* 0x0000000432242981 */ /* 0x0000e8000c1e1d00 */
[----:B------:R1:W3:Y:S01]  /*0d40*/  @P2 LDG.E.128 R32, desc[UR4][R52.64] ;  /* 0x0000000434202981 */ /* 0x0002e2000c1e1d00 */
[----:B------:R-:W-:Y:S01]  /*0d50*/  ISETP.NE.AND P5, PT, R45, RZ, PT ;  /* 0x000000ff2d00720c */ /* 0x000fe20003fa5270 */
[----:B------:R-:W-:Y:S01]  /*0d60*/  @P0 IMAD R48, R0, 0x80, R48 ;  /* 0x0000008000300824 */ /* 0x000fe200078e0230 */
[----:B------:R-:W-:Y:S01]  /*0d70*/  BSSY B0, `(.L_x_2424) ;  /* 0x000009b000007945 */ /* 0x000fe20003800000 */
[-C--:B------:R-:W-:Y:S02]  /*0d80*/  ISETP.GE.AND P4, PT, R44, R47.reuse, PT ;  /* 0x0000002f2c00720c */ /* 0x080fe40003f86270 */
[----:B------:R-:W-:Y:S01]  /*0d90*/  ISETP.GE.AND P2, PT, R43, R47, PT ;  /* 0x0000002f2b00720c */ /* 0x000fe20003f46270 */
[C---:B----4-:R-:W-:Y:S01]  /*0da0*/  IMAD.U32 R49, R8.reuse, 0x10000, RZ ;  /* 0x0001000008317824 */ /* 0x050fe200078e00ff */
[----:B------:R-:W-:-:S02]  /*0db0*/  LOP3.LUT R8, R8, 0xffff0000, RZ, 0xc0, !PT ;  /* 0xffff000008087812 */ /* 0x000fc400078ec0ff */
[----:B------:R-:W-:Y:S01]  /*0dc0*/  LOP3.LUT R59, R12, 0xffff0000, RZ, 0xc0, !PT ;  /* 0xffff00000c3b7812 */ /* 0x000fe200078ec0ff */
[----:B0-----:R-:W-:Y:S01]  /*0dd0*/  IMAD.U32 R51, R13, 0x10000, RZ ;  /* 0x000100000d337824 */ /* 0x001fe200078e00ff */
[C---:B------:R-:W-:Y:S02]  /*0de0*/  SHF.L.U32 R54, R9.reuse, 0x10, RZ ;  /* 0x0000001009367819 */ /* 0x040fe400000006ff */
[----:B------:R-:W-:Y:S01]  /*0df0*/  LOP3.LUT R55, R9, 0xffff0000, RZ, 0xc0, !PT ;  /* 0xffff000009377812 */ /* 0x000fe200078ec0ff */
[----:B------:R-:W-:Y:S01]  /*0e00*/  IMAD.U32 R9, R10, 0x10000, RZ ;  /* 0x000100000a097824 */ /* 0x000fe200078e00ff */
[----:B------:R-:W-:Y:S01]  /*0e10*/  SHF.L.U32 R58, R12, 0x10, RZ ;  /* 0x000000100c3a7819 */ /* 0x000fe200000006ff */
[----:B------:R-:W-:Y:S01]  /*0e20*/  FMUL.FTZ R8, R8, R59 ;  /* 0x0000003b08087220 */ /* 0x000fe20000410000 */
[----:B------:R-:W-:Y:S02]  /*0e30*/  LOP3.LUT R57, R10, 0xffff0000, RZ, 0xc0, !PT ;  /* 0xffff00000a397812 */ /* 0x000fe400078ec0ff */
[----:B------:R-:W-:-:S02]  /*0e40*/  LOP3.LUT R50, R13, 0xffff0000, RZ, 0xc0, !PT ;  /* 0xffff00000d327812 */ /* 0x000fc400078ec0ff */
[C---:B------:R-:W-:Y:S02]  /*0e50*/  SHF.L.U32 R13, R15.reuse, 0x10, RZ ;  /* 0x000000100f0d7819 */ /* 0x040fe400000006ff */
[----:B------:R-:W-:Y:S01]  /*0e60*/  LOP3.LUT R10, R15, 0xffff0000, RZ, 0xc0, !PT ;  /* 0xffff00000f0a7812 */ /* 0x000fe200078ec0ff */
[C---:B------:R-:W-:Y:S01]  /*0e70*/  IMAD.U32 R12, R14.reuse, 0x10000, RZ ;  /* 0x000100000e0c7824 */ /* 0x040fe200078e00ff */
[----:B------:R-:W-:Y:S01]  /*0e80*/  LOP3.LUT R14, R14, 0xffff0000, RZ, 0xc0, !PT ;  /* 0xffff00000e0e7812 */ /* 0x000fe200078ec0ff */
[----:B------:R-:W-:Y:S01]  /*0e90*/  IMAD.U32 R56, R11, 0x10000, RZ ;  /* 0x000100000b387824 */ /* 0x000fe200078e00ff */
[----:B-1----:R-:W-:Y:S02]  /*0ea0*/  LOP3.LUT R52, R20, 0xffff0000, RZ, 0xc0, !PT ;  /* 0xffff000014347812 */ /* 0x002fe400078ec0ff */
[C---:B------:R-:W-:Y:S01]  /*0eb0*/  LOP3.LUT R53, R16.reuse, 0xffff0000, RZ, 0xc0, !PT ;  /* 0xffff000010357812 */ /* 0x040fe200078ec0ff */
[----:B------:R-:W-:Y:S02]  /*0ec0*/  IMAD.U32 R16, R16, 0x10000, RZ ;  /* 0x0001000010107824 */ /* 0x000fe400078e00ff */
[----:B------:R-:W-:-:S02]  /*0ed0*/  IMAD.U32 R15, R20, 0x10000, RZ ;  /* 0x00010000140f7824 */ /* 0x000fc400078e00ff */
[----:B------:R-:W-:Y:S01]  /*0ee0*/  FMUL.FTZ R59, R53, R52 ;  /* 0x00000034353b7220 */ /* 0x000fe20000410000 */
[----:B------:R-:W-:Y:S01]  /*0ef0*/  FFMA.FTZ R53, R49, R58, R8 ;  /* 0x0000003a31357223 */ /* 0x000fe20000010008 */
[----:B------:R-:W-:Y:S01]  /*0f00*/  SHF.L.U32 R8, R17, 0x10, RZ ;  /* 0x0000001011087819 */ /* 0x000fe200000006ff */
[----:B------:R-:W-:Y:S02]  /*0f10*/  IMAD.U32 R49, R21, 0x10000, RZ ;  /* 0x0001000015317824 */ /* 0x000fe400078e00ff */
[----:B------:R-:W-:Y:S01]  /*0f20*/  FFMA.FTZ R15, R16, R15, R59 ;  /* 0x0000000f100f7223 */ /* 0x000fe2000001003b */
[----:B------:R-:W-:Y:S02]  /*0f30*/  LOP3.LUT R17, R17, 0xffff0000, RZ, 0xc0, !PT ;  /* 0xffff000011117812 */ /* 0x000fe400078ec0ff */
[----:B------:R-:W-:Y:S01]  /*0f40*/  LOP3.LUT R16, R21, 0xffff0000, RZ, 0xc0, !PT ;  /* 0xffff000015107812 */ /* 0x000fe200078ec0ff */
[----:B------:R-:W-:Y:S01]  /*0f50*/  FFMA.FTZ R20, R8, R49, R15 ;  /* 0x0000003108147223 */ /* 0x000fe2000001000f */
[----:B------:R-:W-:Y:S01]  /*0f60*/  FFMA.FTZ R54, R54, R51, R53 ;  /* 0x0000003336367223 */ /* 0x000fe20000010035 */
[----:B------:R-:W-:Y:S01]  /*0f70*/  SHF.L.U32 R15, R22, 0x10, RZ ;  /* 0x00000010160f7819 */ /* 0x000fe200000006ff */
[----:B------:R-:W-:-:S02]  /*0f80*/  IMAD.U32 R8, R18, 0x10000, RZ ;  /* 0x0001000012087824 */ /* 0x000fc400078e00ff */
[----:B------:R-:W-:Y:S01]  /*0f90*/  FFMA.FTZ R17, R17, R16, R20 ;  /* 0x0000001011117223 */ /* 0x000fe20000010014 */
[----:B------:R-:W-:-:S03]  /*0fa0*/  FFMA.FTZ R50, R55, R50, R54 ;  /* 0x0000003237327223 */ /* 0x000fc60000010036 */
[----:B------:R-:W-:Y:S01]  /*0fb0*/  FFMA.FTZ R17, R8, R15, R17 ;  /* 0x0000000f08117223 */ /* 0x000fe20000010011 */
[----:B------:R-:W-:Y:S01]  /*0fc0*/  FFMA.FTZ R12, R9, R12, R50 ;  /* 0x0000000c090c7223 */ /* 0x000fe20000010032 */
[C---:B------:R-:W-:Y:S01]  /*0fd0*/  IMAD.U32 R15, R23.reuse, 0x10000, RZ ;  /* 0x00010000170f7824 */ /* 0x040fe200078e00ff */
[----:B------:R-:W-:Y:S02]  /*0fe0*/  LOP3.LUT R8, R23, 0xffff0000, RZ, 0xc0, !PT ;  /* 0xffff000017087812 */ /* 0x000fe400078ec0ff */
[----:B------:R-:W-:Y:S02]  /*0ff0*/  LOP3.LUT R9, R22, 0xffff0000, RZ, 0xc0, !PT ;  /* 0xffff000016097812 */ /* 0x000fe400078ec0ff */
[----:B------:R-:W-:Y:S02]  /*1000*/  LOP3.LUT R18, R18, 0xffff0000, RZ, 0xc0, !PT ;  /* 0xffff000012127812 */ /* 0x000fe400078ec0ff */
[C---:B--2---:R-:W-:Y:S02]  /*1010*/  SHF.L.U32 R21, R24.reuse, 0x10, RZ ;  /* 0x0000001018157819 */ /* 0x044fe400000006ff */
[----:B------:R-:W-:Y:S01]  /*1020*/  LOP3.LUT R24, R24, 0xffff0000, RZ, 0xc0, !PT ;  /* 0xffff000018187812 */ /* 0x000fe200078ec0ff */
[C---:B---3--:R-:W-:Y:S01]  /*1030*/  IMAD.U32 R50, R28.reuse, 0x10000, RZ ;  /* 0x000100001c327824 */ /* 0x048fe200078e00ff */
[----:B------:R-:W-:Y:S01]  /*1040*/  LOP3.LUT R23, R28, 0xffff0000, RZ, 0xc0, !PT ;  /* 0xffff00001c177812 */ /* 0x000fe200078ec0ff */
[C---:B------:R-:W-:Y:S01]  /*1050*/  IMAD.U32 R28, R29.reuse, 0x10000, RZ ;  /* 0x000100001d1c7824 */ /* 0x040fe200078e00ff */
[----:B------:R-:W-:-:S03]  /*1060*/  LOP3.LUT R20, R29, 0xffff0000, RZ, 0xc0, !PT ;  /* 0xffff00001d147812 */ /* 0x000fc600078ec0ff */
[----:B------:R-:W-:Y:S01]  /*1070*/  FMUL.FTZ R24, R24, R23 ;  /* 0x0000001718187220 */ /* 0x000fe20000410000 */
[----:B------:R-:W-:Y:S02]  /*1080*/  LOP3.LUT R29, R36, 0xffff0000, RZ, 0xc0, !PT ;  /* 0xffff0000241d7812 */ /* 0x000fe400078ec0ff */
[C---:B------:R-:W-:Y:S01]  /*1090*/  LOP3.LUT R22, R32.reuse, 0xffff0000, RZ, 0xc0, !PT ;  /* 0xffff000020167812 */ /* 0x040fe200078ec0ff */
[----:B------:R-:W-:Y:S01]  /*10a0*/  IMAD.U32 R32, R32, 0x10000, RZ ;  /* 0x0001000020207824 */ /* 0x000fe200078e00ff */
[----:B------:R-:W-:Y:S01]  /*10b0*/  SHF.L.U32 R23, R36, 0x10, RZ ;  /* 0x0000001024177819 */ /* 0x000fe200000006ff */
[----:B------:R-:W-:Y:S02]  /*10c0*/  FFMA.FTZ R9, R18, R9, R17 ;  /* 0x0000000912097223 */ /* 0x000fe40000010011 */
[----:B------:R-:W-:Y:S01]  /*10d0*/  FMUL.FTZ R29, R22, R29 ;  /* 0x0000001d161d7220 */ /* 0x000fe20000410000 */
[----:B------:R-:W-:Y:S02]  /*10e0*/  IMAD.U32 R17, R25, 0x10000, RZ ;  /* 0x0001000019117824 */ /* 0x000fe400078e00ff */
[----:B------:R-:W-:Y:S01]  /*10f0*/  FFMA.FTZ R24, R21, R50, R24 ;  /* 0x0000003215187223 */ /* 0x000fe20000010018 */
[----:B------:R-:W-:-:S02]  /*1100*/  IMAD.U32 R21, R33, 0x10000, RZ ;  /* 0x0001000021157824 */ /* 0x000fc400078e00ff */
[----:B------:R-:W-:Y:S01]  /*1110*/  FFMA.FTZ R32, R32, R23, R29 ;  /* 0x0000001720207223 */ /* 0x000fe2000001001d */
[----:B------:R-:W-:Y:S02]  /*1120*/  IMAD.U32 R22, R37, 0x10000, RZ ;  /* 0x0001000025167824 */ /* 0x000fe400078e00ff */
[----:B------:R-:W-:Y:S01]  /*1130*/  FFMA.FTZ R57, R57, R14, R12 ;  /* 0x0000000e39397223 */ /* 0x000fe2000001000c */
[----:B------:R-:W-:Y:S01]  /*1140*/  LOP3.LUT R25, R25, 0xffff0000, RZ, 0xc0, !PT ;  /* 0xffff000019197812 */ /* 0x000fe200078ec0ff */
[----:B------:R-:W-:Y:S01]  /*1150*/  FFMA.FTZ R28, R17, R28, R24 ;  /* 0x0000001c111c7223 */ /* 0x000fe20000010018 */
[----:B------:R-:W-:Y:S01]  /*1160*/  LOP3.LUT R33, R33, 0xffff0000, RZ, 0xc0, !PT ;  /* 0xffff000021217812 */ /* 0x000fe200078ec0ff */
[----:B------:R-:W-:Y:S01]  /*1170*/  IMAD.U32 R12, R19, 0x10000, RZ ;  /* 0x00010000130c7824 */ /* 0x000fe200078e00ff */
[----:B------:R-:W-:Y:S01]  /*1180*/  LOP3.LUT R24, R37, 0xffff0000, RZ, 0xc0, !PT ;  /* 0xffff000025187812 */ /* 0x000fe200078ec0ff */
[----:B------:R-:W-:Y:S01]  /*1190*/  FFMA.FTZ R22, R21, R22, R32 ;  /* 0x0000001615167223 */ /* 0x000fe20000010020 */
[----:B------:R-:W-:Y:S01]  /*11a0*/  FFMA.FTZ R56, R56, R13, R57 ;  /* 0x0000000d38387223 */ /* 0x000fe20000010039 */
[----:B------:R-:W-:Y:S01]  /*11b0*/  SHF.L.U32 R18, R30, 0x10, RZ ;  /* 0x000000101e127819 */ /* 0x000fe200000006ff */
[----:B------:R-:W-:-:S02]  /*11c0*/  IMAD.U32 R13, R26, 0x10000, RZ ;  /* 0x000100001a0d7824 */ /* 0x000fc400078e00ff */
[----:B------:R-:W-:Y:S01]  /*11d0*/  FFMA.FTZ R28, R25, R20, R28 ;  /* 0x00000014191c7223 */ /* 0x000fe2000001001c */
[----:B------:R-:W-:Y:S01]  /*11e0*/  SHF.L.U32 R17, R34, 0x10, RZ ;  /* 0x0000001022117819 */ /* 0x000fe200000006ff */
[----:B------:R-:W-:Y:S01]  /*11f0*/  FFMA.FTZ R12, R12, R15, R9 ;  /* 0x0000000f0c0c7223 */ /* 0x000fe20000010009 */
[----:B------:R-:W-:Y:S02]  /*1200*/  IMAD.U32 R20, R38, 0x10000, RZ ;  /* 0x0001000026147824 */ /* 0x000fe400078e00ff */
[----:B------:R-:W-:Y:S01]  /*1210*/  FFMA.FTZ R22, R33, R24, R22 ;  /* 0x0000001821167223 */ /* 0x000fe20000010016 */
[----:B------:R-:W-:Y:S01]  /*1220*/  LOP3.LUT R26, R26, 0xffff0000, RZ, 0xc0, !PT ;  /* 0xffff00001a1a7812 */ /* 0x000fe200078ec0ff */
[----:B------:R-:W-:Y:S01]  /*1230*/  FFMA.FTZ R13, R13, R18, R28 ;  /* 0x000000120d0d7223 */ /* 0x000fe2000001001c */
[----:B------:R-:W-:Y:S01]  /*1240*/  LOP3.LUT R15, R30, 0xffff0000, RZ, 0xc0, !PT ;  /* 0xffff00001e0f7812 */ /* 0x000fe200078ec0ff */
[----:B------:R-:W-:Y:S01]  /*1250*/  FFMA.FTZ R17, R17, R20, R22 ;  /* 0x0000001411117223 */ /* 0x000fe20000010016 */
[----:B------:R-:W-:-:S02]  /*1260*/  LOP3.LUT R34, R34, 0xffff0000, RZ, 0xc0, !PT ;  /* 0xffff000022227812 */ /* 0x000fc400078ec0ff */
[----:B------:R-:W-:Y:S01]  /*1270*/  LOP3.LUT R21, R38, 0xffff0000, RZ, 0xc0, !PT ;  /* 0xffff000026157812 */ /* 0x000fe200078ec0ff */
[----:B------:R-:W-:Y:S01]  /*1280*/  IMAD.U32 R16, R31, 0x10000, RZ ;  /* 0x000100001f107824 */ /* 0x000fe200078e00ff */
[----:B------:R-:W-:Y:S01]  /*1290*/  SHF.L.U32 R9, R27, 0x10, RZ ;  /* 0x000000101b097819 */ /* 0x000fe200000006ff */
[----:B------:R-:W-:Y:S01]  /*12a0*/  FFMA.FTZ R26, R26, R15, R13 ;  /* 0x0000000f1a1a7223 */ /* 0x000fe2000001000d */
[----:B------:R-:W-:Y:S01]  /*12b0*/  SHF.L.U32 R18, R39, 0x10, RZ ;  /* 0x0000001027127819 */ /* 0x000fe200000006ff */
[----:B------:R-:W-:Y:S02]  /*12c0*/  IMAD.U32 R13, R35, 0x10000, RZ ;  /* 0x00010000230d7824 */ /* 0x000fe400078e00ff */
[----:B------:R-:W-:Y:S01]  /*12d0*/  FFMA.FTZ R34, R34, R21, R17 ;  /* 0x0000001522227223 */ /* 0x000fe20000010011 */
[----:B------:R-:W-:Y:S01]  /*12e0*/  FFMA.FTZ R26, R9, R16, R26 ;  /* 0x00000010091a7223 */ /* 0x000fe2000001001a */
[----:B------:R-:W-:Y:S02]  /*12f0*/  LOP3.LUT R11, R11, 0xffff0000, RZ, 0xc0, !PT ;  /* 0xffff00000b0b7812 */ /* 0x000fe400078ec0ff */
[----:B------:R-:W-:Y:S01]  /*1300*/  LOP3.LUT R19, R19, 0xffff0000, RZ, 0xc0, !PT ;  /* 0xffff000013137812 */ /* 0x000fe200078ec0ff */
[----:B------:R-:W-:Y:S01]  /*1310*/  FFMA.FTZ R18, R13, R18, R34 ;  /* 0x000000120d127223 */ /* 0x000fe20000010022 */
[----:B------:R-:W-:-:S02]  /*1320*/  LOP3.LUT R27, R27, 0xffff0000, RZ, 0xc0, !PT ;  /* 0xffff00001b1b7812 */ /* 0x000fc400078ec0ff */
[----:B------:R-:W-:Y:S02]  /*1330*/  LOP3.LUT R14, R31, 0xffff0000, RZ, 0xc0, !PT ;  /* 0xffff00001f0e7812 */ /* 0x000fe400078ec0ff */
[----:B------:R-:W-:Y:S02]  /*1340*/  LOP3.LUT R35, R35, 0xffff0000, RZ, 0xc0, !PT ;  /* 0xffff000023237812 */ /* 0x000fe400078ec0ff */
[----:B------:R-:W-:Y:S01]  /*1350*/  LOP3.LUT R16, R39, 0xffff0000, RZ, 0xc0, !PT ;  /* 0xffff000027107812 */ /* 0x000fe200078ec0ff */
[----:B------:R-:W-:Y:S01]  /*1360*/  FFMA.FTZ R10, R11, R10, R56 ;  /* 0x0000000a0b0a7223 */ /* 0x000fe20000010038 */
[----:B------:R-:W-:Y:S01]  /*1370*/  FFMA.FTZ R12, R19, R8, R12 ;  /* 0x00000008130c7223 */ /* 0x000fe2000001000c */
[----:B------:R-:W-:Y:S02]  /*1380*/  FFMA.FTZ R26, R27, R14, R26 ;  /* 0x0000000e1b1a7223 */ /* 0x000fe4000001001a */
        /* <DEDUP_REMOVED lines=13> */
[----:B0-----:R-:W-:-:S02]  /*1460*/  FADD.FTZ R12, R9, R8 ;  /* 0x00000008090c7221 */ /* 0x001fc40000010000 */
[----:B------:R-:W0:Y:S01]  /*1470*/  LDC.64 R8, c[0x0][0x2d0] ;  /* 0x0000b400ff087b82 */ /* 0x000e220000000a00 */
[----:B-1----:R-:W-:Y:S01]  /*1480*/  FADD.FTZ R14, R11, R14 ;  /* 0x0000000e0b0e7221 */ /* 0x002fe20000010000 */
[----:B--2---:R-:W-:Y:S01]  /*1490*/  FADD.FTZ R17, R16, R13 ;  /* 0x0000000d10117221 */ /* 0x004fe20000010000 */
[----:B---3--:R-:W-:Y:S01]  /*14a0*/  FADD.FTZ R20, R19, R10 ;  /* 0x0000000a13147221 */ /* 0x008fe20000010000 */
[----:B------:R-:W1:Y:S04]  /*14b0*/  SHFL.BFLY PT, R13, R12, 0x1, 0x1f ;  /* 0x0c201f000c0d7f89 */ /* 0x000e6800000e0000 */
[----:B------:R-:W2:Y:S04]  /*14c0*/  SHFL.BFLY PT, R15, R14, 0x1, 0x1f ;  /* 0x0c201f000e0f7f89 */ /* 0x000ea800000e0000 */
[----:B------:R-:W3:Y:S04]  /*14d0*/  SHFL.BFLY PT, R18, R17, 0x1, 0x1f ;  /* 0x0c201f0011127f89 */ /* 0x000ee800000e0000 */
[----:B------:R-:W4:Y:S01]  /*14e0*/  SHFL.BFLY PT, R21, R20, 0x1, 0x1f ;  /* 0x0c201f0014157f89 */ /* 0x000f2200000e0000 */
[----:B------:R-:W-:Y:S01]  /*14f0*/  @P0 SHF.R.S32.HI R11, RZ, 0x1f, R48 ;  /* 0x0000001fff0b0819 */ /* 0x000fe20000011430 */
[----:B------:R-:W-:-:S03]  /*1500*/  IMAD.MOV.U32 R10, RZ, RZ, RZ ;  /* 0x000000ffff0a7224 */ /* 0x000fc600078e00ff */
[----:B------:R-:W-:-:S04]  /*1510*/  @P0 LEA.HI R11, R11, R48, RZ, 0x7 ;  /* 0x000000300b0b0211 */ /* 0x000fc800078f38ff */
[----:B------:R-:W-:Y:S02]  /*1520*/  @P0 LOP3.LUT R10, R11, 0xffffff80, RZ, 0xc0, !PT ;  /* 0xffffff800b0a0812 */ /* 0x000fe400078ec0ff */
[----:B------:R-:W-:Y:S01]  /*1530*/  ISETP.GE.AND P0, PT, R46, R47, PT ;  /* 0x0000002f2e00720c */ /* 0x000fe20003f06270 */
[----:B-1----:R-:W-:Y:S01]  /*1540*/  FADD.FTZ R19, R12, R13 ;  /* 0x0000000d0c137221 */ /* 0x002fe20000010000 */
[----:B--2---:R-:W-:Y:S01]  /*1550*/  FADD.FTZ R15, R14, R15 ;  /* 0x0000000f0e0f7221 */ /* 0x004fe20000010000 */
[----:B---3--:R-:W-:Y:S01]  /*1560*/  FADD.FTZ R18, R17, R18 ;  /* 0x0000001211127221 */ /* 0x008fe20000010000 */
[----:B----4-:R-:W-:Y:S01]  /*1570*/  FADD.FTZ R21, R20, R21 ;  /* 0x0000001514157221 */ /* 0x010fe20000010000 */
[----:B0-----:R-:W-:Y:S08]  /*1580*/  @P5 BRA `(.L_x_2425) ;  /* 0x0000000000645947 */ /* 0x001ff00003800000 */
[----:B------:R-:W0:Y:S01]  /*1590*/  LDC.64 R16, c[0x0][0x278] ;  /* 0x00009e00ff107b82 */ /* 0x000e220000000a00 */
[----:B------:R-:W-:Y:S01]  /*15a0*/  SHF.R.S32.HI R14, RZ, 0x1f, R10 ;  /* 0x0000001fff0e7819 */ /* 0x000fe2000001140a */
[----:B------:R-:W-:Y:S01]  /*15b0*/  ULDC.64 UR8, c[0x0][0x280] ;  /* 0x0000a00000087ab9 */ /* 0x000fe20000000a00 */
[----:B------:R-:W-:Y:S02]  /*15c0*/  IADD3 R12, P5, R5, R10, RZ ;  /* 0x0000000a050c7210 */ /* 0x000fe40007fbe0ff */
[----:B------:R-:W-:Y:S02]  /*15d0*/  FSEL R15, R15, RZ, !P4 ;  /* 0x000000ff0f0f7208 */ /* 0x000fe40006000000 */
[----:B------:R-:W-:Y:S01]  /*15e0*/  LEA.HI.X.SX32 R13, R5, R14, 0x1, P5 ;  /* 0x0000000e050d7211 */ /* 0x000fe200028f0eff */
[C---:B0-----:R-:W-:Y:S02]  /*15f0*/  IMAD R14, R16.reuse, UR7, RZ ;  /* 0x00000007100e7c24 */ /* 0x041fe4000f8e02ff */
[----:B------:R-:W-:-:S04]  /*1600*/  IMAD.WIDE.U32 R12, R16, UR6, R12 ;  /* 0x00000006100c7c25 */ /* 0x000fc8000f8e000c */
[----:B------:R-:W-:Y:S01]  /*1610*/  IMAD R11, R17, UR6, R14 ;  /* 0x00000006110b7c24 */ /* 0x000fe2000f8e020e */
[----:B------:R-:W-:Y:S01]  /*1620*/  FSEL R17, R18, RZ, !P2 ;  /* 0x000000ff12117208 */ /* 0x000fe20005000000 */
[----:B------:R-:W-:-:S03]  /*1630*/  IMAD R14, R41, UR8, RZ ;  /* 0x00000008290e7c24 */ /* 0x000fc6000f8e02ff */
[----:B------:R-:W-:Y:S01]  /*1640*/  IADD3 R13, R13, R11, RZ ;  /* 0x0000000b0d0d7210 */ /* 0x000fe20007ffe0ff */
[C---:B------:R-:W-:Y:S02]  /*1650*/  IMAD R11, R7.reuse, UR9, R14 ;  /* 0x00000009070b7c24 */ /* 0x040fe4000f8e020e */
[----:B------:R-:W-:Y:S01]  /*1660*/  IMAD.WIDE.U32 R12, R7, UR8, R12 ;  /* 0x00000008070c7c25 */ /* 0x000fe2000f8e000c */
[----:B------:R-:W-:Y:S02]  /*1670*/  ULDC.64 UR8, c[0x0][0x260] ;  /* 0x0000980000087ab9 */ /* 0x000fe40000000a00 */
[----:B------:R-:W-:-:S04]  /*1680*/  IADD3 R6, P5, R6, R12, RZ ;  /* 0x0000000c06067210 */ /* 0x000fc80007fbe0ff */
[----:B------:R-:W-:Y:S02]  /*1690*/  IADD3.X R13, R42, R13, R11, P5, !PT ;  /* 0x0000000d2a0d7210 */ /* 0x000fe40002ffe40b */
[C---:B------:R-:W-:Y:S02]  /*16a0*/  LEA R12, P5, R6.reuse, UR8, 0x2 ;  /* 0x00000008060c7c11 */ /* 0x040fe4000f8a10ff */
[----:B------:R-:W-:Y:S02]  /*16b0*/  FSEL R11, R19, RZ, !P3 ;  /* 0x000000ff130b7208 */ /* 0x000fe40005800000 */
[----:B------:R-:W-:Y:S02]  /*16c0*/  LEA.HI.X R13, R6, UR9, R13, 0x2, P5 ;  /* 0x00000009060d7c11 */ /* 0x000fe4000a8f140d */
[----:B------:R-:W-:-:S03]  /*16d0*/  FSEL R19, R21, RZ, !P0 ;  /* 0x000000ff15137208 */ /* 0x000fc60004000000 */
[----:B------:R0:W-:Y:S04]  /*16e0*/  STG.E desc[UR4][R12.64], R11 ;  /* 0x0000000b0c007986 */ /* 0x0001e8000c101904 */
[----:B------:R0:W-:Y:S04]  /*16f0*/  STG.E desc[UR4][R12.64+0x80], R15 ;  /* 0x0000800f0c007986 */ /* 0x0001e8000c101904 */
[----:B------:R0:W-:Y:S04]  /*1700*/  STG.E desc[UR4][R12.64+0x100], R17 ;  /* 0x000100110c007986 */ /* 0x0001e8000c101904 */
[----:B------:R0:W-:Y:S02]  /*1710*/  STG.E desc[UR4][R12.64+0x180], R19 ;  /* 0x000180130c007986 */ /* 0x0001e4000c101904 */
.L_x_2425:
[----:B------:R-:W-:Y:S05]  /*1720*/  BSYNC B0 ;  /* 0x0000000000007941 */ /* 0x000fea0003800000 */
.L_x_2424:
[----:B------:R-:W-:Y:S01]  /*1730*/  VIADD R4, R4, 0x7f ;  /* 0x0000007f04047836 */ /* 0x000fe20000000000 */
[----:B0-----:R-:W-:Y:S01]  /*1740*/  SHF.L.U32 R13, R2, 0xd, RZ ;  /* 0x0000000d020d7819 */ /* 0x001fe200000006ff */
[----:B------:R-:W-:Y:S01]  /*1750*/  IMAD.SHL.U32 R12, R10, 0x40, RZ ;  /* 0x000000400a0c7824 */ /* 0x000fe200078e00ff */
[----:B------:R-:W-:Y:S01]  /*1760*/  BSSY B0, `(.L_x_2426) ;  /* 0x0000027000007945 */ /* 0x000fe20003800000 */
[----:B------:R-:W-:Y:S01]  /*1770*/  IMAD.SHL.U32 R6, R3, 0x4, RZ ;  /* 0x0000000403067824 */ /* 0x000fe200078e00ff */
[----:B------:R-:W-:Y:S02]  /*1780*/  SHF.R.S32.HI R11, RZ, 0x1f, R4 ;  /* 0x0000001fff0b7819 */ /* 0x000fe40000011404 */
[----:B------:R-:W-:Y:S02]  /*1790*/  SHF.R.S32.HI R14, RZ, 0x1f, R12 ;  /* 0x0000001fff0e7819 */ /* 0x000fe4000001140c */
[----:B------:R-:W-:Y:S02]  /*17a0*/  LEA.HI R11, R11, R4, RZ, 0x7 ;  /* 0x000000040b0b7211 */ /* 0x000fe400078f38ff */
[----:B------:R-:W-:-:S02]  /*17b0*/  IADD3 R12, P0, P2, R12, R6, R13 ;  /* 0x000000060c0c7210 */ /* 0x000fc40007a1e00d */
[----:B------:R-:W-:Y:S02]  /*17c0*/  LOP3.LUT R4, R11, 0xffffff80, RZ, 0xc0, !PT ;  /* 0xffffff800b047812 */ /* 0x000fe400078ec0ff */
[----:B------:R-:W-:Y:S02]  /*17d0*/  SHF.R.S32.HI R13, RZ, 0x1f, R13 ;  /* 0x0000001fff0d7819 */ /* 0x000fe4000001140d */
[----:B------:R-:W-:Y:S01]  /*17e0*/  SHF.R.S32.HI R6, RZ, 0x1f, R6 ;  /* 0x0000001fff067819 */ /* 0x000fe20000011406 */
[----:B------:R-:W-:-:S03]  /*17f0*/  IMAD.IADD R4, R4, 0x1, -R5 ;  /* 0x0000000104047824 */ /* 0x000fc600078e0a05 */
[----:B------:R-:W-:Y:S01]  /*1800*/  IADD3.X R13, R14, R6, R13, P0, P2 ;  /* 0x000000060e0d7210 */ /* 0x000fe200007e440d */
[----:B------:R-:W-:Y:S01]  /*1810*/  IMAD R6, R8, UR7, RZ ;  /* 0x0000000708067c24 */ /* 0x000fe2000f8e02ff */
[----:B------:R-:W-:-:S03]  /*1820*/  ISETP.GE.OR P1, PT, R3, R4, P1 ;  /* 0x000000040300720c */ /* 0x000fc60000f26670 */
[----:B------:R-:W-:Y:S02]  /*1830*/  IMAD R9, R9, UR6, R6 ;  /* 0x0000000609097c24 */ /* 0x000fe4000f8e0206 */
[----:B------:R-:W-:-:S05]  /*1840*/  IMAD.WIDE.U32 R12, R8, UR6, R12 ;  /* 0x00000006080c7c25 */ /* 0x000fca000f8e000c */
[----:B------:R-:W-:-:S03]  /*1850*/  IADD3 R11, R13, R9, RZ ;  /* 0x000000090d0b7210 */ /* 0x000fc60007ffe0ff */
[----:B------:R-:W-:Y:S05]  /*1860*/  @P1 BRA `(.L_x_2427) ;  /* 0x0000000000581947 */ /* 0x000fea0003800000 */
[----:B------:R-:W0:Y:S01]  /*1870*/  LDC.64 R8, c[0x0][0x2a8] ;  /* 0x0000aa00ff087b82 */ /* 0x000e220000000a00 */
[----:B------:R-:W-:Y:S01]  /*1880*/  SHF.R.S32.HI R6, RZ, 0x1f, R5 ;  /* 0x0000001fff067819 */ /* 0x000fe20000011405 */
[----:B------:R-:W-:Y:S01]  /*1890*/  ULDC.64 UR8, c[0x0][0x2b0] ;  /* 0x0000ac0000087ab9 */ /* 0x000fe20000000a00 */
[--C-:B------:R-:W-:Y:S02]  /*18a0*/  IADD3 R4, P0, P1, R10, R5, R3.reuse ;  /* 0x000000050a047210 */ /* 0x100fe4000791e003 */
[----:B------:R-:W-:Y:S02]  /*18b0*/  SHF.R.S32.HI R14, RZ, 0x1f, R10 ;  /* 0x0000001fff0e7819 */ /* 0x000fe4000001140a */
[----:B------:R-:W-:-:S04]  /*18c0*/  SHF.R.S32.HI R5, RZ, 0x1f, R3 ;  /* 0x0000001fff057819 */ /* 0x000fc80000011403 */
[----:B------:R-:W-:Y:S02]  /*18d0*/  IADD3.X R5, R14, R6, R5, P0, P1 ;  /* 0x000000060e057210 */ /* 0x000fe400007e2405 */
[----:B-----5:R-:W-:Y:S01]  /*18e0*/  FSETP.NEU.FTZ.AND P0, PT, R40, -INF , PT ;  /* 0xff8000002800780b */ /* 0x020fe20003f1d000 */
[C---:B0-----:R-:W-:Y:S02]  /*18f0*/  IMAD R6, R8.reuse, UR7, RZ ;  /* 0x0000000708067c24 */ /* 0x041fe4000f8e02ff */
[----:B------:R-:W-:-:S04]  /*1900*/  IMAD.WIDE.U32 R4, R8, UR6, R4 ;  /* 0x0000000608047c25 */ /* 0x000fc8000f8e0004 */
[----:B------:R-:W-:Y:S02]  /*1910*/  IMAD R9, R9, UR6, R6 ;  /* 0x0000000609097c24 */ /* 0x000fe4000f8e0206 */
[----:B------:R-:W-:Y:S02]  /*1920*/  IMAD R6, R41, UR8, RZ ;  /* 0x0000000829067c24 */ /* 0x000fe4000f8e02ff */
[----:B------:R-:W-:Y:S02]  /*1930*/  IMAD.IADD R5, R5, 0x1, R9 ;  /* 0x0000000105057824 */ /* 0x000fe400078e0209 */
[C---:B------:R-:W-:Y:S02]  /*1940*/  IMAD R9, R7.reuse, UR9, R6 ;  /* 0x0000000907097c24 */ /* 0x040fe4000f8e0206 */
[----:B------:R-:W-:Y:S01]  /*1950*/  FMUL.FTZ R6, R40, 1.4426950216293334961 ;  /* 0x3fb8aa3b28067820 */ /* 0x000fe20000410000 */
[----:B------:R-:W-:Y:S01]  /*1960*/  IMAD.WIDE.U32 R4, R7, UR8, R4 ;  /* 0x0000000807047c25 */ /* 0x000fe2000f8e0004 */
[----:B------:R-:W-:-:S03]  /*1970*/  ULDC.64 UR8, c[0x0][0x2a0] ;  /* 0x0000a80000087ab9 */ /* 0x000fc60000000a00 */
[----:B------:R-:W-:Y:S01]  /*1980*/  IMAD.IADD R5, R5, 0x1, R9 ;  /* 0x0000000105057824 */ /* 0x000fe200078e0209 */
[----:B------:R-:W-:-:S04]  /*1990*/  LEA R8, P1, R4, UR8, 0x2 ;  /* 0x0000000804087c11 */ /* 0x000fc8000f8210ff */
[----:B------:R-:W-:Y:S02]  /*19a0*/  LEA.HI.X R9, R4, UR9, R5, 0x2, P1 ;  /* 0x0000000904097c11 */ /* 0x000fe400088f1405 */
[----:B------:R-:W-:-:S05]  /*19b0*/  FSEL R5, R6, RZ, P0 ;  /* 0x000000ff06057208 */ /* 0x000fca0000000000 */
[----:B------:R0:W-:Y:S02]  /*19c0*/  STG.E desc[UR4][R8.64], R5 ;  /* 0x0000000508007986 */ /* 0x0001e4000c101904 */
.L_x_2427:
[----:B------:R-:W-:Y:S05]  /*19d0*/  BSYNC B0 ;  /* 0x0000000000007941 */ /* 0x000fea0003800000 */
.L_x_2426:
[----:B------:R-:W-:Y:S01]  /*19e0*/  ULDC.64 UR10, c[0x0][0x2e8] ;  /* 0x0000ba00000a7ab9 */ /* 0x000fe20000000a00 */
[----:B------:R-:W-:Y:S01]  /*19f0*/  ULDC.64 UR8, c[0x0][0x2d8] ;  /* 0x0000b60000087ab9 */ /* 0x000fe20000000a00 */
[----:B------:R-:W-:Y:S01]  /*1a00*/  MOV R10, R12 ;  /* 0x0000000c000a7202 */ /* 0x000fe20000000f00 */
[----:B------:R-:W-:Y:S01]  /*1a10*/  IMAD R6, R41, UR8, RZ ;  /* 0x0000000829067c24 */ /* 0x000fe2000f8e02ff */
[----:B------:R-:W-:-:S03]  /*1a20*/  ISETP.NE.U32.AND P0, PT, RZ, UR10, PT ;  /* 0x0000000aff007c0c */ /* 0x000fc6000bf05070 */
[----:B0-----:R-:W-:Y:S01]  /*1a30*/  IMAD.WIDE.U32 R4, R7, UR8, R10 ;  /* 0x0000000807047c25 */ /* 0x001fe2000f8e000a */
[----:B------:R-:W-:-:S03]  /*1a40*/  ISETP.NE.AND.EX P0, PT, RZ, UR11, PT, P0 ;  /* 0x0000000bff007c0c */ /* 0x000fc6000bf05300 */
[----:B------:R-:W-:Y:S01]  /*1a50*/  IMAD R7, R7, UR9, R6 ;  /* 0x0000000907077c24 */ /* 0x000fe2000f8e0206 */
[----:B------:R-:W-:Y:S01]  /*1a60*/  ISETP.NE.OR P0, PT, R3, RZ, !P0 ;  /* 0x000000ff0300720c */ /* 0x000fe20004705670 */
[----:B------:R-:W-:Y:S02]  /*1a70*/  ULDC.64 UR8, c[0x0][0x2b8] ;  /* 0x0000ae0000087ab9 */ /* 0x000fe40000000a00 */
[----:B------:R-:W-:Y:S01]  /*1a80*/  IMAD.IADD R5, R5, 0x1, R7 ;  /* 0x0000000105057824 */ /* 0x000fe200078e0207 */
[----:B------:R-:W-:-:S04]  /*1a90*/  LEA R6, P1, R4, UR8, 0x2 ;  /* 0x0000000804067c11 */ /* 0x000fc8000f8210ff */
[----:B------:R-:W-:-:S05]  /*1aa0*/  LEA.HI.X R7, R4, UR9, R5, 0x2, P1 ;  /* 0x0000000904077c11 */ /* 0x000fca00088f1405 */
        /* <DEDUP_REMOVED lines=9> */
[----:B------:R-:W1:Y:S08]  /*1b40*/  LDC R3, c[0x0][0x2e0] ;  /* 0x0000b800ff037b82 */ /* 0x000e700000000800 */
[----:B0-----:R-:W0:Y:S08]  /*1b50*/  LDC R7, c[0x0][0x220] ;  /* 0x00008800ff077b82 */ /* 0x001e300000000800 */
[----:B------:R-:W2:Y:S01]  /*1b60*/  LDC.64 R4, c[0x0][0x2e8] ;  /* 0x0000ba00ff047b82 */ /* 0x000ea20000000a00 */
[----:B-1----:R-:W-:-:S04]  /*1b70*/  IMAD R0, R2, R3, R0 ;  /* 0x0000000302007224 */ /* 0x002fc800078e0200 */
[----:B0-----:R-:W-:-:S04]  /*1b80*/  IMAD R3, R0, R7, UR6 ;  /* 0x0000000600037e24 */ /* 0x001fc8000f8e0207 */
[----:B--2---:R-:W-:-:S05]  /*1b90*/  IMAD.WIDE R2, R3, 0x4, R4 ;  /* 0x0000000403027825 */ /* 0x004fca00078e0204 */
[----:B------:R-:W-:Y:S01]  /*1ba0*/  STG.E desc[UR4][R2.64], RZ ;  /* 0x000000ff02007986 */ /* 0x000fe2000c101904 */
[----:B------:R-:W-:Y:S05]  /*1bb0*/  EXIT ;  /* 0x000000000000794d */ /* 0x000fea0003800000 */
.L_x_2428:
        /* <DEDUP_REMOVED lines=12> */
.L_x_3736:


//--------------------- .text._ZN7cutlass13device_kernelIN5flash11enable_sm90INS1_16FlashAttnBwdSm90INS1_25CollectiveMainloopBwdSm90ILi2ELi2ELi2EN4cute5tupleIJNS5_1CILi1EEES8_S8_EEENS6_IJNS7_ILi96EEENS7_ILi128EEENS7_ILi64EEEEEENS_10bfloat16_tEfNS_4arch4Sm90ELb1ELb0ELb1ELb0ELb0ELb1ELb0ELb1ELi2ELi1ELi2ELi2ELb0EEENS1_21CollectiveEpilogueBwdISD_SE_SG_Li256ELb0ELb0ELi1EEENS1_25SingleTileBwdLPTSchedulerILb0ELi128ELb0EEEEEEEEEvNT_6ParamsE --------------------------
	.section	.text._ZN7cutlass13device_kernelIN5flash11enable_sm90INS1_16FlashAttnBwdSm90INS1_25CollectiveMainloopBwdSm90ILi2ELi2ELi2EN4cute5tupleIJNS5_1CILi1EEES8_S8_EEENS6_IJNS7_ILi96EEENS7_ILi128EEENS7_ILi64EEEEEENS_10bfloat16_tEfNS_4arch4Sm90ELb1ELb0ELb1ELb0ELb0ELb1ELb0ELb1ELi2ELi1ELi2ELi2ELb0EEENS1_21CollectiveEpilogueBwdISD_SE_SG_Li256ELb0ELb0ELi1EEENS1_25SingleTileBwdLPTSchedulerILb0ELi128ELb0EEEEEEEEEvNT_6ParamsE,"ax",@progbits
	.align	128
.text._ZN7cutlass13device_kernelIN5flash11enable_sm90INS1_16FlashAttnBwdSm90INS1_25CollectiveMainloopBwdSm90ILi2ELi2ELi2EN4cute5tupleIJNS5_1CILi1EEES8_S8_EEENS6_IJNS7_ILi96EEENS7_ILi128EEENS7_ILi64EEEEEENS_10bfloat16_tEfNS_4arch4Sm90ELb1ELb0ELb1ELb0ELb0ELb1ELb0ELb1ELi2ELi1ELi2ELi2ELb0EEENS1_21CollectiveEpilogueBwdISD_SE_SG_Li256ELb0ELb0ELi1EEENS1_25SingleTileBwdLPTSchedulerILb0ELi128ELb0EEEEEEEEEvNT_6ParamsE:
        .type           _ZN7cutlass13device_kernelIN5flash11enable_sm90INS1_16FlashAttnBwdSm90INS1_25CollectiveMainloopBwdSm90ILi2ELi2ELi2EN4cute5tupleIJNS5_1CILi1EEES8_S8_EEENS6_IJNS7_ILi96EEENS7_ILi128EEENS7_ILi64EEEEEENS_10bfloat16_tEfNS_4arch4Sm90ELb1ELb0ELb1ELb0ELb0ELb1ELb0ELb1ELi2ELi1ELi2ELi2ELb0EEENS1_21CollectiveEpilogueBwdISD_SE_SG_Li256ELb0ELb0ELi1EEENS1_25SingleTileBwdLPTSchedulerILb0ELi128ELb0EEEEEEEEEvNT_6ParamsE,@function
        .size           _ZN7cutlass13device_kernelIN5flash11enable_sm90INS1_16FlashAttnBwdSm90INS1_25CollectiveMainloopBwdSm90ILi2ELi2ELi2EN4cute5tupleIJNS5_1CILi1EEES8_S8_EEENS6_IJNS7_ILi96EEENS7_ILi128EEENS7_ILi64EEEEEENS_10bfloat16_tEfNS_4arch4Sm90ELb1ELb0ELb1ELb0ELb0ELb1ELb0ELb1ELi2ELi1ELi2ELi2ELb0EEENS1_21CollectiveEpilogueBwdISD_SE_SG_Li256ELb0ELb0ELi1EEENS1_25SingleTileBwdLPTSchedulerILb0ELi128ELb0EEEEEEEEEvNT_6ParamsE,(.L_x_3737 - _ZN7cutlass13device_kernelIN5flash11enable_sm90INS1_16FlashAttnBwdSm90INS1_25CollectiveMainloopBwdSm90ILi2ELi2ELi2EN4cute5tupleIJNS5_1CILi1EEES8_S8_EEENS6_IJNS7_ILi96EEENS7_ILi128EEENS7_ILi64EEEEEENS_10bfloat16_tEfNS_4arch4Sm90ELb1ELb0ELb1ELb0ELb0ELb1ELb0ELb1ELi2ELi1ELi2ELi2ELb0EEENS1_21CollectiveEpilogueBwdISD_SE_SG_Li256ELb0ELb0ELi1EEENS1_25SingleTileBwdLPTSchedulerILb0ELi128ELb0EEEEEEEEEvNT_6ParamsE)
        .other          _ZN7cutlass13device_kernelIN5flash11enable_sm90INS1_16FlashAttnBwdSm90INS1_25CollectiveMainloopBwdSm90ILi2ELi2ELi2EN4cute5tupleIJNS5_1CILi1EEES8_S8_EEENS6_IJNS7_ILi96EEENS7_ILi128EEENS7_ILi64EEEEEENS_10bfloat16_tEfNS_4arch4Sm90ELb1ELb0ELb1ELb0ELb0ELb1ELb0ELb1ELi2ELi1ELi2ELi2ELb0EEENS1_21CollectiveEpilogueBwdISD_SE_SG_Li256ELb0ELb0ELi1EEENS1_25SingleTileBwdLPTSchedulerILb0ELi128ELb0EEEEEEEEEvNT_6ParamsE,@"STO_CUDA_ENTRY STV_DEFAULT"
_ZN7cutlass13device_kernelIN5flash11enable_sm90INS1_16FlashAttnBwdSm90INS1_25CollectiveMainloopBwdSm90ILi2ELi2ELi2EN4cute5tupleIJNS5_1CILi1EEES8_S8_EEENS6_IJNS7_ILi96EEENS7_ILi128EEENS7_ILi64EEEEEENS_10bfloat16_tEfNS_4arch4Sm90ELb1ELb0ELb1ELb0ELb0ELb1ELb0ELb1ELi2ELi1ELi2ELi2ELb0EEENS1_21CollectiveEpilogueBwdISD_SE_SG_Li256ELb0ELb0ELi1EEENS1_25SingleTileBwdLPTSchedulerILb0ELi128ELb0EEEEEEEEEvNT_6ParamsE:
        /* <DEDUP_REMOVED lines=29> */
.L_x_2430:
[----:B------:R-:W-:Y:S05]  /*01d0*/  BSYNC B0 ;  /* 0x0000000000007941 */ /* 0x000fea0003800000 */
.L_x_2429:
        /* <DEDUP_REMOVED lines=34> */
.L_x_2431:
        /* <DEDUP_REMOVED lines=22> */
.L_x_2432:
[----:B---3--:R-:W-:Y:S01]  /*0560*/  ISETP.NE.AND P0, PT, R2, RZ, PT ;  /* 0x000000ff0200720c */ /* 0x008fe20003f05270 */
[----:B------:R-:W-:Y:S01]  /*0570*/  IMAD.MOV.U32 R2, RZ, RZ, 0x1 ;  /* 0x00000001ff027424 */ /* 0x000fe200078e00ff */
[----:B------:R-:W-:Y:S01]  /*0580*/  NOP ;  /* 0x0000000000007918 */ /* 0x000fe20000000000 */
[----:B------:R-:W-:Y:S03]  /*0590*/  BSSY B6, `(.L_x_2433) ;  /* 0x0000db8000067945 */ /* 0x000fe60003800000 */
[----:B------:R-:W-:-:S05]  /*05a0*/  SEL R2, R2, 0x2, !P0 ;  /* 0x0000000202027807 */ /* 0x000fca0004000000 */
[----:B------:R3:W-:Y:S01]  /*05b0*/  STL [R1+0xc], R2 ;  /* 0x00000c0201007387 */ /* 0x0007e20000100800 */
[----:B-12-4-:R-:W-:Y:S06]  /*05c0*/  BAR.SYNC.DEFER_BLOCKING 0x0 ;  /* 0x0000000000007b1d */ /* 0x016fec0000010000 */
[----:B------:R-:W-:Y:S05]  /*05d0*/  @!P0 BRA `(.L_x_2434) ;  /* 0x000000ac00608947 */ /* 0x000fea0003800000 */
.L_x_2435:
[----:B------:R-:W-:-:S08]  /*05e0*/  NOP ;  /* 0x0000000000007918 */ /* 0x000fd00000000000 */
[----:B------:R-:W1:Y:S02]  /*05f0*/  USETMAXREG.TRY_ALLOC.CTAPOOL UP0, 0xf0 ;  /* 0x000000f0000079c8 */ /* 0x000e640008000600 */
[----:B-1----:R-:W-:-:S13]  /*0600*/  PLOP3.LUT P0, PT, PT, PT, UP0, 0x80, 0x0 ;  /* 0x000000000000781c */ /* 0x002fda0003f0f008 */
[----:B------:R-:W-:Y:S05]  /*0610*/  @!P0 BRA `(.L_x_2435) ;  /* 0xfffffffc00f08947 */ /* 0x000fea000383ffff */
[----:B------:R-:W-:Y:S01]  /*0620*/  LOP3.LUT R0, R0, 0x3, RZ, 0xc0, !PT ;  /* 0x0000000300007812 */ /* 0x000fe200078ec0ff */
[----:B---3--:R-:W1:Y:S01]  /*0630*/  S2R R2, SR_TID.X ;  /* 0x0000000000027919 */ /* 0x008e620000002100 */
[----:B------:R-:W2:Y:S01]  /*0640*/  S2UR UR7, SR_CTAID.X ;  /* 0x00000000000779c3 */ /* 0x000ea20000002500 */
[----:B------:R-:W-:Y:S02]  /*0650*/  ULDC UR8, c[0x0][0xb50] ;  /* 0x0002d40000087ab9 */ /* 0x000fe40000000800 */
[----:B------:R-:W-:Y:S01]  /*0660*/  UISETP.NE.AND UP0, UPT, UR8, 0x1, UPT ;  /* 0x000000010800788c */ /* 0x000fe2000bf05270 */
[----:B------:R-:W3:Y:S04]  /*0670*/  SHFL.IDX PT, R0, R0, RZ, 0x1f ;  /* 0x00001fff00007589 */ /* 0x000ee800000e0000 */
[----:B------:R-:W4:Y:S06]  /*0680*/  LDC R3, c[0x0][0xb68] ;  /* 0x0002da00ff037b82 */ /* 0x000f2c0000000800 */
[----:B------:R-:W-:Y:S01]  /*0690*/  @UP0 ULDC UR4, c[0x0][0xb54] ;  /* 0x0002d50000040ab9 */ /* 0x000fe20000000800 */
[----:B------:R-:W-:Y:S01]  /*06a0*/  @UP0 ULDC UR9, c[0x0][0xb58] ;  /* 0x0002d60000090ab9 */ /* 0x000fe20000000800 */
[----:B--2---:R-:W-:-:S02]  /*06b0*/  UIMAD.WIDE.U32 UR4, UR7, UR4, URZ ;  /* 0x00000004070472a5 */ /* 0x004fc4000f8e003f */
[----:B------:R-:W-:Y:S01]  /*06c0*/  UMOV UR6, UR7 ;  /* 0x0000000700067c82 */ /* 0x000fe20008000000 */
[----:B---3--:R-:W-:Y:S01]  /*06d0*/  ISETP.NE.AND P0, PT, R0, RZ, PT ;  /* 0x000000ff0000720c */ /* 0x008fe20003f05270 */
[----:B------:R-:W-:Y:S01]  /*06e0*/  @UP0 USHF.R.U32.HI UR6, URZ, UR9, UR5 ;  /* 0x000000093f060299 */ /* 0x000fe20008011605 */
[----:B-1----:R-:W-:-:S03]  /*06f0*/  SHF.R.U32.HI R2, RZ, 0x7, R2 ;  /* 0x00000007ff027819 */ /* 0x002fc60000011602 */
[----:B------:R-:W-:-:S04]  /*0700*/  UIADD3 UR4, -UR6, URZ, URZ ;  /* 0x0000003f06047290 */ /* 0x000fc8000fffe13f */
[----:B------:R-:W-:-:S04]  /*0710*/  UIMAD UR10, UR8, UR4, UR7 ;  /* 0x00000004080a72a4 */ /* 0x000fc8000f8e0207 */
[----:B------:R-:W-:-:S05]  /*0720*/  @!P0 IADD3 R2, R2, 0x9, RZ ;  /* 0x0000000902028810 */ /* 0x000fca0007ffe0ff */
[----:B------:R1:W-:Y:S06]  /*0730*/  @!P0 BAR.ARV R2, 0xa0 ;  /* 0x000280020000851d */ /* 0x0003ec0000002000 */
[----:B----4-:R-:W-:-:S13]  /*0740*/  ISETP.LE.AND P0, PT, R3, UR6, PT ;  /* 0x0000000603007c0c */ /* 0x010fda000bf03270 */
[----:B-1----:R-:W-:Y:S05]  /*0750*/  @!P0 BRA `(.L_x_2436) ;  /* 0x0000000000208947 */ /* 0x002fea0003800000 */
[----:B------:R-:W-:Y:S01]  /*0760*/  ULDC UR7, c[0x0][0xb5c] ;  /* 0x0002d70000077ab9 */ /* 0x000fe20000000800 */
[----:B------:R-:W-:Y:S01]  /*0770*/  UMOV UR36, UR10 ;  /* 0x0000000a00247c82 */ /* 0x000fe20008000000 */
[----:B------:R-:W-:-:S11]  /*0780*/  UISETP.NE.AND UP0, UPT, UR7, 0x1, UPT ;  /* 0x000000010700788c */ /* 0x000fd6000bf05270 */
[----:B------:R-:W-:Y:S02]  /*0790*/  @UP0 ULDC.64 UR8, c[0x0][0xb60] ;  /* 0x0002d80000080ab9 */ /* 0x000fe40000000a00 */
[----:B------:R-:W-:-:S04]  /*07a0*/  UIMAD.WIDE.U32 UR4, UR10, UR8, URZ ;  /* 0x000000080a0472a5 */ /* 0x000fc8000f8e003f */
[----:B------:R-:W-:-:S04]  /*07b0*/  @UP0 USHF.R.U32.HI UR36, URZ, UR9, UR5 ;  /* 0x000000093f240299 */ /* 0x000fc80008011605 */
[----:B------:R-:W-:Y:S01]  /*07c0*/  UIMAD UR4, UR36, UR7, URZ ;  /* 0x00000007240472a4 */ /* 0x000fe2000f8e023f */
[----:B------:R-:W-:Y:S11]  /*07d0*/  BRA `(.L_x_2437) ;  /* 0x00000000001c7947 */ /* 0x000ff60003800000 */
.L_x_2436:
[----:B------:R-:W-:Y:S01]  /*07e0*/  ULDC UR7, c[0x0][0xb44] ;  /* 0x0002d10000077ab9 */ /* 0x000fe20000000800 */
[----:B------:R-:W-:Y:S01]  /*07f0*/  UMOV UR36, UR10 ;  /* 0x0000000a00247c82 */ /* 0x000fe20008000000 */
[----:B------:R-:W-:-:S11]  /*0800*/  UISETP.NE.AND UP0, UPT, UR7, 0x1, UPT ;  /* 0x000000010700788c */ /* 0x000fd6000bf05270 */
[----:B------:R-:W-:Y:S02]  /*0810*/  @UP0 ULDC.64 UR8, c[0x0][0xb48] ;  /* 0x0002d20000080ab9 */ /* 0x000fe40000000a00 */
[----:B------:R-:W-:-:S04]  /*0820*/  UIMAD.WIDE.U32 UR4, UR10, UR8, URZ ;  /* 0x000000080a0472a5 */ /* 0x000fc8000f8e003f */
[----:B------:R-:W-:-:S04]  /*0830*/  @UP0 USHF.R.U32.HI UR36, URZ, UR9, UR5 ;  /* 0x000000093f240299 */ /* 0x000fc80008011605 */
[----:B------:R-:W-:-:S12]  /*0840*/  UIMAD UR4, UR36, UR7, URZ ;  /* 0x00000007240472a4 */ /* 0x000fd8000f8e023f */
.L_x_2437:
[----:B------:R-:W-:Y:S01]  /*0850*/  ULDC UR43, c[0x0][0xb38] ;  /* 0x0002ce00002b7ab9 */ /* 0x000fe20000000800 */
[----:B------:R-:W-:Y:S02]  /*0860*/  UIADD3 UR4, UR10, -UR4, URZ ;  /* 0x800000040a047290 */ /* 0x000fe4000fffe03f */
[----:B------:R-:W-:Y:S01]  /*0870*/  UISETP.NE.AND UP0, UPT, UR43, 0x1, UPT ;  /* 0x000000012b00788c */ /* 0x000fe2000bf05270 */
[----:B------:R-:W-:Y:S02]  /*0880*/  ULDC UR5, c[0x0][0xb44] ;  /* 0x0002d10000057ab9 */ /* 0x000fe40000000800 */
[----:B------:R-:W-:-:S08]  /*0890*/  UIMAD UR6, UR6, UR5, UR4 ;  /* 0x00000005060672a4 */ /* 0x000fd0000f8e0204 */
[----:B------:R-:W-:Y:S01]  /*08a0*/  @UP0 ULDC UR4, c[0x0][0xb3c] ;  /* 0x0002cf0000040ab9 */ /* 0x000fe20000000800 */
[----:B------:R-:W-:Y:S01]  /*08b0*/  @UP0 ULDC UR7, c[0x0][0xb40] ;  /* 0x0002d00000070ab9 */ /* 0x000fe20000000800 */
[----:B------:R-:W-:Y:S02]  /*08c0*/  UIMAD.WIDE.U32 UR4, UR6, UR4, URZ ;  /* 0x00000004060472a5 */ /* 0x000fe4000f8e003f */
[----:B------:R-:W-:Y:S02]  /*08d0*/  UMOV UR44, UR6 ;  /* 0x00000006002c7c82 */ /* 0x000fe40008000000 */
[----:B------:R-:W-:-:S04]  /*08e0*/  @UP0 USHF.R.U32.HI UR44, URZ, UR7, UR5 ;  /* 0x000000073f2c0299 */ /* 0x000fc80008011605 */
[----:B------:R-:W-:Y:S02]  /*08f0*/  UIADD3 UR4, -UR44, URZ, URZ ;  /* 0x0000003f2c047290 */ /* 0x000fe4000fffe13f */
[----:B------:R-:W-:Y:S02]  /*0900*/  ISETP.LE.AND P0, PT, RZ, UR44, PT ;  /* 0x0000002cff007c0c */ /* 0x000fe4000bf03270 */
[----:B------:R-:W-:-:S11]  /*0910*/  UIMAD UR43, UR43, UR4, UR6 ;  /* 0x000000042b2b72a4 */ /* 0x000fd6000f8e0206 */
[----:B------:R-:W-:Y:S05]  /*0920*/  @!P0 BRA `(.L_x_2438) ;  /* 0x000000d400f88947 */ /* 0x000fea0003800000 */
[----:B------:R-:W-:Y:S01]  /*0930*/  ULDC UR5, c[0x0][0x280] ;  /* 0x0000a00000057ab9 */ /* 0x000fe20000000800 */
[----:B------:R-:W-:Y:S01]  /*0940*/  ULDC UR6, c[0x0][0x290] ;  /* 0x0000a40000067ab9 */ /* 0x000fe20000000800 */
[----:B------:R-:W-:Y:S01]  /*0950*/  ULEA UR4, UR36, UR5, 0x7 ;  /* 0x0000000524047291 */ /* 0x000fe2000f8e383f */
[----:B------:R-:W-:Y:S01]  /*0960*/  PLOP3.LUT P0, PT, PT, PT, PT, 0x80, 0x0 ;  /* 0x000000000000781c */ /* 0x000fe20003f0f070 */
[----:B------:R-:W-:Y:S01]  /*0970*/  ULDC UR7, c[0x0][0x74c] ;  /* 0x0001d30000077ab9 */ /* 0x000fe20000000800 */
[----:B------:R-:W-:Y:S01]  /*0980*/  CS2R R150, SRZ ;  /* 0x0000000000967805 */ /* 0x000fe2000001ff00 */
[----:B------:R-:W-:Y:S01]  /*0990*/  UIADD3 UR6, -UR7, UR4, -UR6 ;  /* 0x0000000407067290 */ /* 0x000fe2000fffe906 */
[----:B------:R-:W-:Y:S01]  /*09a0*/  CS2R R148, SRZ ;  /* 0x0000000000947805 */ /* 0x000fe2000001ff00 */
[----:B------:R-:W-:Y:S01]  /*09b0*/  UIADD3 UR4, UR5, 0x5f, URZ ;  /* 0x0000005f05047890 */ /* 0x000fe2000fffe03f */
[----:B------:R-:W-:Y:S01]  /*09c0*/  CS2R R146, SRZ ;  /* 0x0000000000927805 */ /* 0x000fe2000001ff00 */
[----:B------:R-:W-:Y:S01]  /*09d0*/  UIMAD.WIDE UR6, UR6, 0x2aaaaaab, URZ ;  /* 0x2aaaaaab060678a5 */ /* 0x000fe2000f8e023f */
[----:B------:R-:W-:Y:S01]  /*09e0*/  CS2R R144, SRZ ;  /* 0x0000000000907805 */ /* 0x000fe2000001ff00 */
[----:B------:R-:W-:Y:S01]  /*09f0*/  UIMAD.WIDE UR4, UR4, 0x2aaaaaab, URZ ;  /* 0x2aaaaaab040478a5 */ /* 0x000fe2000f8e023f */
[----:B------:R-:W-:Y:S01]  /*0a00*/  CS2R R142, SRZ ;  /* 0x00000000008e7805 */ /* 0x000fe2000001ff00 */
[----:B------:R-:W-:Y:S01]  /*0a10*/  USHF.R.U32.HI UR6, URZ, 0x1f, UR7 ;  /* 0x0000001f3f067899 */ /* 0x000fe20008011607 */
[----:B------:R-:W-:Y:S01]  /*0a20*/  CS2R R140, SRZ ;  /* 0x00000000008c7805 */ /* 0x000fe2000001ff00 */
[----:B------:R-:W-:Y:S01]  /*0a30*/  USHF.R.U32.HI UR37, URZ, 0x1f, UR5 ;  /* 0x0000001f3f257899 */ /* 0x000fe20008011605 */
[----:B------:R-:W-:Y:S01]  /*0a40*/  CS2R R138, SRZ ;  /* 0x00000000008a7805 */ /* 0x000fe2000001ff00 */
[----:B------:R-:W-:Y:S01]  /*0a50*/  ULEA.HI.SX32 UR6, UR7, UR6, 0x1c ;  /* 0x0000000607067291 */ /* 0x000fe2000f8fe23f */
[----:B------:R-:W-:Y:S01]  /*0a60*/  CS2R R136, SRZ ;  /* 0x0000000000887805 */ /* 0x000fe2000001ff00 */
[----:B------:R-:W-:Y:S01]  /*0a70*/  ULEA.HI.SX32 UR37, UR5, UR37, 0x1c ;  /* 0x0000002505257291 */ /* 0x000fe2000f8fe23f */
[----:B------:R-:W-:-:S02]  /*0a80*/  CS2R R134, SRZ ;  /* 0x0000000000867805 */ /* 0x000fc4000001ff00 */
[----:B------:R-:W-:Y:S02]  /*0a90*/  CS2R R132, SRZ ;  /* 0x0000000000847805 */ /* 0x000fe4000001ff00 */
[----:B------:R-:W-:Y:S02]  /*0aa0*/  CS2R R130, SRZ ;  /* 0x0000000000827805 */ /* 0x000fe4000001ff00 */
[----:B------:R-:W-:Y:S02]  /*0ab0*/  VIMNMX R16, RZ, UR6, !PT ;  /* 0x00000006ff107c48 */ /* 0x000fe4000ffe0100 */
[----:B------:R-:W-:Y:S02]  /*0ac0*/  CS2R R128, SRZ ;  /* 0x0000000000807805 */ /* 0x000fe4000001ff00 */
[----:B------:R-:W-:Y:S02]  /*0ad0*/  CS2R R126, SRZ ;  /* 0x00000000007e7805 */ /* 0x000fe4000001ff00 */
[----:B------:R-:W-:-:S02]  /*0ae0*/  CS2R R124, SRZ ;  /* 0x00000000007c7805 */ /* 0x000fc4000001ff00 */
[----:B------:R-:W-:Y:S02]  /*0af0*/  ISETP.LT.AND P1, PT, R16, UR37, PT ;  /* 0x0000002510007c0c */ /* 0x000fe4000bf21270 */
        /* <DEDUP_REMOVED lines=18> */
[----:B------:R-:W-:Y:S06]  /*0c20*/  @!P1 BRA `(.L_x_2439) ;  /* 0x0000009000009947 */ /* 0x000fec0003800000 */
        /* <DEDUP_REMOVED lines=21> */
.L_x_2441:
        /* <DEDUP_REMOVED lines=15> */
.L_x_2440:
        /* <DEDUP_REMOVED lines=22> */
.L_x_2443:
        /* <DEDUP_REMOVED lines=15> */
.L_x_2442:
[----:B------:R-:W-:Y:S01]  /*10c0*/  SHF.R.S32.HI R7, RZ, 0x1f, R18 ;  /* 0x0000001fff077819 */ /* 0x000fe20000011412 */
[----:B------:R-:W-:-:S03]  /*10d0*/  UMOV UR4, 0xffffffff ;  /* 0xffffffff00047882 */ /* 0x000fc60000000000 */
[----:B------:R-:W-:-:S04]  /*10e0*/  LEA.HI R0, R7, R18, RZ, 0x7 ;  /* 0x0000001207007211 */ /* 0x000fc800078f38ff */
[----:B------:R-:W-:Y:S01]  /*10f0*/  SHF.R.S32.HI R13, RZ, 0x7, R0 ;  /* 0x00000007ff0d7819 */ /* 0x000fe20000011400 */
[----:B------:R-:W-:Y:S06]  /*1100*/  BRA.DIV UR4, `(.L_x_2444) ;  /* 0x000000d204087947 */ /* 0x000fec000b800000 */
[----:B------:R1:W2:Y:S02]  /*1110*/  SHFL.IDX PT, R14, R13, RZ, 0x1f ;  /* 0x00001fff0d0e7589 */ /* 0x0002a400000e0000 */
.L_x_2547:
[----:B------:R-:W-:Y:S01]  /*1120*/  SHF.L.U32 R2, RZ, 0x1f, RZ ;  /* 0x0000001fff027819 */ /* 0x000fe200000006ff */
[----:B------:R-:W3:Y:S01]  /*1130*/  LDC R10, c[0x0][0x74c] ;  /* 0x0001d300ff0a7b82 */ /* 0x000ee20000000800 */
[----:B------:R-:W-:Y:S02]  /*1140*/  SHF.L.U32 R3, R18, 0x6, RZ ;  /* 0x0000000612037819 */ /* 0x000fe400000006ff */
[----:B------:R-:W4:Y:S02]  /*1150*/  SYNCS.PHASECHK.TRANS64.TRYWAIT P0, [R17+URZ+0x26800], R2 ;  /* 0x02680002110075a7 */ /* 0x000f24000800017f */
[----:B----4-:R-:W-:Y:S05]  /*1160*/  @P0 BRA `(.L_x_2445) ;  /* 0x0000000000080947 */ /* 0x010fea0003800000 */
[----:B------:R-:W4:Y:S02]  /*1170*/  SYNCS.PHASECHK.TRANS64.TRYWAIT P0, [R17+URZ+0x26800], R2 ;  /* 0x02680002110075a7 */ /* 0x000f24000800017f */
[----:B----4-:R-:W-:Y:S05]  /*1180*/  @!P0 BRA `(.L_x_2446) ;  /* 0x000000d000048947 */ /* 0x010fea0003800000 */
.L_x_2445:
[CC--:B------:R-:W-:Y:S01]  /*1190*/  LEA.HI R8, R7.reuse, R18.reuse, RZ, 0x5 ;  /* 0x0000001207087211 */ /* 0x0c0fe200078f28ff */
[----:B------:R-:W-:Y:S01]  /*11a0*/  ULDC UR4, c[0x0][0x280] ;  /* 0x0000a00000047ab9 */ /* 0x000fe20000000800 */
[----:B------:R-:W-:Y:S01]  /*11b0*/  ULDC UR5, c[0x0][0x290] ;  /* 0x0000a40000057ab9 */ /* 0x000fe20000000800 */
[----:B------:R-:W-:Y:S01]  /*11c0*/  LEA.HI R5, R7, R18, RZ, 0x4 ;  /* 0x0000001207057211 */ /* 0x000fe200078f20ff */
[----:B------:R-:W-:Y:S01]  /*11d0*/  UIADD3 UR4, -UR5, 0x7f, UR4 ;  /* 0x0000007f05047890 */ /* 0x000fe2000fffe104 */
[----:B----4-:R-:W-:Y:S02]  /*11e0*/  SHF.R.S32.HI R2, RZ, 0x5, R8 ;  /* 0x00000005ff027819 */ /* 0x010fe40000011408 */
[----:B------:R-:W-:Y:S02]  /*11f0*/  CS2R R150, SRZ ;  /* 0x0000000000967805 */ /* 0x000fe4000001ff00 */
[----:B------:R-:W-:Y:S01]  /*1200*/  SHF.R.S32.HI R6, RZ, 0x4, R5 ;  /* 0x00000004ff067819 */ /* 0x000fe20000011405 */
[----:B------:R-:W-:Y:S01]  /*1210*/  ULEA UR4, UR36, UR4, 0x7 ;  /* 0x0000000424047291 */ /* 0x000fe2000f8e383f */
[----:B------:R-:W-:Y:S01]  /*1220*/  LOP3.LUT R3, R3, 0x1c0, RZ, 0xc0, !PT ;  /* 0x000001c003037812 */ /* 0x000fe200078ec0ff */
[----:B------:R-:W-:Y:S01]  /*1230*/  IMAD.SHL.U32 R4, R2, 0x10, RZ ;  /* 0x0000001002047824 */ /* 0x000fe200078e00ff */
[----:B------:R-:W-:-:S02]  /*1240*/  LEA.HI R9, R5, R6, RZ, 0x1 ;  /* 0x0000000605097211 */ /* 0x000fc400078f08ff */
[----:B------:R-:W-:Y:S02]  /*1250*/  CS2R R148, SRZ ;  /* 0x0000000000947805 */ /* 0x000fe4000001ff00 */
[----:B------:R-:W-:Y:S02]  /*1260*/  LEA.HI R2, R7, R18, RZ, 0x3 ;  /* 0x0000001207027211 */ /* 0x000fe400078f18ff */
[----:B------:R-:W-:Y:S02]  /*1270*/  CS2R R146, SRZ ;  /* 0x0000000000927805 */ /* 0x000fe4000001ff00 */
[----:B------:R-:W-:Y:S02]  /*1280*/  LOP3.LUT R5, R3, 0x30, R4, 0xf8, !PT ;  /* 0x0000003003057812 */ /* 0x000fe400078ef804 */
[----:B------:R-:W-:Y:S02]  /*1290*/  CS2R R144, SRZ ;  /* 0x0000000000907805 */ /* 0x000fe4000001ff00 */
[----:B---3--:R-:W-:-:S02]  /*12a0*/  IADD3 R4, -R10, UR4, RZ ;  /* 0x000000040a047c10 */ /* 0x008fc4000fffe1ff */
[----:B------:R-:W-:Y:S02]  /*12b0*/  CS2R R142, SRZ ;  /* 0x00000000008e7805 */ /* 0x000fe4000001ff00 */
[----:B------:R-:W-:Y:S02]  /*12c0*/  LOP3.LUT R5, R5, 0x8, R2, 0xf8, !PT ;  /* 0x0000000805057812 */ /* 0x000fe400078ef802 */
[----:B------:R-:W-:Y:S02]  /*12d0*/  CS2R R140, SRZ ;  /* 0x00000000008c7805 */ /* 0x000fe4000001ff00 */
[----:B--2---:R-:W-:Y:S01]  /*12e0*/  LEA.HI R2, R14, R14, RZ, 0x1 ;  /* 0x0000000e0e027211 */ /* 0x004fe200078f08ff */
[----:B------:R-:W-:Y:S01]  /*12f0*/  IMAD.HI R10, R4, 0x2aaaaaab, RZ ;  /* 0x2aaaaaab040a7827 */ /* 0x000fe200078e02ff */
[----:B------:R-:W-:Y:S02]  /*1300*/  SHF.R.U32.HI R4, RZ, 0x3, R3 ;  /* 0x00000003ff047819 */ /* 0x000fe40000011603 */
[----:B------:R-:W-:-:S02]  /*1310*/  CS2R R138, SRZ ;  /* 0x00000000008a7805 */ /* 0x000fc4000001ff00 */
[----:B------:R-:W-:Y:S02]  /*1320*/  LOP3.LUT R9, R9, 0x7ffffe, RZ, 0xc0, !PT ;  /* 0x007ffffe09097812 */ /* 0x000fe400078ec0ff */
[----:B------:R-:W-:Y:S02]  /*1330*/  CS2R R136, SRZ ;  /* 0x0000000000887805 */ /* 0x000fe4000001ff00 */
[----:B------:R-:W-:Y:S02]  /*1340*/  SHF.R.U32.HI R3, RZ, 0x1f, R10 ;  /* 0x0000001fff037819 */ /* 0x000fe4000001160a */
[----:B------:R-:W-:Y:S02]  /*1350*/  CS2R R134, SRZ ;  /* 0x0000000000867805 */ /* 0x000fe4000001ff00 */
[----:B------:R-:W-:Y:S01]  /*1360*/  LOP3.LUT R4, R5, R4, RZ, 0x3c, !PT ;  /* 0x0000000405047212 */ /* 0x000fe200078e3cff */
[----:B------:R-:W-:Y:S01]  /*1370*/  IMAD.IADD R6, R6, 0x1, -R9 ;  /* 0x0000000106067824 */ /* 0x000fe200078e0a09 */
[----:B------:R-:W-:-:S02]  /*1380*/  LOP3.LUT R5, R2, 0xfffffffe, RZ, 0xc0, !PT ;  /* 0xfffffffe02057812 */ /* 0x000fc400078ec0ff */
[----:B------:R-:W-:Y:S02]  /*1390*/  CS2R R132, SRZ ;  /* 0x0000000000847805 */ /* 0x000fe4000001ff00 */
[----:B------:R-:W-:Y:S01]  /*13a0*/  LEA.HI.SX32 R3, R10, R3, 0x1c ;  /* 0x000000030a037211 */ /* 0x000fe200078fe2ff */
[----:B------:R-:W-:Y:S01]  /*13b0*/  IMAD R9, R13, 0xc, R6 ;  /* 0x0000000c0d097824 */ /* 0x000fe200078e0206 */
[----:B------:R-:W-:Y:S01]  /*13c0*/  MOV R2, UR37 ;  /* 0x0000002500027c02 */ /* 0x000fe20008000f00 */
[----:B------:R-:W-:Y:S01]  /*13d0*/  IMAD.IADD R5, R14, 0x1, -R5 ;  /* 0x000000010e057824 */ /* 0x000fe200078e0a05 */
[----:B------:R-:W-:Y:S01]  /*13e0*/  CS2R R130, SRZ ;  /* 0x0000000000827805 */ /* 0x000fe2000001ff00 */
[----:B------:R-:W-:Y:S01]  /*13f0*/  IMAD.U32 R4, R9, 0x200, R4 ;  /* 0x0000020009047824 */ /* 0x000fe200078e0004 */
[----:B------:R-:W-:Y:S02]  /*1400*/  VIADDMNMX R237, R3, 0x1, R2, PT ;  /* 0x0000000103ed7846 */ /* 0x000fe40003800102 */
[----:B------:R-:W-:-:S02]  /*1410*/  CS2R R128, SRZ ;  /* 0x0000000000807805 */ /* 0x000fc4000001ff00 */
[----:B------:R-:W-:Y:S02]  /*1420*/  LOP3.LUT R3, R0, 0xffffff80, RZ, 0xc0, !PT ;  /* 0xffffff8000037812 */ /* 0x000fe400078ec0ff */
[----:B------:R-:W-:Y:S01]  /*1430*/  CS2R R126, SRZ ;  /* 0x00000000007e7805 */ /* 0x000fe2000001ff00 */
[----:B------:R2:W-:Y:S01]  /*1440*/  STL [R1+0x18], R4 ;  /* 0x0000180401007387 */ /* 0x0005e20000100800 */
[----:B------:R-:W-:Y:S02]  /*1450*/  ISETP.GE.AND P0, PT, R16, R237, PT ;  /* 0x000000ed1000720c */ /* 0x000fe40003f06270 */
[----:B------:R-:W-:Y:S01]  /*1460*/  CS2R R124, SRZ ;  /* 0x00000000007c7805 */ /* 0x000fe2000001ff00 */
[----:B------:R-:W-:Y:S01]  /*1470*/  IMAD.IADD R6, R18, 0x1, -R3 ;  /* 0x0000000112067824 */ /* 0x000fe200078e0a03 */
[----:B------:R-:W-:Y:S02]  /*1480*/  MOV R0, RZ ;  /* 0x000000ff00007202 */ /* 0x000fe40000000f00 */
[----:B------:R-:W-:-:S02]  /*1490*/  CS2R R122, SRZ ;  /* 0x00000000007a7805 */ /* 0x000fc4000001ff00 */
[----:B------:R-:W-:Y:S01]  /*14a0*/  CS2R R120, SRZ ;  /* 0x0000000000787805 */ /* 0x000fe2000001ff00 */
[--C-:B------:R-:W-:Y:S01]  /*14b0*/  IMAD R2, R13, 0x300, R6.reuse ;  /* 0x000003000d027824 */ /* 0x100fe200078e0206 */
[----:B------:R-:W-:Y:S02]  /*14c0*/  SHF.R.S32.HI R11, RZ, 0x1f, R6 ;  /* 0x0000001fff0b7819 */ /* 0x000fe40000011406 */
[----:B------:R-:W-:Y:S01]  /*14d0*/  CS2R R182, SRZ ;  /* 0x0000000000b67805 */ /* 0x000fe2000001ff00 */
[----:B--2---:R-:W-:Y:S01]  /*14e0*/  IMAD.MOV.U32 R4, RZ, RZ, RZ ;  /* 0x000000ffff047224 */ /* 0x004fe200078e00ff */
[----:B------:R-:W-:Y:S02]  /*14f0*/  CS2R R180, SRZ ;  /* 0x0000000000b47805 */ /* 0x000fe4000001ff00 */
[----:B------:R-:W-:Y:S01]  /*1500*/  LEA.HI R10, R11, R6, RZ, 0x2 ;  /* 0x000000060b0a7211 */ /* 0x000fe200078f10ff */
[----:B------:R2:W-:Y:S01]  /*1510*/  STL [R1+0x1c], R11 ;  /* 0x00001c0b01007387 */ /* 0x0005e20000100800 */
[----:B------:R-:W-:-:S02]  /*1520*/  SHF.L.U32 R2, R2, 0x2, RZ ;  /* 0x0000000202027819 */ /* 0x000fc400000006ff */
[----:B------:R-:W-:Y:S02]  /*1530*/  CS2R R178, SRZ ;  /* 0x0000000000b27805 */ /* 0x000fe4000001ff00 */
[----:B------:R-:W-:Y:S01]  /*1540*/  LOP3.LUT R3, R10, 0xfffffffc, RZ, 0xc0, !PT ;  /* 0xfffffffc0a037812 */ /* 0x000fe200078ec0ff */
[----:B------:R2:W-:Y:S01]  /*1550*/  STL [R1+0x10], R10 ;  /* 0x0000100a01007387 */ /* 0x0005e20000100800 */
        /* <DEDUP_REMOVED lines=13> */
[----:B------:R-:W-:Y:S02]  /*1630*/  IMAD R2, R2, 0x4, R17 ;  /* 0x0000000402027824 */ /* 0x000fe400078e0211 */
[----:B------:R-:W-:Y:S01]  /*1640*/  IMAD.IADD R3, R6, 0x1, -R3 ;  /* 0x0000000106037824 */ /* 0x000fe200078e0a03 */
[----:B--2---:R-:W-:Y:S06]  /*1650*/  @P0 BRA `(.L_x_2447) ;  /* 0x0000004000780947 */ /* 0x004fec0003800000 */
[----:B------:R-:W-:Y:S01]  /*1660*/  LOP3.LUT R9, R8, 0xffffffe0, RZ, 0xc0, !PT ;  /* 0xffffffe008097812 */ /* 0x000fe200078ec0ff */
[----:B------:R-:W-:Y:S01]  /*1670*/  UIMAD UR4, UR36, -0x80, UR5 ;  /* 0xffffff80240478a4 */ /* 0x000fe2000f8e0205 */
[----:B------:R-:W-:Y:S01]  /*1680*/  LEA.HI R6, R11, R6, RZ, 0x5 ;  /* 0x000000060b067211 */ /* 0x000fe200078f28ff */
[----:B------:R-:W-:Y:S01]  /*1690*/  IMAD.MOV.U32 R151, RZ, RZ, RZ ;  /* 0x000000ffff977224 */ /* 0x000fe200078e00ff */
[----:B------:R-:W-:Y:S02]  /*16a0*/  IADD3 R9, R18, -R9, RZ ;  /* 0x8000000912097210 */ /* 0x000fe40007ffe0ff */
[----:B------:R-:W-:Y:S01]  /*16b0*/  LEA.HI R4, R13, R13, RZ, 0x1 ;  /* 0x0000000d0d047211 */ /* 0x000fe200078f08ff */
[----:B------:R-:W-:Y:S01]  /*16c0*/  IMAD.U32 R23, RZ, RZ, UR4 ;  /* 0x00000004ff177e24 */ /* 0x000fe2000f8e00ff */
[----:B------:R-:W-:Y:S02]  /*16d0*/  SHF.R.S32.HI R0, RZ, 0x1f, R9 ;  /* 0x0000001fff007819 */ /* 0x000fe40000011409 */
[----:B------:R-:W-:-:S02]  /*16e0*/  SHF.R.S32.HI R8, RZ, 0x5, R6 ;  /* 0x00000005ff087819 */ /* 0x000fc40000011406 */
[----:B------:R-:W-:Y:S02]  /*16f0*/  LOP3.LUT R6, R4, 0xfffffffe, RZ, 0xc0, !PT ;  /* 0xfffffffe04067812 */ /* 0x000fe400078ec0ff */
[-C--:B------:R-:W-:Y:S01]  /*1700*/  LEA.HI R4, R0, R9.reuse, RZ, 0x2 ;  /* 0x0000000900047211 */ /* 0x080fe200078f10ff */
[----:B------:R-:W-:Y:S01]  /*1710*/  IMAD R23, R8, -0x10, R23 ;  /* 0xfffffff008177824 */ /* 0x000fe200078e0217 */
[----:B------:R-:W-:Y:S01]  /*1720*/  LEA.HI R0, R0, R9, RZ, 0x3 ;  /* 0x0000000900007211 */ /* 0x000fe200078f18ff */
[----:B------:R-:W-:Y:S01]  /*1730*/  IMAD.IADD R22, R13, 0x1, -R6 ;  /* 0x000000010d167824 */ /* 0x000fe200078e0a06 */
[----:B------:R-:W-:Y:S02]  /*1740*/  SHF.R.S32.HI R9, RZ, 0x2, R4 ;  /* 0x00000002ff097819 */ /* 0x000fe40000011404 */
[----:B------:R-:W-:Y:S02]  /*1750*/  LEA.HI R6, R7, R18, RZ, 0x2 ;  /* 0x0000001207067211 */ /* 0x000fe400078f10ff */
[--C-:B------:R-:W-:Y:S01]  /*1760*/  SHF.R.S32.HI R14, RZ, 0x2, R10.reuse ;  /* 0x00000002ff0e7819 */ /* 0x100fe2000001140a */
[----:B------:R-:W-:Y:S01]  /*1770*/  VIADD R15, R9, 0x10 ;  /* 0x00000010090f7836 */ /* 0x000fe20000000000 */
[----:B------:R-:W-:-:S02]  /*1780*/  SHF.R.S32.HI R7, RZ, 0x1f, R10 ;  /* 0x0000001fff077819 */ /* 0x000fc4000001140a */
[----:B-1----:R-:W-:Y:S02]  /*1790*/  LOP3.LUT R13, R6, 0xfffffffc, RZ, 0xc0, !PT ;  /* 0xfffffffc060d7812 */ /* 0x002fe400078ec0ff */
[----:B------:R-:W-:Y:S02]  /*17a0*/  IADD3 R10, R9, 0x8, RZ ;  /* 0x00000008090a7810 */ /* 0x000fe40007ffe0ff */
[----:B------:R-:W-:Y:S01]  /*17b0*/  SHF.R.S32.HI R0, RZ, 0x3, R0 ;  /* 0x00000003ff007819 */ /* 0x000fe20000011400 */
[----:B------:R-:W-:Y:S01]  /*17c0*/  IMAD.IADD R6, R18, 0x1, -R13 ;  /* 0x0000000112067824 */ /* 0x000fe200078e0a0d */
[----:B------:R-:W-:Y:S02]  /*17d0*/  LEA.HI R11, R10, R10, RZ, 0x1 ;  /* 0x0000000a0a0b7211 */ /* 0x000fe400078f08ff */
[----:B------:R-:W-:Y:S02]  /*17e0*/  LEA.HI R18, R15, R15, RZ, 0x1 ;  /* 0x0000000f0f127211 */ /* 0x000fe400078f08ff */
[----:B------:R-:W-:-:S02]  /*17f0*/  SHF.R.S32.HI R12, RZ, 0x1, R11 ;  /* 0x00000001ff0c7819 */ /* 0x000fc4000001140b */
[----:B------:R-:W-:Y:S01]  /*1800*/  LEA.HI R8, R7, R14, RZ, 0x3 ;  /* 0x0000000e07087211 */ /* 0x000fe200078f18ff */
[----:B------:R-:W-:Y:S01]  /*1810*/  IMAD.HI R7, R0, 0x2aaaaaab, RZ ;  /* 0x2aaaaaab00077827 */ /* 0x000fe200078e02ff */
[----:B------:R-:W-:Y:S02]  /*1820*/  SHF.R.S32.HI R19, RZ, 0x1, R18 ;  /* 0x00000001ff137819 */ /* 0x000fe40000011412 */
[----:B------:R-:W-:Y:S01]  /*1830*/  LOP3.LUT R21, R8, 0xfffffff8, RZ, 0xc0, !PT ;  /* 0xfffffff808157812 */ /* 0x000fe200078ec0ff */
[----:B------:R-:W-:Y:S01]  /*1840*/  IMAD.HI R13, R12, 0x2aaaaaab, RZ ;  /* 0x2aaaaaab0c0d7827 */ /* 0x000fe200078e02ff */
[----:B------:R-:W-:Y:S02]  /*1850*/  LEA.HI R4, R4, R9, RZ, 0x1 ;  /* 0x0000000904047211 */ /* 0x000fe400078f08ff */
[----:B------:R-:W-:Y:S01]  /*1860*/  SHF.R.U32.HI R8, RZ, 0x1, R7 ;  /* 0x00000001ff087819 */ /* 0x000fe20000011607 */
[----:B------:R-:W-:Y:S01]  /*1870*/  IMAD.HI R20, R19, 0x2aaaaaab, RZ ;  /* 0x2aaaaaab13147827 */ /* 0x000fe200078e02ff */
[----:B------:R-:W-:-:S02]  /*1880*/  IADD3 R23, R23, R21, -R14 ;  /* 0x0000001517177210 */ /* 0x000fc40007ffe80e */
[----:B------:R-:W-:Y:S02]  /*1890*/  SHF.R.U32.HI R14, RZ, 0x1, R13 ;  /* 0x00000001ff0e7819 */ /* 0x000fe4000001160d */
[----:B------:R-:W-:Y:S02]  /*18a0*/  SHF.R.U32.HI R21, RZ, 0x1, R20 ;  /* 0x00000001ff157819 */ /* 0x000fe40000011614 */
[----:B------:R-:W-:Y:S02]  /*18b0*/  LOP3.LUT R4, R4, 0xfffffffe, RZ, 0xc0, !PT ;  /* 0xfffffffe04047812 */ /* 0x000fe400078ec0ff */
[----:B------:R-:W-:Y:S02]  /*18c0*/  LEA.HI R7, R7, R8, RZ, 0x1 ;  /* 0x0000000807077211 */ /* 0x000fe400078f08ff */
[----:B------:R-:W-:Y:S02]  /*18d0*/  LEA.HI R13, R13, R14, RZ, 0x1 ;  /* 0x0000000e0d0d7211 */ /* 0x000fe400078f08ff */
[----:B------:R-:W-:-:S02]  /*18e0*/  LOP3.LUT R11, R11, 0xfffffffe, RZ, 0xc0, !PT ;  /* 0xfffffffe0b0b7812 */ /* 0x000fc400078ec0ff */
[----:B------:R-:W-:Y:S01]  /*18f0*/  LEA.HI R20, R20, R21, RZ, 0x1 ;  /* 0x0000001514147211 */ /* 0x000fe200078f08ff */
[----:B------:R-:W-:Y:S01]  /*1900*/  IMAD R12, R13, -0xc, R12 ;  /* 0xfffffff40d0c7824 */ /* 0x000fe200078e020c */
[----:B------:R-:W-:Y:S01]  /*1910*/  LOP3.LUT R18, R18, 0xfffffffe, RZ, 0xc0, !PT ;  /* 0xfffffffe12127812 */ /* 0x000fe200078ec0ff */
[----:B------:R-:W-:Y:S01]  /*1920*/  IMAD.IADD R11, R10, 0x1, -R11 ;  /* 0x000000010a0b7824 */ /* 0x000fe200078e0a0b */
[----:B------:R-:W-:Y:S01]  /*1930*/  IADD3 R4, R9, -R4, RZ ;  /* 0x8000000409047210 */ /* 0x000fe20007ffe0ff */
[----:B------:R-:W-:Y:S02]  /*1940*/  IMAD R9, R7, -0xc, R0 ;  /* 0xfffffff407097824 */ /* 0x000fe400078e0200 */
[----:B------:R-:W-:Y:S02]  /*1950*/  IMAD R19, R20, -0xc, R19 ;  /* 0xfffffff414137824 */ /* 0x000fe400078e0213 */
[----:B------:R-:W-:Y:S01]  /*1960*/  IMAD.IADD R18, R15, 0x1, -R18 ;  /* 0x000000010f127824 */ /* 0x000fe200078e0a12 */
[----:B------:R-:W-:Y:S01]  /*1970*/  LEA R4, R9, R4, 0x3 ;  /* 0x0000000409047211 */ /* 0x000fe200078e18ff */
[----:B------:R-:W-:-:S02]  /*1980*/  IMAD R0, R12, 0x8, R11 ;  /* 0x000000080c007824 */ /* 0x000fc400078e020b */
[----:B------:R-:W-:Y:S02]  /*1990*/  IMAD R8, R19, 0x8, R18 ;  /* 0x0000000813087824 */ /* 0x000fe400078e0212 */
[----:B------:R1:W-:Y:S01]  /*19a0*/  STL [R1+0x8], R4 ;  /* 0x0000080401007387 */ /* 0x0003e20000100800 */
[----:B------:R-:W-:-:S03]  /*19b0*/  IMAD R7, R22, -0x40, R23 ;  /* 0xffffffc016077824 */ /* 0x000fc600078e0217 */
[----:B------:R2:W-:Y:S04]  /*19c0*/  STL [R1+0x4], R0 ;  /* 0x0000040001007387 */ /* 0x0005e80000100800 */
[----:B------:R3:W-:Y:S01]  /*19d0*/  STL [R1], R8 ;  /* 0x0000000801007387 */ /* 0x0007e20000100800 */
[----:B-1----:R-:W-:Y:S01]  /*19e0*/  MOV R4, RZ ;  /* 0x000000ff00047202 */ /* 0x002fe20000000f00 */
[----:B--2---:R-:W-:-:S07]  /*19f0*/  IMAD.MOV.U32 R0, RZ, RZ, RZ ;  /* 0x000000ffff007224 */ /* 0x004fce00078e00ff */
.L_x_2458:
[----:B--23--:R-:W2:Y:S01]  /*1a00*/  LDL R8, [R1+0xc] ;  /* 0x00000c0001087983 */ /* 0x00cea20000100800 */
[----:B------:R-:W-:Y:S05]  /*1a10*/  YIELD ;  /* 0x0000000000007946 */ /* 0x000fea0003800000 */
[----:B--2---:R-:W-:-:S04]  /*1a20*/  LOP3.LUT R8, R8, 0x1, RZ, 0xfc, !PT ;  /* 0x0000000108087812 */ /* 0x004fc800078efcff */
[----:B------:R-:W-:-:S13]  /*1a30*/  ISETP.NE.AND P0, PT, R8, 0x3, PT ;  /* 0x000000030800780c */ /* 0x000fda0003f05270 */
[----:B------:R-:W-:Y:S05]  /*1a40*/  @!P0 BRA `(.L_x_2448) ;  /* 0x0000000000048947 */ /* 0x000fea0003800000 */
[----:B------:R-:W-:Y:S01]  /*1a50*/  BPT.TRAP 0x1 ;  /* 0x000000040000795c */ /* 0x000fe20000300000 */
.L_x_2448:
[----:B------:R-:W-:Y:S02]  /*1a60*/  LEA R8, R0, R17, 0x3 ;  /* 0x0000001100087211 */ /* 0x000fe400078e18ff */
[----:B------:R-:W-:-:S04]  /*1a70*/  SHF.L.U32 R21, R4, 0x1f, RZ ;  /* 0x0000001f04157819 */ /* 0x000fc800000006ff */
[----:B------:R1:W2:Y:S01]  /*1a80*/  SYNCS.PHASECHK.TRANS64.TRYWAIT P1, [R8+URZ+0x26810], R21 ;  /* 0x02681015080075a7 */ /* 0x0002a2000802017f */
[----:B------:R-:W-:Y:S05]  /*1a90*/  @!P0 BRA `(.L_x_2449) ;  /* 0x0000000000048947 */ /* 0x000fea0003800000 */
[----:B------:R-:W-:Y:S01]  /*1aa0*/  BPT.TRAP 0x1 ;  /* 0x000000040000795c */ /* 0x000fe20000300000 */
.L_x_2449:
[----:B------:R-:W-:-:S05]  /*1ab0*/  VIADD R9, R17, 0xe000 ;  /* 0x0000e00011097836 */ /* 0x000fca0000000000 */
[----:B------:R-:W-:-:S04]  /*1ac0*/  SHF.R.U32.HI R9, RZ, 0x4, R9 ;  /* 0x00000004ff097819 */ /* 0x000fc80000011609 */
[----:B------:R-:W-:Y:S01]  /*1ad0*/  LOP3.LUT R9, R9, 0x3fff, RZ, 0xc0, !PT ;  /* 0x00003fff09097812 */ /* 0x000fe200078ec0ff */
[----:B--2---:R-:W-:Y:S06]  /*1ae0*/  @P1 BRA `(.L_x_2450) ;  /* 0x0000000000081947 */ /* 0x004fec0003800000 */
[----:B------:R-:W2:Y:S02]  /*1af0*/  SYNCS.PHASECHK.TRANS64.TRYWAIT P1, [R8+URZ+0x26810], R21 ;  /* 0x02681015080075a7 */ /* 0x000ea4000802017f */
[----:B--2---:R-:W-:Y:S05]  /*1b00*/  @!P1 BRA `(.L_x_2451) ;  /* 0x000000c400b89947 */ /* 0x004fea0003800000 */
.L_x_2450:
        /* <DEDUP_REMOVED lines=8> */
[----:B------:R-:W5:Y:S01]  /*1b90*/  LDL R13, [R1] ;  /* 0x00000000010d7983 */ /* 0x000f620000100800 */
[----:B------:R-:W-:Y:S01]  /*1ba0*/  WARPGROUP.ARRIVE ;  /* 0x00000000000079c5 */ /* 0x000fe20000000000 */
[----:B------:R-:W-:Y:S01]  /*1bb0*/  UMOV UR7, 0x40000040 ;  /* 0x4000004000077882 */ /* 0x000fe20000000000 */
[----:B------:R-:W-:Y:S01]  /*1bc0*/  UMOV UR5, 0x40000040 ;  /* 0x4000004000057882 */ /* 0x000fe20000000000 */
[----:B------:R-:W-:-:S02]  /*1bd0*/  IADD3 R19, R17, 0x1a000, RZ ;  /* 0x0001a00011137810 */ /* 0x000fc40007ffe0ff */
[----:B------:R-:W-:-:S04]  /*1be0*/  USHF.R.U32.HI UR4, URZ, 0x4, UR9 ;  /* 0x000000043f047899 */ /* 0x000fc80008011609 */
[----:B------:R-:W-:Y:S02]  /*1bf0*/  ULOP3.LUT UR4, UR4, 0x3fff, URZ, 0xc0, !UPT ;  /* 0x00003fff04047892 */ /* 0x000fe4000f8ec03f */
[----:B------:R-:W-:Y:S02]  /*1c00*/  UMOV UR6, UR8 ;  /* 0x0000000800067c82 */ /* 0x000fe40008000000 */
[----:B------:R-:W-:-:S07]  /*1c10*/  ULOP3.LUT UR10, UR4, 0x10000, URZ, 0xfc, !UPT ;  /* 0x00010000040a7892 */ /* 0x000fce000f8efc3f */
[----:B------:R-:W-:Y:S02]  /*1c20*/  UMOV UR4, UR10 ;  /* 0x0000000a00047c82 */ /* 0x000fe40008000000 */
[----:B------:R-:W-:Y:S01]  /*1c30*/  HGMMA.64x96x16.F32.BF16 R72, gdesc[UR4], RZ, !UPT, gsb0 ;  /* 0x01600000044879f0 */ /* 0x000fe2000c0018ff */
[----:B------:R-:W-:Y:S02]  /*1c40*/  UIADD3 UR6, UR8, 0x2, URZ ;  /* 0x0000000208067890 */ /* 0x000fe4000fffe03f */
[----:B------:R-:W-:Y:S01]  /*1c50*/  UIADD3 UR4, UR10, 0x2, URZ ;  /* 0x000000020a047890 */ /* 0x000fe2000fffe03f */
[----:B------:R-:W-:Y:S01]  /*1c60*/  UMOV UR7, 0x40000040 ;  /* 0x4000004000077882 */ /* 0x000fe20000000000 */
[----:B------:R-:W-:Y:S01]  /*1c70*/  UMOV UR5, 0x40000040 ;  /* 0x4000004000057882 */ /* 0x000fe20000000000 */
[----:B------:R-:W-:Y:S02]  /*1c80*/  WARPGROUP.DEPBAR.LE gsb0, 0x0 ;  /* 0x00008000000079c5 */ /* 0x000fe40000010000 */
[----:B------:R-:W-:-:S06]  /*1c90*/  WARPGROUP.ARRIVE ;  /* 0x00000000000079c5 */ /* 0x000fcc0000000000 */
[----:B------:R-:W-:Y:S01]  /*1ca0*/  HGMMA.64x96x16.F32.BF16 R72, gdesc[UR4], R72, gsb0 ;  /* 0x01600000044879f0 */ /* 0x000fe20008001848 */
        /* <DEDUP_REMOVED lines=11> */
[----:B---3--:R-:W-:-:S04]  /*1d60*/  LEA R10, R0, R14, 0x7 ;  /* 0x0000000e000a7211 */ /* 0x008fc800078e38ff */
[----:B------:R-:W-:Y:S01]  /*1d70*/  LEA R10, R3, R10, 0x1 ;  /* 0x0000000a030a7211 */ /* 0x000fe200078e08ff */
[----:B----4-:R-:W-:-:S03]  /*1d80*/  IMAD R12, R0, 0x80, R12 ;  /* 0x00000080000c7824 */ /* 0x010fc600078e020c */
[C---:B------:R-:W-:Y:S01]  /*1d90*/  LEA R15, R10.reuse, R17, 0x2 ;  /* 0x000000110a0f7211 */ /* 0x040fe200078e10ff */
[----:B------:R-:W-:Y:S02]  /*1da0*/  IMAD R190, R10, 0x4, R19 ;  /* 0x000000040abe7824 */ /* 0x000fe400078e0213 */
[----:B-----5:R-:W-:Y:S02]  /*1db0*/  IMAD R14, R0, 0x80, R13 ;  /* 0x00000080000e7824 */ /* 0x020fe400078e020d */
[C---:B------:R-:W-:Y:S02]  /*1dc0*/  IMAD R12, R3.reuse, 0x2, R12 ;  /* 0x00000002030c7824 */ /* 0x040fe400078e020c */
[----:B------:R-:W-:Y:S02]  /*1dd0*/  IMAD R18, R3, 0x2, R14 ;  /* 0x0000000203127824 */ /* 0x000fe400078e020e */
[--C-:B------:R-:W-:Y:S02]  /*1de0*/  IMAD R14, R12, 0x4, R17.reuse ;  /* 0x000000040c0e7824 */ /* 0x100fe400078e0211 */
[C---:B------:R-:W-:Y:S01]  /*1df0*/  IMAD R13, R18.reuse, 0x4, R17 ;  /* 0x00000004120d7824 */ /* 0x040fe200078e0211 */
[----:B------:R-:W-:Y:S01]  /*1e00*/  LEA R10, R18, R19, 0x2 ;  /* 0x00000013120a7211 */ /* 0x000fe200078e10ff */
[----:B------:R-:W-:Y:S01]  /*1e10*/  IMAD R11, R12, 0x4, R19 ;  /* 0x000000040c0b7824 */ /* 0x000fe200078e0213 */
[----:B------:R-:W-:-:S02]  /*1e20*/  WARPGROUP.DEPBAR.LE gsb0, 0x0 ;  /* 0x00008000000079c5 */ /* 0x000fc40000010000 */
[----:B------:R-:W-:-:S06]  /*1e30*/  WARPGROUP.ARRIVE ;  /* 0x00000000000079c5 */ /* 0x000fcc0000000000 */
[----:B------:R-:W-:Y:S03]  /*1e40*/  HGMMA.64x96x16.F32.BF16 R72, gdesc[UR4], R72, gsb0 ;  /* 0x01600000044879f0 */ /* 0x000fe60008001848 */
[----:B------:R-:W-:Y:S02]  /*1e50*/  WARPGROUP.DEPBAR.LE gsb0, 0x0 ;  /* 0x00008000000079c5 */ /* 0x000fe40000010000 */
[----:B------:R-:W3:Y:S04]  /*1e60*/  LDS R15, [R15+0x1a000] ;  /* 0x01a000000f0f7984 */ /* 0x000ee80000000800 */
[----:B------:R-:W4:Y:S04]  /*1e70*/  LDS R14, [R14+0x1a000] ;  /* 0x01a000000e0e7984 */ /* 0x000f280000000800 */
[----:B------:R-:W1:Y:S01]  /*1e80*/  LDS R13, [R13+0x1a000] ;  /* 0x01a000000d0d7984 */ /* 0x000e620000000800 */
[----:B------:R-:W-:Y:S05]  /*1e90*/  @!P0 BRA `(.L_x_2452) ;  /* 0x0000000000048947 */ /* 0x000fea0003800000 */
[----:B------:R-:W-:Y:S01]  /*1ea0*/  BPT.TRAP 0x1 ;  /* 0x000000040000795c */ /* 0x000fe20000300000 */
.L_x_2452:
[----:B------:R1:W1:Y:S01]  /*1eb0*/  SYNCS.PHASECHK.TRANS64.TRYWAIT P1, [R8+URZ+0x26830], R21 ;  /* 0x02683015080075a7 */ /* 0x000262000802017f */
[----:B------:R-:W-:Y:S05]  /*1ec0*/  @!P0 BRA `(.L_x_2453) ;  /* 0x0000000000048947 */ /* 0x000fea0003800000 */
[----:B------:R-:W-:Y:S01]  /*1ed0*/  BPT.TRAP 0x1 ;  /* 0x000000040000795c */ /* 0x000fe20000300000 */
.L_x_2453:
[----:B------:R-:W-:-:S05]  /*1ee0*/  VIADD R12, R17, 0x14000 ;  /* 0x00014000110c7836 */ /* 0x000fca0000000000 */
[----:B------:R-:W-:-:S04]  /*1ef0*/  SHF.R.U32.HI R12, RZ, 0x4, R12 ;  /* 0x00000004ff0c7819 */ /* 0x000fc8000001160c */
[----:B------:R-:W-:-:S04]  /*1f00*/  LOP3.LUT R12, R12, 0x3fff, RZ, 0xc0, !PT ;  /* 0x00003fff0c0c7812 */ /* 0x000fc800078ec0ff */
[----:B------:R-:W-:Y:S01]  /*1f10*/  LOP3.LUT R19, R12, 0x10000, RZ, 0xfc, !PT ;  /* 0x000100000c137812 */ /* 0x000fe200078efcff */
[----:B-1----:R-:W-:Y:S06]  /*1f20*/  @P1 BRA `(.L_x_2454) ;  /* 0x0000000000081947 */ /* 0x002fec0003800000 */
[----:B------:R-:W1:Y:S02]  /*1f30*/  SYNCS.PHASECHK.TRANS64.TRYWAIT P1, [R8+URZ+0x26830], R21 ;  /* 0x02683015080075a7 */ /* 0x000e64000802017f */
[----:B-1----:R-:W-:Y:S05]  /*1f40*/  @!P1 BRA `(.L_x_2455) ;  /* 0x000000c000bc9947 */ /* 0x002fea0003800000 */
.L_x_2454:
[----:B------:R-:W-:Y:S01]  /*1f50*/  UIADD3 UR9, UR9, 0x4000, URZ ;  /* 0x0000400009097890 */ /* 0x000fe2000fffe03f */
[C---:B------:R-:W-:Y:S01]  /*1f60*/  IMAD R19, R0.reuse, 0x300, R19 ;  /* 0x0000030000137824 */ /* 0x040fe200078e0213 */
[----:B------:R-:W-:Y:S01]  /*1f70*/  WARPGROUP.ARRIVE ;  /* 0x00000000000079c5 */ /* 0x000fe20000000000 */
[----:B------:R-:W-:Y:S01]  /*1f80*/  UMOV UR7, 0x40000040 ;  /* 0x4000004000077882 */ /* 0x000fe20000000000 */
[----:B------:R-:W-:Y:S01]  /*1f90*/  USHF.R.U32.HI UR9, URZ, 0x4, UR9 ;  /* 0x000000043f097899 */ /* 0x000fe20008011609 */
[----:B------:R-:W-:Y:S01]  /*1fa0*/  ISETP.GT.AND P2, PT, R7, RZ, PT ;  /* 0x000000ff0700720c */ /* 0x000fe20003f44270 */
[----:B------:R-:W-:Y:S01]  /*1fb0*/  UMOV UR5, 0x40000040 ;  /* 0x4000004000057882 */ /* 0x000fe20000000000 */
[----:B------:R-:W-:Y:S01]  /*1fc0*/  R2UR UR8, R19 ;  /* 0x00000000130872ca */ /* 0x000fe200000e0000 */
[----:B------:R-:W-:Y:S01]  /*1fd0*/  ULOP3.LUT UR9, UR9, 0x3fff, URZ, 0xc0, !UPT ;  /* 0x00003fff09097892 */ /* 0x000fe2000f8ec03f */
[----:B------:R-:W-:Y:S01]  /*1fe0*/  ISETP.GT.AND P1, PT, R7, 0x8, PT ;  /* 0x000000080700780c */ /* 0x000fe20003f24270 */
[----:B------:R-:W-:Y:S01]  /*1ff0*/  ULDC UR10, c[0x0][0x75c] ;  /* 0x0001d700000a7ab9 */ /* 0x000fe20000000800 */
[----:B------:R-:W-:Y:S01]  /*2000*/  IMAD R236, R0, 0x300, R12 ;  /* 0x0000030000ec7824 */ /* 0x000fe200078e020c */
[----:B------:R-:W-:Y:S01]  /*2010*/  ULOP3.LUT UR9, UR9, 0x10000, URZ, 0xfc, !UPT ;  /* 0x0001000009097892 */ /* 0x000fe2000f8efc3f */
[----:B------:R-:W-:Y:S01]  /*2020*/  FMUL.FTZ R192, R72, UR10 ;  /* 0x0000000a48c07c20 */ /* 0x000fe20008410000 */
[----:B------:R-:W-:Y:S01]  /*2030*/  FMUL.FTZ R72, R79, UR10 ;  /* 0x0000000a4f487c20 */ /* 0x000fe20008410000 */
[----:B------:R-:W-:Y:S01]  /*2040*/  FMUL.FTZ R79, R86, UR10 ;  /* 0x0000000a564f7c20 */ /* 0x000fe20008410000 */
[----:B------:R-:W-:Y:S01]  /*2050*/  FMUL.FTZ R86, R93, UR10 ;  /* 0x0000000a5d567c20 */ /* 0x000fe20008410000 */
[----:B------:R-:W-:Y:S01]  /*2060*/  FMUL.FTZ R23, R78, UR10 ;  /* 0x0000000a4e177c20 */ /* 0x000fe20008410000 */
[----:B------:R-:W1:Y:S01]  /*2070*/  LDC R93, c[0x0][0x280] ;  /* 0x0000a000ff5d7b82 */ /* 0x000e620000000800 */
[----:B------:R-:W-:Y:S01]  /*2080*/  UMOV UR4, UR9 ;  /* 0x0000000900047c82 */ /* 0x000fe20008000000 */
[----:B------:R-:W-:Y:S01]  /*2090*/  UMOV UR6, UR8 ;  /* 0x0000000800067c82 */ /* 0x000fe20008000000 */
[----:B------:R-:W-:Y:S01]  /*20a0*/  FMUL.FTZ R18, R73, UR10 ;  /* 0x0000000a49127c20 */ /* 0x000fe20008410000 */
[----:B------:R-:W-:Y:S01]  /*20b0*/  HGMMA.64x96x16.F32.BF16 R24, gdesc[UR4], RZ, !UPT, gsb0 ;  /* 0x01600000041879f0 */ /* 0x000fe2000c0018ff */
        /* <DEDUP_REMOVED lines=9> */
[----:B------:R-:W-:Y:S01]  /*2150*/  FMUL.FTZ R20, R75, UR10 ;  /* 0x0000000a4b147c20 */ /* 0x000fe20008410000 */
[----:B------:R-:W-:Y:S01]  /*2160*/  FMUL.FTZ R74, R81, UR10 ;  /* 0x0000000a514a7c20 */ /* 0x000fe20008410000 */
[----:B------:R-:W-:Y:S01]  /*2170*/  FMUL.FTZ R77, R84, UR10 ;  /* 0x0000000a544d7c20 */ /* 0x000fe20008410000 */
[----:B------:R-:W5:Y:S01]  /*2180*/  MUFU.TANH R192, R192 ;  /* 0x000000c000c07308 */ /* 0x000f620000002400 */
[----:B------:R-:W-:Y:S01]  /*2190*/  FMUL.FTZ R75, R82, UR10 ;  /* 0x0000000a524b7c20 */ /* 0x000fe20008410000 */
[----:B------:R-:W-:Y:S01]  /*21a0*/  FMUL.FTZ R82, R89, UR10 ;  /* 0x0000000a59527c20 */ /* 0x000fe20008410000 */
[----:B------:R-:W-:Y:S01]  /*21b0*/  FMUL.FTZ R185, R100, UR10 ;  /* 0x0000000a64b97c20 */ /* 0x000fe20008410000 */
[----:B------:R-:W-:Y:S01]  /*21c0*/  FMUL.FTZ R188, R103, UR10 ;  /* 0x0000000a67bc7c20 */ /* 0x000fe20008410000 */
[----:B------:R-:W-:Y:S01]  /*21d0*/  FMUL.FTZ R186, R101, UR10 ;  /* 0x0000000a65ba7c20 */ /* 0x000fe20008410000 */
[----:B--2---:R-:W-:Y:S01]  /*21e0*/  FMUL.FTZ R21, R76, UR10 ;  /* 0x0000000a4c157c20 */ /* 0x004fe20008410000 */
[----:B-1----:R-:W-:Y:S01]  /*21f0*/  IMAD R92, R16, -0x60, R93 ;  /* 0xffffffa0105c7824 */ /* 0x002fe200078e025d */
[----:B------:R-:W1:Y:S01]  /*2200*/  MUFU.TANH R18, R18 ;  /* 0x0000001200127308 */ /* 0x000e620000002400 */
[----:B------:R-:W-:Y:S01]  /*2210*/  FMUL.FTZ R191, R113, UR10 ;  /* 0x0000000a71bf7c20 */ /* 0x000fe20008410000 */
[----:B------:R-:W-:Y:S01]  /*2220*/  FMUL.FTZ R76, R83, UR10 ;  /* 0x0000000a534c7c20 */ /* 0x000fe20008410000 */
[----:B------:R-:W-:-:S02]  /*2230*/  IMAD R92, R3, -0x2, R92 ;  /* 0xfffffffe035c7824 */ /* 0x000fc400078e025c */
[----:B------:R-:W-:Y:S01]  /*2240*/  FMUL.FTZ R80, R87, UR10 ;  /* 0x0000000a57507c20 */ /* 0x000fe20008410000 */
[----:B------:R-:W-:Y:S01]  /*2250*/  FMUL.FTZ R83, R90, UR10 ;  /* 0x0000000a5a537c20 */ /* 0x000fe20008410000 */
[----:B------:R-:W-:Y:S01]  /*2260*/  FMUL.FTZ R87, R94, UR10 ;  /* 0x0000000a5e577c20 */ /* 0x000fe20008410000 */
[----:B------:R-:W-:Y:S01]  /*2270*/  IMAD.IADD R92, R92, 0x1, -R7 ;  /* 0x000000015c5c7824 */ /* 0x000fe200078e0a07 */
[----:B------:R-:W2:Y:S01]  /*2280*/  MUFU.TANH R73, R73 ;  /* 0x0000004900497308 */ /* 0x000ea20000002400 */
[----:B------:R-:W-:Y:S01]  /*2290*/  FMUL.FTZ R90, R97, UR10 ;  /* 0x0000000a615a7c20 */ /* 0x000fe20008410000 */
[----:B------:R-:W-:Y:S01]  /*22a0*/  FMUL.FTZ R81, R88, UR10 ;  /* 0x0000000a58517c20 */ /* 0x000fe20008410000 */
[----:B------:R-:W-:Y:S01]  /*22b0*/  FMUL.FTZ R189, R104, UR10 ;  /* 0x0000000a68bd7c20 */ /* 0x000fe20008410000 */
[C---:B------:R-:W-:Y:S01]  /*22c0*/  SEL R103, R92.reuse, 0x60, P2 ;  /* 0x000000605c677807 */ /* 0x040fe20001000000 */
[----:B------:R-:W-:Y:S01]  /*22d0*/  FMUL.FTZ R88, R95, UR10 ;  /* 0x0000000a5f587c20 */ /* 0x000fe20008410000 */
[----:B------:R-:W-:Y:S01]  /*22e0*/  IADD3 R97, R92, 0x8, RZ ;  /* 0x000000085c617810 */ /* 0x000fe20007ffe0ff */
[----:B---3--:R-:W3:Y:S01]  /*22f0*/  SHFL.IDX PT, R104, R15, R6, 0x1f ;  /* 0x00001f060f687589 */ /* 0x008ee200000e0000 */
[----:B------:R-:W4:Y:S01]  /*2300*/  MUFU.TANH R74, R74 ;  /* 0x0000004a004a7308 */ /* 0x000f220000002400 */
[----:B------:R-:W-:Y:S01]  /*2310*/  ISETP.GT.AND P6, PT, R103, RZ, PT ;  /* 0x000000ff6700720c */ /* 0x000fe20003fc4270 */
[----:B------:R-:W-:Y:S01]  /*2320*/  FMUL.FTZ R84, R91, UR10 ;  /* 0x0000000a5b547c20 */ /* 0x000fe20008410000 */
[C---:B------:R-:W-:Y:S01]  /*2330*/  ISETP.GT.AND P5, PT, R103.reuse, 0x1, PT ;  /* 0x000000016700780c */ /* 0x040fe20003fa4270 */
[----:B------:R-:W-:Y:S01]  /*2340*/  FMUL.FTZ R91, R98, UR10 ;  /* 0x0000000a625b7c20 */ /* 0x000fe20008410000 */
[----:B------:R-:W-:Y:S01]  /*2350*/  ISETP.GT.AND P4, PT, R103, 0x10, PT ;  /* 0x000000106700780c */ /* 0x000fe20003f84270 */
[----:B------:R-:W-:Y:S01]  /*2360*/  FMUL.FTZ R89, R96, UR10 ;  /* 0x0000000a60597c20 */ /* 0x000fe20008410000 */
[----:B-----5:R-:W-:Y:S01]  /*2370*/  FSEL R113, R192, -INF , !P6 ;  /* 0xff800000c0717808 */ /* 0x020fe20007000000 */
[----:B------:R-:W5:Y:S01]  /*2380*/  MUFU.TANH R77, R77 ;  /* 0x0000004d004d7308 */ /* 0x000f620000002400 */
[----:B-1----:R-:W-:Y:S01]  /*2390*/  FSEL R197, R18, -INF , !P5 ;  /* 0xff80000012c57808 */ /* 0x002fe20006800000 */
[----:B------:R-:W-:Y:S01]  /*23a0*/  FMUL.FTZ R184, R99, UR10 ;  /* 0x0000000a63b87c20 */ /* 0x000fe20008410000 */
[C---:B------:R-:W-:Y:S01]  /*23b0*/  ISETP.GT.AND P6, PT, R103.reuse, 0x11, PT ;  /* 0x000000116700780c */ /* 0x040fe20003fc4270 */
[----:B------:R-:W-:Y:S01]  /*23c0*/  FMUL.FTZ R187, R102, UR10 ;  /* 0x0000000a66bb7c20 */ /* 0x000fe20008410000 */
[----:B------:R-:W-:Y:S01]  /*23d0*/  ISETP.GT.AND P5, PT, R103, 0x18, PT ;  /* 0x000000186700780c */ /* 0x000fe20003fa4270 */
[----:B------:R-:W-:Y:S01]  /*23e0*/  FMUL.FTZ R105, R105, UR10 ;  /* 0x0000000a69697c20 */ /* 0x000fe20008410000 */
[----:B--2---:R-:W-:Y:S01]  /*23f0*/  FSEL R94, R73, -INF , !P4 ;  /* 0xff800000495e7808 */ /* 0x004fe20006000000 */
[----:B------:R-:W1:Y:S01]  /*2400*/  MUFU.TANH R82, R82 ;  /* 0x0000005200527308 */ /* 0x000e620000002400 */
[----:B------:R-:W-:Y:S01]  /*2410*/  ISETP.GT.AND P4, PT, R103, 0x21, PT ;  /* 0x000000216700780c */ /* 0x000fe20003f84270 */
[----:B------:R-:W-:Y:S01]  /*2420*/  FMUL.FTZ R108, R108, UR10 ;  /* 0x0000000a6c6c7c20 */ /* 0x000fe20008410000 */
[----:B----4-:R-:W-:Y:S01]  /*2430*/  FSEL R93, R74, -INF , !P6 ;  /* 0xff8000004a5d7808 */ /* 0x010fe20007000000 */
[----:B------:R-:W-:Y:S01]  /*2440*/  FMUL.FTZ R109, R109, UR10 ;  /* 0x0000000a6d6d7c20 */ /* 0x000fe20008410000 */
[----:B------:R-:W-:Y:S01]  /*2450*/  ISETP.GT.AND P6, PT, R103, 0x28, PT ;  /* 0x000000286700780c */ /* 0x000fe20003fc4270 */
[----:B------:R-:W-:Y:S01]  /*2460*/  FMUL.FTZ R106, R106, UR10 ;  /* 0x0000000a6a6a7c20 */ /* 0x000fe20008410000 */
[----:B------:R-:W-:Y:S01]  /*2470*/  SEL R193, R97, 0x60, P1 ;  /* 0x0000006061c17807 */ /* 0x000fe20000800000 */
[----:B------:R-:W2:Y:S01]  /*2480*/  MUFU.TANH R85, R85 ;  /* 0x0000005500557308 */ /* 0x000ea20000002400 */
[----:B-----5:R-:W-:Y:S01]  /*2490*/  FSEL R95, R77, -INF , !P5 ;  /* 0xff8000004d5f7808 */ /* 0x020fe20006800000 */
[----:B------:R-:W-:Y:S01]  /*24a0*/  FMUL.FTZ R107, R107, UR10 ;  /* 0x0000000a6b6b7c20 */ /* 0x000fe20008410000 */
[C---:B------:R-:W-:Y:S01]  /*24b0*/  ISETP.GT.AND P5, PT, R103.reuse, 0x29, PT ;  /* 0x000000296700780c */ /* 0x040fe20003fa4270 */
[----:B------:R-:W-:Y:S01]  /*24c0*/  FMUL.FTZ R112, R112, UR10 ;  /* 0x0000000a70707c20 */ /* 0x000fe20008410000 */
[C---:B------:R-:W-:Y:S01]  /*24d0*/  ISETP.GT.AND P3, PT, R103.reuse, 0x8, PT ;  /* 0x000000086700780c */ /* 0x040fe20003f64270 */
[----:B------:R-:W-:Y:S01]  /*24e0*/  FMUL.FTZ R110, R110, UR10 ;  /* 0x0000000a6e6e7c20 */ /* 0x000fe20008410000 */
[----:B------:R-:W-:Y:S01]  /*24f0*/  ISETP.GT.AND P2, PT, R103, 0x9, PT ;  /* 0x000000096700780c */ /* 0x000fe20003f44270 */
[----:B------:R-:W4:Y:S01]  /*2500*/  MUFU.TANH R86, R86 ;  /* 0x0000005600567308 */ /* 0x000f220000002400 */
[----:B-1----:R-:W-:Y:S01]  /*2510*/  FSEL R98, R82, -INF , !P4 ;  /* 0xff80000052627808 */ /* 0x002fe20006000000 */
[----:B------:R-:W-:Y:S01]  /*2520*/  FMUL.FTZ R111, R111, UR10 ;  /* 0x0000000a6f6f7c20 */ /* 0x000fe20008410000 */
[C---:B------:R-:W-:Y:S01]  /*2530*/  ISETP.GT.AND P4, PT, R103.reuse, 0x38, PT ;  /* 0x000000386700780c */ /* 0x040fe20003f84270 */
[----:B------:R-:W-:Y:S01]  /*2540*/  FMUL.FTZ R114, R114, UR10 ;  /* 0x0000000a72727c20 */ /* 0x000fe20008410000 */
[----:B------:R-:W-:Y:S01]  /*2550*/  ISETP.GT.AND P1, PT, R103, 0x40, PT ;  /* 0x000000406700780c */ /* 0x000fe20003f24270 */
[----:B------:R-:W-:Y:S01]  /*2560*/  FFMA.FTZ R192, -R192, R192, 1 ;  /* 0x3f800000c0c07423 */ /* 0x000fe200000101c0 */
[----:B------:R-:W-:Y:S01]  /*2570*/  FMUL.FTZ R194, R117, UR10 ;  /* 0x0000000a75c27c20 */ /* 0x000fe20008410000 */
[----:B------:R-:W1:Y:S01]  /*2580*/  MUFU.TANH R185, R185 ;  /* 0x000000b900b97308 */ /* 0x000e620000002400 */
[----:B--2---:R-:W-:Y:S01]  /*2590*/  FSEL R96, R85, -INF , !P6 ;  /* 0xff80000055607808 */ /* 0x004fe20007000000 */
[----:B------:R-:W-:Y:S01]  /*25a0*/  VIADD R117, R6, 0x8 ;  /* 0x0000000806757836 */ /* 0x000fe20000000000 */
[----:B------:R-:W-:Y:S01]  /*25b0*/  ISETP.GT.AND P6, PT, R103, 0x39, PT ;  /* 0x000000396700780c */ /* 0x000fe20003fc4270 */
[----:B------:R-:W-:Y:S01]  /*25c0*/  FMUL.FTZ R201, R119, UR10 ;  /* 0x0000000a77c97c20 */ /* 0x000fe20008410000 */
[----:B------:R-:W-:Y:S01]  /*25d0*/  FMUL.FTZ R196, R118, UR10 ;  /* 0x0000000a76c47c20 */ /* 0x000fe20008410000 */
[----:B------:R-:W-:Y:S01]  /*25e0*/  IADD3 R118, R6, 0xc, RZ ;  /* 0x0000000c06767810 */ /* 0x000fe20007ffe0ff */
[----:B------:R-:W2:Y:S01]  /*25f0*/  SHFL.IDX PT, R228, R15, R117, 0x1f ;  /* 0x00001f750fe47589 */ /* 0x000ea200000e0000 */
[----:B------:R-:W5:Y:S01]  /*2600*/  MUFU.TANH R19, R19 ;  /* 0x0000001300137308 */ /* 0x000f620000002400 */
[----:B----4-:R-:W-:Y:S01]  /*2610*/  FSEL R97, R86, -INF , !P5 ;  /* 0xff80000056617808 */ /* 0x010fe20006800000 */
[----:B------:R-:W-:Y:S01]  /*2620*/  FMUL.FTZ R115, R115, UR10 ;  /* 0x0000000a73737c20 */ /* 0x000fe20008410000 */
[----:B------:R-:W-:Y:S01]  /*2630*/  ISETP.GT.AND P5, PT, R193, RZ, PT ;  /* 0x000000ffc100720c */ /* 0x000fe20003fa4270 */
[----:B------:R-:W4:Y:S04]  /*2640*/  SHFL.IDX PT, R225, R15, R118, 0x1f ;  /* 0x00001f760fe17589 */ /* 0x000f2800000e0000 */
[----:B------:R-:W3:Y:S01]  /*2650*/  MUFU.TANH R186, R186 ;  /* 0x000000ba00ba7308 */ /* 0x000ee20000002400 */
[----:B-1----:R-:W-:-:S02]  /*2660*/  FSEL R100, R185, -INF , !P4 ;  /* 0xff800000b9647808 */ /* 0x002fc40006000000 */
[----:B------:R-:W-:-:S05]  /*2670*/  ISETP.GT.AND P4, PT, R193, 0x1, PT ;  /* 0x00000001c100780c */ /* 0x000fca0003f84270 */
[----:B------:R-:W1:Y:S01]  /*2680*/  MUFU.TANH R20, R20 ;  /* 0x0000001400147308 */ /* 0x000e620000002400 */
[----:B------:R-:W-:Y:S02]  /*2690*/  WARPGROUP.DEPBAR.LE gsb0, 0x0 ;  /* 0x00008000000079c5 */ /* 0x000fe40000010000 */
[----:B------:R-:W-:Y:S01]  /*26a0*/  WARPGROUP.ARRIVE ;  /* 0x00000000000079c5 */ /* 0x000fe20000000000 */
[C---:B-----5:R-:W-:Y:S01]  /*26b0*/  FSEL R226, R19.reuse, -INF , !P5 ;  /* 0xff80000013e27808 */ /* 0x060fe20006800000 */
[----:B------:R-:W-:Y:S01]  /*26c0*/  FFMA.FTZ R19, -R19, R19, 1 ;  /* 0x3f80000013137423 */ /* 0x000fe20000010113 */
[C---:B------:R-:W-:Y:S02]  /*26d0*/  ISETP.GT.AND P5, PT, R193.reuse, 0x9, PT ;  /* 0x00000009c100780c */ /* 0x040fe40003fa4270 */
[----:B------:R-:W5:Y:S01]  /*26e0*/  MUFU.TANH R23, R23 ;  /* 0x0000001700177308 */ /* 0x000f620000002400 */
[----:B------:R-:W-:Y:S01]  /*26f0*/  HGMMA.64x96x16.F32.BF16 R24, gdesc[UR4], R24, gsb0 ;  /* 0x01600000041879f0 */ /* 0x000fe20008001818 */
[----:B------:R-:W-:Y:S01]  /*2700*/  UIADD3 UR6, UR8, 0x4, URZ ;  /* 0x0000000408067890 */ /* 0x000fe2000fffe03f */
[----:B---3--:R-:W-:Y:S01]  /*2710*/  FSEL R222, R186, -INF , !P6 ;  /* 0xff800000bade7808 */ /* 0x008fe20007000000 */
[----:B------:R-:W-:Y:S01]  /*2720*/  UIADD3 UR4, UR9, 0x4, URZ ;  /* 0x0000000409047890 */ /* 0x000fe2000fffe03f */
[----:B------:R-:W-:Y:S01]  /*2730*/  ISETP.GT.AND P6, PT, R193, 0x8, PT ;  /* 0x00000008c100780c */ /* 0x000fe20003fc4270 */
[----:B------:R-:W-:Y:S01]  /*2740*/  UMOV UR7, 0x40000040 ;  /* 0x4000004000077882 */ /* 0x000fe20000000000 */
[----:B------:R-:W-:Y:S01]  /*2750*/  UMOV UR5, 0x40000040 ;  /* 0x4000004000057882 */ /* 0x000fe20000000000 */
[----:B------:R-:W3:Y:S01]  /*2760*/  MUFU.TANH R72, R72 ;  /* 0x0000004800487308 */ /* 0x000ee20000002400 */
[----:B-1----:R-:W-:-:S02]  /*2770*/  FSEL R224, R20, -INF , !P4 ;  /* 0xff80000014e07808 */ /* 0x002fc40006000000 */
[----:B------:R-:W-:-:S05]  /*2780*/  ISETP.GT.AND P4, PT, R193, 0x10, PT ;  /* 0x00000010c100780c */ /* 0x000fca0003f84270 */
[----:B------:R-:W1:Y:S01]  /*2790*/  MUFU.TANH R75, R75 ;  /* 0x0000004b004b7308 */ /* 0x000e620000002400 */
[----:B-----5:R-:W-:Y:S02]  /*27a0*/  FSEL R219, R23, -INF , !P6 ;  /* 0xff80000017db7808 */ /* 0x020fe40007000000 */
[----:B------:R-:W-:-:S05]  /*27b0*/  ISETP.GT.AND P6, PT, R193, 0x11, PT ;  /* 0x00000011c100780c */ /* 0x000fca0003fc4270 */
[----:B------:R-:W5:Y:S01]  /*27c0*/  MUFU.TANH R21, R21 ;  /* 0x0000001500157308 */ /* 0x000f620000002400 */
[----:B---3--:R-:W-:Y:S02]  /*27d0*/  FSEL R221, R72, -INF , !P5 ;  /* 0xff80000048dd7808 */ /* 0x008fe40006800000 */
[----:B------:R-:W-:-:S05]  /*27e0*/  ISETP.GT.AND P5, PT, R193, 0x18, PT ;  /* 0x00000018c100780c */ /* 0x000fca0003fa4270 */
[----:B------:R-:W3:Y:S01]  /*27f0*/  MUFU.TANH R76, R76 ;  /* 0x0000004c004c7308 */ /* 0x000ee20000002400 */
[----:B-1----:R-:W-:Y:S02]  /*2800*/  FSEL R209, R75, -INF , !P4 ;  /* 0xff8000004bd17808 */ /* 0x002fe40006000000 */
        /* <DEDUP_REMOVED lines=24> */
[----:B------:R-:W-:Y:S01]  /*2990*/  ISETP.GT.AND P5, PT, R193, 0x30, PT ;  /* 0x00000030c100780c */ /* 0x000fe20003fa4270 */
[----:B------:R-:W-:Y:S02]  /*29a0*/  WARPGROUP.DEPBAR.LE gsb0, 0x0 ;  /* 0x00008000000079c5 */ /* 0x000fe40000010000 */
[----:B------:R-:W-:Y:S02]  /*29b0*/  WARPGROUP.ARRIVE ;  /* 0x00000000000079c5 */ /* 0x000fe40000000000 */
[----:B------:R-:W3:Y:S01]  /*29c0*/  MUFU.TANH R88, R88 ;  /* 0x0000005800587308 */ /* 0x000ee20000002400 */
[----:B-1----:R-:W-:Y:S02]  /*29d0*/  FSEL R206, R81, -INF , !P2 ;  /* 0xff80000051ce7808 */ /* 0x002fe40005000000 */
[----:B------:R-:W-:Y:S01]  /*29e0*/  ISETP.GT.AND P2, PT, R103, 0x31, PT ;  /* 0x000000316700780c */ /* 0x000fe20003f44270 */
[----:B------:R-:W-:Y:S01]  /*29f0*/  HGMMA.64x96x16.F32.BF16 R24, gdesc[UR4], R24, gsb0 ;  /* 0x01600000041879f0 */ /* 0x000fe20008001818 */
[----:B------:R-:W-:Y:S01]  /*2a00*/  UIADD3 UR6, UR8, 0x6, URZ ;  /* 0x0000000608067890 */ /* 0x000fe2000fffe03f */
[----:B-----5:R-:W-:Y:S01]  /*2a10*/  FSEL R204, R87, -INF , !P4 ;  /* 0xff80000057cc7808 */ /* 0x020fe20006000000 */
[----:B------:R-:W-:Y:S01]  /*2a20*/  UIADD3 UR4, UR9, 0x6, URZ ;  /* 0x0000000609047890 */ /* 0x000fe2000fffe03f */
[----:B------:R-:W1:Y:S01]  /*2a30*/  MUFU.TANH R89, R89 ;  /* 0x0000005900597308 */ /* 0x000e620000002400 */
[----:B------:R-:W-:Y:S01]  /*2a40*/  UMOV UR7, 0x40000040 ;  /* 0x4000004000077882 */ /* 0x000fe20000000000 */
[----:B------:R-:W-:Y:S01]  /*2a50*/  UMOV UR5, 0x40000040 ;  /* 0x4000004000057882 */ /* 0x000fe20000000000 */
        /* <DEDUP_REMOVED lines=35> */
[----:B-----5:R-:W-:Y:S01]  /*2c90*/  FSEL R214, R106, -INF , !P2 ;  /* 0xff8000006ad67808 */ /* 0x020fe20005000000 */
[----:B------:R-:W-:Y:S02]  /*2ca0*/  WARPGROUP.DEPBAR.LE gsb0, 0x0 ;  /* 0x00008000000079c5 */ /* 0x000fe40000010000 */
[----:B------:R-:W5:Y:S01]  /*2cb0*/  LDS R190, [R190+0x380] ;  /* 0x00038000bebe7984 */ /* 0x000f620000000800 */
[----:B------:R-:W-:Y:S01]  /*2cc0*/  WARPGROUP.ARRIVE ;  /* 0x00000000000079c5 */ /* 0x000fe20000000000 */
[----:B------:R-:W-:Y:S02]  /*2cd0*/  ISETP.GT.AND P2, PT, R193, 0x49, PT ;  /* 0x00000049c100780c */ /* 0x000fe40003f44270 */
[----:B------:R-:W4:Y:S01]  /*2ce0*/  MUFU.TANH R110, R110 ;  /* 0x0000006e006e7308 */ /* 0x000f220000002400 */
[----:B---3--:R-:W-:Y:S02]  /*2cf0*/  FSEL R216, R107, -INF , !P4 ;  /* 0xff8000006bd87808 */ /* 0x008fe40006000000 */
[----:B------:R-:W-:Y:S01]  /*2d00*/  HGMMA.64x96x16.F32.BF16 R24, gdesc[UR4], R24, gsb0 ;  /* 0x01600000041879f0 */ /* 0x000fe20008001818 */
[----:B------:R-:W-:Y:S01]  /*2d10*/  ULDC UR4, c[0x0][0x744] ;  /* 0x0001d10000047ab9 */ /* 0x000fe20000000800 */
[----:B------:R-:W-:Y:S01]  /*2d20*/  ISETP.GT.AND P4, PT, R193, 0x50, PT ;  /* 0x00000050c100780c */ /* 0x000fe20003f84270 */
[----:B------:R-:W-:Y:S01]  /*2d30*/  FFMA.FTZ R113, R113, UR4, -R104 ;  /* 0x0000000471717c23 */ /* 0x000fe20008010868 */
[----:B--2---:R-:W-:Y:S01]  /*2d40*/  FFMA.FTZ R198, R198, UR4, -R228 ;  /* 0x00000004c6c67c23 */ /* 0x004fe200080108e4 */
[----:B------:R-:W2:Y:S01]  /*2d50*/  MUFU.TANH R111, R111 ;  /* 0x0000006f006f7308 */ /* 0x000ea20000002400 */
[----:B-1----:R-:W-:Y:S01]  /*2d60*/  FSEL R220, R112, -INF , !P6 ;  /* 0xff80000070dc7808 */ /* 0x002fe20007000000 */
[----:B------:R-:W-:Y:S01]  /*2d70*/  FFMA.FTZ R104, R226, UR4, -R104 ;  /* 0x00000004e2687c23 */ /* 0x000fe20008010868 */
[----:B------:R-:W-:Y:S01]  /*2d80*/  ISETP.GT.AND P6, PT, R193, 0x48, PT ;  /* 0x00000048c100780c */ /* 0x000fe20003fc4270 */
[----:B----4-:R-:W-:Y:S01]  /*2d90*/  FFMA.FTZ R221, R221, UR4, -R225 ;  /* 0x00000004dddd7c23 */ /* 0x010fe200080108e1 */
[----:B------:R-:W-:-:S02]  /*2da0*/  FFMA.FTZ R219, R219, UR4, -R228 ;  /* 0x00000004dbdb7c23 */ /* 0x000fc400080108e4 */
[----:B------:R-:W1:Y:S01]  /*2db0*/  SHFL.IDX PT, R228, R14, R117, 0x1f ;  /* 0x00001f750ee47589 */ /* 0x000e6200000e0000 */
[----:B------:R-:W-:Y:S01]  /*2dc0*/  MUFU.EX2 R113, R113 ;  /* 0x0000007100717308 */ /* 0x000fe20000000800 */
[----:B------:R-:W-:Y:S02]  /*2dd0*/  FSEL R215, R110, -INF , !P6 ;  /* 0xff8000006ed77808 */ /* 0x000fe40007000000 */
[----:B------:R-:W-:-:S05]  /*2de0*/  ISETP.GT.AND P6, PT, R193, 0x51, PT ;  /* 0x00000051c100780c */ /* 0x000fca0003fc4270 */
[----:B------:R-:W3:Y:S01]  /*2df0*/  MUFU.TANH R114, R114 ;  /* 0x0000007200727308 */ /* 0x000ee20000002400 */
[----:B--2---:R-:W-:Y:S02]  /*2e00*/  FSEL R211, R111, -INF , !P2 ;  /* 0xff8000006fd37808 */ /* 0x004fe40005000000 */
[----:B------:R-:W-:-:S05]  /*2e10*/  ISETP.GT.AND P2, PT, R193, 0x58, PT ;  /* 0x00000058c100780c */ /* 0x000fca0003f44270 */
[----:B------:R-:W-:Y:S01]  /*2e20*/  MUFU.TANH R191, R191 ;  /* 0x000000bf00bf7308 */ /* 0x000fe20000002400 */
[----:B-----5:R-:W2:Y:S01]  /*2e30*/  SHFL.IDX PT, R195, R190, R6, 0x1f ;  /* 0x00001f06bec37589 */ /* 0x020ea200000e0000 */
[----:B-1----:R-:W-:-:S06]  /*2e40*/  FFMA.FTZ R204, R204, UR4, -R228 ;  /* 0x00000004cccc7c23 */ /* 0x002fcc00080108e4 */
[----:B------:R-:W-:Y:S01]  /*2e50*/  MUFU.TANH R115, R115 ;  /* 0x0000007300737308 */ /* 0x000fe20000002400 */
[----:B---3--:R-:W-:Y:S01]  /*2e60*/  FSEL R212, R114, -INF , !P4 ;  /* 0xff80000072d47808 */ /* 0x008fe20006000000 */
[----:B------:R-:W1:Y:S01]  /*2e70*/  SHFL.IDX PT, R232, R190, R118, 0x1f ;  /* 0x00001f76bee87589 */ /* 0x000e6200000e0000 */
[----:B------:R-:W-:Y:S01]  /*2e80*/  ISETP.GT.AND P4, PT, R193, 0x59, PT ;  /* 0x00000059c100780c */ /* 0x000fe20003f84270 */
[----:B------:R-:W-:-:S04]  /*2e90*/  FMUL.FTZ R193, R116, UR10 ;  /* 0x0000000a74c17c20 */ /* 0x000fc80008410000 */
[----:B------:R-:W-:Y:S08]  /*2ea0*/  MUFU.TANH R196, R196 ;  /* 0x000000c400c47308 */ /* 0x000ff00000002400 */
[----:B------:R-:W-:Y:S08]  /*2eb0*/  MUFU.TANH R193, R193 ;  /* 0x000000c100c17308 */ /* 0x000ff00000002400 */
[----:B------:R-:W-:Y:S08]  /*2ec0*/  MUFU.TANH R194, R194 ;  /* 0x000000c200c27308 */ /* 0x000ff00000002400 */
[----:B------:R-:W-:Y:S08]  /*2ed0*/  MUFU.TANH R201, R201 ;  /* 0x000000c900c97308 */ /* 0x000ff00000002400 */
[----:B------:R-:W3:Y:S01]  /*2ee0*/  MUFU.EX2 R104, R104 ;  /* 0x0000006800687308 */ /* 0x000ee20000000800 */
[----:B------:R-:W-:-:S02]  /*2ef0*/  WARPGROUP.DEPBAR.LE gsb0, 0x0 ;  /* 0x00008000000079c5 */ /* 0x000fc40000010000 */
[--C-:B--2---:R-:W-:Y:S01]  /*2f00*/  FADD.FTZ R24, R24, -R195.reuse ;  /* 0x800000c318187221 */ /* 0x104fe20000010000 */
[----:B------:R-:W-:Y:S01]  /*2f10*/  FADD.FTZ R195, R26, -R195 ;  /* 0x800000c31ac37221 */ /* 0x000fe20000010000 */
[----:B------:R-:W-:Y:S01]  /*2f20*/  FFMA.FTZ R26, R200, UR4, -R225 ;  /* 0x00000004c81a7c23 */ /* 0x000fe200080108e1 */
[----:B------:R-:W-:Y:S02]  /*2f30*/  VIADD R200, R6, 0x1c ;  /* 0x0000001c06c87836 */ /* 0x000fe40000000000 */
[----:B------:R-:W-:Y:S01]  /*2f40*/  FMUL.FTZ R199, R113, R24 ;  /* 0x0000001871c77220 */ /* 0x000fe20000410000 */
[----:B------:R-:W-:Y:S03]  /*2f50*/  SHFL.IDX PT, R225, R14, R6, 0x1f ;  /* 0x00001f060ee17589 */ /* 0x000fe600000e0000 */
[----:B------:R-:W-:Y:S01]  /*2f60*/  FMUL.FTZ R116, R192, R199 ;  /* 0x000000c7c0747220 */ /* 0x000fe20000410000 */
[C---:B------:R-:W-:Y:S01]  /*2f70*/  VIADD R192, R6.reuse, 0x4 ;  /* 0x0000000406c07836 */ /* 0x040fe20000000000 */
[----:B------:R-:W2:Y:S01]  /*2f80*/  SHFL.IDX PT, R229, R15, R200, 0x1f ;  /* 0x00001fc80fe57589 */ /* 0x000ea200000e0000 */
[----:B------:R-:W-:-:S03]  /*2f90*/  VIADD R199, R6, 0x10 ;  /* 0x0000001006c77836 */ /* 0x000fc60000000000 */
[----:B------:R-:W-:Y:S01]  /*2fa0*/  LDS R11, [R11+0x380] ;  /* 0x000380000b0b7984 */ /* 0x000fe20000000800 */
[----:B---3--:R-:W-:Y:S01]  /*2fb0*/  FMUL.FTZ R195, R104, R195 ;  /* 0x000000c368c37220 */ /* 0x008fe20000410000 */
[--C-:B-1----:R-:W-:Y:S01]  /*2fc0*/  FADD.FTZ R29, R29, -R232.reuse ;  /* 0x800000e81d1d7221 */ /* 0x102fe20000010000 */
[----:B------:R-:W-:Y:S01]  /*2fd0*/  MUFU.EX2 R26, R26 ;  /* 0x0000001a001a7308 */ /* 0x000fe20000000800 */
[----:B------:R-:W1:Y:S04]  /*2fe0*/  SHFL.IDX PT, R24, R15, R192, 0x1f ;  /* 0x00001fc00f187589 */ /* 0x000e6800000e0000 */
[----:B------:R-:W3:Y:S04]  /*2ff0*/  SHFL.IDX PT, R227, R15, R199, 0x1f ;  /* 0x00001fc70fe37589 */ /* 0x000ee800000e0000 */
[----:B------:R-:W4:Y:S04]  /*3000*/  SHFL.IDX PT, R234, R190, R192, 0x1f ;  /* 0x00001fc0beea7589 */ /* 0x000f2800000e0000 */
[----:B------:R-:W-:Y:S01]  /*3010*/  SHFL.IDX PT, R233, R190, R199, 0x1f ;  /* 0x00001fc7bee97589 */ /* 0x000fe200000e0000 */
[--C-:B--2---:R-:W-:Y:S01]  /*3020*/  FFMA.FTZ R92, R92, UR4, -R229.reuse ;  /* 0x000000045c5c7c23 */ /* 0x104fe200080108e5 */
[----:B------:R-:W-:Y:S01]  /*3030*/  FFMA.FTZ R207, R207, UR4, -R229 ;  /* 0x00000004cfcf7c23 */ /* 0x000fe200080108e5 */
[--C-:B------:R-:W-:Y:S01]  /*3040*/  FFMA.FTZ R229, R206, UR4, -R225.reuse ;  /* 0x00000004cee57c23 */ /* 0x100fe200080108e1 */
[----:B------:R-:W-:Y:S01]  /*3050*/  FFMA.FTZ R206, R223, UR4, -R225 ;  /* 0x00000004dfce7c23 */ /* 0x000fe200080108e1 */
[----:B------:R-:W-:Y:S01]  /*3060*/  FMUL.FTZ R195, R19, R195 ;  /* 0x000000c313c37220 */ /* 0x000fe20000410000 */
[----:B------:R-:W-:Y:S01]  /*3070*/  FADD.FTZ R232, R31, -R232 ;  /* 0x800000e81fe87221 */ /* 0x000fe20000010000 */
[----:B------:R-:W-:Y:S01]  /*3080*/  FFMA.FTZ R76, -R76, R76, 1 ;  /* 0x3f8000004c4c7423 */ /* 0x000fe2000001014c */
[--C-:B-1----:R-:W-:Y:S01]  /*3090*/  FFMA.FTZ R119, R197, UR4, -R24.reuse ;  /* 0x00000004c5777c23 */ /* 0x102fe20008010818 */
[----:B------:R-:W-:Y:S01]  /*30a0*/  FFMA.FTZ R224, R224, UR4, -R24 ;  /* 0x00000004e0e07c23 */ /* 0x000fe20008010818 */
[----:B------:R-:W-:Y:S01]  /*30b0*/  VIADD R197, R6, 0x14 ;  /* 0x0000001406c57836 */ /* 0x000fe20000000000 */
[----:B------:R1:W-:Y:S01]  /*30c0*/  MUFU.EX2 R24, R198 ;  /* 0x000000c600187308 */ /* 0x0003e20000000800 */
[--C-:B---3--:R-:W-:Y:S01]  /*30d0*/  FFMA.FTZ R94, R94, UR4, -R227.reuse ;  /* 0x000000045e5e7c23 */ /* 0x108fe200080108e3 */
[----:B------:R-:W-:-:S02]  /*30e0*/  FFMA.FTZ R209, R209, UR4, -R227 ;  /* 0x00000004d1d17c23 */ /* 0x000fc400080108e3 */
[----:B------:R-:W2:Y:S04]  /*30f0*/  SHFL.IDX PT, R231, R15, R197, 0x1f ;  /* 0x00001fc50fe77589 */ /* 0x000ea800000e0000 */
[----:B------:R-:W3:Y:S01]  /*3100*/  SHFL.IDX PT, R227, R14, R118, 0x1f ;  /* 0x00001f760ee37589 */ /* 0x000ee200000e0000 */
[----:B-1----:R-:W-:Y:S01]  /*3110*/  IADD3 R198, R6, 0x18, RZ ;  /* 0x0000001806c67810 */ /* 0x002fe20007ffe0ff */
[----:B------:R-:W1:Y:S02]  /*3120*/  MUFU.EX2 R19, R224 ;  /* 0x000000e000137308 */ /* 0x000e640000000800 */
[----:B------:R-:W5:Y:S04]  /*3130*/  SHFL.IDX PT, R225, R14, R197, 0x1f ;  /* 0x00001fc50ee17589 */ /* 0x000f6800000e0000 */
[----:B------:R-:W1:Y:S02]  /*3140*/  SHFL.IDX PT, R226, R15, R198, 0x1f ;  /* 0x00001fc60fe27589 */ /* 0x000e6400000e0000 */
[----:B------:R-:W1:Y:S02]  /*3150*/  MUFU.EX2 R31, R219 ;  /* 0x000000db001f7308 */ /* 0x000e640000000800 */
[----:B------:R-:W1:Y:S01]  /*3160*/  SHFL.IDX PT, R15, R14, R192, 0x1f ;  /* 0x00001fc00e0f7589 */ /* 0x000e6200000e0000 */
[----:B----4-:R-:W-:-:S05]  /*3170*/  FADD.FTZ R27, R27, -R234 ;  /* 0x800000ea1b1b7221 */ /* 0x010fca0000010000 */
[----:B------:R-:W4:Y:S01]  /*3180*/  MUFU.EX2 R94, R94 ;  /* 0x0000005e005e7308 */ /* 0x000f220000000800 */
[--C-:B--2---:R-:W-:Y:S01]  /*3190*/  FFMA.FTZ R93, R93, UR4, -R231.reuse ;  /* 0x000000045d5d7c23 */ /* 0x104fe200080108e7 */
[----:B------:R-:W-:Y:S01]  /*31a0*/  FFMA.FTZ R208, R208, UR4, -R231 ;  /* 0x00000004d0d07c23 */ /* 0x000fe200080108e7 */
[----:B------:R-:W-:Y:S01]  /*31b0*/  FFMA.FTZ R231, R96, UR4, -R228 ;  /* 0x0000000460e77c23 */ /* 0x000fe200080108e4 */
[--C-:B---3--:R-:W-:Y:S01]  /*31c0*/  FFMA.FTZ R97, R97, UR4, -R227.reuse ;  /* 0x0000000461617c23 */ /* 0x108fe200080108e3 */
[----:B------:R-:W-:Y:S01]  /*31d0*/  FFMA.FTZ R203, R203, UR4, -R227 ;  /* 0x00000004cbcb7c23 */ /* 0x000fe200080108e3 */
[----:B------:R-:W2:Y:S02]  /*31e0*/  SHFL.IDX PT, R228, R13, R192, 0x1f ;  /* 0x00001fc00de47589 */ /* 0x000ea400000e0000 */
[----:B------:R-:W3:Y:S01]  /*31f0*/  MUFU.EX2 R209, R209 ;  /* 0x000000d100d17308 */ /* 0x000ee20000000800 */
[--C-:B-----5:R-:W-:Y:S01]  /*3200*/  FFMA.FTZ R99, R99, UR4, -R225.reuse ;  /* 0x0000000463637c23 */ /* 0x120fe200080108e1 */
[----:B------:R-:W-:Y:S01]  /*3210*/  FFMA.FTZ R217, R217, UR4, -R225 ;  /* 0x00000004d9d97c23 */ /* 0x000fe200080108e1 */
[----:B------:R-:W5:Y:S01]  /*3220*/  SHFL.IDX PT, R227, R13, R117, 0x1f ;  /* 0x00001f750de37589 */ /* 0x000f6200000e0000 */
[--C-:B-1----:R-:W-:Y:S01]  /*3230*/  FFMA.FTZ R95, R95, UR4, -R226.reuse ;  /* 0x000000045f5f7c23 */ /* 0x102fe200080108e2 */
[----:B------:R-:W-:-:S02]  /*3240*/  FFMA.FTZ R205, R205, UR4, -R226 ;  /* 0x00000004cdcd7c23 */ /* 0x000fc400080108e2 */
[----:B------:R-:W1:Y:S01]  /*3250*/  SHFL.IDX PT, R225, R13, R199, 0x1f ;  /* 0x00001fc70de17589 */ /* 0x000e6200000e0000 */
[----:B------:R-:W3:Y:S01]  /*3260*/  MUFU.EX2 R93, R93 ;  /* 0x0000005d005d7308 */ /* 0x000ee20000000800 */
[--C-:B------:R-:W-:Y:S01]  /*3270*/  FFMA.FTZ R223, R98, UR4, -R15.reuse ;  /* 0x0000000462df7c23 */ /* 0x100fe2000801080f */
[----:B------:R-:W-:Y:S01]  /*3280*/  FFMA.FTZ R202, R202, UR4, -R15 ;  /* 0x00000004caca7c23 */ /* 0x000fe2000801080f */
[----:B------:R-:W4:Y:S04]  /*3290*/  SHFL.IDX PT, R226, R14, R199, 0x1f ;  /* 0x00001fc70ee27589 */ /* 0x000f2800000e0000 */
[----:B------:R-:W3:Y:S01]  /*32a0*/  SHFL.IDX PT, R98, R14, R198, 0x1f ;  /* 0x00001fc60e627589 */ /* 0x000ee200000e0000 */
[----:B------:R5:W-:Y:S01]  /*32b0*/  MUFU.EX2 R96, R223 ;  /* 0x000000df00607308 */ /* 0x000be20000000800 */
[----:B--2---:R-:W-:-:S07]  /*32c0*/  FFMA.FTZ R102, R102, UR4, -R228 ;  /* 0x0000000466667c23 */ /* 0x004fce00080108e4 */
[----:B------:R2:W-:Y:S01]  /*32d0*/  MUFU.EX2 R15, R229 ;  /* 0x000000e5000f7308 */ /* 0x0005e20000000800 */
[----:B-----5:R-:W5:Y:S01]  /*32e0*/  SHFL.IDX PT, R223, R13, R6, 0x1f ;  /* 0x00001f060ddf7589 */ /* 0x020f6200000e0000 */
[----:B------:R-:W-:Y:S01]  /*32f0*/  FFMA.FTZ R216, R216, UR4, -R228 ;  /* 0x00000004d8d87c23 */ /* 0x000fe200080108e4 */
[--C-:B------:R-:W-:Y:S01]  /*3300*/  FFMA.FTZ R103, R103, UR4, -R227.reuse ;  /* 0x0000000467677c23 */ /* 0x100fe200080108e3 */
[----:B------:R-:W-:Y:S01]  /*3310*/  FFMA.FTZ R215, R215, UR4, -R227 ;  /* 0x00000004d7d77c23 */ /* 0x000fe200080108e3 */
[----:B------:R-:W-:Y:S01]  /*3320*/  FSEL R228, R193, -INF , !P1 ;  /* 0xff800000c1e47808 */ /* 0x000fe20004800000 */
[----:B------:R-:W5:Y:S01]  /*3330*/  SHFL.IDX PT, R227, R13, R198, 0x1f ;  /* 0x00001fc60de37589 */ /* 0x000f6200000e0000 */
[--C-:B-1----:R-:W-:Y:S01]  /*3340*/  FFMA.FTZ R220, R220, UR4, -R225.reuse ;  /* 0x00000004dcdc7c23 */ /* 0x102fe200080108e1 */
[----:B------:R-:W-:Y:S01]  /*3350*/  FFMA.FTZ R212, R212, UR4, -R225 ;  /* 0x00000004d4d47c23 */ /* 0x000fe200080108e1 */
[----:B------:R-:W-:Y:S01]  /*3360*/  FSEL R225, R115, -INF , !P6 ;  /* 0xff80000073e17808 */ /* 0x000fe20007000000 */
[----:B--2---:R1:W2:Y:S01]  /*3370*/  SHFL.IDX PT, R229, R14, R200, 0x1f ;  /* 0x00001fc80ee57589 */ /* 0x0042a200000e0000 */
[--C-:B----4-:R-:W-:Y:S01]  /*3380*/  FFMA.FTZ R230, R230, UR4, -R226.reuse ;  /* 0x00000004e6e67c23 */ /* 0x110fe200080108e2 */
[----:B------:R-:W-:Y:S01]  /*3390*/  FFMA.FTZ R218, R218, UR4, -R226 ;  /* 0x00000004dada7c23 */ /* 0x000fe200080108e2 */
[----:B------:R-:W4:Y:S01]  /*33a0*/  MUFU.EX2 R208, R208 ;  /* 0x000000d000d07308 */ /* 0x000f220000000800 */
[----:B------:R-:W4:Y:S01]  /*33b0*/  SHFL.IDX PT, R226, R13, R118, 0x1f ;  /* 0x00001f760de27589 */ /* 0x000f2200000e0000 */
[--C-:B---3--:R-:W-:Y:S01]  /*33c0*/  FFMA.FTZ R100, R100, UR4, -R98.reuse ;  /* 0x0000000464647c23 */ /* 0x108fe20008010862 */
[----:B------:R-:W-:-:S05]  /*33d0*/  FFMA.FTZ R213, R213, UR4, -R98 ;  /* 0x00000004d5d57c23 */ /* 0x000fca0008010862 */
[----:B-1----:R1:W-:Y:S01]  /*33e0*/  MUFU.EX2 R14, R231 ;  /* 0x000000e7000e7308 */ /* 0x0023e20000000800 */
[--C-:B-----5:R-:W-:Y:S01]  /*33f0*/  FFMA.FTZ R101, R101, UR4, -R223.reuse ;  /* 0x0000000465657c23 */ /* 0x120fe200080108df */
[----:B------:R-:W-:Y:S02]  /*3400*/  FFMA.FTZ R214, R214, UR4, -R223 ;  /* 0x00000004d6d67c23 */ /* 0x000fe400080108df */
[----:B------:R-:W3:Y:S04]  /*3410*/  SHFL.IDX PT, R223, R13, R197, 0x1f ;  /* 0x00001fc50ddf7589 */ /* 0x000ee800000e0000 */
[----:B------:R5:W-:Y:S01]  /*3420*/  MUFU.EX2 R98, R230 ;  /* 0x000000e600627308 */ /* 0x000be20000000800 */
[----:B------:R-:W-:Y:S01]  /*3430*/  FFMA.FTZ R228, R228, UR4, -R227 ;  /* 0x00000004e4e47c23 */ /* 0x000fe200080108e3 */
[----:B-1----:R-:W-:Y:S01]  /*3440*/  SHFL.IDX PT, R231, R190, R117, 0x1f ;  /* 0x00001f75bee77589 */ /* 0x002fe200000e0000 */
[--C-:B--2---:R-:W-:Y:S01]  /*3450*/  FFMA.FTZ R222, R222, UR4, -R229.reuse ;  /* 0x00000004dede7c23 */ /* 0x104fe200080108e5 */
[----:B------:R-:W-:Y:S01]  /*3460*/  FFMA.FTZ R210, R210, UR4, -R229 ;  /* 0x00000004d2d27c23 */ /* 0x000fe200080108e5 */
[----:B------:R-:W-:Y:S01]  /*3470*/  FSEL R229, R201, -INF , !P4 ;  /* 0xff800000c9e57808 */ /* 0x000fe20006000000 */
[----:B------:R-:W-:Y:S01]  /*3480*/  FFMA.FTZ R219, -R18, R18, 1 ;  /* 0x3f80000012db7423 */ /* 0x000fe20000010112 */
[--C-:B----4-:R-:W-:Y:S01]  /*3490*/  FFMA.FTZ R235, R235, UR4, -R226.reuse ;  /* 0x00000004ebeb7c23 */ /* 0x110fe200080108e2 */
[----:B------:R-:W-:Y:S01]  /*34a0*/  FFMA.FTZ R211, R211, UR4, -R226 ;  /* 0x00000004d3d37c23 */ /* 0x000fe200080108e2 */
[----:B-----5:R-:W-:Y:S01]  /*34b0*/  SHFL.IDX PT, R230, R190, R197, 0x1f ;  /* 0x00001fc5bee67589 */ /* 0x020fe200000e0000 */
[--C-:B------:R-:W-:Y:S01]  /*34c0*/  FADD.FTZ R32, R32, -R233.reuse ;  /* 0x800000e920207221 */ /* 0x100fe20000010000 */
[----:B------:R1:W-:Y:S02]  /*34d0*/  MUFU.EX2 R12, R235 ;  /* 0x000000eb000c7308 */ /* 0x0003e40000000800 */
[----:B------:R2:W4:Y:S01]  /*34e0*/  SHFL.IDX PT, R226, R13, R200, 0x1f ;  /* 0x00001fc80de27589 */ /* 0x00052200000e0000 */
[----:B------:R-:W-:-:S05]  /*34f0*/  FADD.FTZ R34, R34, -R233 ;  /* 0x800000e922227221 */ /* 0x000fca0000010000 */
[----:B------:R-:W-:Y:S01]  /*3500*/  MUFU.EX2 R95, R95 ;  /* 0x0000005f005f7308 */ /* 0x000fe20000000800 */
[----:B-1----:R-:W5:Y:S07]  /*3510*/  LDL R235, [R1+0x18] ;  /* 0x0000180001eb7983 */ /* 0x002f6e0000100800 */
[----:B--2---:R1:W-:Y:S01]  /*3520*/  MUFU.EX2 R13, R222 ;  /* 0x000000de000d7308 */ /* 0x0043e20000000800 */
[----:B------:R-:W-:-:S07]  /*3530*/  FFMA.FTZ R77, -R77, R77, 1 ;  /* 0x3f8000004d4d7423 */ /* 0x000fce000001014d */
[----:B------:R-:W-:Y:S01]  /*3540*/  MUFU.EX2 R207, R207 ;  /* 0x000000cf00cf7308 */ /* 0x000fe20000000800 */
[----:B-1----:R-:W-:-:S05]  /*3550*/  FSEL R222, R191, -INF , !P5 ;  /* 0xff800000bfde7808 */ /* 0x002fca0006800000 */
[--C-:B---3--:R-:W-:Y:S01]  /*3560*/  FFMA.FTZ R222, R222, UR4, -R223.reuse ;  /* 0x00000004dede7c23 */ /* 0x108fe200080108df */
[----:B------:R-:W-:Y:S01]  /*3570*/  FFMA.FTZ R223, R225, UR4, -R223 ;  /* 0x00000004e1df7c23 */ /* 0x000fe200080108df */
[----:B------:R-:W-:Y:S01]  /*3580*/  FSEL R225, R196, -INF , !P2 ;  /* 0xff800000c4e17808 */ /* 0x000fe20005000000 */
[----:B------:R-:W-:Y:S04]  /*3590*/  MUFU.EX2 R202, R202 ;  /* 0x000000ca00ca7308 */ /* 0x000fe80000000800 */
[----:B------:R-:W-:Y:S01]  /*35a0*/  FFMA.FTZ R227, R225, UR4, -R227 ;  /* 0x00000004e1e37c23 */ /* 0x000fe200080108e3 */
[----:B------:R-:W-:-:S03]  /*35b0*/  FSEL R225, R194, -INF , !P3 ;  /* 0xff800000c2e17808 */ /* 0x000fc60005800000 */
[----:B------:R-:W-:Y:S02]  /*35c0*/  MUFU.EX2 R97, R97 ;  /* 0x0000006100617308 */ /* 0x000fe40000000800 */
[--C-:B----4-:R-:W-:Y:S01]  /*35d0*/  FFMA.FTZ R225, R225, UR4, -R226.reuse ;  /* 0x00000004e1e17c23 */ /* 0x110fe200080108e2 */
[----:B------:R-:W-:Y:S02]  /*35e0*/  FFMA.FTZ R226, R229, UR4, -R226 ;  /* 0x00000004e5e27c23 */ /* 0x000fe400080108e2 */
[----:B------:R-:W-:Y:S03]  /*35f0*/  SHFL.IDX PT, R229, R190, R198, 0x1f ;  /* 0x00001fc6bee57589 */ /* 0x000fe600000e0000 */
[----:B------:R-:W-:Y:S01]  /*3600*/  MUFU.EX2 R218, R218 ;  /* 0x000000da00da7308 */ /* 0x000fe20000000800 */
[----:B------:R-:W1:Y:S01]  /*3610*/  SHFL.IDX PT, R190, R190, R200, 0x1f ;  /* 0x00001fc8bebe7589 */ /* 0x000e6200000e0000 */
[--C-:B------:R-:W-:Y:S01]  /*3620*/  FADD.FTZ R28, R28, -R231.reuse ;  /* 0x800000e71c1c7221 */ /* 0x100fe20000010000 */
[----:B------:R-:W-:Y:S01]  /*3630*/  FADD.FTZ R30, R30, -R231 ;  /* 0x800000e71e1e7221 */ /* 0x000fe20000010000 */
[----:B------:R-:W-:Y:S01]  /*3640*/  FFMA.FTZ R81, -R81, R81, 1 ;  /* 0x3f80000051517423 */ /* 0x000fe20000010151 */
[----:B------:R-:W-:-:S03]  /*3650*/  FFMA.FTZ R82, -R82, R82, 1 ;  /* 0x3f80000052527423 */ /* 0x000fc60000010152 */
[----:B------:R-:W-:Y:S01]  /*3660*/  MUFU.EX2 R206, R206 ;  /* 0x000000ce00ce7308 */ /* 0x000fe20000000800 */
[----:B------:R-:W-:-:S07]  /*3670*/  FFMA.FTZ R91, -R91, R91, 1 ;  /* 0x3f8000005b5b7423 */ /* 0x000fce000001015b */
[----:B------:R-:W-:Y:S08]  /*3680*/  MUFU.EX2 R99, R99 ;  /* 0x0000006300637308 */ /* 0x000ff00000000800 */
[----:B------:R-:W-:Y:S01]  /*3690*/  MUFU.EX2 R217, R217 ;  /* 0x000000d900d97308 */ /* 0x000fe20000000800 */
[--C-:B-1----:R-:W-:Y:S01]  /*36a0*/  FADD.FTZ R37, R37, -R190.reuse ;  /* 0x800000be25257221 */ /* 0x102fe20000010000 */
[----:B------:R-:W-:Y:S01]  /*36b0*/  FADD.FTZ R39, R39, -R190 ;  /* 0x800000be27277221 */ /* 0x000fe20000010000 */
[----:B------:R-:W-:Y:S01]  /*36c0*/  FFMA.FTZ R190, -R21, R21, 1 ;  /* 0x3f80000015be7423 */ /* 0x000fe20000010115 */
[----:B------:R-:W-:Y:S01]  /*36d0*/  FFMA.FTZ R21, -R20, R20, 1 ;  /* 0x3f80000014157423 */ /* 0x000fe20000010114 */
[----:B------:R-:W-:Y:S01]  /*36e0*/  FMUL.FTZ R20, R19, R27 ;  /* 0x0000001b13147220 */ /* 0x000fe20000410000 */
[----:B------:R-:W-:-:S02]  /*36f0*/  FMUL.FTZ R27, R24, R28 ;  /* 0x0000001c181b7220 */ /* 0x000fc40000410000 */
[----:B------:R-:W-:Y:S01]  /*3700*/  MUFU.EX2 R203, R203 ;  /* 0x000000cb00cb7308 */ /* 0x000fe20000000800 */
[----:B------:R-:W-:Y:S01]  /*3710*/  FMUL.FTZ R21, R21, R20 ;  /* 0x0000001415157220 */ /* 0x000fe20000410000 */
[----:B------:R-:W-:Y:S01]  /*3720*/  FMUL.FTZ R20, R190, R27 ;  /* 0x0000001bbe147220 */ /* 0x000fe20000410000 */
[----:B------:R-:W-:Y:S01]  /*3730*/  FFMA.FTZ R27, -R22, R22, 1 ;  /* 0x3f800000161b7423 */ /* 0x000fe20000010116 */
[----:B------:R-:W-:Y:S01]  /*3740*/  FFMA.FTZ R22, -R23, R23, 1 ;  /* 0x3f80000017167423 */ /* 0x000fe20000010117 */
[----:B------:R-:W-:Y:S01]  /*3750*/  FMUL.FTZ R23, R31, R30 ;  /* 0x0000001e1f177220 */ /* 0x000fe20000410000 */
[----:B------:R-:W-:Y:S01]  /*3760*/  FMUL.FTZ R28, R26, R29 ;  /* 0x0000001d1a1c7220 */ /* 0x000fe20000410000 */
[----:B------:R-:W-:Y:S01]  /*3770*/  FFMA.FTZ R30, -R72, R72, 1 ;  /* 0x3f800000481e7423 */ /* 0x000fe20000010148 */
[----:B------:R-:W-:Y:S01]  /*3780*/  MUFU.EX2 R100, R100 ;  /* 0x0000006400647308 */ /* 0x000fe20000000800 */
[----:B------:R-:W-:Y:S01]  /*3790*/  FMUL.FTZ R22, R22, R23 ;  /* 0x0000001716167220 */ /* 0x000fe20000410000 */
[----:B------:R-:W-:Y:S01]  /*37a0*/  FMUL.FTZ R23, R27, R28 ;  /* 0x0000001c1b177220 */ /* 0x000fe20000410000 */
[----:B------:R-:W-:Y:S04]  /*37b0*/  SHFL.IDX PT, R72, R11, R118, 0x1f ;  /* 0x00001f760b487589 */ /* 0x000fe800000e0000 */
[----:B------:R-:W1:Y:S01]  /*37c0*/  SHFL.IDX PT, R28, R11, R192, 0x1f ;  /* 0x00001fc00b1c7589 */ /* 0x000e6200000e0000 */
[----:B------:R-:W2:Y:S01]  /*37d0*/  MUFU.EX2 R18, R221 ;  /* 0x000000dd00127308 */ /* 0x000ea20000000800 */
[----:B------:R-:W-:Y:S01]  /*37e0*/  FFMA.FTZ R29, -R73, R73, 1 ;  /* 0x3f800000491d7423 */ /* 0x000fe20000010149 */
[----:B------:R-:W-:Y:S01]  /*37f0*/  FMUL.FTZ R32, R94, R32 ;  /* 0x000000205e207220 */ /* 0x000fe20000410000 */
[--C-:B------:R-:W-:Y:S01]  /*3800*/  FADD.FTZ R33, R33, -R230.reuse ;  /* 0x800000e621217221 */ /* 0x100fe20000010000 */
[----:B------:R-:W-:Y:S01]  /*3810*/  FMUL.FTZ R73, R209, R34 ;  /* 0x00000022d1497220 */ /* 0x000fe20000410000 */
[----:B------:R-:W-:Y:S01]  /*3820*/  FADD.FTZ R35, R35, -R230 ;  /* 0x800000e623237221 */ /* 0x000fe20000010000 */
[----:B------:R-:W-:Y:S01]  /*3830*/  FMUL.FTZ R29, R29, R32 ;  /* 0x000000201d1d7220 */ /* 0x000fe20000410000 */
[----:B------:R-:W-:Y:S01]  /*3840*/  FFMA.FTZ R32, -R75, R75, 1 ;  /* 0x3f8000004b207423 */ /* 0x000fe2000001014b */
[----:B------:R-:W-:Y:S01]  /*3850*/  FFMA.FTZ R34, -R74, R74, 1 ;  /* 0x3f8000004a227423 */ /* 0x000fe2000001014a */
[----:B------:R-:W-:Y:S01]  /*3860*/  FMUL.FTZ R33, R93, R33 ;  /* 0x000000215d217220 */ /* 0x000fe20000410000 */
[----:B------:R-:W-:Y:S01]  /*3870*/  FMUL.FTZ R35, R208, R35 ;  /* 0x00000023d0237220 */ /* 0x000fe20000410000 */
[----:B------:R-:W-:Y:S01]  /*3880*/  FMUL.FTZ R32, R32, R73 ;  /* 0x0000004920207220 */ /* 0x000fe20000410000 */
[----:B------:R-:W-:Y:S01]  /*3890*/  FADD.FTZ R36, R36, -R229 ;  /* 0x800000e524247221 */ /* 0x000fe20000010000 */
[----:B------:R-:W3:Y:S01]  /*38a0*/  SHFL.IDX PT, R73, R11, R6, 0x1f ;  /* 0x00001f060b497589 */ /* 0x000ee200000e0000 */
[----:B------:R-:W-:Y:S01]  /*38b0*/  FMUL.FTZ R34, R34, R33 ;  /* 0x0000002122227220 */ /* 0x000fe20000410000 */
[----:B------:R-:W-:Y:S01]  /*38c0*/  FMUL.FTZ R33, R76, R35 ;  /* 0x000000234c217220 */ /* 0x000fe20000410000 */
[----:B------:R-:W-:Y:S01]  /*38d0*/  MUFU.EX2 R204, R204 ;  /* 0x000000cc00cc7308 */ /* 0x000fe20000000800 */
[----:B--2---:R-:W-:Y:S01]  /*38e0*/  FMUL.FTZ R27, R18, R232 ;  /* 0x000000e8121b7220 */ /* 0x004fe20000410000 */
[----:B------:R-:W2:Y:S01]  /*38f0*/  SHFL.IDX PT, R76, R11, R197, 0x1f ;  /* 0x00001fc50b4c7589 */ /* 0x000ea200000e0000 */
[----:B------:R-:W-:Y:S01]  /*3900*/  FMUL.FTZ R36, R95, R36 ;  /* 0x000000245f247220 */ /* 0x000fe20000410000 */
[--C-:B-1----:R-:W-:Y:S01]  /*3910*/  FADD.FTZ R41, R41, -R28.reuse ;  /* 0x8000001c29297221 */ /* 0x102fe20000010000 */
[----:B------:R-:W-:Y:S01]  /*3920*/  FADD.FTZ R43, R43, -R28 ;  /* 0x8000001c2b2b7221 */ /* 0x000fe20000010000 */
[--C-:B------:R-:W-:Y:S01]  /*3930*/  FADD.FTZ R28, R45, -R72.reuse ;  /* 0x800000482d1c7221 */ /* 0x100fe20000010000 */
[----:B------:R-:W-:Y:S01]  /*3940*/  FADD.FTZ R72, R47, -R72 ;  /* 0x800000482f487221 */ /* 0x000fe20000010000 */
[----:B------:R-:W-:Y:S01]  /*3950*/  MUFU.EX2 R213, R213 ;  /* 0x000000d500d57308 */ /* 0x000fe20000000800 */
[----:B------:R-:W-:Y:S01]  /*3960*/  LDS R47, [R10+0x380] ;  /* 0x000380000a2f7984 */ /* 0x000fe20000000800 */
[----:B------:R-:W-:Y:S01]  /*3970*/  FMUL.FTZ R30, R30, R27 ;  /* 0x0000001b1e1e7220 */ /* 0x000fe20000410000 */
[----:B------:R-:W-:-:S02]  /*3980*/  FMUL.FTZ R36, R77, R36 ;  /* 0x000000244d247220 */ /* 0x000fc40000410000 */
[----:B------:R-:W1:Y:S03]  /*3990*/  SHFL.IDX PT, R77, R11, R199, 0x1f ;  /* 0x00001fc70b4d7589 */ /* 0x000e6600000e0000 */
[----:B------:R-:W4:Y:S01]  /*39a0*/  MUFU.EX2 R27, R205 ;  /* 0x000000cd001b7308 */ /* 0x000f220000000800 */
[----:B------:R-:W-:Y:S01]  /*39b0*/  FADD.FTZ R38, R38, -R229 ;  /* 0x800000e526267221 */ /* 0x000fe20000010000 */
[----:B------:R-:W-:Y:S01]  /*39c0*/  FFMA.FTZ R35, -R79, R79, 1 ;  /* 0x3f8000004f237423 */ /* 0x000fe2000001014f */
[--C-:B---3--:R-:W-:Y:S01]  /*39d0*/  FADD.FTZ R40, R40, -R73.reuse ;  /* 0x8000004928287221 */ /* 0x108fe20000010000 */
[----:B------:R-:W3:Y:S01]  /*39e0*/  SHFL.IDX PT, R79, R11, R117, 0x1f ;  /* 0x00001f750b4f7589 */ /* 0x000ee200000e0000 */
[----:B------:R-:W-:Y:S01]  /*39f0*/  FADD.FTZ R73, R42, -R73 ;  /* 0x800000492a497221 */ /* 0x000fe20000010000 */
[----:B------:R-:W-:Y:S01]  /*3a00*/  FMUL.FTZ R39, R207, R39 ;  /* 0x00000027cf277220 */ /* 0x000fe20000410000 */
[--C-:B--2---:R-:W-:Y:S01]  /*3a10*/  FADD.FTZ R42, R49, -R76.reuse ;  /* 0x8000004c312a7221 */ /* 0x104fe20000010000 */
[----:B------:R-:W-:Y:S01]  /*3a20*/  FMUL.FTZ R40, R15, R40 ;  /* 0x000000280f287220 */ /* 0x000fe20000410000 */
[----:B------:R-:W-:Y:S01]  /*3a30*/  FMUL.FTZ R49, R96, R41 ;  /* 0x0000002960317220 */ /* 0x000fe20000410000 */
[----:B------:R-:W-:Y:S01]  /*3a40*/  FADD.FTZ R76, R51, -R76 ;  /* 0x8000004c334c7221 */ /* 0x000fe20000010000 */
[----:B------:R-:W-:Y:S01]  /*3a50*/  FFMA.FTZ R84, -R84, R84, 1 ;  /* 0x3f80000054547423 */ /* 0x000fe20000010154 */
[----:B------:R-:W-:Y:S01]  /*3a60*/  MUFU.EX2 R92, R92 ;  /* 0x0000005c005c7308 */ /* 0x000fe20000000800 */
[----:B----4-:R-:W-:Y:S01]  /*3a70*/  FMUL.FTZ R38, R27, R38 ;  /* 0x000000261b267220 */ /* 0x010fe20000410000 */
[----:B------:R-:W2:Y:S01]  /*3a80*/  SHFL.IDX PT, R74, R11, R200, 0x1f ;  /* 0x00001fc80b4a7589 */ /* 0x000ea200000e0000 */
[----:B------:R-:W-:-:S05]  /*3a90*/  FFMA.FTZ R184, -R184, R184, 1 ;  /* 0x3f800000b8b87423 */ /* 0x000fca00000101b8 */
[----:B------:R-:W-:Y:S01]  /*3aa0*/  MUFU.EX2 R101, R101 ;  /* 0x0000006500657308 */ /* 0x000fe20000000800 */
[----:B------:R-:W-:Y:S01]  /*3ab0*/  FMUL.FTZ R35, R35, R38 ;  /* 0x0000002623237220 */ /* 0x000fe20000410000 */
[----:B------:R-:W-:Y:S01]  /*3ac0*/  FFMA.FTZ R38, -R80, R80, 1 ;  /* 0x3f80000050267423 */ /* 0x000fe20000010150 */
[----:B------:R-:W-:Y:S01]  /*3ad0*/  FMUL.FTZ R51, R202, R43 ;  /* 0x0000002bca337220 */ /* 0x000fe20000410000 */
[----:B------:R-:W-:Y:S01]  /*3ae0*/  FMUL.FTZ R43, R81, R40 ;  /* 0x00000028512b7220 */ /* 0x000fe20000410000 */
[----:B------:R-:W-:Y:S01]  /*3af0*/  FMUL.FTZ R40, R82, R49 ;  /* 0x0000003152287220 */ /* 0x000fe20000410000 */
[----:B------:R-:W-:Y:S01]  /*3b00*/  FMUL.FTZ R38, R38, R39 ;  /* 0x0000002726267220 */ /* 0x000fe20000410000 */
[--C-:B-1----:R-:W-:Y:S01]  /*3b10*/  FADD.FTZ R39, R48, -R77.reuse ;  /* 0x8000004d30277221 */ /* 0x102fe20000010000 */
[----:B------:R-:W-:Y:S01]  /*3b20*/  FFMA.FTZ R49, -R86, R86, 1 ;  /* 0x3f80000056317423 */ /* 0x000fe20000010156 */
[----:B------:R-:W-:Y:S01]  /*3b30*/  FMUL.FTZ R28, R97, R28 ;  /* 0x0000001c611c7220 */ /* 0x000fe20000410000 */
[----:B------:R3:W1:Y:S01]  /*3b40*/  SHFL.IDX PT, R75, R11, R198, 0x1f ;  /* 0x00001fc60b4b7589 */ /* 0x00066200000e0000 */
[----:B------:R-:W-:Y:S01]  /*3b50*/  FADD.FTZ R77, R50, -R77 ;  /* 0x8000004d324d7221 */ /* 0x000fe20000010000 */
[----:B------:R-:W-:Y:S01]  /*3b60*/  FFMA.FTZ R50, -R89, R89, 1 ;  /* 0x3f80000059327423 */ /* 0x000fe20000010159 */
[----:B------:R-:W-:Y:S01]  /*3b70*/  FMUL.FTZ R49, R49, R28 ;  /* 0x0000001c31317220 */ /* 0x000fe20000410000 */
[----:B------:R-:W-:Y:S01]  /*3b80*/  FMUL.FTZ R39, R98, R39 ;  /* 0x0000002762277220 */ /* 0x000fe20000410000 */
[----:B------:R-:W-:Y:S01]  /*3b90*/  FMUL.FTZ R28, R218, R77 ;  /* 0x0000004dda1c7220 */ /* 0x000fe20000410000 */
[----:B------:R-:W-:Y:S01]  /*3ba0*/  SHFL.IDX PT, R192, R47, R192, 0x1f ;  /* 0x00001fc02fc07589 */ /* 0x000fe200000e0000 */
[----:B------:R-:W-:Y:S01]  /*3bb0*/  MUFU.EX2 R102, R102 ;  /* 0x0000006600667308 */ /* 0x000fe20000000800 */
[----:B------:R-:W-:Y:S01]  /*3bc0*/  FMUL.FTZ R50, R50, R39 ;  /* 0x0000002732327220 */ /* 0x000fe20000410000 */
[----:B------:R-:W-:Y:S01]  /*3bd0*/  FMUL.FTZ R39, R91, R28 ;  /* 0x0000001c5b277220 */ /* 0x000fe20000410000 */
[----:B------:R-:W4:Y:S01]  /*3be0*/  SHFL.IDX PT, R77, R47, R6, 0x1f ;  /* 0x00001f062f4d7589 */ /* 0x000f2200000e0000 */
[----:B---3--:R-:W-:-:S03]  /*3bf0*/  FADD.FTZ R11, R44, -R79 ;  /* 0x8000004f2c0b7221 */ /* 0x008fc60000010000 */
[----:B------:R-:W3:Y:S01]  /*3c00*/  SHFL.IDX PT, R28, R47, R197, 0x1f ;  /* 0x00001fc52f1c7589 */ /* 0x000ee200000e0000 */
[----:B------:R-:W-:Y:S01]  /*3c10*/  FADD.FTZ R79, R46, -R79 ;  /* 0x8000004f2e4f7221 */ /* 0x000fe20000010000 */
[----:B------:R-:W-:Y:S02]  /*3c20*/  MUFU.EX2 R119, R119 ;  /* 0x0000007700777308 */ /* 0x000fe40000000800 */
[----:B------:R-:W3:Y:S01]  /*3c30*/  SHFL.IDX PT, R199, R47, R199, 0x1f ;  /* 0x00001fc72fc77589 */ /* 0x000ee200000e0000 */
[----:B------:R-:W-:-:S03]  /*3c40*/  FMUL.FTZ R46, R206, R73 ;  /* 0x00000049ce2e7220 */ /* 0x000fc60000410000 */
[----:B------:R-:W3:Y:S01]  /*3c50*/  SHFL.IDX PT, R118, R47, R118, 0x1f ;  /* 0x00001f762f767589 */ /* 0x000ee200000e0000 */
[----:B------:R-:W-:Y:S01]  /*3c60*/  FFMA.FTZ R48, -R85, R85, 1 ;  /* 0x3f80000055307423 */ /* 0x000fe20000010155 */
[----:B------:R-:W-:Y:S01]  /*3c70*/  FMUL.FTZ R11, R14, R11 ;  /* 0x0000000b0e0b7220 */ /* 0x000fe20000410000 */
[----:B------:R-:W-:Y:S01]  /*3c80*/  FFMA.FTZ R83, -R83, R83, 1 ;  /* 0x3f80000053537423 */ /* 0x000fe20000010153 */
[----:B------:R-:W3:Y:S01]  /*3c90*/  SHFL.IDX PT, R117, R47, R117, 0x1f ;  /* 0x00001f752f757589 */ /* 0x000ee200000e0000 */
[----:B------:R-:W3:Y:S03]  /*3ca0*/  MUFU.EX2 R210, R210 ;  /* 0x000000d200d27308 */ /* 0x000ee60000000800 */
[----:B------:R-:W3:Y:S04]  /*3cb0*/  SHFL.IDX PT, R73, R47, R198, 0x1f ;  /* 0x00001fc62f497589 */ /* 0x000ee800000e0000 */
[----:B------:R4:W3:Y:S01]  /*3cc0*/  SHFL.IDX PT, R200, R47, R200, 0x1f ;  /* 0x00001fc82fc87589 */ /* 0x0008e200000e0000 */
[----:B--2---:R-:W-:Y:S01]  /*3cd0*/  FADD.FTZ R44, R53, -R74 ;  /* 0x8000004a352c7221 */ /* 0x004fe20000010000 */
[----:B------:R-:W-:Y:S01]  /*3ce0*/  FMUL.FTZ R48, R48, R11 ;  /* 0x0000000b30307220 */ /* 0x000fe20000410000 */
[----:B------:R-:W-:Y:S01]  /*3cf0*/  FFMA.FTZ R53, -R90, R90, 1 ;  /* 0x3f8000005a357423 */ /* 0x000fe2000001015a */
[----:B------:R-:W-:Y:S01]  /*3d00*/  FMUL.FTZ R42, R99, R42 ;  /* 0x0000002a632a7220 */ /* 0x000fe20000410000 */
[----:B------:R-:W-:Y:S01]  /*3d10*/  FMUL.FTZ R11, R217, R76 ;  /* 0x0000004cd90b7220 */ /* 0x000fe20000410000 */
[----:B------:R-:W2:Y:S01]  /*3d20*/  MUFU.EX2 R223, R223 ;  /* 0x000000df00df7308 */ /* 0x000ea20000000800 */
[----:B------:R-:W-:Y:S01]  /*3d30*/  FMUL.FTZ R10, R84, R51 ;  /* 0x00000033540a7220 */ /* 0x000fe20000410000 */
[----:B------:R-:W-:Y:S01]  /*3d40*/  FFMA.FTZ R51, -R88, R88, 1 ;  /* 0x3f80000058337423 */ /* 0x000fe20000010158 */
[----:B------:R-:W-:Y:S01]  /*3d50*/  FMUL.FTZ R72, R203, R72 ;  /* 0x00000048cb487220 */ /* 0x000fe20000410000 */
[--C-:B-1----:R-:W-:Y:S01]  /*3d60*/  FADD.FTZ R45, R52, -R75.reuse ;  /* 0x8000004b342d7221 */ /* 0x102fe20000010000 */
[----:B------:R-:W-:-:S03]  /*3d70*/  FADD.FTZ R54, R54, -R75 ;  /* 0x8000004b36367221 */ /* 0x000fc60000010000 */
[----:B------:R-:W1:Y:S01]  /*3d80*/  MUFU.EX2 R212, R212 ;  /* 0x000000d400d47308 */ /* 0x000e620000000800 */
[----:B------:R-:W-:Y:S01]  /*3d90*/  FMUL.FTZ R53, R53, R42 ;  /* 0x0000002a35357220 */ /* 0x000fe20000410000 */
[----:B------:R-:W-:Y:S01]  /*3da0*/  FMUL.FTZ R42, R184, R11 ;  /* 0x0000000bb82a7220 */ /* 0x000fe20000410000 */
[----:B------:R-:W-:Y:S01]  /*3db0*/  FMUL.FTZ R75, R13, R44 ;  /* 0x0000002c0d4b7220 */ /* 0x000fe20000410000 */
[----:B------:R-:W-:-:S04]  /*3dc0*/  FMUL.FTZ R51, R51, R72 ;  /* 0x0000004833337220 */ /* 0x000fc80000410000 */
[----:B------:R-:W1:Y:S01]  /*3dd0*/  MUFU.EX2 R220, R220 ;  /* 0x000000dc00dc7308 */ /* 0x000e620000000800 */
[----:B------:R-:W-:Y:S01]  /*3de0*/  FFMA.FTZ R185, -R185, R185, 1 ;  /* 0x3f800000b9b97423 */ /* 0x000fe200000101b9 */
[----:B------:R-:W-:Y:S01]  /*3df0*/  FFMA.FTZ R186, -R186, R186, 1 ;  /* 0x3f800000baba7423 */ /* 0x000fe200000101ba */
[----:B------:R-:W-:Y:S01]  /*3e00*/  FMUL.FTZ R72, R100, R45 ;  /* 0x0000002d64487220 */ /* 0x000fe20000410000 */
[----:B------:R-:W-:-:S04]  /*3e10*/  FADD.FTZ R55, R55, -R74 ;  /* 0x8000004a37377221 */ /* 0x000fc80000010000 */
[----:B------:R-:W-:Y:S01]  /*3e20*/  MUFU.EX2 R228, R228 ;  /* 0x000000e400e47308 */ /* 0x000fe20000000800 */
[----:B------:R-:W-:Y:S01]  /*3e30*/  FMUL.FTZ R41, R83, R46 ;  /* 0x0000002e53297220 */ /* 0x000fe20000410000 */
[----:B------:R-:W-:Y:S01]  /*3e40*/  FFMA.FTZ R46, -R87, R87, 1 ;  /* 0x3f800000572e7423 */ /* 0x000fe20000010157 */
[----:B------:R-:W-:-:S05]  /*3e50*/  FMUL.FTZ R79, R204, R79 ;  /* 0x0000004fcc4f7220 */ /* 0x000fca0000410000 */
[----:B------:R-:W1:Y:S01]  /*3e60*/  MUFU.EX2 R215, R215 ;  /* 0x000000d700d77308 */ /* 0x000e620000000800 */
[----:B------:R-:W-:Y:S01]  /*3e70*/  FMUL.FTZ R74, R213, R54 ;  /* 0x00000036d54a7220 */ /* 0x000fe20000410000 */
[----:B------:R-:W-:Y:S01]  /*3e80*/  FMUL.FTZ R54, R185, R72 ;  /* 0x00000048b9367220 */ /* 0x000fe20000410000 */
[----:B----4-:R-:W-:-:S05]  /*3e90*/  FMUL.FTZ R47, R186, R75 ;  /* 0x0000004bba2f7220 */ /* 0x010fca0000410000 */
[----:B------:R-:W-:Y:S01]  /*3ea0*/  MUFU.EX2 R103, R103 ;  /* 0x0000006700677308 */ /* 0x000fe20000000800 */
[----:B------:R-:W-:Y:S01]  /*3eb0*/  FADD.FTZ R72, R56, -R77 ;  /* 0x8000004d38487221 */ /* 0x000fe20000010000 */
[----:B------:R-:W-:-:S06]  /*3ec0*/  FADD.FTZ R75, R57, -R192 ;  /* 0x800000c0394b7221 */ /* 0x000fcc0000010000 */
[----:B------:R-:W-:Y:S01]  /*3ed0*/  MUFU.EX2 R225, R225 ;  /* 0x000000e100e17308 */ /* 0x000fe20000000800 */
[----:B------:R-:W-:-:S07]  /*3ee0*/  FFMA.FTZ R187, -R187, R187, 1 ;  /* 0x3f800000bbbb7423 */ /* 0x000fce00000101bb */
[----:B------:R-:W4:Y:S01]  /*3ef0*/  MUFU.EX2 R214, R214 ;  /* 0x000000d600d67308 */ /* 0x000f220000000800 */
[----:B------:R-:W-:-:S07]  /*3f00*/  FFMA.FTZ R52, -R188, R188, 1 ;  /* 0x3f800000bc347423 */ /* 0x000fce00000101bc */
[----:B------:R-:W4:Y:S01]  /*3f10*/  MUFU.EX2 R11, R216 ;  /* 0x000000d8000b7308 */ /* 0x000f220000000800 */
[----:B---3--:R-:W-:-:S07]  /*3f20*/  FMUL.FTZ R55, R210, R55 ;  /* 0x00000037d2377220 */ /* 0x008fce0000410000 */
[----:B------:R-:W3:Y:S01]  /*3f30*/  MUFU.EX2 R44, R211 ;  /* 0x000000d3002c7308 */ /* 0x000ee20000000800 */
[----:B------:R-:W-:Y:S01]  /*3f40*/  FADD.FTZ R192, R59, -R192 ;  /* 0x800000c03bc07221 */ /* 0x000fe20000010000 */
[----:B------:R-:W-:-:S06]  /*3f50*/  FADD.FTZ R56, R67, -R28 ;  /* 0x8000001c43387221 */ /* 0x000fcc0000010000 */
[----:B------:R-:W3:Y:S01]  /*3f60*/  MUFU.EX2 R222, R222 ;  /* 0x000000de00de7308 */ /* 0x000ee20000000800 */
[----:B------:R-:W-:-:S07]  /*3f70*/  FMUL.FTZ R46, R46, R79 ;  /* 0x0000004f2e2e7220 */ /* 0x000fce0000410000 */
[----:B------:R-:W5:Y:S01]  /*3f80*/  MUFU.EX2 R227, R227 ;  /* 0x000000e300e37308 */ /* 0x000f620000000800 */
[----:B------:R-:W-:-:S07]  /*3f90*/  FADD.FTZ R59, R66, -R199 ;  /* 0x800000c7423b7221 */ /* 0x000fce0000010000 */
[----:B------:R-:W5:Y:S01]  /*3fa0*/  MUFU.EX2 R226, R226 ;  /* 0x000000e200e27308 */ /* 0x000f620000000800 */
[----:B------:R-:W-:Y:S01]  /*3fb0*/  FADD.FTZ R25, R25, -R234 ;  /* 0x800000ea19197221 */ /* 0x000fe20000010000 */
[----:B------:R-:W-:Y:S01]  /*3fc0*/  FADD.FTZ R79, R61, -R118 ;  /* 0x800000763d4f7221 */ /* 0x000fe20000010000 */
[----:B------:R-:W-:Y:S01]  /*3fd0*/  FADD.FTZ R57, R64, -R199 ;  /* 0x800000c740397221 */ /* 0x000fe20000010000 */
[----:B------:R-:W-:Y:S01]  /*3fe0*/  FMUL.FTZ R45, R187, R74 ;  /* 0x0000004abb2d7220 */ /* 0x000fe20000410000 */
[----:B------:R-:W-:Y:S01]  /*3ff0*/  FMUL.FTZ R52, R52, R55 ;  /* 0x0000003734347220 */ /* 0x000fe20000410000 */
[----:B------:R-:W-:Y:S01]  /*4000*/  FFMA.FTZ R115, -R115, R115, 1 ;  /* 0x3f80000073737423 */ /* 0x000fe20000010173 */
[----:B--2---:R-:W-:Y:S01]  /*4010*/  FMUL.FTZ R56, R223, R56 ;  /* 0x00000038df387220 */ /* 0x004fe20000410000 */
[----:B------:R-:W-:Y:S01]  /*4020*/  FFMA.FTZ R78, -R78, R78, 1 ;  /* 0x3f8000004e4e7423 */ /* 0x000fe2000001014e */
[----:B------:R-:W-:Y:S01]  /*4030*/  FMUL.FTZ R37, R92, R37 ;  /* 0x000000255c257220 */ /* 0x000fe20000410000 */
[----:B------:R-:W-:Y:S01]  /*4040*/  FADD.FTZ R77, R58, -R77 ;  /* 0x8000004d3a4d7221 */ /* 0x000fe20000010000 */
[----:B------:R-:W-:Y:S01]  /*4050*/  FADD.FTZ R62, R62, -R117 ;  /* 0x800000753e3e7221 */ /* 0x000fe20000010000 */
[----:B------:R-:W-:Y:S01]  /*4060*/  FADD.FTZ R65, R65, -R28 ;  /* 0x8000001c41417221 */ /* 0x000fe20000010000 */
[----:B------:R-:W-:Y:S01]  /*4070*/  FADD.FTZ R61, R68, -R73 ;  /* 0x80000049443d7221 */ /* 0x000fe20000010000 */
[----:B------:R-:W-:Y:S01]  /*4080*/  FFMA.FTZ R55, -R189, R189, 1 ;  /* 0x3f800000bd377423 */ /* 0x000fe200000101bd */
[----:B------:R-:W-:Y:S01]  /*4090*/  FMUL.FTZ R72, R101, R72 ;  /* 0x0000004865487220 */ /* 0x000fe20000410000 */
[----:B------:R-:W-:Y:S01]  /*40a0*/  FFMA.FTZ R74, -R105, R105, 1 ;  /* 0x3f800000694a7423 */ /* 0x000fe20000010169 */
[----:B------:R-:W-:Y:S01]  /*40b0*/  FMUL.FTZ R75, R102, R75 ;  /* 0x0000004b664b7220 */ /* 0x000fe20000410000 */
[----:B------:R-:W-:Y:S01]  /*40c0*/  FFMA.FTZ R114, -R114, R114, 1 ;  /* 0x3f80000072727423 */ /* 0x000fe20000010172 */
[----:B-1----:R-:W-:Y:S01]  /*40d0*/  FMUL.FTZ R59, R212, R59 ;  /* 0x0000003bd43b7220 */ /* 0x002fe20000410000 */
[----:B------:R-:W-:Y:S01]  /*40e0*/  FMUL.FTZ R25, R119, R25 ;  /* 0x0000001977197220 */ /* 0x000fe20000410000 */
[----:B------:R-:W-:Y:S01]  /*40f0*/  FADD.FTZ R60, R60, -R117 ;  /* 0x800000753c3c7221 */ /* 0x000fe20000010000 */
[----:B------:R-:W-:Y:S01]  /*4100*/  FADD.FTZ R81, R63, -R118 ;  /* 0x800000763f517221 */ /* 0x000fe20000010000 */
[--C-:B------:R-:W-:Y:S01]  /*4110*/  FADD.FTZ R28, R69, -R200.reuse ;  /* 0x800000c8451c7221 */ /* 0x100fe20000010000 */
[----:B------:R-:W-:Y:S01]  /*4120*/  FFMA.FTZ R109, -R109, R109, 1 ;  /* 0x3f8000006d6d7423 */ /* 0x000fe2000001016d */
[----:B------:R-:W-:Y:S01]  /*4130*/  FMUL.FTZ R58, R12, R79 ;  /* 0x0000004f0c3a7220 */ /* 0x000fe20000410000 */
[----:B------:R-:W-:Y:S01]  /*4140*/  FFMA.FTZ R112, -R112, R112, 1 ;  /* 0x3f80000070707423 */ /* 0x000fe20000010170 */
[----:B------:R-:W-:Y:S01]  /*4150*/  FMUL.FTZ R57, R220, R57 ;  /* 0x00000039dc397220 */ /* 0x000fe20000410000 */
[----:B------:R-:W-:Y:S01]  /*4160*/  FADD.FTZ R70, R70, -R73 ;  /* 0x8000004946467221 */ /* 0x000fe20000010000 */
[----:B------:R-:W-:Y:S01]  /*4170*/  FADD.FTZ R71, R71, -R200 ;  /* 0x800000c847477221 */ /* 0x000fe20000010000 */
        /* <DEDUP_REMOVED lines=12> */
[----:B------:R-:W-:Y:S01]  /*4240*/  FFMA.FTZ R75, -R108, R108, 1 ;  /* 0x3f8000006c4b7423 */ /* 0x000fe2000001016c */
[----:B------:R-:W-:Y:S01]  /*4250*/  FFMA.FTZ R76, -R110, R110, 1 ;  /* 0x3f8000006e4c7423 */ /* 0x000fe2000001016e */
[----:B------:R-:W-:Y:S01]  /*4260*/  FFMA.FTZ R111, -R111, R111, 1 ;  /* 0x3f8000006f6f7423 */ /* 0x000fe2000001016f */
[----:B------:R-:W-:Y:S01]  /*4270*/  FMUL.FTZ R60, R103, R60 ;  /* 0x0000003c673c7220 */ /* 0x000fe20000410000 */
[----:B---3--:R-:W-:Y:S01]  /*4280*/  FMUL.FTZ R62, R44, R81 ;  /* 0x000000512c3e7220 */ /* 0x008fe20000410000 */
[----:B------:R-:W-:Y:S01]  /*4290*/  FMUL.FTZ R78, R109, R58 ;  /* 0x0000003a6d4e7220 */ /* 0x000fe20000410000 */
[----:B------:R-:W-:Y:S01]  /*42a0*/  FMUL.FTZ R112, R112, R57 ;  /* 0x0000003970707220 */ /* 0x000fe20000410000 */
[----:B------:R-:W-:Y:S01]  /*42b0*/  FMUL.FTZ R59, R225, R28 ;  /* 0x0000001ce13b7220 */ /* 0x000fe20000410000 */
[----:B------:R-:W-:Y:S01]  /*42c0*/  F2FP.BF16.F32.PACK_AB R61, R10, R41 ;  /* 0x000000290a3d723e */ /* 0x000fe200000010ff */
[----:B------:R-:W-:Y:S01]  /*42d0*/  FFMA.FTZ R191, -R191, R191, 1 ;  /* 0x3f800000bfbf7423 */ /* 0x000fe200000101bf */
[----:B------:R-:W-:Y:S01]  /*42e0*/  FMUL.FTZ R58, R222, R65 ;  /* 0x00000041de3a7220 */ /* 0x000fe20000410000 */
[----:B------:R-:W-:Y:S01]  /*42f0*/  FFMA.FTZ R193, -R193, R193, 1 ;  /* 0x3f800000c1c17423 */ /* 0x000fe200000101c1 */
[----:B------:R-:W-:Y:S01]  /*4300*/  FFMA.FTZ R194, -R194, R194, 1 ;  /* 0x3f800000c2c27423 */ /* 0x000fe200000101c2 */
[----:B------:R-:W-:Y:S01]  /*4310*/  FFMA.FTZ R196, -R196, R196, 1 ;  /* 0x3f800000c4c47423 */ /* 0x000fe200000101c4 */
[----:B------:R-:W-:Y:S01]  /*4320*/  FFMA.FTZ R201, -R201, R201, 1 ;  /* 0x3f800000c9c97423 */ /* 0x000fe200000101c9 */
[----:B-----5:R-:W-:Y:S01]  /*4330*/  FMUL.FTZ R57, R227, R70 ;  /* 0x00000046e3397220 */ /* 0x020fe20000410000 */
[----:B------:R-:W-:Y:S01]  /*4340*/  FMUL.FTZ R28, R226, R71 ;  /* 0x00000047e21c7220 */ /* 0x000fe20000410000 */
[----:B------:R-:W-:-:S02]  /*4350*/  IMAD R10, R0, 0x3000, R235 ;  /* 0x00003000000a7824 */ /* 0x000fc400078e02eb */
        /* <DEDUP_REMOVED lines=11> */
[----:B------:R-:W-:Y:S01]  /*4410*/  IMAD R10, R10, 0x2, R17 ;  /* 0x000000020a0a7824 */ /* 0x000fe200078e0211 */
        /* <DEDUP_REMOVED lines=15> */
[----:B------:R-:W-:Y:S01]  /*4510*/  STSM.16.MT88.4 [R10+0x1a800], R68 ;  /* 0x01a800440a007844 */ /* 0x000fe20000004200 */
[----:B------:R-:W-:Y:S02]  /*4520*/  R2UR UR6, R236 ;  /* 0x00000000ec0672ca */ /* 0x000fe400000e0000 */
[----:B------:R-:W-:Y:S02]  /*4530*/  F2FP.BF16.F32.PACK_AB R53, R73, R72 ;  /* 0x000000484935723e */ /* 0x000fe400000010ff */
[----:B------:R-:W-:Y:S02]  /*4540*/  F2FP.BF16.F32.PACK_AB R54, R78, R75 ;  /* 0x0000004b4e36723e */ /* 0x000fe400000010ff */
[----:B------:R-:W-:Y:S01]  /*4550*/  F2FP.BF16.F32.PACK_AB R55, R111, R76 ;  /* 0x0000004c6f37723e */ /* 0x000fe200000010ff */
[----:B------:R-:W-:Y:S01]  /*4560*/  STSM.16.MT88.4 [R10+0x1b000], R64 ;  /* 0x01b000400a007844 */ /* 0x000fe20000004200 */
[----:B------:R-:W-:-:S02]  /*4570*/  F2FP.BF16.F32.PACK_AB R48, R191, R112 ;  /* 0x00000070bf30723e */ /* 0x000fc400000010ff */
[----:B------:R-:W-:Y:S02]  /*4580*/  F2FP.BF16.F32.PACK_AB R49, R115, R114 ;  /* 0x000000727331723e */ /* 0x000fe400000010ff */
[----:B------:R-:W-:Y:S02]  /*4590*/  F2FP.BF16.F32.PACK_AB R50, R194, R193 ;  /* 0x000000c1c232723e */ /* 0x000fe400000010ff */
[----:B------:R-:W-:Y:S01]  /*45a0*/  F2FP.BF16.F32.PACK_AB R51, R201, R196 ;  /* 0x000000c4c933723e */ /* 0x000fe200000010ff */
[----:B------:R-:W-:Y:S01]  /*45b0*/  STSM.16.MT88.4 [R10+0x1b800], R60 ;  /* 0x01b8003c0a007844 */ /* 0x000fe20000004200 */
[----:B------:R-:W-:Y:S02]  /*45c0*/  F2FP.BF16.F32.PACK_AB R28, R119, R113 ;  /* 0x00000071771c723e */ /* 0x000fe400000010ff */
[----:B------:R-:W-:Y:S01]  /*45d0*/  F2FP.BF16.F32.PACK_AB R30, R26, R24 ;  /* 0x000000181a1e723e */ /* 0x000fe200000010ff */
[----:B------:R-:W-:Y:S01]  /*45e0*/  STSM.16.MT88.4 [R10+0x1c000], R56 ;  /* 0x01c000380a007844 */ /* 0x000fe20000004200 */
[----:B------:R-:W-:-:S02]  /*45f0*/  F2FP.BF16.F32.PACK_AB R29, R19, R104 ;  /* 0x00000068131d723e */ /* 0x000fc400000010ff */
[----:B------:R-:W-:Y:S01]  /*4600*/  F2FP.BF16.F32.PACK_AB R31, R18, R31 ;  /* 0x0000001f121f723e */ /* 0x000fe200000010ff */
[----:B------:R-:W-:Y:S04]  /*4610*/  STSM.16.MT88.4 [R10+0x1c800], R52 ;  /* 0x01c800340a007844 */ /* 0x000fe80000004200 */
[----:B------:R1:W-:Y:S01]  /*4620*/  STSM.16.MT88.4 [R10+0x1d000], R48 ;  /* 0x01d000300a007844 */ /* 0x0003e20000004200 */
[----:B------:R-:W-:Y:S01]  /*4630*/  WARPGROUP.ARRIVE ;  /* 0x00000000000079c5 */ /* 0x000fe20000000000 */
[----:B------:R-:W-:-:S05]  /*4640*/  UMOV UR7, 0x40000040 ;  /* 0x4000004000077882 */ /* 0x000fca0000000000 */
        /* <DEDUP_REMOVED lines=51> */
[----:B------:R-:W-:-:S05]  /*4980*/  IADD3 R20, R17, 0x1a800, RZ ;  /* 0x0001a80011147810 */ /* 0x000fca0007ffe0ff */
[----:B-1----:R-:W-:-:S05]  /*4990*/  IMAD R10, R5, 0x800, R20 ;  /* 0x00000800050a7824 */ /* 0x002fca00078e0214 */
        /* <DEDUP_REMOVED lines=17> */
[----:B------:R-:W-:Y:S01]  /*4ab0*/  HGMMA.64x16x16.F32.BF16 R40, gdesc[UR8].tnspA, RZ, !UPT, gsb0 ;  /* 0x20200000082879f0 */ /* 0x000fe2000c0018ff */
[----:B------:R-:W-:Y:S01]  /*4ac0*/  UIADD3 UR5, UR4, 0x100, URZ ;  /* 0x0000010004057890 */ /* 0x000fe2000fffe03f */
[----:B------:R-:W-:-:S06]  /*4ad0*/  UMOV UR11, 0x40000040 ;  /* 0x40000040000b7882 */ /* 0x000fcc0000000000 */
[----:B------:R-:W-:Y:S01]  /*4ae0*/  UMOV UR10, UR5 ;  /* 0x00000005000a7c82 */ /* 0x000fe20008000000 */
[----:B------:R-:W-:Y:S02]  /*4af0*/  WARPGROUP.DEPBAR.LE gsb0, 0x0 ;  /* 0x00008000000079c5 */ /* 0x000fe40000010000 */
        /* <DEDUP_REMOVED lines=8> */
[----:B------:R-:W-:Y:S02]  /*4b80*/  UIADD3 UR10, UR4, 0x2, URZ ;  /* 0x00000002040a7890 */ /* 0x000fe4000fffe03f */
[----:B------:R-:W-:Y:S01]  /*4b90*/  UIADD3 UR8, UR6, 0x80, URZ ;  /* 0x0000008006087890 */ /* 0x000fe2000fffe03f */
[----:B------:R-:W-:Y:S01]  /*4ba0*/  UMOV UR11, 0x40000040 ;  /* 0x40000040000b7882 */ /* 0x000fe20000000000 */
[----:B------:R-:W-:Y:S01]  /*4bb0*/  UMOV UR9, 0x40000040 ;  /* 0x4000004000097882 */ /* 0x000fe20000000000 */
[----:B------:R-:W-:Y:S02]  /*4bc0*/  WARPGROUP.DEPBAR.LE gsb0, 0x0 ;  /* 0x00008000000079c5 */ /* 0x000fe40000010000 */
[----:B------:R-:W-:-:S06]  /*4bd0*/  WARPGROUP.ARRIVE ;  /* 0x00000000000079c5 */ /* 0x000fcc0000000000 */
[----:B------:R-:W-:Y:S01]  /*4be0*/  HGMMA.64x16x16.F32.BF16 R40, gdesc[UR8].tnspA, R40, gsb0 ;  /* 0x20200000082879f0 */ /* 0x000fe20008001828 */
[----:B------:R-:W-:Y:S01]  /*4bf0*/  UIADD3 UR5, UR4, 0x102, URZ ;  /* 0x0000010204057890 */ /* 0x000fe2000fffe03f */
[----:B------:R-:W-:-:S06]  /*4c00*/  UMOV UR11, 0x40000040 ;  /* 0x40000040000b7882 */ /* 0x000fcc0000000000 */
[----:B------:R-:W-:Y:S01]  /*4c10*/  UMOV UR10, UR5 ;  /* 0x00000005000a7c82 */ /* 0x000fe20008000000 */
        /* <DEDUP_REMOVED lines=105> */
[----:B------:R-:W-:Y:S02]  /*52b0*/  UIADD3 UR6, UR4, 0x306, URZ ;  /* 0x0000030604067890 */ /* 0x000fe4000fffe03f */
[----:B------:R-:W-:Y:S02]  /*52c0*/  UIADD3 UR8, UR4, 0x406, URZ ;  /* 0x0000040604087890 */ /* 0x000fe4000fffe03f */
[----:B------:R-:W-:Y:S01]  /*52d0*/  UIADD3 UR9, UR4, 0x506, URZ ;  /* 0x0000050604097890 */ /* 0x000fe2000fffe03f */
[----:B------:R-:W-:Y:S02]  /*52e0*/  UMOV UR5, 0x40000040 ;  /* 0x4000004000057882 */ /* 0x000fe40000000000 */
[----:B------:R-:W-:Y:S01]  /*52f0*/  UMOV UR4, UR7 ;  /* 0x0000000700047c82 */ /* 0x000fe20008000000 */
[----:B------:R-:W-:Y:S01]  /*5300*/  UMOV UR7, 0x40000040 ;  /* 0x4000004000077882 */ /* 0x000fe20000000000 */
[----:B------:R-:W-:-:S02]  /*5310*/  WARPGROUP.DEPBAR.LE gsb0, 0x0 ;  /* 0x00008000000079c5 */ /* 0x000fc40000010000 */
[----:B------:R-:W-:-:S06]  /*5320*/  WARPGROUP.ARRIVE ;  /* 0x00000000000079c5 */ /* 0x000fcc0000000000 */
[----:B------:R-:W-:Y:S01]  /*5330*/  HGMMA.64x16x16.F32.BF16 R40, gdesc[UR4].tnspA, R40, gsb0 ;  /* 0x20200000042879f0 */ /* 0x000fe20008001828 */
[----:B------:R-:W-:Y:S01]  /*5340*/  UMOV UR6, UR8 ;  /* 0x0000000800067c82 */ /* 0x000fe20008000000 */
[----:B------:R-:W-:Y:S01]  /*5350*/  UMOV UR7, 0x40000040 ;  /* 0x4000004000077882 */ /* 0x000fe20000000000 */
[----:B------:R-:W-:Y:S02]  /*5360*/  WARPGROUP.DEPBAR.LE gsb0, 0x0 ;  /* 0x00008000000079c5 */ /* 0x000fe40000010000 */
[----:B------:R-:W-:-:S06]  /*5370*/  WARPGROUP.ARRIVE ;  /* 0x00000000000079c5 */ /* 0x000fcc0000000000 */
[----:B------:R-:W-:Y:S01]  /*5380*/  HGMMA.64x16x16.F32.BF16 R32, gdesc[UR4].tnspA, R32, gsb0 ;  /* 0x20200000042079f0 */ /* 0x000fe20008001820 */
[----:B------:R-:W-:Y:S01]  /*5390*/  UMOV UR6, UR9 ;  /* 0x0000000900067c82 */ /* 0x000fe20008000000 */
[----:B------:R-:W-:Y:S01]  /*53a0*/  UMOV UR7, 0x40000040 ;  /* 0x4000004000077882 */ /* 0x000fe20000000000 */
[----:B------:R-:W-:Y:S02]  /*53b0*/  WARPGROUP.DEPBAR.LE gsb0, 0x0 ;  /* 0x00008000000079c5 */ /* 0x000fe40000010000 */
[----:B------:R-:W-:-:S06]  /*53c0*/  WARPGROUP.ARRIVE ;  /* 0x00000000000079c5 */ /* 0x000fcc0000000000 */
[----:B------:R-:W-:Y:S03]  /*53d0*/  HGMMA.64x16x16.F32.BF16 R24, gdesc[UR4].tnspA, R24, gsb0 ;  /* 0x20200000041879f0 */ /* 0x000fe60008001818 */
[----:B------:R-:W-:Y:S02]  /*53e0*/  WARPGROUP.DEPBAR.LE gsb0, 0x0 ;  /* 0x00008000000079c5 */ /* 0x000fe40000010000 */
[----:B------:R-:W-:Y:S05]  /*53f0*/  @!P0 BRA `(.L_x_2456) ;  /* 0x0000000000048947 */ /* 0x000fea0003800000 */
[----:B------:R-:W-:Y:S01]  /*5400*/  BPT.TRAP 0x1 ;  /* 0x000000040000795c */ /* 0x000fe20000300000 */
.L_x_2456:
[----:B------:R-:W-:Y:S01]  /*5410*/  IMAD R9, R0, 0x300, R9 ;  /* 0x0000030000097824 */ /* 0x000fe200078e0209 */
        /* <DEDUP_REMOVED lines=55> */
.L_x_2457:
[----:B------:R-:W-:Y:S01]  /*5790*/  VIADD R16, R16, 0x1 ;  /* 0x0000000110107836 */ /* 0x000fe20000000000 */
[----:B------:R-:W-:Y:S01]  /*57a0*/  IADD3 R0, R0, 0x1, RZ ;  /* 0x0000000100007810 */ /* 0x000fe20007ffe0ff */
[----:B------:R-:W-:-:S03]  /*57b0*/  VIADD R8, R8, 0x26820 ;  /* 0x0002682008087836 */ /* 0x000fc60000000000 */
[----:B------:R-:W-:Y:S02]  /*57c0*/  ISETP.GE.AND P1, PT, R16, R237, PT ;  /* 0x000000ed1000720c */ /* 0x000fe40003f26270 */
[C---:B------:R-:W-:Y:S02]  /*57d0*/  ISETP.NE.AND P0, PT, R0.reuse, 0x2, PT ;  /* 0x000000020000780c */ /* 0x040fe40003f05270 */
[----:B------:R-:W-:Y:S02]  /*57e0*/  PRMT R8, RZ, 0x654, R8 ;  /* 0x00000654ff087816 */ /* 0x000fe40000000008 */
[----:B-1----:R-:W-:Y:S02]  /*57f0*/  SEL R9, RZ, 0x1, P0 ;  /* 0x00000001ff097807 */ /* 0x002fe40000000000 */
[----:B------:R2:W-:Y:S01]  /*5800*/  SYNCS.ARRIVE.TRANS64.RED.A1T0 RZ, [R8+URZ], RZ ;  /* 0x000000ff08ff79a7 */ /* 0x0005e2000810043f */
[----:B------:R-:W-:Y:S02]  /*5810*/  SEL R0, R0, RZ, P0 ;  /* 0x000000ff00007207 */ /* 0x000fe40000000000 */
[----:B------:R-:W-:-:S02]  /*5820*/  LOP3.LUT R4, R4, R9, RZ, 0x3c, !PT ;  /* 0x0000000904047212 */ /* 0x000fc400078e3cff */
[----:B------:R-:W-:Y:S05]  /*5830*/  @!P1 BRA `(.L_x_2458) ;  /* 0xffffffc000709947 */ /* 0x000fea000383ffff */
.L_x_2447:
[----:B------:R-:W-:-:S13]  /*5840*/  ISETP.GE.AND P0, PT, R16, UR37, PT ;  /* 0x0000002510007c0c */ /* 0x000fda000bf06270 */
[----:B------:R-:W-:Y:S05]  /*5850*/  @P0 BRA `(.L_x_2459) ;  /* 0x00000040006c0947 */ /* 0x000fea0003800000 */
[----:B------:R-:W3:Y:S01]  /*5860*/  LDL.LU R12, [R1+0x1c] ;  /* 0x00001c00010c7983 */ /* 0x000ee20000300800 */
[----:B------:R-:W-:-:S03]  /*5870*/  ULDC UR4, c[0x0][0x290] ;  /* 0x0000a40000047ab9 */ /* 0x000fc60000000800 */
[----:B------:R-:W4:Y:S01]  /*5880*/  LDL.LU R14, [R1+0x10] ;  /* 0x00001000010e7983 */ /* 0x000f220000300800 */
[----:B------:R-:W-:-:S03]  /*5890*/  UIMAD UR4, UR36, -0x80, UR4 ;  /* 0xffffff80240478a4 */ /* 0x000fc6000f8e0204 */
[----:B------:R-:W5:Y:S03]  /*58a0*/  LDL.LU R25, [R1+0xc] ;  /* 0x00000c0001197983 */ /* 0x000f660000300800 */
[----:B------:R-:W-:Y:S01]  /*58b0*/  IMAD.U32 R19, RZ, RZ, UR4 ;  /* 0x00000004ff137e24 */ /* 0x000fe2000f8e00ff */
[----:B------:R-:W1:Y:S02]  /*58c0*/  S2R R6, SR_TID.X ;  /* 0x0000000000067919 */ /* 0x000e640000002100 */
[----:B-1----:R-:W-:-:S05]  /*58d0*/  VIADD R6, R6, 0xffffff80 ;  /* 0xffffff8006067836 */ /* 0x002fca0000000000 */
[----:B------:R-:W-:-:S04]  /*58e0*/  SHF.R.S32.HI R7, RZ, 0x1f, R6 ;  /* 0x0000001fff077819 */ /* 0x000fc80000011406 */
[CC--:B------:R-:W-:Y:S02]  /*58f0*/  LEA.HI R9, R7.reuse, R6.reuse, RZ, 0x5 ;  /* 0x0000000607097211 */ /* 0x0c0fe400078f28ff */
[-C--:B--2---:R-:W-:Y:S02]  /*5900*/  LEA.HI R8, R7, R6.reuse, RZ, 0x7 ;  /* 0x0000000607087211 */ /* 0x084fe400078f38ff */
[----:B------:R-:W-:Y:S02]  /*5910*/  LOP3.LUT R9, R9, 0xffffffe0, RZ, 0xc0, !PT ;  /* 0xffffffe009097812 */ /* 0x000fe400078ec0ff */
[----:B------:R-:W-:Y:S02]  /*5920*/  LEA.HI R11, R7, R6, RZ, 0x2 ;  /* 0x00000006070b7211 */ /* 0x000fe400078f10ff */
[----:B------:R-:W-:Y:S02]  /*5930*/  SHF.R.S32.HI R10, RZ, 0x7, R8 ;  /* 0x00000007ff0a7819 */ /* 0x000fe40000011408 */
[----:B------:R-:W-:-:S02]  /*5940*/  LOP3.LUT R7, R8, 0xffffff80, RZ, 0xc0, !PT ;  /* 0xffffff8008077812 */ /* 0x000fc400078ec0ff */
[----:B------:R-:W-:Y:S02]  /*5950*/  IADD3 R8, R6, -R9, RZ ;  /* 0x8000000906087210 */ /* 0x000fe40007ffe0ff */
[----:B------:R-:W-:Y:S01]  /*5960*/  LEA.HI R9, R10, R10, RZ, 0x1 ;  /* 0x0000000a0a097211 */ /* 0x000fe200078f08ff */
[C---:B------:R-:W-:Y:S01]  /*5970*/  IMAD.IADD R7, R6.reuse, 0x1, -R7 ;  /* 0x0000000106077824 */ /* 0x040fe200078e0a07 */
[----:B------:R-:W-:Y:S02]  /*5980*/  LOP3.LUT R15, R11, 0xfffffffc, RZ, 0xc0, !PT ;  /* 0xfffffffc0b0f7812 */ /* 0x000fe400078ec0ff */
[----:B------:R-:W-:Y:S02]  /*5990*/  SHF.R.S32.HI R11, RZ, 0x1f, R8 ;  /* 0x0000001fff0b7819 */ /* 0x000fe40000011408 */
[----:B------:R-:W-:Y:S01]  /*59a0*/  LOP3.LUT R13, R9, 0xfffffffe, RZ, 0xc0, !PT ;  /* 0xfffffffe090d7812 */ /* 0x000fe200078ec0ff */
[----:B------:R-:W-:-:S03]  /*59b0*/  IMAD.IADD R9, R6, 0x1, -R15 ;  /* 0x0000000106097824 */ /* 0x000fc600078e0a0f */
[----:B------:R-:W-:Y:S01]  /*59c0*/  IADD3 R24, R10, -R13, RZ ;  /* 0x8000000d0a187210 */ /* 0x000fe20007ffe0ff */
[----:B------:R-:W-:Y:S01]  /*59d0*/  IMAD.MOV.U32 R185, RZ, RZ, 0x40000040 ;  /* 0x40000040ffb97424 */ /* 0x000fe200078e00ff */
[----:B------:R-:W-:Y:S01]  /*59e0*/  MOV R189, 0x40000040 ;  /* 0x4000004000bd7802 */ /* 0x000fe20000000f00 */
[----:B------:R-:W-:Y:S02]  /*59f0*/  IMAD.MOV.U32 R187, RZ, RZ, 0x40000040 ;  /* 0x40000040ffbb7424 */ /* 0x000fe400078e00ff */
[----:B------:R-:W-:Y:S02]  /*5a00*/  IMAD.MOV.U32 R191, RZ, RZ, 0x40000040 ;  /* 0x40000040ffbf7424 */ /* 0x000fe400078e00ff */
[----:B------:R-:W-:Y:S01]  /*5a10*/  IMAD.MOV.U32 R193, RZ, RZ, 0x40000040 ;  /* 0x40000040ffc17424 */ /* 0x000fe200078e00ff */
[----:B---3--:R-:W-:Y:S02]  /*5a20*/  LEA.HI R6, R12, R7, RZ, 0x5 ;  /* 0x000000070c067211 */ /* 0x008fe400078f28ff */
[----:B------:R-:W-:-:S02]  /*5a30*/  LEA.HI R7, R11, R8, RZ, 0x2 ;  /* 0x000000080b077211 */ /* 0x000fc400078f10ff */
[--C-:B----4-:R-:W-:Y:S02]  /*5a40*/  SHF.R.S32.HI R12, RZ, 0x2, R14.reuse ;  /* 0x00000002ff0c7819 */ /* 0x110fe4000001140e */
[----:B------:R-:W-:Y:S02]  /*5a50*/  SHF.R.S32.HI R10, RZ, 0x2, R7 ;  /* 0x00000002ff0a7819 */ /* 0x000fe40000011407 */
[----:B------:R-:W-:Y:S02]  /*5a60*/  SHF.R.S32.HI R15, RZ, 0x1f, R14 ;  /* 0x0000001fff0f7819 */ /* 0x000fe4000001140e */
[----:B------:R-:W-:Y:S01]  /*5a70*/  SHF.R.S32.HI R6, RZ, 0x5, R6 ;  /* 0x00000005ff067819 */ /* 0x000fe20000011406 */
[----:B------:R-:W-:Y:S01]  /*5a80*/  VIADD R13, R10, 0x8 ;  /* 0x000000080a0d7836 */ /* 0x000fe20000000000 */
[----:B------:R-:W-:Y:S02]  /*5a90*/  LEA.HI R8, R11, R8, RZ, 0x3 ;  /* 0x000000080b087211 */ /* 0x000fe400078f18ff */
[----:B------:R-:W-:-:S02]  /*5aa0*/  LEA.HI R15, R15, R12, RZ, 0x3 ;  /* 0x0000000c0f0f7211 */ /* 0x000fc400078f18ff */
[----:B------:R-:W-:Y:S01]  /*5ab0*/  LEA.HI R14, R13, R13, RZ, 0x1 ;  /* 0x0000000d0d0e7211 */ /* 0x000fe200078f08ff */
[----:B------:R-:W-:Y:S01]  /*5ac0*/  IMAD R18, R6, -0x10, R19 ;  /* 0xfffffff006127824 */ /* 0x000fe200078e0213 */
[----:B------:R-:W-:Y:S02]  /*5ad0*/  SHF.R.S32.HI R6, RZ, 0x3, R8 ;  /* 0x00000003ff067819 */ /* 0x000fe40000011408 */
[----:B------:R-:W-:Y:S02]  /*5ae0*/  LOP3.LUT R19, R15, 0xfffffff8, RZ, 0xc0, !PT ;  /* 0xfffffff80f137812 */ /* 0x000fe400078ec0ff */
[----:B------:R-:W-:Y:S02]  /*5af0*/  IADD3 R20, R10, 0x10, RZ ;  /* 0x000000100a147810 */ /* 0x000fe40007ffe0ff */
[----:B------:R-:W-:Y:S01]  /*5b00*/  SHF.R.S32.HI R15, RZ, 0x1, R14 ;  /* 0x00000001ff0f7819 */ /* 0x000fe2000001140e */
[----:B------:R-:W-:Y:S01]  /*5b10*/  IMAD.HI R11, R6, 0x2aaaaaab, RZ ;  /* 0x2aaaaaab060b7827 */ /* 0x000fe200078e02ff */
[----:B------:R-:W-:-:S02]  /*5b20*/  LEA.HI R21, R20, R20, RZ, 0x1 ;  /* 0x0000001414157211 */ /* 0x000fc400078f08ff */
[----:B------:R-:W-:Y:S01]  /*5b30*/  IADD3 R19, R18, R19, -R12 ;  /* 0x0000001312137210 */ /* 0x000fe20007ffe80c */
[----:B------:R-:W-:Y:S01]  /*5b40*/  IMAD.HI R18, R15, 0x2aaaaaab, RZ ;  /* 0x2aaaaaab0f127827 */ /* 0x000fe200078e02ff */
[----:B------:R-:W-:Y:S02]  /*5b50*/  LEA.HI R7, R7, R10, RZ, 0x1 ;  /* 0x0000000a07077211 */ /* 0x000fe400078f08ff */
[----:B------:R-:W-:Y:S01]  /*5b60*/  SHF.R.S32.HI R22, RZ, 0x1, R21 ;  /* 0x00000001ff167819 */ /* 0x000fe20000011415 */
[----:B------:R-:W-:Y:S01]  /*5b70*/  IMAD R8, R24, -0x40, R19 ;  /* 0xffffffc018087824 */ /* 0x000fe200078e0213 */
[----:B------:R-:W-:Y:S02]  /*5b80*/  SHF.R.U32.HI R12, RZ, 0x1, R11 ;  /* 0x00000001ff0c7819 */ /* 0x000fe4000001160b */
[----:B------:R-:W-:Y:S01]  /*5b90*/  SHF.R.U32.HI R19, RZ, 0x1, R18 ;  /* 0x00000001ff137819 */ /* 0x000fe20000011612 */
[----:B------:R-:W-:Y:S01]  /*5ba0*/  IMAD.HI R23, R22, 0x2aaaaaab, RZ ;  /* 0x2aaaaaab16177827 */ /* 0x000fe200078e02ff */
[----:B------:R-:W-:-:S02]  /*5bb0*/  LOP3.LUT R7, R7, 0xfffffffe, RZ, 0xc0, !PT ;  /* 0xfffffffe07077812 */ /* 0x000fc400078ec0ff */
[----:B------:R-:W-:Y:S02]  /*5bc0*/  LEA.HI R11, R11, R12, RZ, 0x1 ;  /* 0x0000000c0b0b7211 */ /* 0x000fe400078f08ff */
[----:B------:R-:W-:Y:S02]  /*5bd0*/  LEA.HI R18, R18, R19, RZ, 0x1 ;  /* 0x0000001312127211 */ /* 0x000fe400078f08ff */
[----:B------:R-:W-:Y:S01]  /*5be0*/  LOP3.LUT R14, R14, 0xfffffffe, RZ, 0xc0, !PT ;  /* 0xfffffffe0e0e7812 */ /* 0x000fe200078ec0ff */
[----:B------:R-:W-:Y:S01]  /*5bf0*/  IMAD.IADD R7, R10, 0x1, -R7 ;  /* 0x000000010a077824 */ /* 0x000fe200078e0a07 */
[----:B------:R-:W-:Y:S01]  /*5c00*/  SHF.R.U32.HI R10, RZ, 0x1, R23 ;  /* 0x00000001ff0a7819 */ /* 0x000fe20000011617 */
[----:B------:R-:W-:Y:S02]  /*5c10*/  IMAD R6, R11, -0xc, R6 ;  /* 0xfffffff40b067824 */ /* 0x000fe400078e0206 */
[----:B------:R-:W-:Y:S02]  /*5c20*/  IMAD.IADD R14, R13, 0x1, -R14 ;  /* 0x000000010d0e7824 */ /* 0x000fe400078e0a0e */
[----:B------:R-:W-:Y:S01]  /*5c30*/  IMAD R15, R18, -0xc, R15 ;  /* 0xfffffff4120f7824 */ /* 0x000fe200078e020f */
[----:B------:R-:W-:Y:S01]  /*5c40*/  LEA.HI R23, R23, R10, RZ, 0x1 ;  /* 0x0000000a17177211 */ /* 0x000fe200078f08ff */
[----:B------:R-:W-:-:S02]  /*5c50*/  IMAD R7, R6, 0x8, R7 ;  /* 0x0000000806077824 */ /* 0x000fc400078e0207 */
[C---:B------:R-:W-:Y:S01]  /*5c60*/  IMAD R6, R5.reuse, 0x800, R17 ;  /* 0x0000080005067824 */ /* 0x040fe200078e0211 */
[----:B------:R-:W-:Y:S01]  /*5c70*/  LEA R5, R5, R17, 0xd ;  /* 0x0000001105057211 */ /* 0x000fe200078e68ff */
[----:B------:R-:W-:Y:S01]  /*5c80*/  IMAD R10, R15, 0x8, R14 ;  /* 0x000000080f0a7824 */ /* 0x000fe200078e020e */
[----:B------:R-:W-:Y:S01]  /*5c90*/  STL [R1+0x28], R7 ;  /* 0x0000280701007387 */ /* 0x000fe20000100800 */
[----:B------:R-:W-:Y:S02]  /*5ca0*/  LOP3.LUT R21, R21, 0xfffffffe, RZ, 0xc0, !PT ;  /* 0xfffffffe15157812 */ /* 0x000fe400078ec0ff */
[----:B------:R-:W-:Y:S01]  /*5cb0*/  IADD3 R6, R6, 0x1a800, RZ ;  /* 0x0001a80006067810 */ /* 0x000fe20007ffe0ff */
[----:B------:R1:W-:Y:S01]  /*5cc0*/  STL [R1+0x20], R10 ;  /* 0x0000200a01007387 */ /* 0x0003e20000100800 */
[----:B------:R-:W-:Y:S02]  /*5cd0*/  IADD3 R21, R20, -R21, RZ ;  /* 0x8000001514157210 */ /* 0x000fe40007ffe0ff */
[----:B------:R-:W-:Y:S01]  /*5ce0*/  SHF.R.U32.HI R6, RZ, 0x4, R6 ;  /* 0x00000004ff067819 */ /* 0x000fe20000011606 */
[----:B------:R-:W-:-:S02]  /*5cf0*/  IMAD R22, R23, -0xc, R22 ;  /* 0xfffffff417167824 */ /* 0x000fc400078e0216 */
[----:B-1----:R-:W-:Y:S01]  /*5d00*/  VIADD R10, R5, 0x4000 ;  /* 0x00004000050a7836 */ /* 0x002fe20000000000 */
[----:B------:R-:W-:-:S04]  /*5d10*/  SHF.R.U32.HI R5, RZ, 0x4, R5 ;  /* 0x00000004ff057819 */ /* 0x000fc80000011605 */
[----:B------:R-:W-:Y:S02]  /*5d20*/  SHF.R.U32.HI R10, RZ, 0x4, R10 ;  /* 0x00000004ff0a7819 */ /* 0x000fe4000001160a */
[----:B------:R-:W-:Y:S02]  /*5d30*/  LOP3.LUT R5, R5, 0x3fff, RZ, 0xc0, !PT ;  /* 0x00003fff05057812 */ /* 0x000fe400078ec0ff */
[----:B------:R-:W-:Y:S01]  /*5d40*/  LOP3.LUT R6, R6, 0x3fff, RZ, 0xc0, !PT ;  /* 0x00003fff06067812 */ /* 0x000fe200078ec0ff */
[----:B------:R-:W-:Y:S01]  /*5d50*/  IMAD R7, R22, 0x8, R21 ;  /* 0x0000000816077824 */ /* 0x000fe200078e0215 */
[----:B------:R-:W-:Y:S02]  /*5d60*/  LOP3.LUT R10, R10, 0x3fff, RZ, 0xc0, !PT ;  /* 0x00003fff0a0a7812 */ /* 0x000fe400078ec0ff */
[----:B------:R-:W-:Y:S02]  /*5d70*/  LOP3.LUT R11, R5, 0x10000, RZ, 0xfc, !PT ;  /* 0x00010000050b7812 */ /* 0x000fe400078efcff */
[----:B------:R-:W-:-:S02]  /*5d80*/  LOP3.LUT R6, R6, 0x10000, RZ, 0xfc, !PT ;  /* 0x0001000006067812 */ /* 0x000fc400078efcff */
[----:B------:R-:W-:Y:S01]  /*5d90*/  LOP3.LUT R5, R10, 0x10000, RZ, 0xfc, !PT ;  /* 0x000100000a057812 */ /* 0x000fe200078efcff */
[----:B------:R5:W-:Y:S04]  /*5da0*/  STL [R1+0x1c], R7 ;  /* 0x00001c0701007387 */ /* 0x000be80000100800 */
[----:B------:R-:W-:Y:S01]  /*5db0*/  STL [R1+0x14], R11 ;  /* 0x0000140b01007387 */ /* 0x000fe20000100800 */
[C---:B------:R-:W-:Y:S01]  /*5dc0*/  VIADD R188, R5.reuse, 0x2 ;  /* 0x0000000205bc7836 */ /* 0x040fe20000000000 */
[C---:B------:R-:W-:Y:S01]  /*5dd0*/  IADD3 R190, R5.reuse, 0x4, RZ ;  /* 0x0000000405be7810 */ /* 0x040fe20007ffe0ff */
[----:B------:R-:W-:Y:S01]  /*5de0*/  VIADD R192, R5, 0x6 ;  /* 0x0000000605c07836 */ /* 0x000fe20000000000 */
[----:B------:R1:W-:Y:S01]  /*5df0*/  STL [R1+0x24], R6 ;  /* 0x0000240601007387 */ /* 0x0003e20000100800 */
[----:B------:R-:W-:-:S03]  /*5e00*/  IADD3 R10, R9, 0x8, RZ ;  /* 0x00000008090a7810 */ /* 0x000fc60007ffe0ff */
[----:B------:R2:W-:Y:S01]  /*5e10*/  STL [R1+0x10], R5 ;  /* 0x0000100501007387 */ /* 0x0005e20000100800 */
[----:B-----5:R-:W-:Y:S01]  /*5e20*/  LOP3.LUT R7, R25, 0x1, RZ, 0xfc, !PT ;  /* 0x0000000119077812 */ /* 0x020fe200078efcff */
[C---:B------:R-:W-:Y:S01]  /*5e30*/  VIADD R22, R11.reuse, 0x2 ;  /* 0x000000020b167836 */ /* 0x040fe20000000000 */
[C---:B------:R-:W-:Y:S01]  /*5e40*/  IADD3 R184, R11.reuse, 0x4, RZ ;  /* 0x000000040bb87810 */ /* 0x040fe20007ffe0ff */
[----:B------:R-:W-:Y:S01]  /*5e50*/  VIADD R186, R11, 0x6 ;  /* 0x000000060bba7836 */ /* 0x000fe20000000000 */
[C---:B------:R-:W-:Y:S01]  /*5e60*/  IADD3 R10, R9.reuse, 0x14, RZ ;  /* 0x00000014090a7810 */ /* 0x040fe20007ffe0ff */
[C---:B-1----:R-:W-:Y:S01]  /*5e70*/  VIADD R6, R9.reuse, 0xc ;  /* 0x0000000c09067836 */ /* 0x042fe20000000000 */
[----:B------:R-:W-:Y:S01]  /*5e80*/  MOV R23, 0x40000040 ;  /* 0x4000004000177802 */ /* 0x000fe20000000f00 */
[C---:B------:R-:W-:Y:S02]  /*5e90*/  VIADD R6, R9.reuse, 0x18 ;  /* 0x0000001809067836 */ /* 0x040fe40000000000 */
[----:B--2---:R-:W-:-:S02]  /*5ea0*/  VIADD R5, R9, 0x4 ;  /* 0x0000000409057836 */ /* 0x004fc40000000000 */
[C---:B------:R-:W-:Y:S02]  /*5eb0*/  VIADD R5, R9.reuse, 0x10 ;  /* 0x0000001009057836 */ /* 0x040fe40000000000 */
[----:B------:R-:W-:-:S07]  /*5ec0*/  VIADD R5, R9, 0x1c ;  /* 0x0000001c09057836 */ /* 0x000fce0000000000 */
.L_x_2470:
[----:B------:R-:W-:Y:S01]  /*5ed0*/  ISETP.NE.AND P0, PT, R7, 0x3, PT ;  /* 0x000000030700780c */ /* 0x000fe20003f05270 */
[----:B------:R-:W-:-:S12]  /*5ee0*/  YIELD ;  /* 0x0000000000007946 */ /* 0x000fd80003800000 */
[----:B---3--:R-:W-:Y:S05]  /*5ef0*/  @!P0 BRA `(.L_x_2460) ;  /* 0x0000000000048947 */ /* 0x008fea0003800000 */
[----:B------:R-:W-:Y:S01]  /*5f00*/  BPT.TRAP 0x1 ;  /* 0x000000040000795c */ /* 0x000fe20000300000 */
.L_x_2460:
[----:B------:R-:W-:Y:S02]  /*5f10*/  LEA R6, R0, R17, 0x3 ;  /* 0x0000001100067211 */ /* 0x000fe400078e18ff */
[----:B------:R-:W-:-:S04]  /*5f20*/  SHF.L.U32 R15, R4, 0x1f, RZ ;  /* 0x0000001f040f7819 */ /* 0x000fc800000006ff */
[----:B------:R1:W2:Y:S01]  /*5f30*/  SYNCS.PHASECHK.TRANS64.TRYWAIT P1, [R6+URZ+0x26810], R15 ;  /* 0x0268100f060075a7 */ /* 0x0002a2000802017f */
[----:B------:R-:W-:Y:S05]  /*5f40*/  @!P0 BRA `(.L_x_2461) ;  /* 0x0000000000048947 */ /* 0x000fea0003800000 */
[----:B------:R-:W-:Y:S01]  /*5f50*/  BPT.TRAP 0x1 ;  /* 0x000000040000795c */ /* 0x000fe20000300000 */
.L_x_2461:
[----:B------:R-:W-:-:S05]  /*5f60*/  VIADD R5, R17, 0xe000 ;  /* 0x0000e00011057836 */ /* 0x000fca0000000000 */
[----:B------:R-:W-:-:S04]  /*5f70*/  SHF.R.U32.HI R5, RZ, 0x4, R5 ;  /* 0x00000004ff057819 */ /* 0x000fc80000011605 */
[----:B------:R-:W-:-:S04]  /*5f80*/  LOP3.LUT R5, R5, 0x3fff, RZ, 0xc0, !PT ;  /* 0x00003fff05057812 */ /* 0x000fc800078ec0ff */
[----:B------:R-:W-:Y:S01]  /*5f90*/  LOP3.LUT R11, R5, 0x10000, RZ, 0xfc, !PT ;  /* 0x00010000050b7812 */ /* 0x000fe200078efcff */
[----:B--2---:R-:W-:Y:S06]  /*5fa0*/  @P1 BRA `(.L_x_2462) ;  /* 0x0000000000081947 */ /* 0x004fec0003800000 */
[----:B------:R-:W2:Y:S02]  /*5fb0*/  SYNCS.PHASECHK.TRANS64.TRYWAIT P1, [R6+URZ+0x26810], R15 ;  /* 0x0268100f060075a7 */ /* 0x000ea4000802017f */
[----:B--2---:R-:W-:Y:S05]  /*5fc0*/  @!P1 BRA `(.L_x_2463) ;  /* 0x0000008000b09947 */ /* 0x004fea0003800000 */
.L_x_2462:
[----:B------:R-:W3:Y:S01]  /*5fd0*/  LDL R14, [R1+0x14] ;  /* 0x00001400010e7983 */ /* 0x000ee20000100800 */
[----:B------:R-:W-:Y:S01]  /*5fe0*/  IMAD R11, R0, 0x300, R11 ;  /* 0x00000300000b7824 */ /* 0x000fe200078e020b */
[----:B------:R-:W-:Y:S05]  /*5ff0*/  WARPSYNC.ALL ;  /* 0x0000000000007948 */ /* 0x000fea0003800000 */
[----:B------:R-:W-:Y:S01]  /*6000*/  R2UR UR6, R11 ;  /* 0x000000000b0672ca */ /* 0x000fe200000e0000 */
[----:B------:R-:W-:Y:S01]  /*6010*/  WARPGROUP.ARRIVE ;  /* 0x00000000000079c5 */ /* 0x000fe20000000000 */
[----:B------:R-:W-:Y:S01]  /*6020*/  UMOV UR5, 0x40000040 ;  /* 0x4000004000057882 */ /* 0x000fe20000000000 */
[----:B------:R-:W-:Y:S01]  /*6030*/  UMOV UR7, 0x40000040 ;  /* 0x4000004000077882 */ /* 0x000fe20000000000 */
[----:B------:R-:W4:Y:S04]  /*6040*/  LDL R10, [R1+0x28] ;  /* 0x00002800010a7983 */ /* 0x000f280000100800 */
[----:B------:R-:W5:Y:S04]  /*6050*/  LDL R12, [R1+0x20] ;  /* 0x00002000010c7983 */ /* 0x000f680000100800 */
[----:B------:R-:W2:Y:S01]  /*6060*/  LDL R13, [R1+0x1c] ;  /* 0x00001c00010d7983 */ /* 0x000ea20000100800 */
[----:B------:R-:W-:Y:S01]  /*6070*/  R2UR UR8, R22 ;  /* 0x00000000160872ca */ /* 0x000fe200000e0000 */
[----:B------:R-:W-:Y:S01]  /*6080*/  UMOV UR11, 0x40000040 ;  /* 0x40000040000b7882 */ /* 0x000fe20000000000 */
[----:B------:R-:W-:Y:S01]  /*6090*/  R2UR UR9, R23 ;  /* 0x00000000170972ca */ /* 0x000fe200000e0000 */
[----:B------:R-:W-:Y:S01]  /*60a0*/  VIADD R11, R17, 0x1a000 ;  /* 0x0001a000110b7836 */ /* 0x000fe20000000000 */
[----:B---3--:R-:W-:Y:S01]  /*60b0*/  R2UR UR4, R14 ;  /* 0x000000000e0472ca */ /* 0x008fe200000e0000 */
[----:B----4-:R-:W-:-:S12]  /*60c0*/  IMAD R10, R0, 0x80, R10 ;  /* 0x00000080000a7824 */ /* 0x010fd800078e020a */
[----:B------:R-:W-:Y:S01]  /*60d0*/  HGMMA.64x96x16.F32.BF16 R72, gdesc[UR4], RZ, !UPT, gsb0 ;  /* 0x01600000044879f0 */ /* 0x000fe2000c0018ff */
[----:B------:R-:W-:Y:S01]  /*60e0*/  UIADD3 UR4, UR6, 0x2, URZ ;  /* 0x0000000206047890 */ /* 0x000fe2000fffe03f */
[----:B------:R-:W-:Y:S01]  /*60f0*/  R2UR UR5, R187 ;  /* 0x00000000bb0572ca */ /* 0x000fe200000e0000 */
[----:B------:R-:W-:Y:S01]  /*6100*/  UMOV UR7, 0x40000040 ;  /* 0x4000004000077882 */ /* 0x000fe20000000000 */
[C---:B-----5:R-:W-:Y:S01]  /*6110*/  LEA R12, R0.reuse, R12, 0x7 ;  /* 0x0000000c000c7211 */ /* 0x060fe200078e38ff */
[C---:B------:R-:W-:Y:S02]  /*6120*/  IMAD R10, R3.reuse, 0x2, R10 ;  /* 0x00000002030a7824 */ /* 0x040fe400078e020a */
[----:B--2---:R-:W-:Y:S01]  /*6130*/  IMAD R14, R0, 0x80, R13 ;  /* 0x00000080000e7824 */ /* 0x004fe200078e020d */
[----:B------:R-:W-:Y:S01]  /*6140*/  UMOV UR10, UR4 ;  /* 0x00000004000a7c82 */ /* 0x000fe20008000000 */
[----:B------:R-:W-:Y:S01]  /*6150*/  UIADD3 UR4, UR6, 0x4, URZ ;  /* 0x0000000406047890 */ /* 0x000fe2000fffe03f */
[C---:B------:R-:W-:Y:S01]  /*6160*/  LEA R12, R3.reuse, R12, 0x1 ;  /* 0x0000000c030c7211 */ /* 0x040fe200078e08ff */
[----:B------:R-:W-:Y:S01]  /*6170*/  UIADD3 UR6, UR6, 0x6, URZ ;  /* 0x0000000606067890 */ /* 0x000fe2000fffe03f */
[----:B------:R-:W-:Y:S01]  /*6180*/  IMAD R18, R3, 0x2, R14 ;  /* 0x0000000203127824 */ /* 0x000fe200078e020e */
[C---:B------:R-:W-:Y:S01]  /*6190*/  LEA R227, R10.reuse, R11, 0x2 ;  /* 0x0000000b0ae37211 */ /* 0x040fe200078e10ff */
[--C-:B------:R-:W-:Y:S01]  /*61a0*/  IMAD R198, R10, 0x4, R17.reuse ;  /* 0x000000040ac67824 */ /* 0x100fe200078e0211 */
[----:B------:R-:W-:Y:S01]  /*61b0*/  LEA R14, R12, R17, 0x2 ;  /* 0x000000110c0e7211 */ /* 0x000fe200078e10ff */
[----:B------:R-:W-:-:S02]  /*61c0*/  IMAD R13, R18, 0x4, R17 ;  /* 0x00000004120d7824 */ /* 0x000fc400078e0211 */
[--C-:B------:R-:W-:Y:S02]  /*61d0*/  IMAD R10, R12, 0x4, R11.reuse ;  /* 0x000000040c0a7824 */ /* 0x100fe400078e020b */
[----:B------:R-:W-:Y:S01]  /*61e0*/  IMAD R11, R18, 0x4, R11 ;  /* 0x00000004120b7824 */ /* 0x000fe200078e020b */
[----:B------:R-:W-:Y:S02]  /*61f0*/  WARPGROUP.DEPBAR.LE gsb0, 0x0 ;  /* 0x00008000000079c5 */ /* 0x000fe40000010000 */
[----:B------:R-:W-:-:S06]  /*6200*/  WARPGROUP.ARRIVE ;  /* 0x00000000000079c5 */ /* 0x000fcc0000000000 */
[----:B------:R-:W-:Y:S01]  /*6210*/  HGMMA.64x96x16.F32.BF16 R72, gdesc[UR8], R72, gsb0 ;  /* 0x01600000084879f0 */ /* 0x000fe20008001848 */
[----:B------:R-:W-:Y:S01]  /*6220*/  R2UR UR8, R184 ;  /* 0x00000000b80872ca */ /* 0x000fe200000e0000 */
[----:B------:R-:W-:Y:S01]  /*6230*/  UMOV UR10, UR4 ;  /* 0x00000004000a7c82 */ /* 0x000fe20008000000 */
[----:B------:R-:W-:Y:S01]  /*6240*/  R2UR UR9, R185 ;  /* 0x00000000b90972ca */ /* 0x000fe200000e0000 */
[----:B------:R-:W-:Y:S01]  /*6250*/  UMOV UR11, 0x40000040 ;  /* 0x40000040000b7882 */ /* 0x000fe20000000000 */
[----:B------:R-:W-:Y:S01]  /*6260*/  R2UR UR4, R186 ;  /* 0x00000000ba0472ca */ /* 0x000fe200000e0000 */
[----:B------:R-:W-:Y:S02]  /*6270*/  WARPGROUP.DEPBAR.LE gsb0, 0x0 ;  /* 0x00008000000079c5 */ /* 0x000fe40000010000 */
[----:B------:R-:W-:-:S08]  /*6280*/  WARPGROUP.ARRIVE ;  /* 0x00000000000079c5 */ /* 0x000fd00000000000 */
[----:B------:R-:W-:Y:S03]  /*6290*/  HGMMA.64x96x16.F32.BF16 R72, gdesc[UR8], R72, gsb0 ;  /* 0x01600000084879f0 */ /* 0x000fe60008001848 */
[----:B------:R-:W-:Y:S02]  /*62a0*/  WARPGROUP.DEPBAR.LE gsb0, 0x0 ;  /* 0x00008000000079c5 */ /* 0x000fe40000010000 */
[----:B------:R-:W-:-:S06]  /*62b0*/  WARPGROUP.ARRIVE ;  /* 0x00000000000079c5 */ /* 0x000fcc0000000000 */
[----:B------:R-:W-:Y:S03]  /*62c0*/  HGMMA.64x96x16.F32.BF16 R72, gdesc[UR4], R72, gsb0 ;  /* 0x01600000044879f0 */ /* 0x000fe60008001848 */
[----:B------:R-:W-:Y:S02]  /*62d0*/  WARPGROUP.DEPBAR.LE gsb0, 0x0 ;  /* 0x00008000000079c5 */ /* 0x000fe40000010000 */
[----:B------:R-:W2:Y:S04]  /*62e0*/  LDS R198, [R198+0x1a000] ;  /* 0x01a00000c6c67984 */ /* 0x000ea80000000800 */
[----:B------:R-:W3:Y:S04]  /*62f0*/  LDS R14, [R14+0x1a000] ;  /* 0x01a000000e0e7984 */ /* 0x000ee80000000800 */
[----:B------:R-:W4:Y:S01]  /*6300*/  LDS R13, [R13+0x1a000] ;  /* 0x01a000000d0d7984 */ /* 0x000f220000000800 */
[----:B------:R-:W-:Y:S05]  /*6310*/  @!P0 BRA `(.L_x_2464) ;  /* 0x0000000000048947 */ /* 0x000fea0003800000 */
[----:B------:R-:W-:Y:S01]  /*6320*/  BPT.TRAP 0x1 ;  /* 0x000000040000795c */ /* 0x000fe20000300000 */
.L_x_2464:
[----:B------:R1:W1:Y:S01]  /*6330*/  SYNCS.PHASECHK.TRANS64.TRYWAIT P1, [R6+URZ+0x26830], R15 ;  /* 0x0268300f060075a7 */ /* 0x000262000802017f */
[----:B------:R-:W-:Y:S05]  /*6340*/  @!P0 BRA `(.L_x_2465) ;  /* 0x0000000000048947 */ /* 0x000fea0003800000 */
[----:B------:R-:W-:Y:S01]  /*6350*/  BPT.TRAP 0x1 ;  /* 0x000000040000795c */ /* 0x000fe20000300000 */
.L_x_2465:
[----:B------:R-:W-:-:S04]  /*6360*/  IADD3 R12, R17, 0x14000, RZ ;  /* 0x00014000110c7810 */ /* 0x000fc80007ffe0ff */
[----:B------:R-:W-:-:S04]  /*6370*/  SHF.R.U32.HI R12, RZ, 0x4, R12 ;  /* 0x00000004ff0c7819 */ /* 0x000fc8000001160c */
[----:B------:R-:W-:-:S04]  /*6380*/  LOP3.LUT R12, R12, 0x3fff, RZ, 0xc0, !PT ;  /* 0x00003fff0c0c7812 */ /* 0x000fc800078ec0ff */
[----:B------:R-:W-:-:S05]  /*6390*/  LOP3.LUT R19, R12, 0x10000, RZ, 0xfc, !PT ;  /* 0x000100000c137812 */ /* 0x000fca00078efcff */
[----:B------:R-:W-:Y:S01]  /*63a0*/  IMAD R19, R0, 0x300, R19 ;  /* 0x0000030000137824 */ /* 0x000fe200078e0213 */
[----:B-1----:R-:W-:Y:S06]  /*63b0*/  @P1 BRA `(.L_x_2466) ;  /* 0x0000000000081947 */ /* 0x002fec0003800000 */
[----:B------:R-:W1:Y:S02]  /*63c0*/  SYNCS.PHASECHK.TRANS64.TRYWAIT P1, [R6+URZ+0x26830], R15 ;  /* 0x0268300f060075a7 */ /* 0x000e64000802017f */
[----:B-1----:R-:W-:Y:S05]  /*63d0*/  @!P1 BRA `(.L_x_2467) ;  /* 0x0000007c00c09947 */ /* 0x002fea0003800000 */
.L_x_2466:
[----:B------:R-:W4:Y:S01]  /*63e0*/  LDL R18, [R1+0x10] ;  /* 0x0000100001127983 */ /* 0x000f220000100800 */
[----:B------:R-:W-:Y:S01]  /*63f0*/  R2UR UR6, R19 ;  /* 0x00000000130672ca */ /* 0x000fe200000e0000 */
[----:B------:R-:W-:Y:S01]  /*6400*/  WARPGROUP.ARRIVE ;  /* 0x00000000000079c5 */ /* 0x000fe20000000000 */
[----:B------:R-:W-:Y:S01]  /*6410*/  UMOV UR5, 0x40000040 ;  /* 0x4000004000057882 */ /* 0x000fe20000000000 */
[----:B------:R-:W-:Y:S01]  /*6420*/  UMOV UR7, 0x40000040 ;  /* 0x4000004000077882 */ /* 0x000fe20000000000 */
[----:B------:R-:W-:Y:S01]  /*6430*/  R2UR UR8, R188 ;  /* 0x00000000bc0872ca */ /* 0x000fe200000e0000 */
[----:B------:R-:W-:Y:S01]  /*6440*/  UMOV UR11, 0x40000040 ;  /* 0x40000040000b7882 */ /* 0x000fe20000000000 */
[----:B------:R-:W-:Y:S01]  /*6450*/  R2UR UR9, R189 ;  /* 0x00000000bd0972ca */ /* 0x000fe200000e0000 */
[----:B------:R-:W-:Y:S01]  /*6460*/  STL [R1+0x38], R5 ;  /* 0x0000380501007387 */ /* 0x000fe20000100800 */
[C---:B------:R-:W-:Y:S01]  /*6470*/  IADD3 R229, R9.reuse, 0xc, RZ ;  /* 0x0000000c09e57810 */ /* 0x040fe20007ffe0ff */
[C---:B------:R-:W-:Y:S01]  /*6480*/  VIADD R232, R9.reuse, 0x4 ;  /* 0x0000000409e87836 */ /* 0x040fe20000000000 */
[C---:B------:R-:W-:Y:S01]  /*6490*/  ISETP.GT.AND P2, PT, R8.reuse, RZ, PT ;  /* 0x000000ff0800720c */ /* 0x040fe20003f44270 */
[----:B------:R-:W-:Y:S01]  /*64a0*/  STL [R1+0x34], R4 ;  /* 0x0000340401007387 */ /* 0x000fe20000100800 */
[C---:B------:R-:W-:Y:S01]  /*64b0*/  VIADD R233, R9.reuse, 0x8 ;  /* 0x0000000809e97836 */ /* 0x040fe20000000000 */
[----:B------:R-:W-:Y:S01]  /*64c0*/  ISETP.GT.AND P1, PT, R8, 0x8, PT ;  /* 0x000000080800780c */ /* 0x000fe20003f24270 */
[C---:B------:R-:W-:Y:S01]  /*64d0*/  VIADD R208, R9.reuse, 0x10 ;  /* 0x0000001009d07836 */ /* 0x040fe20000000000 */
[----:B------:R1:W-:Y:S01]  /*64e0*/  STL [R1+0x30], R3 ;  /* 0x0000300301007387 */ /* 0x0003e20000100800 */
[C---:B------:R-:W-:Y:S01]  /*64f0*/  VIADD R230, R9.reuse, 0x14 ;  /* 0x0000001409e67836 */ /* 0x040fe20000000000 */
[C---:B------:R-:W-:Y:S01]  /*6500*/  IADD3 R231, R9.reuse, 0x18, RZ ;  /* 0x0000001809e77810 */ /* 0x040fe20007ffe0ff */
[C---:B------:R-:W-:Y:S01]  /*6510*/  VIADD R209, R9.reuse, 0x1c ;  /* 0x0000001c09d17836 */ /* 0x040fe20000000000 */
[----:B------:R1:W-:Y:S01]  /*6520*/  STL [R1+0x2c], R2 ;  /* 0x00002c0201007387 */ /* 0x0003e20000100800 */
[----:B------:R-:W-:Y:S01]  /*6530*/  IMAD R236, R0, 0x300, R12 ;  /* 0x0000030000ec7824 */ /* 0x000fe200078e020c */
[----:B------:R-:W-:-:S02]  /*6540*/  IADD3 R12, R9, 0x1c, RZ ;  /* 0x0000001c090c7810 */ /* 0x000fc40007ffe0ff */
[----:B--2---:R-:W-:Y:S04]  /*6550*/  SHFL.IDX PT, R204, R198, R231, 0x1f ;  /* 0x00001fe7c6cc7589 */ /* 0x004fe800000e0000 */
[----:B---3--:R-:W-:Y:S04]  /*6560*/  SHFL.IDX PT, R211, R14, R9, 0x1f ;  /* 0x00001f090ed37589 */ /* 0x008fe800000e0000 */
[----:B------:R-:W-:Y:S04]  /*6570*/  SHFL.IDX PT, R215, R14, R233, 0x1f ;  /* 0x00001fe90ed77589 */ /* 0x000fe800000e0000 */
[----:B------:R-:W-:Y:S04]  /*6580*/  SHFL.IDX PT, R222, R14, R208, 0x1f ;  /* 0x00001fd00ede7589 */ /* 0x000fe800000e0000 */
[----:B------:R-:W-:Y:S04]  /*6590*/  SHFL.IDX PT, R223, R14, R229, 0x1f ;  /* 0x00001fe50edf7589 */ /* 0x000fe800000e0000 */
[----:B------:R-:W-:Y:S04]  /*65a0*/  SHFL.IDX PT, R217, R14, R230, 0x1f ;  /* 0x00001fe60ed97589 */ /* 0x000fe800000e0000 */
[----:B------:R-:W-:Y:S04]  /*65b0*/  SHFL.IDX PT, R218, R14, R231, 0x1f ;  /* 0x00001fe70eda7589 */ /* 0x000fe800000e0000 */
[----:B------:R-:W-:Y:S04]  /*65c0*/  SHFL.IDX PT, R216, R14, R209, 0x1f ;  /* 0x00001fd10ed87589 */ /* 0x000fe800000e0000 */
[----:B----4-:R-:W-:Y:S04]  /*65d0*/  SHFL.IDX PT, R205, R13, R229, 0x1f ;  /* 0x00001fe50dcd7589 */ /* 0x010fe800000e0000 */
[----:B------:R-:W-:Y:S04]  /*65e0*/  SHFL.IDX PT, R210, R13, R230, 0x1f ;  /* 0x00001fe60dd27589 */ /* 0x000fe800000e0000 */
[----:B------:R-:W-:Y:S04]  /*65f0*/  SHFL.IDX PT, R212, R13, R231, 0x1f ;  /* 0x00001fe70dd47589 */ /* 0x000fe800000e0000 */
[----:B------:R-:W-:Y:S01]  /*6600*/  SHFL.IDX PT, R214, R13, R209, 0x1f ;  /* 0x00001fd10dd67589 */ /* 0x000fe200000e0000 */
[----:B------:R-:W-:-:S13]  /*6610*/  R2UR UR4, R18 ;  /* 0x00000000120472ca */ /* 0x000fda00000e0000 */
[----:B------:R-:W-:Y:S01]  /*6620*/  HGMMA.64x96x16.F32.BF16 R24, gdesc[UR4], RZ, !UPT, gsb0 ;  /* 0x01600000041879f0 */ /* 0x000fe2000c0018ff */
[----:B------:R-:W-:Y:S01]  /*6630*/  UIADD3 UR4, UR6, 0x2, URZ ;  /* 0x0000000206047890 */ /* 0x000fe2000fffe03f */
[----:B------:R-:W-:Y:S02]  /*6640*/  ULDC UR5, c[0x0][0x75c] ;  /* 0x0001d70000057ab9 */ /* 0x000fe40000000800 */
[----:B------:R-:W-:Y:S01]  /*6650*/  FMUL.FTZ R76, R76, UR5 ;  /* 0x000000054c4c7c20 */ /* 0x000fe20008410000 */
[----:B------:R-:W-:Y:S01]  /*6660*/  FMUL.FTZ R15, R72, UR5 ;  /* 0x00000005480f7c20 */ /* 0x000fe20008410000 */
[----:B------:R-:W-:Y:S02]  /*6670*/  FMUL.FTZ R18, R74, UR5 ;  /* 0x000000054a127c20 */ /* 0x000fe40008410000 */
[----:B------:R-:W-:Y:S01]  /*6680*/  UMOV UR10, UR4 ;  /* 0x00000004000a7c82 */ /* 0x000fe20008000000 */
[----:B------:R-:W-:Y:S01]  /*6690*/  UIADD3 UR4, UR6, 0x4, URZ ;  /* 0x0000000406047890 */ /* 0x000fe2000fffe03f */
[----:B-1----:R1:W-:Y:S01]  /*66a0*/  MUFU.TANH R3, R76 ;  /* 0x0000004c00037308 */ /* 0x0023e20000002400 */
[----:B------:R-:W-:Y:S01]  /*66b0*/  UIADD3 UR6, UR6, 0x6, URZ ;  /* 0x0000000606067890 */ /* 0x000fe2000fffe03f */
[----:B------:R-:W-:Y:S01]  /*66c0*/  FMUL.FTZ R235, R79, UR5 ;  /* 0x000000054feb7c20 */ /* 0x000fe20008410000 */
[----:B------:R-:W-:Y:S01]  /*66d0*/  FMUL.FTZ R77, R77, UR5 ;  /* 0x000000054d4d7c20 */ /* 0x000fe20008410000 */
[----:B------:R-:W-:Y:S01]  /*66e0*/  FMUL.FTZ R72, R83, UR5 ;  /* 0x0000000553487c20 */ /* 0x000fe20008410000 */
[----:B------:R-:W-:Y:S01]  /*66f0*/  FMUL.FTZ R83, R94, UR5 ;  /* 0x000000055e537c20 */ /* 0x000fe20008410000 */
[----:B------:R-:W-:Y:S01]  /*6700*/  FMUL.FTZ R237, R78, UR5 ;  /* 0x000000054eed7c20 */ /* 0x000fe20008410000 */
[----:B------:R-:W-:Y:S01]  /*6710*/  SHFL.IDX PT, R94, R198, R229, 0x1f ;  /* 0x00001fe5c65e7589 */ /* 0x000fe200000e0000 */
[----:B------:R-:W2:Y:S01]  /*6720*/  MUFU.TANH R15, R15 ;  /* 0x0000000f000f7308 */ /* 0x000ea20000002400 */
[----:B-1----:R-:W-:Y:S01]  /*6730*/  FMUL.FTZ R76, R87, UR5 ;  /* 0x00000005574c7c20 */ /* 0x002fe20008410000 */
[----:B------:R-:W-:Y:S01]  /*6740*/  FMUL.FTZ R73, R73, UR5 ;  /* 0x0000000549497c20 */ /* 0x000fe20008410000 */
[----:B------:R-:W1:Y:S01]  /*6750*/  SHFL.IDX PT, R87, R198, R9, 0x1f ;  /* 0x00001f09c6577589 */ /* 0x000e6200000e0000 */
[----:B------:R-:W-:Y:S01]  /*6760*/  FMUL.FTZ R75, R75, UR5 ;  /* 0x000000054b4b7c20 */ /* 0x000fe20008410000 */
[----:B------:R-:W-:Y:S01]  /*6770*/  FMUL.FTZ R21, R82, UR5 ;  /* 0x0000000552157c20 */ /* 0x000fe20008410000 */
[----:B------:R-:W-:Y:S01]  /*6780*/  FMUL.FTZ R79, R90, UR5 ;  /* 0x000000055a4f7c20 */ /* 0x000fe20008410000 */
[----:B------:R-:W-:Y:S01]  /*6790*/  FMUL.FTZ R82, R93, UR5 ;  /* 0x000000055d527c20 */ /* 0x000fe20008410000 */
[----:B------:R-:W-:Y:S01]  /*67a0*/  MUFU.TANH R18, R18 ;  /* 0x0000001200127308 */ /* 0x000fe20000002400 */
[----:B------:R-:W3:Y:S01]  /*67b0*/  SHFL.IDX PT, R90, R198, R232, 0x1f ;  /* 0x00001fe8c65a7589 */ /* 0x000ee200000e0000 */
[----:B------:R-:W-:Y:S01]  /*67c0*/  FMUL.FTZ R19, R80, UR5 ;  /* 0x0000000550137c20 */ /* 0x000fe20008410000 */
[----:B------:R-:W-:Y:S01]  /*67d0*/  FMUL.FTZ R20, R81, UR5 ;  /* 0x0000000551147c20 */ /* 0x000fe20008410000 */
[----:B------:R-:W-:Y:S01]  /*67e0*/  FMUL.FTZ R80, R91, UR5 ;  /* 0x000000055b507c20 */ /* 0x000fe20008410000 */
[----:B------:R-:W4:Y:S01]  /*67f0*/  SHFL.IDX PT, R93, R198, R233, 0x1f ;  /* 0x00001fe9c65d7589 */ /* 0x000f2200000e0000 */
[----:B------:R-:W-:Y:S01]  /*6800*/  FMUL.FTZ R81, R92, UR5 ;  /* 0x000000055c517c20 */ /* 0x000fe20008410000 */
[----:B------:R-:W-:Y:S01]  /*6810*/  FMUL.FTZ R74, R85, UR5 ;  /* 0x00000005554a7c20 */ /* 0x000fe20008410000 */
[----:B------:R1:W-:Y:S01]  /*6820*/  MUFU.TANH R2, R77 ;  /* 0x0000004d00027308 */ /* 0x0003e20000002400 */
[----:B------:R-:W4:Y:S01]  /*6830*/  SHFL.IDX PT, R91, R198, R208, 0x1f ;  /* 0x00001fd0c65b7589 */ /* 0x000f2200000e0000 */
[----:B--2---:R-:W-:Y:S01]  /*6840*/  FSEL R85, R15, -INF , P2 ;  /* 0xff8000000f557808 */ /* 0x004fe20001000000 */
[----:B------:R-:W-:Y:S01]  /*6850*/  FMUL.FTZ R195, R97, UR5 ;  /* 0x0000000561c37c20 */ /* 0x000fe20008410000 */
[----:B------:R-:W-:Y:S01]  /*6860*/  FMUL.FTZ R197, R118, UR5 ;  /* 0x0000000576c57c20 */ /* 0x000fe20008410000 */
[----:B------:R-:W2:Y:S01]  /*6870*/  SHFL.IDX PT, R92, R198, R230, 0x1f ;  /* 0x00001fe6c65c7589 */ /* 0x000ea200000e0000 */
[----:B------:R-:W-:Y:S01]  /*6880*/  FMUL.FTZ R78, R89, UR5 ;  /* 0x00000005594e7c20 */ /* 0x000fe20008410000 */
[----:B------:R-:W-:Y:S01]  /*6890*/  FMUL.FTZ R196, R117, UR5 ;  /* 0x0000000575c47c20 */ /* 0x000fe20008410000 */
[----:B------:R-:W3:Y:S01]  /*68a0*/  MUFU.TANH R235, R235 ;  /* 0x000000eb00eb7308 */ /* 0x000ee20000002400 */
[----:B------:R-:W2:Y:S01]  /*68b0*/  SHFL.IDX PT, R97, R198, R209, 0x1f ;  /* 0x00001fd1c6617589 */ /* 0x000ea200000e0000 */
[----:B-1----:R-:W-:Y:S01]  /*68c0*/  FMUL.FTZ R77, R88, UR5 ;  /* 0x00000005584d7c20 */ /* 0x002fe20008410000 */
[----:B------:R-:W-:Y:S01]  /*68d0*/  FMUL.FTZ R194, R96, UR5 ;  /* 0x0000000560c27c20 */ /* 0x000fe20008410000 */
[----:B------:R-:W-:Y:S01]  /*68e0*/  FMUL.FTZ R98, R98, UR5 ;  /* 0x0000000562627c20 */ /* 0x000fe20008410000 */
[----:B------:R-:W-:Y:S01]  /*68f0*/  FMUL.FTZ R99, R99, UR5 ;  /* 0x0000000563637c20 */ /* 0x000fe20008410000 */
[----:B------:R-:W-:Y:S01]  /*6900*/  FMUL.FTZ R100, R100, UR5 ;  /* 0x0000000564647c20 */ /* 0x000fe20008410000 */
[----:B------:R-:W-:Y:S01]  /*6910*/  FMUL.FTZ R102, R102, UR5 ;  /* 0x0000000566667c20 */ /* 0x000fe20008410000 */
[----:B------:R1:W4:Y:S01]  /*6920*/  MUFU.TANH R5, R73 ;  /* 0x0000004900057308 */ /* 0x0003220000002400 */
[----:B------:R-:W-:Y:S01]  /*6930*/  FMUL.FTZ R101, R101, UR5 ;  /* 0x0000000565657c20 */ /* 0x000fe20008410000 */
[----:B------:R-:W-:Y:S01]  /*6940*/  FMUL.FTZ R103, R103, UR5 ;  /* 0x0000000567677c20 */ /* 0x000fe20008410000 */
[----:B------:R-:W-:Y:S01]  /*6950*/  FMUL.FTZ R104, R104, UR5 ;  /* 0x0000000568687c20 */ /* 0x000fe20008410000 */
[----:B------:R-:W-:Y:S01]  /*6960*/  FMUL.FTZ R106, R106, UR5 ;  /* 0x000000056a6a7c20 */ /* 0x000fe20008410000 */
[----:B------:R-:W-:Y:S01]  /*6970*/  FMUL.FTZ R105, R105, UR5 ;  /* 0x0000000569697c20 */ /* 0x000fe20008410000 */
[----:B------:R-:W-:Y:S01]  /*6980*/  FMUL.FTZ R107, R107, UR5 ;  /* 0x000000056b6b7c20 */ /* 0x000fe20008410000 */
[----:B------:R-:W-:Y:S01]  /*6990*/  FMUL.FTZ R108, R108, UR5 ;  /* 0x000000056c6c7c20 */ /* 0x000fe20008410000 */
[----:B------:R2:W4:Y:S01]  /*69a0*/  MUFU.TANH R4, R75 ;  /* 0x0000004b00047308 */ /* 0x0005220000002400 */
[----:B-1----:R-:W-:Y:S01]  /*69b0*/  FMUL.FTZ R73, R84, UR5 ;  /* 0x0000000554497c20 */ /* 0x002fe20008410000 */
[----:B---3--:R-:W-:Y:S01]  /*69c0*/  FSEL R201, R235, -INF , P1 ;  /* 0xff800000ebc97808 */ /* 0x008fe20000800000 */
[----:B------:R-:W-:Y:S01]  /*69d0*/  FMUL.FTZ R84, R95, UR5 ;  /* 0x000000055f547c20 */ /* 0x000fe20008410000 */
[----:B------:R-:W-:Y:S01]  /*69e0*/  FMUL.FTZ R110, R110, UR5 ;  /* 0x000000056e6e7c20 */ /* 0x000fe20008410000 */
[----:B------:R-:W-:Y:S01]  /*69f0*/  FMUL.FTZ R109, R109, UR5 ;  /* 0x000000056d6d7c20 */ /* 0x000fe20008410000 */
[----:B------:R-:W-:Y:S01]  /*6a00*/  FMUL.FTZ R111, R111, UR5 ;  /* 0x000000056f6f7c20 */ /* 0x000fe20008410000 */
[----:B------:R-:W-:Y:S01]  /*6a10*/  FMUL.FTZ R112, R112, UR5 ;  /* 0x0000000570707c20 */ /* 0x000fe20008410000 */
[----:B------:R-:W-:Y:S01]  /*6a20*/  MUFU.TANH R237, R237 ;  /* 0x000000ed00ed7308 */ /* 0x000fe20000002400 */
[----:B--2---:R-:W-:Y:S01]  /*6a30*/  FMUL.FTZ R75, R86, UR5 ;  /* 0x00000005564b7c20 */ /* 0x004fe20008410000 */
[----:B------:R-:W-:Y:S01]  /*6a40*/  FSEL R86, R18, -INF , P1 ;  /* 0xff80000012567808 */ /* 0x000fe20000800000 */
[----:B------:R-:W-:Y:S01]  /*6a50*/  FMUL.FTZ R114, R114, UR5 ;  /* 0x0000000572727c20 */ /* 0x000fe20008410000 */
[----:B----4-:R-:W-:Y:S01]  /*6a60*/  FSEL R117, R5, -INF , P2 ;  /* 0xff80000005757808 */ /* 0x010fe20001000000 */
[----:B------:R-:W-:Y:S01]  /*6a70*/  SHFL.IDX PT, R208, R13, R208, 0x1f ;  /* 0x00001fd00dd07589 */ /* 0x000fe200000e0000 */
[----:B------:R-:W-:Y:S01]  /*6a80*/  FMUL.FTZ R113, R113, UR5 ;  /* 0x0000000571717c20 */ /* 0x000fe20008410000 */
[----:B------:R-:W-:Y:S01]  /*6a90*/  FMUL.FTZ R115, R115, UR5 ;  /* 0x0000000573737c20 */ /* 0x000fe20008410000 */
[----:B------:R-:W1:Y:S01]  /*6aa0*/  MUFU.TANH R19, R19 ;  /* 0x0000001300137308 */ /* 0x000e620000002400 */
[----:B------:R-:W-:Y:S01]  /*6ab0*/  FSEL R89, R4, -INF , P1 ;  /* 0xff80000004597808 */ /* 0x000fe20000800000 */
[----:B------:R-:W-:Y:S01]  /*6ac0*/  FMUL.FTZ R116, R116, UR5 ;  /* 0x0000000574747c20 */ /* 0x000fe20008410000 */
[----:B------:R-:W-:-:S05]  /*6ad0*/  FMUL.FTZ R119, R119, UR5 ;  /* 0x0000000577777c20 */ /* 0x000fca0008410000 */
[----:B------:R-:W2:Y:S08]  /*6ae0*/  MUFU.TANH R21, R21 ;  /* 0x0000001500157308 */ /* 0x000eb00000002400 */
[----:B------:R-:W3:Y:S01]  /*6af0*/  MUFU.TANH R20, R20 ;  /* 0x0000001400147308 */ /* 0x000ee20000002400 */
[----:B-1----:R-:W-:-:S07]  /*6b00*/  FSEL R200, R19, -INF , P2 ;  /* 0xff80000013c87808 */ /* 0x002fce0001000000 */
[----:B------:R-:W1:Y:S01]  /*6b10*/  MUFU.TANH R72, R72 ;  /* 0x0000004800487308 */ /* 0x000e620000002400 */
[----:B------:R-:W-:Y:S02]  /*6b20*/  WARPGROUP.DEPBAR.LE gsb0, 0x0 ;  /* 0x00008000000079c5 */ /* 0x000fe40000010000 */
[----:B------:R-:W-:-:S05]  /*6b30*/  WARPGROUP.ARRIVE ;  /* 0x00000000000079c5 */ /* 0x000fca0000000000 */
[----:B------:R-:W4:Y:S01]  /*6b40*/  MUFU.TANH R74, R74 ;  /* 0x0000004a004a7308 */ /* 0x000f220000002400 */
[----:B------:R-:W-:Y:S01]  /*6b50*/  HGMMA.64x96x16.F32.BF16 R24, gdesc[UR8], R24, gsb0 ;  /* 0x01600000081879f0 */ /* 0x000fe20008001818 */
[----:B------:R-:W-:Y:S01]  /*6b60*/  R2UR UR8, R190 ;  /* 0x00000000be0872ca */ /* 0x000fe200000e0000 */
[----:B------:R-:W-:Y:S01]  /*6b70*/  UMOV UR10, UR4 ;  /* 0x00000004000a7c82 */ /* 0x000fe20008000000 */
[----:B------:R-:W-:Y:S01]  /*6b80*/  R2UR UR9, R191 ;  /* 0x00000000bf0972ca */ /* 0x000fe200000e0000 */
[----:B------:R-:W-:Y:S01]  /*6b90*/  UMOV UR11, 0x40000040 ;  /* 0x40000040000b7882 */ /* 0x000fe20000000000 */
[----:B------:R-:W-:Y:S02]  /*6ba0*/  ULDC UR4, c[0x0][0x744] ;  /* 0x0001d10000047ab9 */ /* 0x000fe40000000800 */
[----:B------:R-:W4:Y:S01]  /*6bb0*/  MUFU.TANH R76, R76 ;  /* 0x0000004c004c7308 */ /* 0x000f220000002400 */
[--C-:B------:R-:W-:Y:S01]  /*6bc0*/  FFMA.FTZ R118, R85, UR4, -R87.reuse ;  /* 0x0000000455767c23 */ /* 0x100fe20008010857 */
[----:B------:R-:W-:Y:S01]  /*6bd0*/  FFMA.FTZ R88, R86, UR4, -R87 ;  /* 0x0000000456587c23 */ /* 0x000fe20008010857 */
[----:B------:R-:W-:Y:S01]  /*6be0*/  FSEL R87, R2, -INF , P2 ;  /* 0xff80000002577808 */ /* 0x000fe20001000000 */
[----:B------:R-:W-:Y:S01]  /*6bf0*/  FFMA.FTZ R201, R201, UR4, -R94 ;  /* 0x00000004c9c97c23 */ /* 0x000fe2000801085e */
[----:B------:R-:W-:Y:S01]  /*6c00*/  FSEL R86, R3, -INF , P2 ;  /* 0xff80000003567808 */ /* 0x000fe20001000000 */
[----:B------:R-:W-:Y:S01]  /*6c10*/  FFMA.FTZ R117, R117, UR4, -R90 ;  /* 0x0000000475757c23 */ /* 0x000fe2000801085a */
[----:B------:R-:W-:Y:S01]  /*6c20*/  FSEL R85, R237, -INF , P1 ;  /* 0xff800000ed557808 */ /* 0x000fe20000800000 */
[----:B------:R-:W4:Y:S01]  /*6c30*/  MUFU.TANH R73, R73 ;  /* 0x0000004900497308 */ /* 0x000f220000002400 */
[----:B------:R-:W-:Y:S01]  /*6c40*/  FFMA.FTZ R87, R87, UR4, -R94 ;  /* 0x0000000457577c23 */ /* 0x000fe2000801085e */
[----:B------:R-:W-:Y:S01]  /*6c50*/  FFMA.FTZ R89, R89, UR4, -R90 ;  /* 0x0000000459597c23 */ /* 0x000fe2000801085a */
[----:B------:R-:W4:Y:S01]  /*6c60*/  SHFL.IDX PT, R94, R14, R232, 0x1f ;  /* 0x00001fe80e5e7589 */ /* 0x000f2200000e0000 */
[--C-:B------:R-:W-:Y:S01]  /*6c70*/  FFMA.FTZ R86, R86, UR4, -R93.reuse ;  /* 0x0000000456567c23 */ /* 0x100fe2000801085d */
[----:B------:R-:W-:Y:S01]  /*6c80*/  FFMA.FTZ R85, R85, UR4, -R93 ;  /* 0x0000000455557c23 */ /* 0x000fe2000801085d */
[----:B--2---:R-:W-:Y:S01]  /*6c90*/  FSEL R90, R21, -INF , P1 ;  /* 0xff800000155a7808 */ /* 0x004fe20000800000 */
[----:B------:R-:W-:Y:S01]  /*6ca0*/  FFMA.FTZ R200, R200, UR4, -R91 ;  /* 0x00000004c8c87c23 */ /* 0x000fe2000801085b */
[----:B------:R-:W2:Y:S01]  /*6cb0*/  MUFU.TANH R75, R75 ;  /* 0x0000004b004b7308 */ /* 0x000ea20000002400 */
[----:B---3--:R-:W-:-:S02]  /*6cc0*/  FSEL R93, R20, -INF , P2 ;  /* 0xff800000145d7808 */ /* 0x008fc40001000000 */
[----:B-1----:R-:W-:Y:S01]  /*6cd0*/  FSEL R95, R72, -INF , P1 ;  /* 0xff800000485f7808 */ /* 0x002fe20000800000 */
[----:B------:R-:W-:Y:S01]  /*6ce0*/  FFMA.FTZ R91, R90, UR4, -R91 ;  /* 0x000000045a5b7c23 */ /* 0x000fe2000801085b */
[----:B----4-:R-:W-:Y:S01]  /*6cf0*/  FSEL R90, R74, -INF , P2 ;  /* 0xff8000004a5a7808 */ /* 0x010fe20001000000 */
[--C-:B------:R-:W-:Y:S01]  /*6d00*/  FFMA.FTZ R93, R93, UR4, -R92.reuse ;  /* 0x000000045d5d7c23 */ /* 0x100fe2000801085c */
[----:B------:R-:W-:Y:S01]  /*6d10*/  FSEL R96, R76, -INF , P1 ;  /* 0xff8000004c607808 */ /* 0x000fe20000800000 */
[----:B------:R-:W1:Y:S01]  /*6d20*/  MUFU.TANH R77, R77 ;  /* 0x0000004d004d7308 */ /* 0x000e620000002400 */
[----:B------:R-:W-:Y:S01]  /*6d30*/  FFMA.FTZ R92, R95, UR4, -R92 ;  /* 0x000000045f5c7c23 */ /* 0x000fe2000801085c */
[----:B------:R-:W-:Y:S01]  /*6d40*/  FSEL R95, R73, -INF , P2 ;  /* 0xff800000495f7808 */ /* 0x000fe20001000000 */
[--C-:B------:R-:W-:Y:S01]  /*6d50*/  FFMA.FTZ R90, R90, UR4, -R97.reuse ;  /* 0x000000045a5a7c23 */ /* 0x100fe20008010861 */
[----:B------:R-:W-:-:S03]  /*6d60*/  FFMA.FTZ R97, R96, UR4, -R97 ;  /* 0x0000000460617c23 */ /* 0x000fc60008010861 */
[----:B------:R-:W-:Y:S01]  /*6d70*/  FFMA.FTZ R202, R95, UR4, -R204 ;  /* 0x000000045fca7c23 */ /* 0x000fe200080108cc */
[----:B------:R-:W3:Y:S01]  /*6d80*/  MUFU.TANH R79, R79 ;  /* 0x0000004f004f7308 */ /* 0x000ee20000002400 */
[----:B--2---:R-:W-:-:S05]  /*6d90*/  FSEL R199, R75, -INF , P1 ;  /* 0xff8000004bc77808 */ /* 0x004fca0000800000 */
[----:B------:R-:W-:Y:S02]  /*6da0*/  FFMA.FTZ R204, R199, UR4, -R204 ;  /* 0x00000004c7cc7c23 */ /* 0x000fe400080108cc */
[----:B------:R-:W2:Y:S01]  /*6db0*/  MUFU.TANH R78, R78 ;  /* 0x0000004e004e7308 */ /* 0x000ea20000002400 */
[----:B-1----:R-:W-:-:S05]  /*6dc0*/  FSEL R96, R77, -INF , P2 ;  /* 0xff8000004d607808 */ /* 0x002fca0001000000 */
[----:B------:R-:W-:Y:S02]  /*6dd0*/  FFMA.FTZ R95, R96, UR4, -R211 ;  /* 0x00000004605f7c23 */ /* 0x000fe400080108d3 */
[----:B------:R-:W1:Y:S01]  /*6de0*/  MUFU.TANH R80, R80 ;  /* 0x0000005000507308 */ /* 0x000e620000002400 */
[----:B---3--:R-:W-:-:S05]  /*6df0*/  FSEL R198, R79, -INF , P1 ;  /* 0xff8000004fc67808 */ /* 0x008fca0000800000 */
[----:B------:R-:W-:Y:S02]  /*6e00*/  FFMA.FTZ R211, R198, UR4, -R211 ;  /* 0x00000004c6d37c23 */ /* 0x000fe400080108d3 */
        /* <DEDUP_REMOVED lines=14> */
[----:B------:R-:W-:Y:S01]  /*6ef0*/  FFMA.FTZ R224, R203, UR4, -R222 ;  /* 0x00000004cbe07c23 */ /* 0x000fe200080108de */
[----:B------:R-:W-:Y:S02]  /*6f00*/  WARPGROUP.DEPBAR.LE gsb0, 0x0 ;  /* 0x00008000000079c5 */ /* 0x000fe40000010000 */
[----:B------:R-:W-:Y:S01]  /*6f10*/  WARPGROUP.ARRIVE ;  /* 0x00000000000079c5 */ /* 0x000fe20000000000 */
[----:B------:R-:W1:Y:S01]  /*6f20*/  MUFU.TANH R84, R84 ;  /* 0x0000005400547308 */ /* 0x000e620000002400 */
[----:B---3--:R-:W-:-:S04]  /*6f30*/  FSEL R199, R98, -INF , P1 ;  /* 0xff80000062c77808 */ /* 0x008fc80000800000 */
[----:B------:R-:W-:Y:S01]  /*6f40*/  HGMMA.64x96x16.F32.BF16 R24, gdesc[UR8], R24, gsb0 ;  /* 0x01600000081879f0 */ /* 0x000fe20008001818 */
[----:B------:R-:W-:Y:S01]  /*6f50*/  R2UR UR8, R192 ;  /* 0x00000000c00872ca */ /* 0x000fe200000e0000 */
[----:B------:R-:W-:Y:S01]  /*6f60*/  UMOV UR10, UR6 ;  /* 0x00000006000a7c82 */ /* 0x000fe20008000000 */
[----:B------:R-:W-:Y:S01]  /*6f70*/  R2UR UR9, R193 ;  /* 0x00000000c10972ca */ /* 0x000fe200000e0000 */
[----:B------:R-:W-:Y:S01]  /*6f80*/  UMOV UR11, 0x40000040 ;  /* 0x40000040000b7882 */ /* 0x000fe20000000000 */
[----:B------:R-:W3:Y:S01]  /*6f90*/  MUFU.TANH R195, R195 ;  /* 0x000000c300c37308 */ /* 0x000ee20000002400 */
[----:B--2---:R-:W-:Y:S01]  /*6fa0*/  FSEL R206, R82, -INF , P2 ;  /* 0xff80000052ce7808 */ /* 0x004fe20001000000 */
[----:B------:R-:W-:Y:S02]  /*6fb0*/  FFMA.FTZ R222, R199, UR4, -R222 ;  /* 0x00000004c7de7c23 */ /* 0x000fe400080108de */
[----:B------:R-:W2:Y:S02]  /*6fc0*/  SHFL.IDX PT, R199, R13, R9, 0x1f ;  /* 0x00001f090dc77589 */ /* 0x000ea400000e0000 */
[--C-:B------:R-:W-:Y:S01]  /*6fd0*/  FFMA.FTZ R225, R206, UR4, -R223.reuse ;  /* 0x00000004cee17c23 */ /* 0x100fe200080108df */
[----:B-1----:R-:W-:Y:S01]  /*6fe0*/  FSEL R198, R84, -INF , P1 ;  /* 0xff80000054c67808 */ /* 0x002fe20000800000 */
[----:B------:R-:W1:Y:S04]  /*6ff0*/  MUFU.TANH R99, R99 ;  /* 0x0000006300637308 */ /* 0x000e680000002400 */
[----:B------:R-:W-:-:S04]  /*7000*/  FFMA.FTZ R223, R198, UR4, -R223 ;  /* 0x00000004c6df7c23 */ /* 0x000fc800080108df */
[----:B------:R-:W4:Y:S01]  /*7010*/  MUFU.TANH R100, R100 ;  /* 0x0000006400647308 */ /* 0x000f220000002400 */
[----:B---3--:R-:W-:-:S05]  /*7020*/  FSEL R220, R195, -INF , P2 ;  /* 0xff800000c3dc7808 */ /* 0x008fca0001000000 */
[----:B------:R-:W-:Y:S02]  /*7030*/  FFMA.FTZ R220, R220, UR4, -R217 ;  /* 0x00000004dcdc7c23 */ /* 0x000fe400080108d9 */
[----:B------:R-:W3:Y:S01]  /*7040*/  MUFU.TANH R102, R102 ;  /* 0x0000006600667308 */ /* 0x000ee20000002400 */
[----:B-1----:R-:W-:-:S05]  /*7050*/  FSEL R198, R99, -INF , P1 ;  /* 0xff80000063c67808 */ /* 0x002fca0000800000 */
[----:B------:R-:W-:Y:S01]  /*7060*/  FFMA.FTZ R217, R198, UR4, -R217 ;  /* 0x00000004c6d97c23 */ /* 0x000fe200080108d9 */
[----:B------:R-:W-:Y:S01]  /*7070*/  FFMA.FTZ R198, -R15, R15, 1 ;  /* 0x3f8000000fc67423 */ /* 0x000fe2000001010f */
[----:B------:R-:W-:Y:S01]  /*7080*/  MUFU.EX2 R118, R118 ;  /* 0x0000007600767308 */ /* 0x000fe20000000800 */
[----:B----4-:R-:W-:-:S05]  /*7090*/  FSEL R221, R100, -INF , P2 ;  /* 0xff80000064dd7808 */ /* 0x010fca0001000000 */
[----:B------:R-:W-:Y:S02]  /*70a0*/  FFMA.FTZ R221, R221, UR4, -R218 ;  /* 0x00000004dddd7c23 */ /* 0x000fe400080108da */
[----:B------:R-:W1:Y:S01]  /*70b0*/  MUFU.TANH R101, R101 ;  /* 0x0000006500657308 */ /* 0x000e620000002400 */
[----:B---3--:R-:W-:-:S05]  /*70c0*/  FSEL R203, R102, -INF , P1 ;  /* 0xff80000066cb7808 */ /* 0x008fca0000800000 */
[----:B------:R-:W-:Y:S02]  /*70d0*/  FFMA.FTZ R218, R203, UR4, -R218 ;  /* 0x00000004cbda7c23 */ /* 0x000fe400080108da */
[----:B------:R-:W-:Y:S01]  /*70e0*/  MUFU.TANH R103, R103 ;  /* 0x0000006700677308 */ /* 0x000fe20000002400 */
[----:B------:R-:W-:Y:S07]  /*70f0*/  SHFL.IDX PT, R203, R13, R233, 0x1f ;  /* 0x00001fe90dcb7589 */ /* 0x000fee00000e0000 */
[----:B------:R-:W3:Y:S01]  /*7100*/  MUFU.TANH R104, R104 ;  /* 0x0000006800687308 */ /* 0x000ee20000002400 */
[----:B-1----:R-:W-:-:S05]  /*7110*/  FSEL R219, R101, -INF , P2 ;  /* 0xff80000065db7808 */ /* 0x002fca0001000000 */
[----:B------:R-:W-:Y:S02]  /*7120*/  FFMA.FTZ R219, R219, UR4, -R216 ;  /* 0x00000004dbdb7c23 */ /* 0x000fe400080108d8 */
[----:B------:R-:W-:Y:S08]  /*7130*/  MUFU.TANH R106, R106 ;  /* 0x0000006a006a7308 */ /* 0x000ff00000002400 */
[----:B------:R1:W-:Y:S01]  /*7140*/  MUFU.EX2 R14, R201 ;  /* 0x000000c9000e7308 */ /* 0x0003e20000000800 */
[----:B---3--:R-:W-:-:S05]  /*7150*/  FSEL R206, R104, -INF , P2 ;  /* 0xff80000068ce7808 */ /* 0x008fca0001000000 */
[----:B--2---:R-:W-:Y:S02]  /*7160*/  FFMA.FTZ R206, R206, UR4, -R199 ;  /* 0x00000004cece7c23 */ /* 0x004fe400080108c7 */
[----:B------:R-:W-:Y:S01]  /*7170*/  MUFU.TANH R105, R105 ;  /* 0x0000006900697308 */ /* 0x000fe20000002400 */
[----:B-1----:R-:W1:Y:S07]  /*7180*/  SHFL.IDX PT, R201, R13, R232, 0x1f ;  /* 0x00001fe80dc97589 */ /* 0x002e6e00000e0000 */
[----:B------:R-:W-:Y:S08]  /*7190*/  MUFU.TANH R107, R107 ;  /* 0x0000006b006b7308 */ /* 0x000ff00000002400 */
[----:B------:R-:W2:Y:S01]  /*71a0*/  MUFU.TANH R108, R108 ;  /* 0x0000006c006c7308 */ /* 0x000ea20000002400 */
[----:B------:R-:W-:-:S02]  /*71b0*/  WARPGROUP.DEPBAR.LE gsb0, 0x0 ;  /* 0x00008000000079c5 */ /* 0x000fc40000010000 */
[----:B------:R-:W-:-:S05]  /*71c0*/  WARPGROUP.ARRIVE ;  /* 0x00000000000079c5 */ /* 0x000fca0000000000 */
[----:B------:R-:W-:Y:S01]  /*71d0*/  MUFU.TANH R110, R110 ;  /* 0x0000006e006e7308 */ /* 0x000fe20000002400 */
[----:B------:R-:W-:Y:S07]  /*71e0*/  HGMMA.64x96x16.F32.BF16 R24, gdesc[UR8], R24, gsb0 ;  /* 0x01600000081879f0 */ /* 0x000fee0008001818 */
[----:B------:R-:W-:Y:S01]  /*71f0*/  MUFU.TANH R109, R109 ;  /* 0x0000006d006d7308 */ /* 0x000fe20000002400 */
[----:B--2---:R-:W-:-:S07]  /*7200*/  FSEL R207, R108, -INF , P2 ;  /* 0xff8000006ccf7808 */ /* 0x004fce0001000000 */
[----:B------:R-:W-:Y:S08]  /*7210*/  MUFU.TANH R111, R111 ;  /* 0x0000006f006f7308 */ /* 0x000ff00000002400 */
[----:B------:R2:W-:Y:S08]  /*7220*/  MUFU.EX2 R15, R200 ;  /* 0x000000c8000f7308 */ /* 0x0005f00000000800 */
[----:B------:R-:W-:Y:S01]  /*7230*/  MUFU.TANH R112, R112 ;  /* 0x0000007000707308 */ /* 0x000fe20000002400 */
[----:B--2---:R-:W-:-:S05]  /*7240*/  FSEL R200, R105, -INF , P2 ;  /* 0xff80000069c87808 */ /* 0x004fca0001000000 */
[----:B-1----:R-:W-:Y:S02]  /*7250*/  FFMA.FTZ R200, R200, UR4, -R201 ;  /* 0x00000004c8c87c23 */ /* 0x002fe400080108c9 */
[----:B------:R-:W1:Y:S08]  /*7260*/  MUFU.TANH R114, R114 ;  /* 0x0000007200727308 */ /* 0x000e700000002400 */
[----:B------:R-:W2:Y:S08]  /*7270*/  MUFU.TANH R113, R113 ;  /* 0x0000007100717308 */ /* 0x000eb00000002400 */
[----:B------:R-:W-:Y:S01]  /*7280*/  MUFU.TANH R115, R115 ;  /* 0x0000007300737308 */ /* 0x000fe20000002400 */
[----:B-1----:R-:W-:-:S07]  /*7290*/  FSEL R13, R114, -INF , P1 ;  /* 0xff800000720d7808 */ /* 0x002fce0000800000 */
[----:B------:R-:W1:Y:S01]  /*72a0*/  MUFU.TANH R116, R116 ;  /* 0x0000007400747308 */ /* 0x000e620000002400 */
[----:B--2---:R-:W-:-:S05]  /*72b0*/  FSEL R209, R113, -INF , P2 ;  /* 0xff80000071d17808 */ /* 0x004fca0001000000 */
[----:B------:R-:W-:Y:S02]  /*72c0*/  FFMA.FTZ R209, R209, UR4, -R210 ;  /* 0x00000004d1d17c23 */ /* 0x000fe400080108d2 */
[----:B------:R-:W2:Y:S08]  /*72d0*/  MUFU.TANH R197, R197 ;  /* 0x000000c500c57308 */ /* 0x000eb00000002400 */
[----:B------:R-:W-:Y:S01]  /*72e0*/  MUFU.TANH R196, R196 ;  /* 0x000000c400c47308 */ /* 0x000fe20000002400 */
[----:B-1----:R-:W-:-:S07]  /*72f0*/  FSEL R228, R116, -INF , P2 ;  /* 0xff80000074e47808 */ /* 0x002fce0001000000 */
[----:B------:R-:W-:Y:S01]  /*7300*/  MUFU.TANH R119, R119 ;  /* 0x0000007700777308 */ /* 0x000fe20000002400 */
[----:B--2---:R-:W-:-:S07]  /*7310*/  FSEL R213, R197, -INF , P1 ;  /* 0xff800000c5d57808 */ /* 0x004fce0000800000 */
[----:B------:R-:W1:Y:S01]  /*7320*/  MUFU.EX2 R88, R88 ;  /* 0x0000005800587308 */ /* 0x000e620000000800 */
[----:B------:R-:W-:Y:S02]  /*7330*/  WARPGROUP.DEPBAR.LE gsb0, 0x0 ;  /* 0x00008000000079c5 */ /* 0x000fe40000010000 */
[----:B------:R-:W2:Y:S05]  /*7340*/  LDS R227, [R227+0x380] ;  /* 0x00038000e3e37984 */ /* 0x000eaa0000000800 */
[----:B------:R-:W-:Y:S08]  /*7350*/  MUFU.EX2 R117, R117 ;  /* 0x0000007500757308 */ /* 0x000ff00000000800 */
[----:B------:R-:W3:Y:S08]  /*7360*/  MUFU.EX2 R86, R86 ;  /* 0x0000005600567308 */ /* 0x000ef00000000800 */
[----:B------:R-:W4:Y:S08]  /*7370*/  MUFU.EX2 R87, R87 ;  /* 0x0000005700577308 */ /* 0x000f300000000800 */
[----:B------:R-:W-:Y:S01]  /*7380*/  MUFU.EX2 R91, R91 ;  /* 0x0000005b005b7308 */ /* 0x000fe20000000800 */
[----:B------:R-:W-:Y:S01]  /*7390*/  FFMA.FTZ R235, -R235, R235, 1 ;  /* 0x3f800000ebeb7423 */ /* 0x000fe200000101eb */
[----:B------:R-:W-:-:S06]  /*73a0*/  FFMA.FTZ R21, -R21, R21, 1 ;  /* 0x3f80000015157423 */ /* 0x000fcc0000010115 */
[----:B------:R-:W-:Y:S01]  /*73b0*/  MUFU.EX2 R96, R96 ;  /* 0x0000006000607308 */ /* 0x000fe20000000800 */
[----:B--2---:R-:W2:Y:S07]  /*73c0*/  SHFL.IDX PT, R234, R227, R9, 0x1f ;  /* 0x00001f09e3ea7589 */ /* 0x004eae00000e0000 */
[----:B------:R-:W-:Y:S01]  /*73d0*/  MUFU.EX2 R90, R90 ;  /* 0x0000005a005a7308 */ /* 0x000fe20000000800 */
[----:B------:R-:W-:Y:S04]  /*73e0*/  SHFL.IDX PT, R232, R227, R232, 0x1f ;  /* 0x00001fe8e3e87589 */ /* 0x000fe800000e0000 */
[----:B------:R-:W3:Y:S03]  /*73f0*/  SHFL.IDX PT, R233, R227, R233, 0x1f ;  /* 0x00001fe9e3e97589 */ /* 0x000ee600000e0000 */
[----:B------:R-:W-:Y:S01]  /*7400*/  MUFU.EX2 R89, R89 ;  /* 0x0000005900597308 */ /* 0x000fe20000000800 */
[----:B------:R-:W4:Y:S04]  /*7410*/  SHFL.IDX PT, R229, R227, R229, 0x1f ;  /* 0x00001fe5e3e57589 */ /* 0x000f2800000e0000 */
[----:B------:R-:W4:Y:S03]  /*7420*/  SHFL.IDX PT, R230, R227, R230, 0x1f ;  /* 0x00001fe6e3e67589 */ /* 0x000f2600000e0000 */
[----:B------:R-:W-:Y:S01]  /*7430*/  MUFU.EX2 R97, R97 ;  /* 0x0000006100617308 */ /* 0x000fe20000000800 */
[----:B------:R-:W4:Y:S01]  /*7440*/  SHFL.IDX PT, R231, R227, R231, 0x1f ;  /* 0x00001fe7e3e77589 */ /* 0x000f2200000e0000 */
[--C-:B--2---:R-:W-:Y:S01]  /*7450*/  FADD.FTZ R24, R24, -R234.reuse ;  /* 0x800000ea18187221 */ /* 0x104fe20000010000 */
[----:B------:R-:W-:-:S05]  /*7460*/  FADD.FTZ R234, R26, -R234 ;  /* 0x800000ea1aea7221 */ /* 0x000fca0000010000 */
[----:B------:R-:W-:Y:S01]  /*7470*/  MUFU.EX2 R93, R93 ;  /* 0x0000005d005d7308 */ /* 0x000fe20000000800 */
[----:B------:R-:W-:Y:S01]  /*7480*/  FMUL.FTZ R24, R118, R24 ;  /* 0x0000001876187220 */ /* 0x000fe20000410000 */
[----:B-1----:R-:W-:-:S03]  /*7490*/  FMUL.FTZ R234, R88, R234 ;  /* 0x000000ea58ea7220 */ /* 0x002fc60000410000 */
[----:B------:R-:W-:Y:S01]  /*74a0*/  FMUL.FTZ R198, R198, R24 ;  /* 0x00000018c6c67220 */ /* 0x000fe20000410000 */
[----:B------:R-:W-:Y:S02]  /*74b0*/  FSEL R24, R103, -INF , P1 ;  /* 0xff80000067187808 */ /* 0x000fe40000800000 */
[----:B------:R1:W-:Y:S01]  /*74c0*/  MUFU.EX2 R26, R202 ;  /* 0x000000ca001a7308 */ /* 0x0003e20000000800 */
[----:B---3--:R-:W-:Y:S01]  /*74d0*/  FADD.FTZ R28, R28, -R233 ;  /* 0x800000e91c1c7221 */ /* 0x008fe20000010000 */
[--C-:B----4-:R-:W-:Y:S01]  /*74e0*/  FADD.FTZ R29, R29, -R229.reuse ;  /* 0x800000e51d1d7221 */ /* 0x110fe20000010000 */
[----:B------:R-:W-:Y:S01]  /*74f0*/  FADD.FTZ R31, R31, -R229 ;  /* 0x800000e51f1f7221 */ /* 0x000fe20000010000 */
[----:B------:R-:W-:Y:S01]  /*7500*/  FFMA.FTZ R216, R24, UR4, -R216 ;  /* 0x0000000418d87c23 */ /* 0x000fe200080108d8 */
[----:B------:R-:W-:Y:S01]  /*7510*/  FSEL R24, R106, -INF , P1 ;  /* 0xff8000006a187808 */ /* 0x000fe20000800000 */
[----:B------:R-:W-:Y:S01]  /*7520*/  FADD.FTZ R35, R35, -R230 ;  /* 0x800000e623237221 */ /* 0x000fe20000010000 */
[----:B------:R-:W-:Y:S01]  /*7530*/  FFMA.FTZ R84, -R84, R84, 1 ;  /* 0x3f80000054547423 */ /* 0x000fe20000010154 */
[----:B------:R-:W-:Y:S01]  /*7540*/  FFMA.FTZ R194, -R194, R194, 1 ;  /* 0x3f800000c2c27423 */ /* 0x000fe200000101c2 */
[----:B-1----:R-:W-:Y:S01]  /*7550*/  FFMA.FTZ R202, R207, UR4, -R203 ;  /* 0x00000004cfca7c23 */ /* 0x002fe200080108cb */
[----:B------:R-:W-:Y:S01]  /*7560*/  FFMA.FTZ R199, R24, UR4, -R199 ;  /* 0x0000000418c77c23 */ /* 0x000fe200080108c7 */
[----:B------:R-:W-:Y:S01]  /*7570*/  FSEL R24, R107, -INF , P1 ;  /* 0xff8000006b187808 */ /* 0x000fe20000800000 */
[--C-:B------:R-:W-:Y:S01]  /*7580*/  FADD.FTZ R38, R38, -R231.reuse ;  /* 0x800000e726267221 */ /* 0x100fe20000010000 */
[----:B------:R-:W-:Y:S01]  /*7590*/  FSEL R207, R111, -INF , P1 ;  /* 0xff8000006fcf7808 */ /* 0x000fe20000800000 */
[----:B------:R-:W-:Y:S01]  /*75a0*/  FADD.FTZ R36, R36, -R231 ;  /* 0x800000e724247221 */ /* 0x000fe20000010000 */
[----:B------:R-:W-:Y:S01]  /*75b0*/  FFMA.FTZ R73, -R73, R73, 1 ;  /* 0x3f80000049497423 */ /* 0x000fe20000010149 */
[----:B------:R-:W-:Y:S01]  /*75c0*/  FFMA.FTZ R201, R24, UR4, -R201 ;  /* 0x0000000418c97c23 */ /* 0x000fe200080108c9 */
[----:B------:R-:W-:Y:S01]  /*75d0*/  FSEL R24, R110, -INF , P1 ;  /* 0xff8000006e187808 */ /* 0x000fe20000800000 */
[----:B------:R-:W-:Y:S01]  /*75e0*/  FFMA.FTZ R74, -R74, R74, 1 ;  /* 0x3f8000004a4a7423 */ /* 0x000fe2000001014a */
[----:B------:R-:W-:Y:S01]  /*75f0*/  MUFU.EX2 R95, R95 ;  /* 0x0000005f005f7308 */ /* 0x000fe20000000800 */
[----:B------:R-:W-:Y:S01]  /*7600*/  FFMA.FTZ R77, -R77, R77, 1 ;  /* 0x3f8000004d4d7423 */ /* 0x000fe2000001014d */
[----:B------:R-:W-:Y:S01]  /*7610*/  FADD.FTZ R30, R30, -R233 ;  /* 0x800000e91e1e7221 */ /* 0x000fe20000010000 */
[----:B------:R-:W-:-:S05]  /*7620*/  FFMA.FTZ R203, R24, UR4, -R203 ;  /* 0x0000000418cb7c23 */ /* 0x000fca00080108cb */
[----:B------:R1:W2:Y:S08]  /*7630*/  MUFU.EX2 R24, R204 ;  /* 0x000000cc00187308 */ /* 0x0002b00000000800 */
[----:B------:R-:W-:Y:S01]  /*7640*/  MUFU.EX2 R94, R94 ;  /* 0x0000005e005e7308 */ /* 0x000fe20000000800 */
[----:B-1----:R-:W-:-:S05]  /*7650*/  FSEL R204, R109, -INF , P2 ;  /* 0xff8000006dcc7808 */ /* 0x002fca0001000000 */
[--C-:B------:R-:W-:Y:S01]  /*7660*/  FFMA.FTZ R204, R204, UR4, -R205.reuse ;  /* 0x00000004cccc7c23 */ /* 0x100fe200080108cd */
[----:B------:R-:W-:Y:S01]  /*7670*/  FFMA.FTZ R205, R207, UR4, -R205 ;  /* 0x00000004cfcd7c23 */ /* 0x000fe200080108cd */
[----:B------:R-:W-:Y:S01]  /*7680*/  FSEL R207, R112, -INF , P2 ;  /* 0xff80000070cf7808 */ /* 0x000fe20001000000 */
[----:B------:R-:W1:Y:S04]  /*7690*/  MUFU.EX2 R92, R92 ;  /* 0x0000005c005c7308 */ /* 0x000e680000000800 */
[--C-:B------:R-:W-:Y:S01]  /*76a0*/  FFMA.FTZ R207, R207, UR4, -R208.reuse ;  /* 0x00000004cfcf7c23 */ /* 0x100fe200080108d0 */
[----:B------:R-:W-:Y:S01]  /*76b0*/  FFMA.FTZ R208, R13, UR4, -R208 ;  /* 0x000000040dd07c23 */ /* 0x000fe200080108d0 */
[----:B------:R-:W-:Y:S02]  /*76c0*/  FSEL R13, R115, -INF , P1 ;  /* 0xff800000730d7808 */ /* 0x000fe40000800000 */
[----:B------:R-:W3:Y:S03]  /*76d0*/  MUFU.EX2 R85, R85 ;  /* 0x0000005500557308 */ /* 0x000ee60000000800 */
[----:B------:R-:W-:-:S05]  /*76e0*/  FFMA.FTZ R210, R13, UR4, -R210 ;  /* 0x000000040dd27c23 */ /* 0x000fca00080108d2 */
[----:B------:R4:W-:Y:S02]  /*76f0*/  MUFU.EX2 R13, R211 ;  /* 0x000000d3000d7308 */ /* 0x0009e40000000800 */
[--C-:B----4-:R-:W-:Y:S01]  /*7700*/  FFMA.FTZ R211, R228, UR4, -R212.reuse ;  /* 0x00000004e4d37c23 */ /* 0x110fe200080108d4 */
[----:B------:R-:W-:Y:S01]  /*7710*/  FFMA.FTZ R212, R213, UR4, -R212 ;  /* 0x00000004d5d47c23 */ /* 0x000fe200080108d4 */
[----:B------:R-:W-:Y:S02]  /*7720*/  FSEL R213, R196, -INF , P2 ;  /* 0xff800000c4d57808 */ /* 0x000fe40001000000 */
[----:B------:R-:W-:-:S03]  /*7730*/  FSEL R228, R119, -INF , P1 ;  /* 0xff80000077e47808 */ /* 0x000fc60000800000 */
[--C-:B------:R-:W-:Y:S02]  /*7740*/  FFMA.FTZ R213, R213, UR4, -R214.reuse ;  /* 0x00000004d5d57c23 */ /* 0x100fe400080108d6 */
[----:B------:R-:W-:Y:S01]  /*7750*/  FFMA.FTZ R214, R228, UR4, -R214 ;  /* 0x00000004e4d67c23 */ /* 0x000fe200080108d6 */
[----:B------:R-:W-:Y:S02]  /*7760*/  VIADD R228, R9, 0x10 ;  /* 0x0000001009e47836 */ /* 0x000fe40000000000 */
[----:B------:R-:W-:Y:S01]  /*7770*/  FMUL.FTZ R28, R86, R28 ;  /* 0x0000001c561c7220 */ /* 0x000fe20000410000 */
[----:B------:R-:W-:Y:S01]  /*7780*/  FMUL.FTZ R29, R87, R29 ;  /* 0x0000001d571d7220 */ /* 0x000fe20000410000 */
[----:B--2---:R-:W-:Y:S01]  /*7790*/  FMUL.FTZ R38, R24, R38 ;  /* 0x0000002618267220 */ /* 0x004fe20000410000 */
[C---:B------:R-:W-:Y:S01]  /*77a0*/  IADD3 R231, R9.reuse, 0xc, RZ ;  /* 0x0000000c09e77810 */ /* 0x040fe20007ffe0ff */
[----:B------:R-:W2:Y:S01]  /*77b0*/  SHFL.IDX PT, R228, R227, R228, 0x1f ;  /* 0x00001fe4e3e47589 */ /* 0x000ea200000e0000 */
[----:B------:R-:W-:Y:S01]  /*77c0*/  FMUL.FTZ R36, R26, R36 ;  /* 0x000000241a247220 */ /* 0x000fe20000410000 */
[----:B------:R-:W-:-:S02]  /*77d0*/  VIADD R229, R9, 0x14 ;  /* 0x0000001409e57836 */ /* 0x000fc40000000000 */
[----:B------:R-:W-:Y:S01]  /*77e0*/  FFMA.FTZ R80, -R80, R80, 1 ;  /* 0x3f80000050507423 */ /* 0x000fe20000010150 */
[----:B------:R-:W4:Y:S01]  /*77f0*/  SHFL.IDX PT, R227, R227, R12, 0x1f ;  /* 0x00001f0ce3e37589 */ /* 0x000f2200000e0000 */
[----:B------:R-:W-:Y:S01]  /*7800*/  IADD3 R233, R9, 0x18, RZ ;  /* 0x0000001809e97810 */ /* 0x000fe20007ffe0ff */
[----:B------:R-:W-:Y:S01]  /*7810*/  FFMA.FTZ R79, -R79, R79, 1 ;  /* 0x3f8000004f4f7423 */ /* 0x000fe2000001014f */
[----:B------:R-:W-:Y:S01]  /*7820*/  FFMA.FTZ R76, -R76, R76, 1 ;  /* 0x3f8000004c4c7423 */ /* 0x000fe2000001014c */
[----:B-1----:R-:W-:Y:S01]  /*7830*/  FMUL.FTZ R35, R92, R35 ;  /* 0x000000235c237220 */ /* 0x002fe20000410000 */
[----:B------:R-:W-:Y:S01]  /*7840*/  FFMA.FTZ R72, -R72, R72, 1 ;  /* 0x3f80000048487423 */ /* 0x000fe20000010148 */
[----:B------:R-:W-:Y:S01]  /*7850*/  FFMA.FTZ R99, -R99, R99, 1 ;  /* 0x3f80000063637423 */ /* 0x000fe20000010163 */
[----:B------:R-:W-:Y:S01]  /*7860*/  MUFU.EX2 R201, R201 ;  /* 0x000000c900c97308 */ /* 0x000fe20000000800 */
[----:B------:R-:W-:Y:S01]  /*7870*/  FFMA.FTZ R82, -R82, R82, 1 ;  /* 0x3f80000052527423 */ /* 0x000fe20000010152 */
[----:B------:R-:W-:-:S06]  /*7880*/  FFMA.FTZ R81, -R81, R81, 1 ;  /* 0x3f80000051517423 */ /* 0x000fcc0000010151 */
[----:B------:R-:W-:Y:S08]  /*7890*/  MUFU.EX2 R199, R199 ;  /* 0x000000c700c77308 */ /* 0x000ff00000000800 */
[----:B------:R-:W-:Y:S01]  /*78a0*/  MUFU.EX2 R200, R200 ;  /* 0x000000c800c87308 */ /* 0x000fe20000000800 */
[----:B--2---:R-:W-:Y:S01]  /*78b0*/  FADD.FTZ R34, R34, -R228 ;  /* 0x800000e422227221 */ /* 0x004fe20000010000 */
[--C-:B----4-:R-:W-:Y:S01]  /*78c0*/  FADD.FTZ R37, R37, -R227.reuse ;  /* 0x800000e325257221 */ /* 0x110fe20000010000 */
[----:B------:R-:W-:-:S05]  /*78d0*/  FADD.FTZ R39, R39, -R227 ;  /* 0x800000e327277221 */ /* 0x000fca0000010000 */
[----:B------:R-:W-:Y:S01]  /*78e0*/  MUFU.EX2 R203, R203 ;  /* 0x000000cb00cb7308 */ /* 0x000fe20000000800 */
[----:B------:R-:W-:-:S07]  /*78f0*/  FFMA.FTZ R100, -R100, R100, 1 ;  /* 0x3f80000064647423 */ /* 0x000fce0000010164 */
[----:B------:R-:W-:Y:S08]  /*7900*/  MUFU.EX2 R209, R209 ;  /* 0x000000d100d17308 */ /* 0x000ff00000000800 */
[----:B------:R-:W-:Y:S08]  /*7910*/  MUFU.EX2 R210, R210 ;  /* 0x000000d200d27308 */ /* 0x000ff00000000800 */
[----:B------:R-:W-:Y:S08]  /*7920*/  MUFU.EX2 R202, R202 ;  /* 0x000000ca00ca7308 */ /* 0x000ff00000000800 */
[----:B------:R-:W-:Y:S08]  /*7930*/  MUFU.EX2 R204, R204 ;  /* 0x000000cc00cc7308 */ /* 0x000ff00000000800 */
[----:B------:R-:W-:Y:S01]  /*7940*/  MUFU.EX2 R205, R205 ;  /* 0x000000cd00cd7308 */ /* 0x000fe20000000800 */
[----:B------:R-:W-:-:S07]  /*7950*/  FFMA.FTZ R237, -R237, R237, 1 ;  /* 0x3f800000eded7423 */ /* 0x000fce00000101ed */
[----:B------:R-:W-:Y:S01]  /*7960*/  MUFU.EX2 R207, R207 ;  /* 0x000000cf00cf7308 */ /* 0x000fe20000000800 */
[----:B---3--:R-:W-:-:S07]  /*7970*/  FMUL.FTZ R30, R85, R30 ;  /* 0x0000001e551e7220 */ /* 0x008fce0000410000 */
[----:B------:R-:W-:Y:S08]  /*7980*/  MUFU.EX2 R208, R208 ;  /* 0x000000d000d07308 */ /* 0x000ff00000000800 */
[----:B------:R-:W-:Y:S08]  /*7990*/  MUFU.EX2 R211, R211 ;  /* 0x000000d300d37308 */ /* 0x000ff00000000800 */
[----:B------:R-:W-:Y:S01]  /*79a0*/  MUFU.EX2 R212, R212 ;  /* 0x000000d400d47308 */ /* 0x000fe20000000800 */
[----:B------:R-:W-:Y:S01]  /*79b0*/  FFMA.FTZ R101, -R101, R101, 1 ;  /* 0x3f80000065657423 */ /* 0x000fe20000010165 */
[----:B------:R-:W-:Y:S01]  /*79c0*/  FFMA.FTZ R103, -R103, R103, 1 ;  /* 0x3f80000067677423 */ /* 0x000fe20000010167 */
[----:B------:R-:W-:Y:S01]  /*79d0*/  FFMA.FTZ R108, -R108, R108, 1 ;  /* 0x3f8000006c6c7423 */ /* 0x000fe2000001016c */
[----:B------:R-:W-:Y:S01]  /*79e0*/  FFMA.FTZ R196, -R196, R196, 1 ;  /* 0x3f800000c4c47423 */ /* 0x000fe200000101c4 */
[----:B------:R-:W-:Y:S01]  /*79f0*/  FFMA.FTZ R116, -R116, R116, 1 ;  /* 0x3f80000074747423 */ /* 0x000fe20000010174 */
[----:B------:R-:W-:Y:S01]  /*7a00*/  FFMA.FTZ R197, -R197, R197, 1 ;  /* 0x3f800000c5c57423 */ /* 0x000fe200000101c5 */
[----:B------:R-:W-:Y:S01]  /*7a10*/  FFMA.FTZ R119, -R119, R119, 1 ;  /* 0x3f80000077777423 */ /* 0x000fe20000010177 */
[----:B------:R1:W-:Y:S01]  /*7a20*/  MUFU.EX2 R12, R226 ;  /* 0x000000e2000c7308 */ /* 0x0003e20000000800 */
[----:B------:R-:W-:Y:S01]  /*7a30*/  R2UR UR4, R236 ;  /* 0x00000000ec0472ca */ /* 0x000fe200000e0000 */
[----:B-1----:R-:W-:-:S06]  /*7a40*/  FFMA.FTZ R226, -R18, R18, 1 ;  /* 0x3f80000012e27423 */ /* 0x002fcc0000010112 */
[----:B------:R1:W-:Y:S02]  /*7a50*/  MUFU.EX2 R18, R215 ;  /* 0x000000d700127308 */ /* 0x0003e40000000800 */
[----:B-1----:R-:W-:Y:S01]  /*7a60*/  FMUL.FTZ R215, R226, R234 ;  /* 0x000000eae2d77220 */ /* 0x002fe20000410000 */
[----:B------:R-:W-:Y:S01]  /*7a70*/  FADD.FTZ R226, R25, -R232 ;  /* 0x800000e819e27221 */ /* 0x000fe20000010000 */
[----:B------:R-:W-:-:S04]  /*7a80*/  FMUL.FTZ R34, R91, R34 ;  /* 0x000000225b227220 */ /* 0x000fc80000410000 */
[----:B------:R1:W-:Y:S01]  /*7a90*/  MUFU.EX2 R25, R225 ;  /* 0x000000e100197308 */ /* 0x0003e20000000800 */
[----:B------:R-:W-:-:S07]  /*7aa0*/  FADD.FTZ R232, R27, -R232 ;  /* 0x800000e81be87221 */ /* 0x000fce0000010000 */
[----:B------:R2:W-:Y:S01]  /*7ab0*/  MUFU.EX2 R27, R223 ;  /* 0x000000df001b7308 */ /* 0x0005e20000000800 */
[----:B-1----:R-:W-:Y:S01]  /*7ac0*/  FADD.FTZ R225, R32, -R228 ;  /* 0x800000e420e17221 */ /* 0x002fe20000010000 */
[----:B------:R-:W-:Y:S01]  /*7ad0*/  FADD.FTZ R228, R33, -R230 ;  /* 0x800000e621e47221 */ /* 0x000fe20000010000 */
[----:B------:R-:W-:-:S05]  /*7ae0*/  FFMA.FTZ R33, -R5, R5, 1 ;  /* 0x3f80000005217423 */ /* 0x000fca0000010105 */
[----:B------:R1:W3:Y:S01]  /*7af0*/  MUFU.EX2 R32, R224 ;  /* 0x000000e000207308 */ /* 0x0002e20000000800 */
[----:B------:R-:W-:Y:S01]  /*7b00*/  FMUL.FTZ R225, R15, R225 ;  /* 0x000000e10fe17220 */ /* 0x000fe20000410000 */
[----:B------:R-:W-:Y:S01]  /*7b10*/  VIADD R230, R9, 0x10 ;  /* 0x0000001009e67836 */ /* 0x000fe20000000000 */
[----:B------:R4:W5:Y:S01]  /*7b20*/  LDL.LU R5, [R1+0x38] ;  /* 0x0000380001057983 */ /* 0x0009620000300800 */
[----:B--2---:R-:W-:-:S03]  /*7b30*/  FFMA.FTZ R223, -R4, R4, 1 ;  /* 0x3f80000004df7423 */ /* 0x004fc60000010104 */
[----:B------:R4:W5:Y:S01]  /*7b40*/  LDL.LU R4, [R1+0x34] ;  /* 0x0000340001047983 */ /* 0x0009620000300800 */
[----:B------:R-:W-:Y:S01]  /*7b50*/  FMUL.FTZ R37, R90, R37 ;  /* 0x000000255a257220 */ /* 0x000fe20000410000 */
[----:B-1----:R-:W-:Y:S01]  /*7b60*/  FMUL.FTZ R224, R117, R226 ;  /* 0x000000e275e07220 */ /* 0x002fe20000410000 */
[----:B------:R-:W-:Y:S01]  /*7b70*/  FMUL.FTZ R232, R89, R232 ;  /* 0x000000e859e87220 */ /* 0x000fe20000410000 */
[----:B------:R1:W2:Y:S02]  /*7b80*/  LDS R226, [R10+0x380] ;  /* 0x000380000ae27984 */ /* 0x0002a40000000800 */
[----:B------:R-:W-:Y:S01]  /*7b90*/  FMUL.FTZ R224, R33, R224 ;  /* 0x000000e021e07220 */ /* 0x000fe20000410000 */
[----:B------:R-:W-:Y:S01]  /*7ba0*/  FFMA.FTZ R33, -R3, R3, 1 ;  /* 0x3f80000003217423 */ /* 0x000fe20000010103 */
[----:B------:R-:W-:Y:S01]  /*7bb0*/  FMUL.FTZ R73, R73, R36 ;  /* 0x0000002449497220 */ /* 0x000fe20000410000 */
[----:B------:R4:W5:Y:S01]  /*7bc0*/  LDL.LU R3, [R1+0x30] ;  /* 0x0000300001037983 */ /* 0x0009620000300800 */
[----:B------:R-:W-:Y:S01]  /*7bd0*/  FMUL.FTZ R223, R223, R232 ;  /* 0x000000e8dfdf7220 */ /* 0x000fe20000410000 */
[----:B-1----:R1:W4:Y:S02]  /*7be0*/  MUFU.EX2 R10, R222 ;  /* 0x000000de000a7308 */ /* 0x0023240000000800 */
[----:B-1----:R-:W-:Y:S01]  /*7bf0*/  FMUL.FTZ R222, R33, R28 ;  /* 0x0000001c21de7220 */ /* 0x002fe20000410000 */
[----:B------:R-:W-:-:S05]  /*7c00*/  FFMA.FTZ R28, -R2, R2, 1 ;  /* 0x3f800000021c7423 */ /* 0x000fca0000010102 */
[----:B------:R1:W4:Y:S01]  /*7c10*/  MUFU.EX2 R33, R220 ;  /* 0x000000dc00217308 */ /* 0x0003220000000800 */
[----:B------:R1:W5:Y:S02]  /*7c20*/  LDL.LU R2, [R1+0x2c] ;  /* 0x00002c0001027983 */ /* 0x0003640000300800 */
[----:B-1----:R-:W-:Y:S01]  /*7c30*/  FMUL.FTZ R220, R14, R31 ;  /* 0x0000001f0edc7220 */ /* 0x002fe20000410000 */
[----:B------:R-:W-:-:S03]  /*7c40*/  FMUL.FTZ R31, R28, R29 ;  /* 0x0000001d1c1f7220 */ /* 0x000fc60000410000 */
[----:B------:R-:W-:Y:S01]  /*7c50*/  FMUL.FTZ R29, R235, R220 ;  /* 0x000000dceb1d7220 */ /* 0x000fe20000410000 */
[----:B------:R-:W-:Y:S01]  /*7c60*/  FFMA.FTZ R220, -R19, R19, 1 ;  /* 0x3f80000013dc7423 */ /* 0x000fe20000010113 */
[----:B------:R-:W-:Y:S01]  /*7c70*/  VIADD R235, R9, 0x4 ;  /* 0x0000000409eb7836 */ /* 0x000fe20000000000 */
[----:B------:R1:W4:Y:S02]  /*7c80*/  MUFU.EX2 R19, R217 ;  /* 0x000000d900137308 */ /* 0x0003240000000800 */
[----:B-1----:R-:W-:Y:S01]  /*7c90*/  FMUL.FTZ R217, R21, R34 ;  /* 0x0000002215d97220 */ /* 0x002fe20000410000 */
[----:B------:R-:W-:Y:S02]  /*7ca0*/  FFMA.FTZ R34, -R75, R75, 1 ;  /* 0x3f8000004b227423 */ /* 0x000fe4000001014b */
[----:B--2---:R-:W1:Y:S02]  /*7cb0*/  SHFL.IDX PT, R75, R226, R235, 0x1f ;  /* 0x00001febe24b7589 */ /* 0x004e6400000e0000 */
[----:B------:R-:W-:-:S02]  /*7cc0*/  FMUL.FTZ R38, R34, R38 ;  /* 0x0000002622267220 */ /* 0x000fc40000410000 */
[----:B------:R-:W2:Y:S01]  /*7cd0*/  SHFL.IDX PT, R28, R226, R9, 0x1f ;  /* 0x00001f09e21c7589 */ /* 0x000ea200000e0000 */
[----:B------:R3:W-:Y:S01]  /*7ce0*/  MUFU.EX2 R34, R219 ;  /* 0x000000db00227308 */ /* 0x0007e20000000800 */
[----:B------:R-:W-:Y:S02]  /*7cf0*/  FMUL.FTZ R220, R220, R225 ;  /* 0x000000e1dcdc7220 */ /* 0x000fe40000410000 */
[----:B------:R-:W4:Y:S04]  /*7d00*/  SHFL.IDX PT, R225, R226, R230, 0x1f ;  /* 0x00001fe6e2e17589 */ /* 0x000f2800000e0000 */
[----:B---3--:R-:W3:Y:S01]  /*7d10*/  SHFL.IDX PT, R219, R226, R231, 0x1f ;  /* 0x00001fe7e2db7589 */ /* 0x008ee200000e0000 */
[--C-:B-1----:R-:W-:Y:S01]  /*7d20*/  FADD.FTZ R41, R41, -R75.reuse ;  /* 0x8000004b29297221 */ /* 0x102fe20000010000 */
[----:B------:R-:W-:Y:S01]  /*7d30*/  FADD.FTZ R43, R43, -R75 ;  /* 0x8000004b2b2b7221 */ /* 0x000fe20000010000 */
[--C-:B--2---:R-:W-:Y:S01]  /*7d40*/  FADD.FTZ R40, R40, -R28.reuse ;  /* 0x8000001c28287221 */ /* 0x104fe20000010000 */
[----:B------:R-:W-:Y:S01]  /*7d50*/  FADD.FTZ R28, R42, -R28 ;  /* 0x8000001c2a1c7221 */ /* 0x000fe20000010000 */
[----:B------:R-:W-:Y:S01]  /*7d60*/  FFMA.FTZ R42, -R78, R78, 1 ;  /* 0x3f8000004e2a7423 */ /* 0x000fe2000001014e */
[----:B------:R-:W-:Y:S01]  /*7d70*/  FMUL.FTZ R75, R96, R41 ;  /* 0x00000029604b7220 */ /* 0x000fe20000410000 */
[----:B----4-:R-:W-:Y:S01]  /*7d80*/  FADD.FTZ R48, R48, -R225 ;  /* 0x800000e130307221 */ /* 0x010fe20000010000 */
[----:B---3--:R-:W-:-:S02]  /*7d90*/  FADD.FTZ R47, R47, -R219 ;  /* 0x800000db2f2f7221 */ /* 0x008fc40000010000 */
[----:B------:R-:W-:Y:S01]  /*7da0*/  FMUL.FTZ R42, R42, R75 ;  /* 0x0000004b2a2a7220 */ /* 0x000fe20000410000 */
[----:B------:R-:W-:Y:S01]  /*7db0*/  FMUL.FTZ R75, R32, R48 ;  /* 0x00000030204b7220 */ /* 0x000fe20000410000 */
[----:B------:R-:W-:-:S04]  /*7dc0*/  FMUL.FTZ R47, R27, R47 ;  /* 0x0000002f1b2f7220 */ /* 0x000fc80000410000 */
[----:B------:R-:W-:Y:S01]  /*7dd0*/  FMUL.FTZ R48, R84, R47 ;  /* 0x0000002f54307220 */ /* 0x000fe20000410000 */
[----:B------:R-:W-:Y:S02]  /*7de0*/  FMUL.FTZ R47, R194, R75 ;  /* 0x0000004bc22f7220 */ /* 0x000fe40000410000 */
[----:B------:R-:W2:Y:S01]  /*7df0*/  LDL R194, [R1+0x18] ;  /* 0x0000180001c27983 */ /* 0x000ea20000100800 */
[----:B------:R-:W-:Y:S01]  /*7e00*/  FFMA.FTZ R21, -R20, R20, 1 ;  /* 0x3f80000014157423 */ /* 0x000fe20000010114 */
[----:B------:R-:W-:Y:S01]  /*7e10*/  FMUL.FTZ R36, R97, R39 ;  /* 0x0000002761247220 */ /* 0x000fe20000410000 */
[----:B------:R1:W-:Y:S01]  /*7e20*/  MUFU.EX2 R20, R221 ;  /* 0x000000dd00147308 */ /* 0x0003e20000000800 */
[----:B------:R-:W-:Y:S01]  /*7e30*/  FMUL.FTZ R39, R74, R37 ;  /* 0x000000254a277220 */ /* 0x000fe20000410000 */
[----:B------:R-:W-:Y:S01]  /*7e40*/  VIADD R232, R9, 0x8 ;  /* 0x0000000809e87836 */ /* 0x000fe20000000000 */
[----:B------:R-:W-:Y:S01]  /*7e50*/  LDS R74, [R11+0x380] ;  /* 0x000380000b4a7984 */ /* 0x000fe20000000800 */
[----:B-1----:R-:W-:-:S04]  /*7e60*/  FMUL.FTZ R221, R93, R228 ;  /* 0x000000e45ddd7220 */ /* 0x002fc80000410000 */
[----:B------:R-:W-:Y:S02]  /*7e70*/  FMUL.FTZ R221, R21, R221 ;  /* 0x000000dd15dd7220 */ /* 0x000fe40000410000 */
[----:B------:R1:W-:Y:S01]  /*7e80*/  MUFU.EX2 R21, R218 ;  /* 0x000000da00157308 */ /* 0x0003e20000000800 */
[----:B------:R-:W3:Y:S04]  /*7e90*/  SHFL.IDX PT, R227, R226, R229, 0x1f ;  /* 0x00001fe5e2e37589 */ /* 0x000ee800000e0000 */
[----:B-1----:R-:W1:Y:S01]  /*7ea0*/  SHFL.IDX PT, R218, R226, R232, 0x1f ;  /* 0x00001fe8e2da7589 */ /* 0x002e6200000e0000 */
[----:B------:R-:W-:Y:S01]  /*7eb0*/  FMUL.FTZ R40, R95, R40 ;  /* 0x000000285f287220 */ /* 0x000fe20000410000 */
[----:B------:R-:W-:Y:S01]  /*7ec0*/  FMUL.FTZ R43, R94, R43 ;  /* 0x0000002b5e2b7220 */ /* 0x000fe20000410000 */
[----:B------:R-:W-:-:S02]  /*7ed0*/  VIADD R234, R9, 0x1c ;  /* 0x0000001c09ea7836 */ /* 0x000fc40000000000 */
[----:B------:R-:W-:Y:S01]  /*7ee0*/  FMUL.FTZ R41, R77, R40 ;  /* 0x000000284d297220 */ /* 0x000fe20000410000 */
[----:B------:R-:W-:Y:S01]  /*7ef0*/  FMUL.FTZ R40, R80, R43 ;  /* 0x0000002b50287220 */ /* 0x000fe20000410000 */
[----:B------:R-:W-:Y:S01]  /*7f00*/  FADD.FTZ R50, R50, -R225 ;  /* 0x800000e132327221 */ /* 0x000fe20000010000 */
[----:B------:R-:W-:Y:S01]  /*7f10*/  FFMA.FTZ R43, -R83, R83, 1 ;  /* 0x3f800000532b7423 */ /* 0x000fe20000010153 */
[----:B------:R-:W-:Y:S01]  /*7f20*/  SHFL.IDX PT, R228, R226, R233, 0x1f ;  /* 0x00001fe9e2e47589 */ /* 0x000fe200000e0000 */
[----:B------:R-:W-:Y:S01]  /*7f30*/  FMUL.FTZ R28, R13, R28 ;  /* 0x0000001c0d1c7220 */ /* 0x000fe20000410000 */
[----:B------:R-:W-:Y:S02]  /*7f40*/  FMUL.FTZ R77, R10, R50 ;  /* 0x000000320a4d7220 */ /* 0x000fe40000410000 */
[----:B------:R-:W4:Y:S01]  /*7f50*/  SHFL.IDX PT, R226, R226, R234, 0x1f ;  /* 0x00001feae2e27589 */ /* 0x000f2200000e0000 */
[--C-:B---3--:R-:W-:Y:S01]  /*7f60*/  FADD.FTZ R49, R49, -R227.reuse ;  /* 0x800000e331317221 */ /* 0x108fe20000010000 */
[----:B------:R-:W-:Y:S01]  /*7f70*/  FADD.FTZ R51, R51, -R227 ;  /* 0x800000e333337221 */ /* 0x000fe20000010000 */
[----:B-1----:R-:W-:-:S04]  /*7f80*/  FADD.FTZ R46, R46, -R218 ;  /* 0x800000da2e2e7221 */ /* 0x002fc80000010000 */
[----:B------:R-:W-:Y:S01]  /*7f90*/  FMUL.FTZ R46, R18, R46 ;  /* 0x0000002e122e7220 */ /* 0x000fe20000410000 */
[----:B------:R-:W-:Y:S01]  /*7fa0*/  FMUL.FTZ R11, R79, R28 ;  /* 0x0000001c4f0b7220 */ /* 0x000fe20000410000 */
[----:B------:R-:W1:Y:S02]  /*7fb0*/  SHFL.IDX PT, R80, R74, R235, 0x1f ;  /* 0x00001feb4a507589 */ /* 0x000e6400000e0000 */
[----:B------:R-:W-:Y:S01]  /*7fc0*/  FMUL.FTZ R43, R43, R46 ;  /* 0x0000002e2b2b7220 */ /* 0x000fe20000410000 */
[----:B------:R-:W-:Y:S01]  /*7fd0*/  FFMA.FTZ R46, -R98, R98, 1 ;  /* 0x3f800000622e7423 */ /* 0x000fe20000010162 */
[----:B------:R-:W-:Y:S01]  /*7fe0*/  FMUL.FTZ R37, R76, R36 ;  /* 0x000000244c257220 */ /* 0x000fe20000410000 */
[----:B------:R-:W-:Y:S01]  /*7ff0*/  FFMA.FTZ R50, -R195, R195, 1 ;  /* 0x3f800000c3327423 */ /* 0x000fe200000101c3 */
[----:B------:R-:W-:Y:S01]  /*8000*/  FMUL.FTZ R49, R33, R49 ;  /* 0x0000003121317220 */ /* 0x000fe20000410000 */
[----:B------:R-:W-:Y:S01]  /*8010*/  FMUL.FTZ R28, R19, R51 ;  /* 0x00000033131c7220 */ /* 0x000fe20000410000 */
[----:B------:R-:W3:Y:S01]  /*8020*/  SHFL.IDX PT, R79, R74, R232, 0x1f ;  /* 0x00001fe84a4f7589 */ /* 0x000ee200000e0000 */
[----:B------:R-:W-:-:S03]  /*8030*/  FMUL.FTZ R46, R46, R77 ;  /* 0x0000004d2e2e7220 */ /* 0x000fc60000410000 */
[----:B------:R-:W3:Y:S01]  /*8040*/  SHFL.IDX PT, R76, R74, R231, 0x1f ;  /* 0x00001fe74a4c7589 */ /* 0x000ee200000e0000 */
[----:B------:R-:W-:-:S03]  /*8050*/  FMUL.FTZ R50, R50, R49 ;  /* 0x0000003132327220 */ /* 0x000fc60000410000 */
[----:B------:R-:W3:Y:S01]  /*8060*/  SHFL.IDX PT, R75, R74, R233, 0x1f ;  /* 0x00001fe94a4b7589 */ /* 0x000ee200000e0000 */
[----:B------:R-:W-:Y:S01]  /*8070*/  FMUL.FTZ R72, R72, R35 ;  /* 0x0000002348487220 */ /* 0x000fe20000410000 */
[----:B------:R-:W-:Y:S02]  /*8080*/  FMUL.FTZ R49, R99, R28 ;  /* 0x0000001c63317220 */ /* 0x000fe40000410000 */
[----:B------:R-:W3:Y:S01]  /*8090*/  SHFL.IDX PT, R83, R74, R9, 0x1f ;  /* 0x00001f094a537589 */ /* 0x000ee200000e0000 */
[----:B------:R-:W1:Y:S03]  /*80a0*/  MUFU.EX2 R35, R216 ;  /* 0x000000d800237308 */ /* 0x000e660000000800 */
[----:B------:R-:W3:Y:S04]  /*80b0*/  SHFL.IDX PT, R77, R74, R230, 0x1f ;  /* 0x00001fe64a4d7589 */ /* 0x000ee800000e0000 */
[----:B------:R-:W3:Y:S01]  /*80c0*/  SHFL.IDX PT, R28, R74, R229, 0x1f ;  /* 0x00001fe54a1c7589 */ /* 0x000ee200000e0000 */
[----:B------:R-:W-:Y:S01]  /*80d0*/  FADD.FTZ R45, R45, -R219 ;  /* 0x800000db2d2d7221 */ /* 0x000fe20000010000 */
[----:B------:R-:W-:-:S02]  /*80e0*/  FADD.FTZ R44, R44, -R218 ;  /* 0x800000da2c2c7221 */ /* 0x000fc40000010000 */
[----:B------:R3:W3:Y:S01]  /*80f0*/  SHFL.IDX PT, R78, R74, R234, 0x1f ;  /* 0x00001fea4a4e7589 */ /* 0x0006e200000e0000 */
[----:B------:R-:W-:Y:S01]  /*8100*/  FMUL.FTZ R45, R25, R45 ;  /* 0x0000002d192d7220 */ /* 0x000fe20000410000 */
[----:B----4-:R-:W-:Y:S01]  /*8110*/  FADD.FTZ R55, R55, -R226 ;  /* 0x800000e237377221 */ /* 0x010fe20000010000 */
[----:B------:R-:W-:Y:S01]  /*8120*/  FMUL.FTZ R44, R12, R44 ;  /* 0x0000002c0c2c7220 */ /* 0x000fe20000410000 */
[----:B------:R-:W-:Y:S01]  /*8130*/  FADD.FTZ R52, R52, -R228 ;  /* 0x800000e434347221 */ /* 0x000fe20000010000 */
[----:B------:R-:W4:Y:S01]  /*8140*/  MUFU.EX2 R36, R206 ;  /* 0x000000ce00247308 */ /* 0x000f220000000800 */
[----:B------:R-:W-:Y:S01]  /*8150*/  FMUL.FTZ R45, R82, R45 ;  /* 0x0000002d522d7220 */ /* 0x000fe20000410000 */
[----:B------:R-:W-:Y:S01]  /*8160*/  FADD.FTZ R53, R53, -R226 ;  /* 0x800000e235357221 */ /* 0x000fe20000010000 */
[----:B------:R-:W-:Y:S01]  /*8170*/  FMUL.FTZ R44, R81, R44 ;  /* 0x0000002c512c7220 */ /* 0x000fe20000410000 */
[----:B-1----:R-:W-:Y:S01]  /*8180*/  FMUL.FTZ R82, R35, R55 ;  /* 0x0000003723527220 */ /* 0x002fe20000410000 */
[--C-:B------:R-:W-:Y:S01]  /*8190*/  FADD.FTZ R57, R57, -R80.reuse ;  /* 0x8000005039397221 */ /* 0x100fe20000010000 */
[----:B------:R-:W-:Y:S01]  /*81a0*/  FMUL.FTZ R81, R20, R52 ;  /* 0x0000003414517220 */ /* 0x000fe20000410000 */
[----:B------:R-:W-:Y:S01]  /*81b0*/  FADD.FTZ R80, R59, -R80 ;  /* 0x800000503b507221 */ /* 0x000fe20000010000 */
[----:B---3--:R-:W-:Y:S01]  /*81c0*/  FADD.FTZ R55, R60, -R79 ;  /* 0x8000004f3c377221 */ /* 0x008fe20000010000 */
[----:B------:R-:W-:Y:S01]  /*81d0*/  FADD.FTZ R60, R63, -R76 ;  /* 0x8000004c3f3c7221 */ /* 0x000fe20000010000 */
[--C-:B------:R-:W-:Y:S01]  /*81e0*/  FADD.FTZ R68, R68, -R75.reuse ;  /* 0x8000004b44447221 */ /* 0x100fe20000010000 */
[----:B------:R-:W-:Y:S01]  /*81f0*/  FADD.FTZ R63, R70, -R75 ;  /* 0x8000004b463f7221 */ /* 0x000fe20000010000 */
[----:B------:R-:W1:Y:S01]  /*8200*/  MUFU.EX2 R74, R213 ;  /* 0x000000d5004a7308 */ /* 0x000e620000000800 */
[----:B------:R-:W-:Y:S01]  /*8210*/  FMUL.FTZ R52, R34, R53 ;  /* 0x0000003522347220 */ /* 0x000fe20000410000 */
[----:B------:R-:W-:Y:S01]  /*8220*/  FADD.FTZ R58, R58, -R83 ;  /* 0x800000533a3a7221 */ /* 0x000fe20000010000 */
[--C-:B------:R-:W-:Y:S01]  /*8230*/  FADD.FTZ R64, R64, -R77.reuse ;  /* 0x8000004d40407221 */ /* 0x100fe20000010000 */
[----:B------:R-:W-:Y:S01]  /*8240*/  FADD.FTZ R59, R66, -R77 ;  /* 0x8000004d423b7221 */ /* 0x000fe20000010000 */
[----:B------:R-:W-:Y:S01]  /*8250*/  FMUL.FTZ R53, R100, R81 ;  /* 0x0000005164357220 */ /* 0x000fe20000410000 */
[----:B------:R-:W-:Y:S01]  /*8260*/  FFMA.FTZ R77, -R107, R107, 1 ;  /* 0x3f8000006b4d7423 */ /* 0x000fe2000001016b */
[----:B------:R-:W-:Y:S01]  /*8270*/  FMUL.FTZ R80, R201, R80 ;  /* 0x00000050c9507220 */ /* 0x000fe20000410000 */
[----:B------:R-:W3:Y:S01]  /*8280*/  MUFU.EX2 R75, R214 ;  /* 0x000000d6004b7308 */ /* 0x000ee20000000800 */
[----:B------:R-:W-:Y:S01]  /*8290*/  FADD.FTZ R81, R56, -R83 ;  /* 0x8000005338517221 */ /* 0x000fe20000010000 */
[----:B------:R-:W-:Y:S01]  /*82a0*/  FADD.FTZ R62, R62, -R79 ;  /* 0x8000004f3e3e7221 */ /* 0x000fe20000010000 */
[----:B------:R-:W-:Y:S01]  /*82b0*/  FADD.FTZ R56, R65, -R28 ;  /* 0x8000001c41387221 */ /* 0x000fe20000010000 */
[----:B------:R-:W-:Y:S01]  /*82c0*/  FADD.FTZ R54, R54, -R228 ;  /* 0x800000e436367221 */ /* 0x000fe20000010000 */
[----:B------:R-:W-:Y:S01]  /*82d0*/  FMUL.FTZ R65, R199, R58 ;  /* 0x0000003ac7417220 */ /* 0x000fe20000410000 */
[----:B------:R-:W-:Y:S01]  /*82e0*/  FMUL.FTZ R58, R200, R57 ;  /* 0x00000039c83a7220 */ /* 0x000fe20000410000 */
        /* <DEDUP_REMOVED lines=9> */
[----:B------:R-:W-:Y:S01]  /*8380*/  FFMA.FTZ R76, -R104, R104, 1 ;  /* 0x3f800000684c7423 */ /* 0x000fe20000010168 */
[----:B----4-:R-:W-:Y:S01]  /*8390*/  FMUL.FTZ R81, R36, R81 ;  /* 0x0000005124517220 */ /* 0x010fe20000410000 */
[----:B------:R-:W-:Y:S01]  /*83a0*/  FMUL.FTZ R57, R209, R56 ;  /* 0x00000038d1397220 */ /* 0x000fe20000410000 */
[----:B------:R-:W-:Y:S01]  /*83b0*/  FMUL.FTZ R51, R51, R54 ;  /* 0x0000003633337220 */ /* 0x000fe20000410000 */
[--C-:B------:R-:W-:Y:S01]  /*83c0*/  FADD.FTZ R69, R69, -R78.reuse ;  /* 0x8000004e45457221 */ /* 0x100fe20000010000 */
[----:B------:R-:W-:Y:S01]  /*83d0*/  FFMA.FTZ R98, -R113, R113, 1 ;  /* 0x3f80000071627423 */ /* 0x000fe20000010171 */
[----:B------:R-:W-:Y:S01]  /*83e0*/  FFMA.FTZ R99, -R115, R115, 1 ;  /* 0x3f80000073637423 */ /* 0x000fe20000010173 */
[----:B------:R-:W-:Y:S01]  /*83f0*/  FMUL.FTZ R56, R210, R67 ;  /* 0x00000043d2387220 */ /* 0x000fe20000410000 */
[----:B------:R-:W-:Y:S01]  /*8400*/  FMUL.FTZ R54, R101, R52 ;  /* 0x0000003465367220 */ /* 0x000fe20000410000 */
[----:B------:R-:W-:Y:S01]  /*8410*/  FADD.FTZ R28, R71, -R78 ;  /* 0x8000004e471c7221 */ /* 0x000fe20000010000 */
        /* <DEDUP_REMOVED lines=9> */
[----:B------:R-:W-:Y:S01]  /*84b0*/  FMUL.FTZ R98, R98, R57 ;  /* 0x0000003962627220 */ /* 0x000fe20000410000 */
[----:B------:R-:W-:Y:S01]  /*84c0*/  FMUL.FTZ R99, R99, R56 ;  /* 0x0000003863637220 */ /* 0x000fe20000410000 */
[----:B-1----:R-:W-:Y:S01]  /*84d0*/  FMUL.FTZ R69, R74, R69 ;  /* 0x000000454a457220 */ /* 0x002fe20000410000 */
[----:B------:R-:W-:Y:S01]  /*84e0*/  F2FP.BF16.F32.PACK_AB R71, R29, R30 ;  /* 0x0000001e1d47723e */ /* 0x000fe200000010ff */
[----:B------:R-:W-:Y:S01]  /*84f0*/  FFMA.FTZ R83, -R112, R112, 1 ;  /* 0x3f80000070537423 */ /* 0x000fe20000010170 */
[----:B------:R-:W-:Y:S01]  /*8500*/  FFMA.FTZ R84, -R114, R114, 1 ;  /* 0x3f80000072547423 */ /* 0x000fe20000010172 */
        /* <DEDUP_REMOVED lines=25> */
[----:B------:R-:W-:Y:S01]  /*86a0*/  UMOV UR6, UR4 ;  /* 0x0000000400067c82 */ /* 0x000fe20008000000 */
[----:B------:R-:W-:Y:S01]  /*86b0*/  F2FP.BF16.F32.PACK_AB R62, R45, R44 ;  /* 0x0000002c2d3e723e */ /* 0x000fe200000010ff */
[----:B------:R-:W-:Y:S01]  /*86c0*/  UMOV UR7, 0x40000040 ;  /* 0x4000004000077882 */ /* 0x000fe20000000000 */
[----:B------:R-:W-:Y:S01]  /*86d0*/  F2FP.BF16.F32.PACK_AB R63, R48, R43 ;  /* 0x0000002b303f723e */ /* 0x000fe200000010ff */
[----:B------:R-:W3:Y:S01]  /*86e0*/  LDL R37, [R1+0x24] ;  /* 0x0000240001257983 */ /* 0x000ee20000100800 */
        /* <DEDUP_REMOVED lines=78> */
[----:B------:R-:W-:Y:S01]  /*8bd0*/  UMOV UR5, 0x40000040 ;  /* 0x4000004000057882 */ /* 0x000fe20000000000 */
[----:B------:R-:W-:Y:S02]  /*8be0*/  WARPGROUP.DEPBAR.LE gsb0, 0x0 ;  /* 0x00008000000079c5 */ /* 0x000fe40000010000 */
[----:B------:R2:W-:Y:S06]  /*8bf0*/  MEMBAR.ALL.CTA ;  /* 0x0000000000007992 */ /* 0x0005ec0000008000 */
[----:B--2---:R-:W2:Y:S02]  /*8c00*/  FENCE.VIEW.ASYNC.S ;  /* 0x00000000000073c6 */ /* 0x004ea40000000000 */
[----:B--2---:R-:W-:Y:S06]  /*8c10*/  BAR.SYNC.DEFER_BLOCKING 0x9, 0x100 ;  /* 0x0244000000007b1d */ /* 0x004fec0000010000 */
[----:B------:R-:W-:-:S06]  /*8c20*/  WARPGROUP.ARRIVE ;  /* 0x00000000000079c5 */ /* 0x000fcc0000000000 */
[----:B------:R-:W-:Y:S01]  /*8c30*/  HGMMA.64x16x16.F32.BF16 R40, gdesc[UR4].tnspA, RZ, !UPT, gsb0 ;  /* 0x20200000042879f0 */ /* 0x000fe2000c0018ff */
[----:B------:R-:W-:Y:S01]  /*8c40*/  UIADD3 UR10, UR6, 0x100, URZ ;  /* 0x00000100060a7890 */ /* 0x000fe2000fffe03f */
[----:B------:R-:W-:Y:S01]  /*8c50*/  UMOV UR8, UR4 ;  /* 0x0000000400087c82 */ /* 0x000fe20008000000 */
[----:B------:R-:W-:Y:S01]  /*8c60*/  UMOV UR9, UR5 ;  /* 0x0000000500097c82 */ /* 0x000fe20008000000 */
[----:B------:R-:W-:Y:S01]  /*8c70*/  UMOV UR11, 0x40000040 ;  /* 0x40000040000b7882 */ /* 0x000fe20000000000 */
[----:B------:R-:W-:Y:S02]  /*8c80*/  WARPGROUP.DEPBAR.LE gsb0, 0x0 ;  /* 0x00008000000079c5 */ /* 0x000fe40000010000 */
[----:B------:R-:W-:-:S06]  /*8c90*/  WARPGROUP.ARRIVE ;  /* 0x00000000000079c5 */ /* 0x000fcc0000000000 */
[----:B------:R-:W-:Y:S01]  /*8ca0*/  HGMMA.64x16x16.F32.BF16 R32, gdesc[UR8].tnspA, RZ, !UPT, gsb0 ;  /* 0x20200000082079f0 */ /* 0x000fe2000c0018ff */
[----:B------:R-:W-:Y:S01]  /*8cb0*/  UIADD3 UR12, UR6, 0x200, URZ ;  /* 0x00000200060c7890 */ /* 0x000fe2000fffe03f */
[----:B------:R-:W-:Y:S01]  /*8cc0*/  UMOV UR8, UR4 ;  /* 0x0000000400087c82 */ /* 0x000fe20008000000 */
[----:B------:R-:W-:Y:S01]  /*8cd0*/  UMOV UR9, UR5 ;  /* 0x0000000500097c82 */ /* 0x000fe20008000000 */
[----:B------:R-:W-:-:S04]  /*8ce0*/  UMOV UR11, 0x40000040 ;  /* 0x40000040000b7882 */ /* 0x000fc80000000000 */
        /* <DEDUP_REMOVED lines=139> */
[----:B-1----:R-:W-:Y:S05]  /*95a0*/  @!P0 BRA `(.L_x_2468) ;  /* 0x0000000000048947 */ /* 0x002fea0003800000 */
[----:B------:R-:W-:Y:S01]  /*95b0*/  BPT.TRAP 0x1 ;  /* 0x000000040000795c */ /* 0x000fe20000300000 */
.L_x_2468:
        /* <DEDUP_REMOVED lines=13> */
[----:B------:R-:W-:Y:S02]  /*9690*/  VIADD R11, R10, 0x9 ;  /* 0x000000090a0b7836 */ /* 0x000fe40000000000 */
[----:B------:R-:W1:Y:S02]  /*96a0*/  S2R R10, SR_TID.X ;  /* 0x00000000000a7919 */ /* 0x000e640000002100 */
        /* <DEDUP_REMOVED lines=43> */
.L_x_2469:
[----:B------:R-:W-:Y:S01]  /*9960*/  VIADD R16, R16, 0x1 ;  /* 0x0000000110107836 */ /* 0x000fe20000000000 */
[----:B------:R-:W-:Y:S01]  /*9970*/  IADD3 R6, R6, 0x26820, RZ ;  /* 0x0002682006067810 */ /* 0x000fe20007ffe0ff */
[----:B------:R-:W-:-:S03]  /*9980*/  VIADD R0, R0, 0x1 ;  /* 0x0000000100007836 */ /* 0x000fc60000000000 */
[----:B------:R-:W-:Y:S02]  /*9990*/  ISETP.GE.AND P1, PT, R16, UR37, PT ;  /* 0x0000002510007c0c */ /* 0x000fe4000bf26270 */
[C---:B------:R-:W-:Y:S02]  /*99a0*/  ISETP.NE.AND P0, PT, R0.reuse, 0x2, PT ;  /* 0x000000020000780c */ /* 0x040fe40003f05270 */
[----:B------:R-:W-:Y:S02]  /*99b0*/  PRMT R6, RZ, 0x654, R6 ;  /* 0x00000654ff067816 */ /* 0x000fe40000000006 */
[----:B--2---:R-:W-:Y:S02]  /*99c0*/  SEL R5, RZ, 0x1, P0 ;  /* 0x00000001ff057807 */ /* 0x004fe40000000000 */
[----:B------:R3:W-:Y:S01]  /*99d0*/  SYNCS.ARRIVE.TRANS64.RED.A1T0 RZ, [R6+URZ], RZ ;  /* 0x000000ff06ff79a7 */ /* 0x0007e2000810043f */
[----:B------:R-:W-:Y:S02]  /*99e0*/  SEL R0, R0, RZ, P0 ;  /* 0x000000ff00007207 */ /* 0x000fe40000000000 */
[----:B------:R-:W-:-:S02]  /*99f0*/  LOP3.LUT R4, R4, R5, RZ, 0x3c, !PT ;  /* 0x0000000504047212 */ /* 0x000fc400078e3cff */
[----:B------:R-:W-:Y:S05]  /*9a00*/  @!P1 BRA `(.L_x_2470) ;  /* 0xffffffc400309947 */ /* 0x000fea000383ffff */
.L_x_2459:
        /* <DEDUP_REMOVED lines=34> */
.L_x_2439:
[----:B------:R-:W-:Y:S05]  /*9c30*/  @P0 BRA `(.L_x_2471) ;  /* 0x0000000800c80947 */ /* 0x000fea0003800000 */
[----:B------:R-:W4:Y:S01]  /*9c40*/  S2R R3, SR_CgaCtaId ;  /* 0x0000000000037919 */ /* 0x000f220000008800 */
[----:B------:R-:W-:-:S04]  /*9c50*/  MOV R0, 0x400 ;  /* 0x0000040000007802 */ /* 0x000fc80000000f00 */
[----:B----4-:R-:W-:-:S04]  /*9c60*/  LEA R17, R3, R0, 0x18 ;  /* 0x0000000003117211 */ /* 0x010fc800078ec0ff */
[----:B------:R-:W-:-:S13]  /*9c70*/  LOP3.LUT P0, RZ, R17, 0x3ff, RZ, 0xc0, !PT ;  /* 0x000003ff11ff7812 */ /* 0x000fda000780c0ff */
[----:B------:R-:W-:Y:S05]  /*9c80*/  @!P0 BRA `(.L_x_2472) ;  /* 0x0000000000408947 */ /* 0x000fea0003800000 */
[----:B------:R-:W-:Y:S01]  /*9c90*/  MOV R0, 0x0 ;  /* 0x0000000000007802 */ /* 0x000fe20000000f00 */
[----:B------:R-:W-:Y:S01]  /*9ca0*/  ULDC.64 UR4, c[0x4][0x90] ;  /* 0x0100240000047ab9 */ /* 0x000fe20000000a00 */
[----:B------:R-:W-:Y:S01]  /*9cb0*/  ULDC.64 UR6, c[0x4][0x98] ;  /* 0x0100260000067ab9 */ /* 0x000fe20000000a00 */
[----:B------:R-:W-:Y:S01]  /*9cc0*/  MOV R4, UR4 ;  /* 0x0000000400047c02 */ /* 0x000fe20008000f00 */
[----:B------:R4:W4:Y:S01]  /*9cd0*/  LDC.64 R2, c[0x4][R0] ;  /* 0x0100000000027b82 */ /* 0x0009220000000a00 */
[----:B------:R-:W-:Y:S01]  /*9ce0*/  IMAD.U32 R5, RZ, RZ, UR5 ;  /* 0x00000005ff057e24 */ /* 0x000fe2000f8e00ff */
[----:B------:R-:W-:Y:S01]  /*9cf0*/  ULDC.64 UR4, c[0x4][0x18] ;  /* 0x0100060000047ab9 */ /* 0x000fe20000000a00 */
[----:B---3--:R-:W-:Y:S01]  /*9d00*/  IMAD.U32 R6, RZ, RZ, UR6 ;  /* 0x00000006ff067e24 */ /* 0x008fe2000f8e00ff */
[----:B------:R-:W-:Y:S01]  /*9d10*/  MOV R7, UR7 ;  /* 0x0000000700077c02 */ /* 0x000fe20008000f00 */
[----:B------:R-:W-:Y:S01]  /*9d20*/  IMAD.U32 R10, RZ, RZ, UR4 ;  /* 0x00000004ff0a7e24 */ /* 0x000fe2000f8e00ff */
[----:B--2---:R-:W-:Y:S01]  /*9d30*/  MOV R8, 0x70 ;  /* 0x0000007000087802 */ /* 0x004fe20000000f00 */
[----:B------:R-:W-:-:S02]  /*9d40*/  IMAD.U32 R11, RZ, RZ, UR5 ;  /* 0x00000005ff0b7e24 */ /* 0x000fc4000f8e00ff */
[----:B------:R-:W-:Y:S02]  /*9d50*/  IMAD.MOV.U32 R12, RZ, RZ, 0x1 ;  /* 0x00000001ff0c7424 */ /* 0x000fe400078e00ff */
[----:B-1----:R-:W-:-:S07]  /*9d60*/  IMAD.MOV.U32 R13, RZ, RZ, RZ ;  /* 0x000000ffff0d7224 */ /* 0x002fce00078e00ff */
[----:B------:R-:W-:-:S07]  /*9d70*/  LEPC R20, `(.L_x_2472) ;  /* 0x000000001014794e */ /* 0x000fce0000000000 */
[----:B----4-:R-:W-:Y:S05]  /*9d80*/  CALL.ABS.NOINC R2 ;  /* 0x0000000002007343 */ /* 0x010fea0003c00000 */
.L_x_2472:
        /* <DEDUP_REMOVED lines=11> */
[----:B---3--:R-:W-:Y:S01]  /*9e40*/  MOV R6, UR4 ;  /* 0x0000000400067c02 */ /* 0x008fe20008000f00 */
[----:B------:R-:W-:Y:S01]  /*9e50*/  IMAD.U32 R7, RZ, RZ, UR5 ;  /* 0x00000005ff077e24 */ /* 0x000fe2000f8e00ff */
[----:B------:R-:W-:Y:S01]  /*9e60*/  MOV R11, UR7 ;  /* 0x00000007000b7c02 */ /* 0x000fe20008000f00 */
[----:B--2---:R-:W-:Y:S01]  /*9e70*/  IMAD.MOV.U32 R8, RZ, RZ, 0x70 ;  /* 0x00000070ff087424 */ /* 0x004fe200078e00ff */
[----:B-1----:R-:W-:Y:S01]  /*9e80*/  MOV R13, RZ ;  /* 0x000000ff000d7202 */ /* 0x002fe20000000f00 */
[----:B------:R-:W-:-:S07]  /*9e90*/  IMAD.MOV.U32 R12, RZ, RZ, 0x1 ;  /* 0x00000001ff0c7424 */ /* 0x000fce00078e00ff */
[----:B------:R-:W-:-:S07]  /*9ea0*/  LEPC R20, `(.L_x_2473) ;  /* 0x000000001014794e */ /* 0x000fce0000000000 */
[----:B----4-:R-:W-:Y:S05]  /*9eb0*/  CALL.ABS.NOINC R2 ;  /* 0x0000000002007343 */ /* 0x010fea0003c00000 */
.L_x_2473:
        /* <DEDUP_REMOVED lines=9> */
[----:B---3--:R-:W-:Y:S01]  /*9f50*/  MOV R6, UR6 ;  /* 0x0000000600067c02 */ /* 0x008fe20008000f00 */
[----:B------:R-:W-:Y:S01]  /*9f60*/  IMAD.U32 R7, RZ, RZ, UR7 ;  /* 0x00000007ff077e24 */ /* 0x000fe2000f8e00ff */
[----:B------:R-:W-:Y:S01]  /*9f70*/  MOV R11, UR5 ;  /* 0x00000005000b7c02 */ /* 0x000fe20008000f00 */
[----:B------:R-:W-:Y:S01]  /*9f80*/  IMAD.U32 R10, RZ, RZ, UR4 ;  /* 0x00000004ff0a7e24 */ /* 0x000fe2000f8e00ff */
[----:B-1----:R-:W-:Y:S01]  /*9f90*/  MOV R13, RZ ;  /* 0x000000ff000d7202 */ /* 0x002fe20000000f00 */
[----:B--2---:R-:W-:-:S02]  /*9fa0*/  IMAD.MOV.U32 R8, RZ, RZ, 0x70 ;  /* 0x00000070ff087424 */ /* 0x004fc400078e00ff */
[----:B------:R-:W-:-:S07]  /*9fb0*/  IMAD.MOV.U32 R12, RZ, RZ, 0x1 ;  /* 0x00000001ff0c7424 */ /* 0x000fce00078e00ff */
[----:B------:R-:W-:-:S07]  /*9fc0*/  LEPC R20, `(.L_x_2474) ;  /* 0x000000001014794e */ /* 0x000fce0000000000 */
[----:B----4-:R-:W-:Y:S05]  /*9fd0*/  CALL.ABS.NOINC R2 ;  /* 0x0000000002007343 */ /* 0x010fea0003c00000 */
.L_x_2474:
        /* <DEDUP_REMOVED lines=18> */
.L_x_2475:
[----:B------:R-:W4:Y:S01]  /*a100*/  S2R R0, SR_TID.X ;  /* 0x0000000000007919 */ /* 0x000f220000002100 */
        /* <DEDUP_REMOVED lines=17> */
[----:B----4-:R-:W-:Y:S01]  /*a220*/  VIADD R7, R0, 0xffffff80 ;  /* 0xffffff8000077836 */ /* 0x010fe20000000000 */
        /* <DEDUP_REMOVED lines=8> */
[----:B---3--:R-:W-:Y:S01]  /*a2b0*/  SHF.R.S32.HI R6, RZ, 0x5, R2 ;  /* 0x00000005ff067819 */ /* 0x008fe20000011402 */
[----:B------:R-:W-:Y:S01]  /*a2c0*/  IMAD.IADD R0, R7, 0x1, -R0 ;  /* 0x0000000107007824 */ /* 0x000fe200078e0a00 */
[----:B------:R-:W-:Y:S01]  /*a2d0*/  F2FP.BF16.F32.PACK_AB R122, R125, R124 ;  /* 0x0000007c7d7a723e */ /* 0x000fe200000010ff */
[----:B------:R-:W-:Y:S01]  /*a2e0*/  IMAD.SHL.U32 R7, R4, 0x8, RZ ;  /* 0x0000000804077824 */ /* 0x000fe200078e00ff */
[----:B------:R-:W-:Y:S02]  /*a2f0*/  F2FP.BF16.F32.PACK_AB R123, R127, R126 ;  /* 0x0000007e7f7b723e */ /* 0x000fe400000010ff */
[----:B------:R-:W-:Y:S02]  /*a300*/  SHF.R.S32.HI R3, RZ, 0x1f, R0 ;  /* 0x0000001fff037819 */ /* 0x000fe40000011400 */
[----:B------:R-:W-:Y:S02]  /*a310*/  F2FP.BF16.F32.PACK_AB R129, R131, R130 ;  /* 0x000000828381723e */ /* 0x000fe400000010ff */
[----:B------:R-:W-:-:S02]  /*a320*/  LEA.HI R3, R3, R0, RZ, 0x3 ;  /* 0x0000000003037211 */ /* 0x000fc400078f18ff */
[----:B------:R-:W-:Y:S02]  /*a330*/  F2FP.BF16.F32.PACK_AB R136, R137, R136 ;  /* 0x000000888988723e */ /* 0x000fe400000010ff */
[C---:B------:R-:W-:Y:S02]  /*a340*/  LOP3.LUT R5, R3.reuse, 0xfffffff8, RZ, 0xc0, !PT ;  /* 0xfffffff803057812 */ /* 0x040fe400078ec0ff */
[----:B------:R-:W-:Y:S02]  /*a350*/  SHF.L.U32 R3, R3, 0x6, RZ ;  /* 0x0000000603037819 */ /* 0x000fe400000006ff */
[----:B------:R-:W-:Y:S02]  /*a360*/  IADD3 R5, R0, -R5, RZ ;  /* 0x8000000500057210 */ /* 0x000fe40007ffe0ff */
[----:B------:R-:W-:Y:S02]  /*a370*/  LOP3.LUT R3, R3, 0x7ffffe00, RZ, 0xc0, !PT ;  /* 0x7ffffe0003037812 */ /* 0x000fe400078ec0ff */
[C---:B------:R-:W-:Y:S01]  /*a380*/  R2P PR, R5.reuse, 0x6 ;  /* 0x0000000605007804 */ /* 0x040fe20000000000 */
[----:B------:R-:W-:Y:S01]  /*a390*/  IMAD.SHL.U32 R0, R5, 0x40, RZ ;  /* 0x0000004005007824 */ /* 0x000fe200078e00ff */
[----:B------:R-:W-:Y:S01]  /*a3a0*/  F2FP.BF16.F32.PACK_AB R130, R133, R132 ;  /* 0x000000848582723e */ /* 0x000fe200000010ff */
[----:B------:R-:W-:Y:S01]  /*a3b0*/  IMAD R3, R6, 0x400, R3 ;  /* 0x0000040006037824 */ /* 0x000fe200078e0203 */
[----:B------:R-:W-:Y:S01]  /*a3c0*/  F2FP.BF16.F32.PACK_AB R131, R135, R134 ;  /* 0x000000868783723e */ /* 0x000fe200000010ff */
[----:B------:R-:W-:Y:S01]  /*a3d0*/  IMAD.MOV.U32 R5, RZ, RZ, 0x40 ;  /* 0x00000040ff057424 */ /* 0x000fe200078e00ff */
[----:B------:R-:W-:-:S02]  /*a3e0*/  LOP3.LUT R0, R0, 0x1c0, RZ, 0xc0, !PT ;  /* 0x000001c000007812 */ /* 0x000fc400078ec0ff */
[----:B------:R-:W-:Y:S02]  /*a3f0*/  F2FP.BF16.F32.PACK_AB R137, R139, R138 ;  /* 0x0000008a8b89723e */ /* 0x000fe400000010ff */
[----:B------:R-:W-:Y:S02]  /*a400*/  LOP3.LUT R7, R0, 0x8, R7, 0xf8, !PT ;  /* 0x0000000800077812 */ /* 0x000fe400078ef807 */
[----:B------:R-:W-:Y:S02]  /*a410*/  SHF.R.U32.HI R0, RZ, 0x3, R0 ;  /* 0x00000003ff007819 */ /* 0x000fe40000011600 */
[----:B------:R-:W-:Y:S02]  /*a420*/  SEL R5, R5, 0xffffffc0, !P2 ;  /* 0xffffffc005057807 */ /* 0x000fe40005000000 */
[----:B------:R-:W-:Y:S02]  /*a430*/  LOP3.LUT R0, R7, R0, RZ, 0x3c, !PT ;  /* 0x0000000007007212 */ /* 0x000fe400078e3cff */
[----:B------:R-:W-:-:S02]  /*a440*/  F2FP.BF16.F32.PACK_AB R144, R145, R144 ;  /* 0x000000909190723e */ /* 0x000fc400000010ff */
[----:B------:R-:W-:Y:S01]  /*a450*/  F2FP.BF16.F32.PACK_AB R138, R141, R140 ;  /* 0x0000008c8d8a723e */ /* 0x000fe200000010ff */
[----:B------:R-:W-:Y:S01]  /*a460*/  IMAD.IADD R0, R0, 0x1, R3 ;  /* 0x0000000100007824 */ /* 0x000fe200078e0203 */
[----:B------:R-:W-:Y:S02]  /*a470*/  MOV R3, 0x20 ;  /* 0x0000002000037802 */ /* 0x000fe40000000f00 */
[----:B------:R-:W-:Y:S01]  /*a480*/  F2FP.BF16.F32.PACK_AB R139, R143, R142 ;  /* 0x0000008e8f8b723e */ /* 0x000fe200000010ff */
[----:B------:R-:W-:Y:S01]  /*a490*/  IMAD R0, R0, 0x2, R17 ;  /* 0x0000000200007824 */ /* 0x000fe200078e0211 */
[----:B------:R-:W-:Y:S02]  /*a4a0*/  SEL R3, R3, 0xffffffe0, !P1 ;  /* 0xffffffe003037807 */ /* 0x000fe40004800000 */
[----:B------:R-:W-:Y:S02]  /*a4b0*/  F2FP.BF16.F32.PACK_AB R145, R147, R146 ;  /* 0x000000929391723e */ /* 0x000fe400000010ff */
[--C-:B------:R-:W-:Y:S01]  /*a4c0*/  IADD3 R4, R5, 0x4000, R0.reuse ;  /* 0x0000400005047810 */ /* 0x100fe20007ffe000 */
[----:B------:R-:W-:Y:S01]  /*a4d0*/  STSM.16.M88.4 [R0+0x4000], R152 ;  /* 0x0040009800007844 */ /* 0x000fe20000000200 */
[----:B------:R-:W-:-:S02]  /*a4e0*/  IADD3 R2, R3, 0x4000, R0 ;  /* 0x0000400003027810 */ /* 0x000fc40007ffe000 */
[----:B------:R-:W-:Y:S01]  /*a4f0*/  IADD3 R3, R3, R4, RZ ;  /* 0x0000000403037210 */ /* 0x000fe20007ffe0ff */
[----:B------:R-:W3:Y:S01]  /*a500*/  SHFL.IDX PT, R5, R6, RZ, 0x1f ;  /* 0x00001fff06057589 */ /* 0x000ee200000e0000 */
[----:B------:R-:W-:Y:S02]  /*a510*/  F2FP.BF16.F32.PACK_AB R146, R149, R148 ;  /* 0x000000949592723e */ /* 0x000fe400000010ff */
[----:B------:R-:W-:Y:S01]  /*a520*/  F2FP.BF16.F32.PACK_AB R147, R151, R150 ;  /* 0x000000969793723e */ /* 0x000fe200000010ff */
[----:B------:R4:W-:Y:S04]  /*a530*/  STSM.16.M88.4 [R2], R160 ;  /* 0x000000a002007844 */ /* 0x0009e80000000200 */
[----:B------:R4:W-:Y:S04]  /*a540*/  STSM.16.M88.4 [R4], R168 ;  /* 0x000000a804007844 */ /* 0x0009e80000000200 */
[----:B------:R4:W-:Y:S04]  /*a550*/  STSM.16.M88.4 [R3], R176 ;  /* 0x000000b003007844 */ /* 0x0009e80000000200 */
[----:B------:R4:W-:Y:S04]  /*a560*/  STSM.16.M88.4 [R0], R120 ;  /* 0x0000007800007844 */ /* 0x0009e80000000200 */
[----:B------:R4:W-:Y:S04]  /*a570*/  STSM.16.M88.4 [R2+-0x4000], R128 ;  /* 0xffc0008002007844 */ /* 0x0009e80000000200 */
[----:B------:R4:W-:Y:S01]  /*a580*/  STSM.16.M88.4 [R4+-0x4000], R136 ;  /* 0xffc0008804007844 */ /* 0x0009e20000000200 */
[----:B---3--:R-:W-:-:S03]  /*a590*/  ISETP.NE.AND P0, PT, R5, 0x7, PT ;  /* 0x000000070500780c */ /* 0x008fc60003f05270 */
[----:B------:R4:W-:Y:S01]  /*a5a0*/  STSM.16.M88.4 [R3+-0x4000], R144 ;  /* 0xffc0009003007844 */ /* 0x0009e20000000200 */
[----:B------:R-:W-:Y:S01]  /*a5b0*/  @!PT LDS RZ, [RZ] ;  /* 0x00000000fffff984 */ /* 0x000fe20000000800 */
[----:B------:R-:W-:Y:S01]  /*a5c0*/  @!PT LDS RZ, [RZ] ;  /* 0x00000000fffff984 */ /* 0x000fe20000000800 */
[----:B------:R-:W-:Y:S01]  /*a5d0*/  @!PT LDS RZ, [RZ] ;  /* 0x00000000fffff984 */ /* 0x000fe20000000800 */
[----:B------:R3:W-:Y:S06]  /*a5e0*/  MEMBAR.ALL.CTA ;  /* 0x0000000000007992 */ /* 0x0007ec0000008000 */
[----:B---3--:R-:W3:Y:S02]  /*a5f0*/  FENCE.VIEW.ASYNC.S ;  /* 0x00000000000073c6 */ /* 0x008ee40000000000 */
[----:B---3--:R-:W-:Y:S06]  /*a600*/  BAR.ARV 0x1, 0x120 ;  /* 0x0044800000007b1d */ /* 0x008fec0000002000 */
[----:B------:R-:W-:Y:S05]  /*a610*/  @P0 BRA `(.L_x_2476) ;  /* 0x0000000000480947 */ /* 0x000fea0003800000 */
[----:B------:R-:W-:Y:S01]  /*a620*/  BAR.SYNC.DEFER_BLOCKING 0x1, 0x120 ;  /* 0x0044800000007b1d */ /* 0x000fe20000010000 */
[----:B------:R-:W-:-:S05]  /*a630*/  ELECT P0, URZ, PT ;  /* 0x00000000003f782f */ /* 0x000fca0003800000 */
[----:B------:R-:W-:Y:S08]  /*a640*/  BSSY B0, `(.L_x_2476) ;  /* 0x000000f000007945 */ /* 0x000ff00003800000 */
[----:B------:R-:W-:Y:S05]  /*a650*/  @!P0 BRA `(.L_x_2477) ;  /* 0x0000000000348947 */ /* 0x000fea0003800000 */
[----:B------:R-:W-:Y:S01]  /*a660*/  R2UR UR6, R17 ;  /* 0x00000000110672ca */ /* 0x000fe200000e0000 */
[----:B------:R-:W-:Y:S01]  /*a670*/  ULDC.64 UR8, c[0x0][0x198] ;  /* 0x0000660000087ab9 */ /* 0x000fe20000000a00 */
[----:B------:R-:W-:Y:S02]  /*a680*/  USHF.L.U32 UR42, UR36, 0x7, URZ ;  /* 0x00000007242a7899 */ /* 0x000fe4000800063f */
[----:B------:R-:W-:Y:S02]  /*a690*/  UIADD3 UR4, UP0, UR8, 0x770, URZ ;  /* 0x0000077008047890 */ /* 0x000fe4000ff1e03f */
[----:B------:R-:W-:Y:S02]  /*a6a0*/  UIADD3 UR8, UP1, UR8, 0x670, URZ ;  /* 0x0000067008087890 */ /* 0x000fe4000ff3e03f */
[----:B------:R-:W-:Y:S02]  /*a6b0*/  UIADD3.X UR5, URZ, UR9, URZ, UP0, !UPT ;  /* 0x000000093f057290 */ /* 0x000fe400087fe43f */
[----:B------:R-:W-:Y:S01]  /*a6c0*/  UIADD3.X UR9, URZ, UR9, URZ, UP1, !UPT ;  /* 0x000000093f097290 */ /* 0x000fe20008ffe43f */
[----:B------:R-:W-:-:S02]  /*a6d0*/  UMOV UR41, URZ ;  /* 0x0000003f00297c82 */ /* 0x000fc40008000000 */
[----:B------:R-:W-:-:S09]  /*a6e0*/  UIADD3 UR40, UR6, 0x4000, URZ ;  /* 0x0000400006287890 */ /* 0x000fd2000fffe03f */
[----:B------:R3:W-:Y:S02]  /*a6f0*/  UTMASTG.4D [UR40], [UR4] ;  /* 0x00000028040073b5 */ /* 0x0007e40008018000 */
[----:B---3--:R-:W-:Y:S02]  /*a700*/  UMOV UR40, UR6 ;  /* 0x0000000600287c82 */ /* 0x008fe40008000000 */
[----:B------:R3:W-:Y:S02]  /*a710*/  UTMASTG.4D [UR40], [UR8] ;  /* 0x00000028080073b5 */ /* 0x0007e40008018000 */
[----:B---3--:R0:W-:Y:S02]  /*a720*/  UTMACMDFLUSH ;  /* 0x00000000000079b7 */ /* 0x0081e40000000000 */
.L_x_2477:
[----:B------:R-:W-:Y:S05]  /*a730*/  BSYNC B0 ;  /* 0x0000000000007941 */ /* 0x000fea0003800000 */
.L_x_2476:
[----:B------:R-:W-:-:S04]  /*a740*/  DEPBAR.LE SB0, 0x0 ;  /* 0x000080000000791a */ /* 0x000fc80000000000 */
[----:B------:R-:W-:Y:S05]  /*a750*/  BRA `(.L_x_2438) ;  /* 0x00000038006c7947 */ /* 0x000fea0003800000 */
.L_x_2471:
[----:B------:R-:W4:Y:S01]  /*a760*/  S2R R0, SR_TID.X ;  /* 0x0000000000007919 */ /* 0x000f220000002100 */
[----:B------:R-:W5:Y:S01]  /*a770*/  LDC.64 R2, c[0x0][0x820] ;  /* 0x00020800ff027b82 */ /* 0x000f620000000a00 */
[----:B------:R-:W-:Y:S01]  /*a780*/  IMAD.U32 R9, RZ, RZ, UR43 ;  /* 0x0000002bff097e24 */ /* 0x000fe2000f8e00ff */
[----:B------:R-:W-:Y:S01]  /*a790*/  BSSY B0, `(.L_x_2478) ;  /* 0x0000038000007945 */ /* 0x000fe20003800000 */
[----:B------:R-:W-:Y:S02]  /*a7a0*/  IMAD.U32 R27, RZ, RZ, UR36 ;  /* 0x00000024ff1b7e24 */ /* 0x000fe4000f8e00ff */
[----:B------:R-:W-:Y:S01]  /*a7b0*/  IMAD.U32 R25, RZ, RZ, UR44 ;  /* 0x0000002cff197e24 */ /* 0x000fe2000f8e00ff */
[----:B------:R-:W-:Y:S02]  /*a7c0*/  SHF.R.S32.HI R9, RZ, 0x1f, R9 ;  /* 0x0000001fff097819 */ /* 0x000fe40000011409 */
[----:B------:R-:W1:Y:S02]  /*a7d0*/  LDC.64 R18, c[0x0][0x808] ;  /* 0x00020200ff127b82 */ /* 0x000e640000000a00 */
[----:B------:R-:W-:-:S06]  /*a7e0*/  SHF.R.S32.HI R25, RZ, 0x1f, R25 ;  /* 0x0000001fff197819 */ /* 0x000fcc0000011419 */
[----:B------:R-:W5:Y:S08]  /*a7f0*/  LDC.64 R14, c[0x0][0x828] ;  /* 0x00020a00ff0e7b82 */ /* 0x000f700000000a00 */
[----:B------:R-:W5:Y:S01]  /*a800*/  LDC.64 R16, c[0x0][0x850] ;  /* 0x00021400ff107b82 */ /* 0x000f620000000a00 */
[----:B----4-:R-:W-:-:S07]  /*a810*/  VIADD R5, R0, 0xffffff80 ;  /* 0xffffff8000057836 */ /* 0x010fce0000000000 */
[----:B------:R-:W4:Y:S01]  /*a820*/  LDC R23, c[0x0][0x83c] ;  /* 0x00020f00ff177b82 */ /* 0x000f220000000800 */
[----:B-1----:R-:W-:Y:S01]  /*a830*/  IMAD R11, R27, -0x80, R18 ;  /* 0xffffff801b0b7824 */ /* 0x002fe200078e0212 */
[----:B------:R-:W-:-:S04]  /*a840*/  SHF.R.S32.HI R0, RZ, 0x1f, R5 ;  /* 0x0000001fff007819 */ /* 0x000fc80000011405 */
[----:B--2---:R-:W-:Y:S02]  /*a850*/  LEA.HI R8, R0, R5, RZ, 0x3 ;  /* 0x0000000500087211 */ /* 0x004fe400078f18ff */
[----:B------:R-:W1:Y:S02]  /*a860*/  LDC.64 R20, c[0x0][0x858] ;  /* 0x00021600ff147b82 */ /* 0x000e640000000a00 */
[----:B------:R-:W-:-:S04]  /*a870*/  LOP3.LUT R0, R8, 0x1ffffff8, RZ, 0xc0, !PT ;  /* 0x1ffffff808007812 */ /* 0x000fc800078ec0ff */
[----:B------:R-:W-:-:S05]  /*a880*/  IADD3 R0, R5, -R0, RZ ;  /* 0x8000000005007210 */ /* 0x000fca0007ffe0ff */
[----:B---3--:R-:W-:Y:S02]  /*a890*/  IMAD.SHL.U32 R6, R0, 0x8, RZ ;  /* 0x0000000800067824 */ /* 0x008fe400078e00ff */
[----:B-----5:R-:W-:-:S03]  /*a8a0*/  IMAD R0, R9, R2, RZ ;  /* 0x0000000209007224 */ /* 0x020fc600078e02ff */
[----:B------:R-:W-:Y:S01]  /*a8b0*/  SHF.R.S32.HI R7, RZ, 0x1f, R6 ;  /* 0x0000001fff077819 */ /* 0x000fe20000011406 */
[----:B------:R-:W-:Y:S02]  /*a8c0*/  IMAD R3, R3, UR43, R0 ;  /* 0x0000002b03037c24 */ /* 0x000fe4000f8e0200 */
[----:B------:R-:W-:Y:S01]  /*a8d0*/  IMAD.WIDE.U32 R4, R2, UR43, R6 ;  /* 0x0000002b02047c25 */ /* 0x000fe2000f8e0006 */
[----:B------:R-:W-:-:S03]  /*a8e0*/  SHF.R.S32.HI R2, RZ, 0x3, R8 ;  /* 0x00000003ff027819 */ /* 0x000fc60000011408 */
[----:B------:R-:W-:Y:S01]  /*a8f0*/  IMAD R8, R25, R14, RZ ;  /* 0x0000000e19087224 */ /* 0x000fe200078e02ff */
[----:B------:R-:W-:Y:S01]  /*a900*/  IADD3 R5, R5, R3, RZ ;  /* 0x0000000305057210 */ /* 0x000fe20007ffe0ff */
[C---:B------:R-:W-:Y:S01]  /*a910*/  VIADD R0, R2.reuse, 0x20 ;  /* 0x0000002002007836 */ /* 0x040fe20000000000 */
[CC--:B------:R-:W-:Y:S01]  /*a920*/  ISETP.GE.AND P2, PT, R2.reuse, R11.reuse, PT ;  /* 0x0000000b0200720c */ /* 0x0c0fe20003f46270 */
[----:B------:R-:W-:Y:S02]  /*a930*/  VIADD R3, R2, 0x60 ;  /* 0x0000006002037836 */ /* 0x000fe40000000000 */
[----:B------:R-:W-:Y:S01]  /*a940*/  IMAD R15, R15, UR44, R8 ;  /* 0x0000002c0f0f7c24 */ /* 0x000fe2000f8e0208 */
[-C--:B------:R-:W-:Y:S01]  /*a950*/  ISETP.GE.AND P3, PT, R0, R11.reuse, PT ;  /* 0x0000000b0000720c */ /* 0x080fe20003f66270 */
[----:B------:R-:W-:Y:S01]  /*a960*/  IMAD.WIDE.U32 R12, R14, UR44, R4 ;  /* 0x0000002c0e0c7c25 */ /* 0x000fe2000f8e0004 */
[----:B------:R-:W-:Y:S02]  /*a970*/  ISETP.GE.AND P1, PT, R3, R11, PT ;  /* 0x0000000b0300720c */ /* 0x000fe40003f26270 */
[----:B------:R-:W-:Y:S01]  /*a980*/  IADD3 R0, R2, 0x40, RZ ;  /* 0x0000004002007810 */ /* 0x000fe20007ffe0ff */
[----:B------:R-:W-:Y:S01]  /*a990*/  IMAD.IADD R5, R13, 0x1, R15 ;  /* 0x000000010d057824 */ /* 0x000fe200078e020f */
[----:B------:R-:W-:-:S02]  /*a9a0*/  SHF.R.S32.HI R3, RZ, 0x1f, R2 ;  /* 0x0000001fff037819 */ /* 0x000fc40000011402 */
[----:B------:R-:W-:Y:S01]  /*a9b0*/  ISETP.GE.AND P0, PT, R0, R11, PT ;  /* 0x0000000b0000720c */ /* 0x000fe20003f06270 */
[----:B------:R-:W-:Y:S01]  /*a9c0*/  IMAD R0, R9, R16, RZ ;  /* 0x0000001009007224 */ /* 0x000fe200078e02ff */
[CC--:B------:R-:W-:Y:S01]  /*a9d0*/  ISETP.GE.OR P6, PT, R6.reuse, R19.reuse, P2 ;  /* 0x000000130600720c */ /* 0x0c0fe200017c6670 */
[----:B------:R-:W-:Y:S01]  /*a9e0*/  IMAD.WIDE R10, R27, 0x80, R2 ;  /* 0x000000801b0a7825 */ /* 0x000fe200078e0202 */
[CC--:B------:R-:W-:Y:S01]  /*a9f0*/  ISETP.GE.OR P4, PT, R6.reuse, R19.reuse, P3 ;  /* 0x000000130600720c */ /* 0x0c0fe20001f86670 */
[----:B------:R-:W2:Y:S01]  /*aa00*/  LDC.64 R26, c[0x0][0x208] ;  /* 0x00008200ff1a7b82 */ /* 0x000ea20000000a00 */
[----:B------:R-:W-:Y:S01]  /*aa10*/  ISETP.GE.OR P5, PT, R6, R19, P0 ;  /* 0x000000130600720c */ /* 0x000fe200007a6670 */
[----:B------:R-:W-:Y:S02]  /*aa20*/  IMAD R17, R17, UR43, R0 ;  /* 0x0000002b11117c24 */ /* 0x000fe4000f8e0200 */
[----:B------:R-:W-:-:S06]  /*aa30*/  IMAD.WIDE.U32 R8, R16, UR43, R6 ;  /* 0x0000002b10087c25 */ /* 0x000fcc000f8e0006 */
[----:B-1--4-:R-:W-:Y:S05]  /*aa40*/  @P6 BRA `(.L_x_2479) ;  /* 0x0000000000306947 */ /* 0x012fea0003800000 */
[----:B------:R-:W-:Y:S01]  /*aa50*/  ULDC.64 UR4, c[0x0][0x818] ;  /* 0x0002060000047ab9 */ /* 0x000fe20000000a00 */
[----:B------:R-:W-:Y:S01]  /*aa60*/  MOV R4, R12 ;  /* 0x0000000c00047202 */ /* 0x000fe20000000f00 */
[----:B------:R-:W-:Y:S01]  /*aa70*/  IMAD R15, R11, UR4, RZ ;  /* 0x000000040b0f7c24 */ /* 0x000fe2000f8e02ff */
[----:B--2---:R-:W-:Y:S02]  /*aa80*/  R2UR UR6, R26 ;  /* 0x000000001a0672ca */ /* 0x004fe400000e0000 */
        /* <DEDUP_REMOVED lines=8> */
.L_x_2479:
[----:B------:R-:W-:Y:S05]  /*ab10*/  BSYNC B0 ;  /* 0x0000000000007941 */ /* 0x000fea0003800000 */
.L_x_2478:
[----:B------:R-:W-:Y:S01]  /*ab20*/  IMAD.IADD R9, R9, 0x1, R17 ;  /* 0x0000000109097824 */ /* 0x000fe200078e0211 */
[----:B------:R-:W-:Y:S01]  /*ab30*/  BSSY B0, `(.L_x_2480) ;  /* 0x0000019000007945 */ /* 0x000fe20003800000 */
[----:B------:R-:W-:Y:S01]  /*ab40*/  IMAD R0, R25, R20, RZ ;  /* 0x0000001419007224 */ /* 0x000fe200078e02ff */
[----:B------:R-:W-:Y:S01]  /*ab50*/  ISETP.GE.OR P6, PT, R6, R19, P1 ;  /* 0x000000130600720c */ /* 0x000fe20000fc6670 */
[----:B------:R-:W-:Y:S01]  /*ab60*/  IMAD.WIDE.U32 R8, R20, UR44, R8 ;  /* 0x0000002c14087c25 */ /* 0x000fe2000f8e0008 */
[CC--:B------:R-:W-:Y:S02]  /*ab70*/  ISETP.GE.OR P2, PT, R6.reuse, R23.reuse, P2 ;  /* 0x000000170600720c */ /* 0x0c0fe40001746670 */
[CC--:B------:R-:W-:Y:S01]  /*ab80*/  ISETP.GE.OR P3, PT, R6.reuse, R23.reuse, P3 ;  /* 0x000000170600720c */ /* 0x0c0fe20001f66670 */
[----:B-1----:R-:W-:Y:S01]  /*ab90*/  IMAD R15, R21, UR44, R0 ;  /* 0x0000002c150f7c24 */ /* 0x002fe2000f8e0200 */
[CC--:B------:R-:W-:Y:S02]  /*aba0*/  ISETP.GE.OR P0, PT, R6.reuse, R23.reuse, P0 ;  /* 0x000000170600720c */ /* 0x0c0fe40000706670 */
[----:B------:R-:W-:Y:S01]  /*abb0*/  ISETP.GE.OR P1, PT, R6, R23, P1 ;  /* 0x000000170600720c */ /* 0x000fe20000f26670 */
[----:B------:R-:W-:-:S12]  /*abc0*/  @P4 BRA `(.L_x_2481) ;  /* 0x00000000003c4947 */ /* 0x000fd80003800000 */
[----:B------:R-:W-:Y:S01]  /*abd0*/  IADD3 R7, P4, R10, 0x20, RZ ;  /* 0x000000200a077810 */ /* 0x000fe20007f9e0ff */
[----:B------:R-:W-:Y:S01]  /*abe0*/  ULDC.64 UR4, c[0x0][0x818] ;  /* 0x0002060000047ab9 */ /* 0x000fe20000000a00 */
[----:B------:R-:W-:Y:S01]  /*abf0*/  IMAD.MOV.U32 R2, RZ, RZ, R12 ;  /* 0x000000ffff027224 */ /* 0x000fe200078e000c */
[----:B--2---:R-:W-:Y:S01]  /*ac00*/  R2UR UR6, R26 ;  /* 0x000000001a0672ca */ /* 0x004fe200000e0000 */
[----:B------:R-:W-:Y:S01]  /*ac10*/  IMAD.MOV.U32 R3, RZ, RZ, R5 ;  /* 0x000000ffff037224 */ /* 0x000fe200078e0005 */
[----:B------:R-:W-:Y:S02]  /*ac20*/  IADD3.X R0, RZ, R11, RZ, P4, !PT ;  /* 0x0000000bff007210 */ /* 0x000fe400027fe4ff */
        /* <DEDUP_REMOVED lines=9> */
.L_x_2481:
[----:B------:R-:W-:Y:S05]  /*acc0*/  BSYNC B0 ;  /* 0x0000000000007941 */ /* 0x000fea0003800000 */
.L_x_2480:
[----:B------:R-:W-:Y:S04]  /*acd0*/  BSSY B0, `(.L_x_2482) ;  /* 0x0000011000007945 */ /* 0x000fe80003800000 */
[----:B------:R-:W-:Y:S05]  /*ace0*/  @P5 BRA `(.L_x_2483) ;  /* 0x00000000003c5947 */ /* 0x000fea0003800000 */
[----:B-1----:R-:W-:Y:S01]  /*acf0*/  IADD3 R7, P4, R10, 0x40, RZ ;  /* 0x000000400a077810 */ /* 0x002fe20007f9e0ff */
[----:B------:R-:W-:Y:S01]  /*ad00*/  ULDC.64 UR4, c[0x0][0x818] ;  /* 0x0002060000047ab9 */ /* 0x000fe20000000a00 */
[----:B------:R-:W-:Y:S01]  /*ad10*/  MOV R3, R5 ;  /* 0x0000000500037202 */ /* 0x000fe20000000f00 */
[----:B------:R-:W-:Y:S01]  /*ad20*/  IMAD.MOV.U32 R2, RZ, RZ, R12 ;  /* 0x000000ffff027224 */ /* 0x000fe200078e000c */
[----:B--2---:R-:W-:Y:S01]  /*ad30*/  R2UR UR6, R26 ;  /* 0x000000001a0672ca */ /* 0x004fe200000e0000 */
[----:B------:R-:W-:Y:S01]  /*ad40*/  IMAD.X R0, RZ, RZ, R11, P4 ;  /* 0x000000ffff007224 */ /* 0x000fe200020e060b */
[----:B------:R-:W-:Y:S01]  /*ad50*/  R2UR UR7, R27 ;  /* 0x000000001b0772ca */ /* 0x000fe200000e0000 */
        /* <DEDUP_REMOVED lines=8> */
.L_x_2483:
[----:B------:R-:W-:Y:S05]  /*ade0*/  BSYNC B0 ;  /* 0x0000000000007941 */ /* 0x000fea0003800000 */
.L_x_2482:
[----:B------:R-:W-:Y:S04]  /*adf0*/  BSSY B0, `(.L_x_2484) ;  /* 0x0000011000007945 */ /* 0x000fe80003800000 */
[----:B------:R-:W-:Y:S05]  /*ae00*/  @P6 BRA `(.L_x_2485) ;  /* 0x00000000003c6947 */ /* 0x000fea0003800000 */
[----:B-1-3--:R-:W-:Y:S01]  /*ae10*/  IADD3 R7, P4, R10, 0x60, RZ ;  /* 0x000000600a077810 */ /* 0x00afe20007f9e0ff */
        /* <DEDUP_REMOVED lines=14> */
.L_x_2485:
[----:B------:R-:W-:Y:S05]  /*af00*/  BSYNC B0 ;  /* 0x0000000000007941 */ /* 0x000fea0003800000 */
.L_x_2484:
[----:B------:R-:W-:Y:S01]  /*af10*/  BSSY B0, `(.L_x_2486) ;  /* 0x000000f000007945 */ /* 0x000fe20003800000 */
[----:B----4-:R-:W-:-:S03]  /*af20*/  IADD3 R5, R9, R15, RZ ;  /* 0x0000000f09057210 */ /* 0x010fc60007ffe0ff */
[----:B------:R-:W-:Y:S05]  /*af30*/  @P2 BRA `(.L_x_2487) ;  /* 0x0000000000302947 */ /* 0x000fea0003800000 */
[----:B------:R-:W-:Y:S01]  /*af40*/  ULDC.64 UR4, c[0x0][0x848] ;  /* 0x0002120000047ab9 */ /* 0x000fe20000000a00 */
[----:B------:R-:W-:Y:S01]  /*af50*/  IMAD.MOV.U32 R4, RZ, RZ, R8 ;  /* 0x000000ffff047224 */ /* 0x000fe200078e0008 */
[----:B--2---:R-:W-:Y:S01]  /*af60*/  R2UR UR6, R26 ;  /* 0x000000001a0672ca */ /* 0x004fe200000e0000 */
[----:B-1-3--:R-:W-:Y:S01]  /*af70*/  IMAD R7, R11, UR4, RZ ;  /* 0x000000040b077c24 */ /* 0x00afe2000f8e02ff */
        /* <DEDUP_REMOVED lines=8> */
.L_x_2487:
[----:B------:R-:W-:Y:S05]  /*b000*/  BSYNC B0 ;  /* 0x0000000000007941 */ /* 0x000fea0003800000 */
.L_x_2486:
[----:B------:R-:W-:Y:S04]  /*b010*/  BSSY B0, `(.L_x_2488) ;  /* 0x0000011000007945 */ /* 0x000fe80003800000 */
[----:B------:R-:W-:Y:S05]  /*b020*/  @P3 BRA `(.L_x_2489) ;  /* 0x00000000003c3947 */ /* 0x000fea0003800000 */
[----:B-1-34-:R-:W-:Y:S01]  /*b030*/  IADD3 R7, P2, R10, 0x20, RZ ;  /* 0x000000200a077810 */ /* 0x01afe20007f5e0ff */
        /* <DEDUP_REMOVED lines=14> */
.L_x_2489:
[----:B------:R-:W-:Y:S05]  /*b120*/  BSYNC B0 ;  /* 0x0000000000007941 */ /* 0x000fea0003800000 */
.L_x_2488:
[----:B------:R-:W-:Y:S04]  /*b130*/  BSSY B0, `(.L_x_2490) ;  /* 0x0000011000007945 */ /* 0x000fe80003800000 */
[----:B------:R-:W-:Y:S05]  /*b140*/  @P0 BRA `(.L_x_2491) ;  /* 0x00000000003c0947 */ /* 0x000fea0003800000 */
[----:B-1-34-:R-:W-:Y:S01]  /*b150*/  IADD3 R7, P0, R10, 0x40, RZ ;  /* 0x000000400a077810 */ /* 0x01afe20007f1e0ff */
        /* <DEDUP_REMOVED lines=14> */
.L_x_2491:
[----:B------:R-:W-:Y:S05]  /*b240*/  BSYNC B0 ;  /* 0x0000000000007941 */ /* 0x000fea0003800000 */
.L_x_2490:
        /* <DEDUP_REMOVED lines=17> */
.L_x_2434:
        /* <DEDUP_REMOVED lines=8> */
[----:B------:R-:W1:Y:S01]  /*b3e0*/  S2UR UR7, SR_CTAID.X ;  /* 0x00000000000779c3 */ /* 0x000e620000002500 */
[----:B------:R-:W-:Y:S02]  /*b3f0*/  ULDC UR8, c[0x0][0xb50] ;  /* 0x0002d40000087ab9 */ /* 0x000fe40000000800 */
[----:B------:R-:W-:-:S05]  /*b400*/  UISETP.NE.AND UP0, UPT, UR8, 0x1, UPT ;  /* 0x000000010800788c */ /* 0x000fca000bf05270 */
[----:B------:R-:W2:Y:S06]  /*b410*/  LDC R0, c[0x0][0xb68] ;  /* 0x0002da00ff007b82 */ /* 0x000eac0000000800 */
[----:B------:R-:W-:Y:S01]  /*b420*/  @UP0 ULDC UR4, c[0x0][0xb54] ;  /* 0x0002d50000040ab9 */ /* 0x000fe20000000800 */
[----:B------:R-:W-:Y:S01]  /*b430*/  @UP0 ULDC UR9, c[0x0][0xb58] ;  /* 0x0002d60000090ab9 */ /* 0x000fe20000000800 */
[----:B-1----:R-:W-:Y:S02]  /*b440*/  UIMAD.WIDE.U32 UR4, UR7, UR4, URZ ;  /* 0x00000004070472a5 */ /* 0x002fe4000f8e003f */
[----:B------:R-:W-:-:S02]  /*b450*/  UMOV UR6, UR7 ;  /* 0x0000000700067c82 */ /* 0x000fc40008000000 */
[----:B------:R-:W-:-:S04]  /*b460*/  @UP0 USHF.R.U32.HI UR6, URZ, UR9, UR5 ;  /* 0x000000093f060299 */ /* 0x000fc80008011605 */
[----:B------:R-:W-:Y:S02]  /*b470*/  UIADD3 UR4, -UR6, URZ, URZ ;  /* 0x0000003f06047290 */ /* 0x000fe4000fffe13f */
[----:B--2---:R-:W-:Y:S02]  /*b480*/  ISETP.LE.AND P0, PT, R0, UR6, PT ;  /* 0x0000000600007c0c */ /* 0x004fe4000bf03270 */
[----:B------:R-:W-:-:S11]  /*b490*/  UIMAD UR8, UR8, UR4, UR7 ;  /* 0x00000004080872a4 */ /* 0x000fd6000f8e0207 */
[----:B------:R-:W-:Y:S05]  /*b4a0*/  @!P0 BRA `(.L_x_2493) ;  /* 0x0000000000208947 */ /* 0x000fea0003800000 */
        /* <DEDUP_REMOVED lines=8> */
.L_x_2493:
[----:B------:R-:W-:Y:S01]  /*b530*/  ULDC UR9, c[0x0][0xb44] ;  /* 0x0002d10000097ab9 */ /* 0x000fe20000000800 */
[----:B------:R-:W-:Y:S01]  /*b540*/  UMOV UR7, UR8 ;  /* 0x0000000800077c82 */ /* 0x000fe20008000000 */
[----:B------:R-:W-:-:S11]  /*b550*/  UISETP.NE.AND UP0, UPT, UR9, 0x1, UPT ;  /* 0x000000010900788c */ /* 0x000fd6000bf05270 */
[----:B------:R-:W-:Y:S02]  /*b560*/  @UP0 ULDC.64 UR10, c[0x0][0xb48] ;  /* 0x0002d200000a0ab9 */ /* 0x000fe40000000a00 */
[----:B------:R-:W-:-:S04]  /*b570*/  UIMAD.WIDE.U32 UR4, UR8, UR10, URZ ;  /* 0x0000000a080472a5 */ /* 0x000fc8000f8e003f */
[----:B------:R-:W-:-:S04]  /*b580*/  @UP0 USHF.R.U32.HI UR7, URZ, UR11, UR5 ;  /* 0x0000000b3f070299 */ /* 0x000fc80008011605 */
[----:B------:R-:W-:-:S12]  /*b590*/  UIMAD UR4, UR7, UR9, URZ ;  /* 0x00000009070472a4 */ /* 0x000fd8000f8e023f */
.L_x_2494:
        /* <DEDUP_REMOVED lines=17> */
[----:B------:R-:W-:Y:S01]  /*b6b0*/  ULDC UR6, c[0x0][0x74c] ;  /* 0x0001d30000067ab9 */ /* 0x000fe20000000800 */
[----:B------:R-:W-:Y:S02]  /*b6c0*/  UIADD3 UR4, UR4, 0x5f, URZ ;  /* 0x0000005f04047890 */ /* 0x000fe4000fffe03f */
[----:B------:R-:W-:Y:S02]  /*b6d0*/  UIADD3 UR7, -UR6, UR7, -UR5 ;  /* 0x0000000706077290 */ /* 0x000fe4000fffe905 */
[----:B------:R-:W-:Y:S02]  /*b6e0*/  UIMAD.WIDE UR4, UR4, 0x2aaaaaab, URZ ;  /* 0x2aaaaaab040478a5 */ /* 0x000fe4000f8e023f */
[----:B------:R-:W-:-:S02]  /*b6f0*/  UIMAD.WIDE UR6, UR7, 0x2aaaaaab, URZ ;  /* 0x2aaaaaab070678a5 */ /* 0x000fc4000f8e023f */
[----:B------:R-:W-:Y:S02]  /*b700*/  USHF.R.U32.HI UR4, URZ, 0x1f, UR5 ;  /* 0x0000001f3f047899 */ /* 0x000fe40008011605 */
[----:B------:R-:W-:Y:S02]  /*b710*/  USHF.R.U32.HI UR6, URZ, 0x1f, UR7 ;  /* 0x0000001f3f067899 */ /* 0x000fe40008011607 */
[----:B------:R-:W-:Y:S02]  /*b720*/  ULEA.HI.SX32 UR5, UR5, UR4, 0x1c ;  /* 0x0000000405057291 */ /* 0x000fe4000f8fe23f */
[----:B------:R-:W-:-:S04]  /*b730*/  ULEA.HI.SX32 UR6, UR7, UR6, 0x1c ;  /* 0x0000000607067291 */ /* 0x000fc8000f8fe23f */
[----:B------:R-:W-:-:S04]  /*b740*/  UISETP.LT.AND UP0, UPT, URZ, UR6, UPT ;  /* 0x000000063f00728c */ /* 0x000fc8000bf01270 */
[----:B------:R-:W-:-:S04]  /*b750*/  USEL UR8, URZ, UR6, !UP0 ;  /* 0x000000063f087287 */ /* 0x000fc8000c000000 */
[----:B------:R-:W-:-:S06]  /*b760*/  UISETP.GT.AND UP0, UPT, UR5, UR8, UPT ;  /* 0x000000080500728c */ /* 0x000fcc000bf04270 */
[----:B------:R-:W-:-:S13]  /*b770*/  PLOP3.LUT P0, PT, PT, PT, UP0, 0x80, 0x0 ;  /* 0x000000000000781c */ /* 0x000fda0003f0f008 */
[----:B------:R-:W-:Y:S05]  /*b780*/  @!P0 BRA `(.L_x_2438) ;  /* 0x0000002800608947 */ /* 0x000fea0003800000 */
[----:B------:R-:W-:Y:S01]  /*b790*/  USHF.R.S32.HI UR4, URZ, 0x1f, UR11 ;  /* 0x0000001f3f047899 */ /* 0x000fe2000801140b */
[----:B------:R-:W-:Y:S01]  /*b7a0*/  ULDC.64 UR12, c[0x0][0x2d8] ;  /* 0x0000b600000c7ab9 */ /* 0x000fe20000000a00 */
[----:B------:R-:W-:Y:S02]  /*b7b0*/  ELECT P0, URZ, PT ;  /* 0x00000000003f782f */ /* 0x000fe40003800000 */
[----:B------:R-:W-:Y:S02]  /*b7c0*/  UIMAD UR9, UR4, UR12, URZ ;  /* 0x0000000c040972a4 */ /* 0x000fe4000f8e023f */
[----:B------:R-:W-:Y:S02]  /*b7d0*/  UIADD3 UR4, UR5, -UR8, URZ ;  /* 0x8000000805047290 */ /* 0x000fe4000fffe03f */
[----:B------:R-:W-:Y:S02]  /*b7e0*/  UIMAD.WIDE.U32 UR6, UR11, UR12, URZ ;  /* 0x0000000c0b0672a5 */ /* 0x000fe4000f8e003f */
[----:B------:R-:W-:-:S02]  /*b7f0*/  ULOP3.LUT UR4, UR4, 0x1, URZ, 0xc0, !UPT ;  /* 0x0000000104047892 */ /* 0x000fc4000f8ec03f */
[----:B------:R-:W-:Y:S02]  /*b800*/  UIMAD UR9, UR11, UR13, UR9 ;  /* 0x0000000d0b0972a4 */ /* 0x000fe4000f8e0209 */
[----:B------:R-:W-:Y:S02]  /*b810*/  UISETP.NE.U32.AND UP0, UPT, UR4, 0x1, UPT ;  /* 0x000000010400788c */ /* 0x000fe4000bf05070 */
[----:B------:R-:W-:Y:S01]  /*b820*/  USHF.R.S32.HI UR11, URZ, 0x1f, UR10 ;  /* 0x0000001f3f0b7899 */ /* 0x000fe2000801140a */
[----:B------:R-:W-:Y:S01]  /*b830*/  ULDC.64 UR12, c[0x0][0x2e0] ;  /* 0x0000b800000c7ab9 */ /* 0x000fe20000000a00 */
[----:B------:R-:W-:Y:S02]  /*b840*/  UIADD3 UR7, UR7, UR9, URZ ;  /* 0x0000000907077290 */ /* 0x000fe4000fffe03f */
[----:B------:R-:W-:Y:S01]  /*b850*/  PLOP3.LUT P1, PT, PT, PT, UP0, 0x80, 0x0 ;  /* 0x000000000000781c */ /* 0x000fe20003f2f008 */
[----:B------:R-:W-:Y:S02]  /*b860*/  UIMAD UR9, UR11, UR12, URZ ;  /* 0x0000000c0b0972a4 */ /* 0x000fe4000f8e023f */
[----:B------:R-:W-:-:S02]  /*b870*/  UIMAD.WIDE.U32 UR6, UR10, UR12, UR6 ;  /* 0x0000000c0a0672a5 */ /* 0x000fc4000f8e0006 */
[----:B------:R-:W-:-:S04]  /*b880*/  UIMAD UR9, UR10, UR13, UR9 ;  /* 0x0000000d0a0972a4 */ /* 0x000fc8000f8e0209 */
[----:B------:R-:W-:-:S04]  /*b890*/  UIADD3 UR23, UR7, UR9, URZ ;  /* 0x0000000907177290 */ /* 0x000fc8000fffe03f */
[----:B------:R-:W-:Y:S08]  /*b8a0*/  @P1 BRA `(.L_x_2495) ;  /* 0x0000000000bc1947 */ /* 0x000ff00003800000 */
[----:B------:R-:W-:Y:S01]  /*b8b0*/  UIMAD UR15, UR8, 0x1800, URZ ;  /* 0x00001800080f78a4 */ /* 0x000fe2000f8e023f */
        /* <DEDUP_REMOVED lines=9> */
[----:B------:R-:W-:Y:S01]  /*b950*/  UMOV UR16, 0x0 ;  /* 0x0000000000107882 */ /* 0x000fe20000000000 */
[----:B------:R-:W-:Y:S02]  /*b960*/  UMOV UR17, 0x14f00000 ;  /* 0x14f0000000117882 */ /* 0x000fe40000000000 */
[----:B------:R-:W-:-:S02]  /*b970*/  ULEA.HI.X UR11, UR13, UR11, UR14, 0x2, UP0 ;  /* 0x0000000b0d0b7291 */ /* 0x000fc400080f140e */
[----:B-1----:R-:W-:-:S03]  /*b980*/  ULEA UR4, UR12, UR4, 0x18 ;  /* 0x000000040c047291 */ /* 0x002fc6000f8ec03f */
[----:B------:R-:W-:Y:S01]  /*b990*/  UMOV UR12, 0x300 ;  /* 0x00000300000c7882 */ /* 0x000fe20000000000 */
[----:B------:R-:W-:-:S09]  /*b9a0*/  UIADD3 UR4, UR4, 0x8000, URZ ;  /* 0x0000800004047890 */ /* 0x000fd2000fffe03f */
[----:B------:R1:W-:Y:S02]  /*b9b0*/  UBLKRED.G.S.ADD.F32.RN [UR10], [UR4], UR12, desc[UR16] ;  /* 0x0000100a040073bb */ /* 0x0003e400080a140c */
[----:B-1----:R0:W-:Y:S02]  /*b9c0*/  UTMACMDFLUSH ;  /* 0x00000000000079b7 */ /* 0x0021e40000000000 */
.L_x_2497:
[----:B------:R-:W-:Y:S05]  /*b9d0*/  BSYNC B0 ;  /* 0x0000000000007941 */ /* 0x000fea0003800000 */
.L_x_2496:
        /* <DEDUP_REMOVED lines=9> */
[----:B------:R-:W-:Y:S02]  /*ba70*/  UMOV UR17, 0x14f00000 ;  /* 0x14f0000000117882 */ /* 0x000fe40000000000 */
[----:B------:R-:W-:Y:S02]  /*ba80*/  ULEA.HI.X.SX32 UR4, UR4, UR23, 0x1, UP0 ;  /* 0x0000001704047291 */ /* 0x000fe400080f0e3f */
[----:B------:R-:W-:-:S04]  /*ba90*/  ULEA UR10, UP0, UR14, UR10, 0x2 ;  /* 0x0000000a0e0a7291 */ /* 0x000fc8000f80103f */
[----:B------:R-:W-:-:S03]  /*baa0*/  ULEA.HI.X UR11, UR14, UR11, UR4, 0x2, UP0 ;  /* 0x0000000b0e0b7291 */ /* 0x000fc600080f1404 */
[----:B------:R-:W-:Y:S01]  /*bab0*/  UMOV UR4, 0x300 ;  /* 0x0000030000047882 */ /* 0x000fe20000000000 */
[----:B-1----:R-:W-:-:S04]  /*bac0*/  ULEA UR12, UR13, UR12, 0x18 ;  /* 0x0000000c0d0c7291 */ /* 0x002fc8000f8ec03f */
[----:B------:R-:W-:-:S09]  /*bad0*/  UIADD3 UR12, UR12, 0xb000, URZ ;  /* 0x0000b0000c0c7890 */ /* 0x000fd2000fffe03f */
[----:B------:R1:W-:Y:S01]  /*bae0*/  UBLKRED.G.S.ADD.F32.RN [UR10], [UR12], UR4, desc[UR16] ;  /* 0x0000100a0c0073bb */ /* 0x0003e200080a1404 */
[----:B------:R0:W-:Y:S01]  /*baf0*/  UTMACMDFLUSH ;  /* 0x00000000000079b7 */ /* 0x0001e20000000000 */
[----:B-1----:R-:W-:-:S04]  /*bb00*/  DEPBAR.LE SB0, 0x1 ;  /* 0x000080400000791a */ /* 0x002fc80000000000 */
.L_x_2499:
[----:B------:R-:W-:Y:S05]  /*bb10*/  BSYNC B0 ;  /* 0x0000000000007941 */ /* 0x000fea0003800000 */
.L_x_2498:
[----:B------:R-:W-:Y:S06]  /*bb20*/  BAR.ARV 0xa, 0xa0 ;  /* 0x0282800000007b1d */ /* 0x000fec0000002000 */
[----:B------:R-:W-:Y:S04]  /*bb30*/  BSSY B0, `(.L_x_2500) ;  /* 0x0000003000007945 */ /* 0x000fe80003800000 */
[----:B------:R-:W-:Y:S05]  /*bb40*/  @!P0 BRA `(.L_x_2501) ;  /* 0x0000000000048947 */ /* 0x000fea0003800000 */
[----:B------:R-:W-:-:S04]  /*bb50*/  DEPBAR.LE SB0, 0x0 ;  /* 0x000080000000791a */ /* 0x000fc80000000000 */
.L_x_2501:
[----:B------:R-:W-:Y:S05]  /*bb60*/  BSYNC B0 ;  /* 0x0000000000007941 */ /* 0x000fea0003800000 */
.L_x_2500:
[----:B------:R-:W-:Y:S06]  /*bb70*/  BAR.ARV 0xb, 0xa0 ;  /* 0x02c2800000007b1d */ /* 0x000fec0000002000 */
[----:B------:R-:W-:Y:S01]  /*bb80*/  UIADD3 UR12, UR8, 0x1, URZ ;  /* 0x00000001080c7890 */ /* 0x000fe2000fffe03f */
[----:B------:R-:W-:Y:S11]  /*bb90*/  BRA `(.L_x_2502) ;  /* 0x0000000000047947 */ /* 0x000ff60003800000 */
.L_x_2495:
[----:B------:R-:W-:-:S05]  /*bba0*/  UMOV UR12, UR8 ;  /* 0x00000008000c7c82 */ /* 0x000fca0008000000 */
.L_x_2502:
[----:B------:R-:W-:-:S04]  /*bbb0*/  UIADD3 UR4, UR8, 0x1, URZ ;  /* 0x0000000108047890 */ /* 0x000fc8000fffe03f */
[----:B------:R-:W-:-:S06]  /*bbc0*/  UISETP.NE.AND UP0, UPT, UR5, UR4, UPT ;  /* 0x000000040500728c */ /* 0x000fcc000bf05270 */
[----:B------:R-:W-:-:S13]  /*bbd0*/  PLOP3.LUT P1, PT, PT, PT, UP0, 0x80, 0x0 ;  /* 0x000000000000781c */ /* 0x000fda0003f2f008 */
[----:B------:R-:W-:Y:S05]  /*bbe0*/  @!P1 BRA `(.L_x_2438) ;  /* 0x0000002400489947 */ /* 0x000fea0003800000 */
[----:B------:R-:W-:Y:S01]  /*bbf0*/  ULDC.64 UR10, c[0x0][0x2c0] ;  /* 0x0000b000000a7ab9 */ /* 0x000fe20000000a00 */
[----:B------:R-:W-:Y:S02]  /*bc00*/  UIADD3 UR19, UR9, UR7, URZ ;  /* 0x0000000709137290 */ /* 0x000fe4000fffe03f */
[----:B------:R-:W-:Y:S02]  /*bc10*/  ULEA UR18, UP0, UR6, UR10, 0x2 ;  /* 0x0000000a06127291 */ /* 0x000fe4000f80103f */
[----:B------:R-:W-:Y:S02]  /*bc20*/  UIMAD UR13, UR12, 0x1800, URZ ;  /* 0x000018000c0d78a4 */ /* 0x000fe4000f8e023f */
[----:B------:R-:W-:Y:S02]  /*bc30*/  ULEA.HI.X UR19, UR6, UR11, UR19, 0x2, UP0 ;  /* 0x0000000b06137291 */ /* 0x000fe400080f1413 */
[----:B------:R-:W-:Y:S02]  /*bc40*/  UIADD3 UR14, UP0, UR18, 0x3000, URZ ;  /* 0x00003000120e7890 */ /* 0x000fe4000ff1e03f */
[----:B------:R-:W-:-:S02]  /*bc50*/  UIADD3 UR16, UP1, UR18, 0x6000, URZ ;  /* 0x0000600012107890 */ /* 0x000fc4000ff3e03f */
[----:B------:R-:W-:Y:S02]  /*bc60*/  UIADD3 UR18, UP2, UR18, 0x9000, URZ ;  /* 0x0000900012127890 */ /* 0x000fe4000ff5e03f */
[----:B------:R-:W-:Y:S02]  /*bc70*/  UIADD3.X UR15, URZ, UR19, URZ, UP0, !UPT ;  /* 0x000000133f0f7290 */ /* 0x000fe400087fe43f */
[----:B------:R-:W-:Y:S02]  /*bc80*/  UIADD3.X UR17, URZ, UR19, URZ, UP1, !UPT ;  /* 0x000000133f117290 */ /* 0x000fe40008ffe43f */
[----:B------:R-:W-:Y:S01]  /*bc90*/  UIADD3.X UR19, URZ, UR19, URZ, UP2, !UPT ;  /* 0x000000133f137290 */ /* 0x000fe200097fe43f */
[----:B------:R-:W-:Y:S01]  /*bca0*/  UMOV UR4, URZ ;  /* 0x0000003f00047c82 */ /* 0x000fe20008000000 */
[----:B------:R-:W-:Y:S01]  /*bcb0*/  ULDC.64 UR24, c[0x0][0x2c0] ;  /* 0x0000b00000187ab9 */ /* 0x000fe20000000a00 */
[----:B------:R-:W-:-:S09]  /*bcc0*/  UMOV UR20, UR13 ;  /* 0x0000000d00147c82 */ /* 0x000fd20008000000 */
.L_x_2515:
        /* <DEDUP_REMOVED lines=20> */
.L_x_2504:
[----:B------:R-:W-:Y:S05]  /*be10*/  BSYNC B0 ;  /* 0x0000000000007941 */ /* 0x000fea0003800000 */
.L_x_2503:
        /* <DEDUP_REMOVED lines=13> */
.L_x_2506:
[----:B------:R-:W-:Y:S05]  /*bef0*/  BSYNC B0 ;  /* 0x0000000000007941 */ /* 0x000fea0003800000 */
.L_x_2505:
[----:B------:R-:W-:Y:S06]  /*bf00*/  BAR.ARV 0xa, 0xa0 ;  /* 0x0282800000007b1d */ /* 0x000fec0000002000 */
[----:B------:R-:W-:Y:S04]  /*bf10*/  BSSY B0, `(.L_x_2507) ;  /* 0x0000003000007945 */ /* 0x000fe80003800000 */
[----:B------:R-:W-:Y:S05]  /*bf20*/  @!P0 BRA `(.L_x_2508) ;  /* 0x0000000000048947 */ /* 0x000fea0003800000 */
[----:B------:R-:W-:-:S04]  /*bf30*/  DEPBAR.LE SB0, 0x0 ;  /* 0x000080000000791a */ /* 0x000fc80000000000 */
.L_x_2508:
[----:B------:R-:W-:Y:S05]  /*bf40*/  BSYNC B0 ;  /* 0x0000000000007941 */ /* 0x000fea0003800000 */
.L_x_2507:
        /* <DEDUP_REMOVED lines=13> */
.L_x_2510:
[----:B------:R-:W-:Y:S05]  /*c020*/  BSYNC B0 ;  /* 0x0000000000007941 */ /* 0x000fea0003800000 */
.L_x_2509:
        /* <DEDUP_REMOVED lines=13> */
.L_x_2512:
[----:B------:R-:W-:Y:S05]  /*c100*/  BSYNC B0 ;  /* 0x0000000000007941 */ /* 0x000fea0003800000 */
.L_x_2511:
[----:B------:R-:W-:Y:S01]  /*c110*/  UIADD3 UR12, UR12, 0x2, URZ ;  /* 0x000000020c0c7890 */ /* 0x000fe2000fffe03f */
[----:B------:R-:W-:Y:S06]  /*c120*/  BAR.ARV 0xa, 0xa0 ;  /* 0x0282800000007b1d */ /* 0x000fec0000002000 */
[----:B------:R-:W-:Y:S01]  /*c130*/  UISETP.GE.AND UP0, UPT, UR12, UR5, UPT ;  /* 0x000000050c00728c */ /* 0x000fe2000bf06270 */
[----:B------:R-:W-:Y:S04]  /*c140*/  BSSY B0, `(.L_x_2513) ;  /* 0x0000003000007945 */ /* 0x000fe80003800000 */
[----:B------:R-:W-:Y:S06]  /*c150*/  @!P0 BRA `(.L_x_2514) ;  /* 0x0000000000048947 */ /* 0x000fec0003800000 */
[----:B------:R-:W-:-:S04]  /*c160*/  DEPBAR.LE SB0, 0x0 ;  /* 0x000080000000791a */ /* 0x000fc80000000000 */
.L_x_2514:
[----:B------:R-:W-:Y:S05]  /*c170*/  BSYNC B0 ;  /* 0x0000000000007941 */ /* 0x000fea0003800000 */
.L_x_2513:
[----:B------:R-:W-:Y:S06]  /*c180*/  BAR.ARV 0xb, 0xa0 ;  /* 0x02c2800000007b1d */ /* 0x000fec0000002000 */
[----:B------:R-:W-:Y:S01]  /*c190*/  PLOP3.LUT P1, PT, PT, PT, UP0, 0x80, 0x0 ;  /* 0x000000000000781c */ /* 0x000fe20003f2f008 */
[----:B------:R-:W-:Y:S02]  /*c1a0*/  UIADD3 UR20, UR20, 0x3000, URZ ;  /* 0x0000300014147890 */ /* 0x000fe4000fffe03f */
[----:B------:R-:W-:-:S10]  /*c1b0*/  UIADD3 UR4, UR4, 0x3000, URZ ;  /* 0x0000300004047890 */ /* 0x000fd4000fffe03f */
[----:B------:R-:W-:Y:S05]  /*c1c0*/  @!P1 BRA `(.L_x_2515) ;  /* 0xfffffff800c09947 */ /* 0x000fea000383ffff */
[----:B------:R-:W-:Y:S05]  /*c1d0*/  BRA `(.L_x_2438) ;  /* 0x0000001c00cc7947 */ /* 0x000fea0003800000 */
.L_x_2492:
        /* <DEDUP_REMOVED lines=21> */
.L_x_2516:
[----:B------:R-:W-:Y:S01]  /*c330*/  ULDC UR8, c[0x0][0xb44] ;  /* 0x0002d10000087ab9 */ /* 0x000fe20000000800 */
[----:B------:R-:W-:Y:S01]  /*c340*/  UMOV UR11, UR7 ;  /* 0x00000007000b7c82 */ /* 0x000fe20008000000 */
[----:B------:R-:W-:-:S11]  /*c350*/  UISETP.NE.AND UP0, UPT, UR8, 0x1, UPT ;  /* 0x000000010800788c */ /* 0x000fd6000bf05270 */
[----:B------:R-:W-:Y:S02]  /*c360*/  @UP0 ULDC.64 UR12, c[0x0][0xb48] ;  /* 0x0002d200000c0ab9 */ /* 0x000fe40000000a00 */
[----:B------:R-:W-:-:S04]  /*c370*/  UIMAD.WIDE.U32 UR4, UR7, UR12, URZ ;  /* 0x0000000c070472a5 */ /* 0x000fc8000f8e003f */
[----:B------:R-:W-:-:S04]  /*c380*/  @UP0 USHF.R.U32.HI UR11, URZ, UR13, UR5 ;  /* 0x0000000d3f0b0299 */ /* 0x000fc80008011605 */
[----:B------:R-:W-:-:S12]  /*c390*/  UIMAD UR4, UR11, UR8, URZ ;  /* 0x000000080b0472a4 */ /* 0x000fd8000f8e023f */
.L_x_2517:
[----:B------:R-:W-:Y:S01]  /*c3a0*/  ULDC UR8, c[0x0][0xb38] ;  /* 0x0002ce0000087ab9 */ /* 0x000fe20000000800 */
[----:B------:R-:W-:Y:S01]  /*c3b0*/  UIADD3 UR4, UR7, -UR4, URZ ;  /* 0x8000000407047290 */ /* 0x000fe2000fffe03f */
[----:B------:R-:W-:Y:S01]  /*c3c0*/  MOV R8, 0x1 ;  /* 0x0000000100087802 */ /* 0x000fe20000000f00 */
[----:B------:R-:W-:Y:S01]  /*c3d0*/  UISETP.NE.AND UP0, UPT, UR8, 0x1, UPT ;  /* 0x000000010800788c */ /* 0x000fe2000bf05270 */
[----:B------:R-:W-:Y:S01]  /*c3e0*/  IMAD.MOV.U32 R0, RZ, RZ, RZ ;  /* 0x000000ffff007224 */ /* 0x000fe200078e00ff */
[----:B------:R-:W-:Y:S02]  /*c3f0*/  ULDC UR5, c[0x0][0xb44] ;  /* 0x0002d10000057ab9 */ /* 0x000fe40000000800 */
[----:B------:R-:W-:-:S07]  /*c400*/  UIMAD UR6, UR6, UR5, UR4 ;  /* 0x00000005060672a4 */ /* 0x000fce000f8e0204 */
        /* <DEDUP_REMOVED lines=9> */
[----:B------:R-:W1:Y:S01]  /*c4a0*/  LDC R3, c[0x0][0x280] ;  /* 0x0000a000ff037b82 */ /* 0x000e620000000800 */
[----:B------:R-:W-:Y:S01]  /*c4b0*/  USHF.L.U32 UR11, UR11, 0x7, URZ ;  /* 0x000000070b0b7899 */ /* 0x000fe2000800063f */
[----:B------:R-:W-:-:S06]  /*c4c0*/  ULDC UR4, c[0x0][0x74c] ;  /* 0x0001d30000047ab9 */ /* 0x000fcc0000000800 */
[----:B------:R-:W1:Y:S02]  /*c4d0*/  LDC R2, c[0x0][0x290] ;  /* 0x0000a400ff027b82 */ /* 0x000e640000000800 */
[----:B-1----:R-:W-:Y:S02]  /*c4e0*/  IADD3 R2, -R2, UR11, R3 ;  /* 0x0000000b02027c10 */ /* 0x002fe4000fffe103 */
[----:B------:R-:W-:-:S03]  /*c4f0*/  IADD3 R3, R3, 0x5f, RZ ;  /* 0x0000005f03037810 */ /* 0x000fc60007ffe0ff */
[----:B------:R-:W-:Y:S02]  /*c500*/  VIADD R2, R2, -UR4 ;  /* 0x8000000402027c36 */ /* 0x000fe40008000000 */
[----:B------:R-:W-:-:S04]  /*c510*/  IMAD.HI R4, R3, 0x2aaaaaab, RZ ;  /* 0x2aaaaaab03047827 */ /* 0x000fc800078e02ff */
[----:B------:R-:W-:Y:S01]  /*c520*/  IMAD.HI R2, R2, 0x2aaaaaab, RZ ;  /* 0x2aaaaaab02027827 */ /* 0x000fe200078e02ff */
[----:B------:R-:W-:-:S04]  /*c530*/  SHF.R.U32.HI R5, RZ, 0x1f, R4 ;  /* 0x0000001fff057819 */ /* 0x000fc80000011604 */
[----:B------:R-:W-:Y:S02]  /*c540*/  SHF.R.U32.HI R3, RZ, 0x1f, R2 ;  /* 0x0000001fff037819 */ /* 0x000fe40000011602 */
[----:B------:R-:W-:Y:S02]  /*c550*/  LEA.HI.SX32 R4, R4, R5, 0x1c ;  /* 0x0000000504047211 */ /* 0x000fe400078fe2ff */
[----:B------:R-:W-:-:S04]  /*c560*/  LEA.HI.SX32 R3, R2, R3, 0x1c ;  /* 0x0000000302037211 */ /* 0x000fc800078fe2ff */
[----:B------:R-:W-:-:S04]  /*c570*/  VIMNMX R5, RZ, R3, !PT ;  /* 0x00000003ff057248 */ /* 0x000fc80007fe0100 */
[----:B------:R-:W-:-:S13]  /*c580*/  ISETP.GT.AND P0, PT, R4, R5, PT ;  /* 0x000000050400720c */ /* 0x000fda0003f04270 */
[----:B------:R-:W-:Y:S05]  /*c590*/  @!P0 BRA `(.L_x_2518) ;  /* 0x0000001800488947 */ /* 0x000fea0003800000 */
[----:B------:R-:W1:Y:S01]  /*c5a0*/  LDC.64 R2, c[0x0][0x718] ;  /* 0x0001c600ff027b82 */ /* 0x000e620000000a00 */
[----:B------:R-:W-:Y:S01]  /*c5b0*/  IMAD.U32 R9, RZ, RZ, UR20 ;  /* 0x00000014ff097e24 */ /* 0x000fe2000f8e00ff */
[----:B------:R-:W-:Y:S01]  /*c5c0*/  ULDC UR4, c[0x0][0x2e8] ;  /* 0x0000ba0000047ab9 */ /* 0x000fe20000000800 */
[----:B------:R-:W-:Y:S01]  /*c5d0*/  ELECT P0, URZ, PT ;  /* 0x00000000003f782f */ /* 0x000fe20003800000 */
[----:B------:R-:W-:Y:S01]  /*c5e0*/  BSSY B0, `(.L_x_2518) ;  /* 0x000018d000007945 */ /* 0x000fe20003800000 */
[----:B------:R-:W-:Y:S01]  /*c5f0*/  UISETP.NE.AND UP0, UPT, UR4, 0x1, UPT ;  /* 0x000000010400788c */ /* 0x000fe2000bf05270 */
[----:B------:R-:W-:Y:S01]  /*c600*/  SHF.R.S32.HI R9, RZ, 0x1f, R9 ;  /* 0x0000001fff097819 */ /* 0x000fe20000011409 */
[----:B------:R-:W-:Y:S01]  /*c610*/  UMOV UR12, UR20 ;  /* 0x00000014000c7c82 */ /* 0x000fe20008000000 */
[----:B------:R-:W2:Y:S08]  /*c620*/  LDC.64 R6, c[0x0][0x730] ;  /* 0x0001cc00ff067b82 */ /* 0x000eb00000000a00 */
[----:B------:R-:W3:Y:S01]  /*c630*/  LDC.64 R12, c[0x0][0x720] ;  /* 0x0001c800ff0c7b82 */ /* 0x000ee20000000a00 */
[----:B------:R-:W-:Y:S01]  /*c640*/  @UP0 ULDC UR4, c[0x0][0x2ec] ;  /* 0x0000bb0000040ab9 */ /* 0x000fe20000000800 */
[----:B------:R-:W-:Y:S01]  /*c650*/  @UP0 ULDC UR6, c[0x0][0x2f0] ;  /* 0x0000bc0000060ab9 */ /* 0x000fe20000000800 */
[----:B------:R-:W-:-:S04]  /*c660*/  UIMAD.WIDE.U32 UR4, UR20, UR4, URZ ;  /* 0x00000004140472a5 */ /* 0x000fc8000f8e003f */
[----:B------:R-:W-:Y:S01]  /*c670*/  @UP0 USHF.R.U32.HI UR12, URZ, UR6, UR5 ;  /* 0x000000063f0c0299 */ /* 0x000fe20008011605 */
[C---:B-1----:R-:W-:Y:S02]  /*c680*/  IMAD R0, R9.reuse, R2, RZ ;  /* 0x0000000209007224 */ /* 0x042fe400078e02ff */
[----:B--2---:R-:W-:Y:S02]  /*c690*/  IMAD R10, R9, R6, RZ ;  /* 0x00000006090a7224 */ /* 0x004fe400078e02ff */
[----:B------:R-:W-:Y:S02]  /*c6a0*/  IMAD R9, R3, UR20, R0 ;  /* 0x0000001403097c24 */ /* 0x000fe4000f8e0200 */
[----:B------:R-:W-:-:S04]  /*c6b0*/  IMAD.WIDE.U32 R2, R2, UR20, RZ ;  /* 0x0000001402027c25 */ /* 0x000fc8000f8e00ff */
[----:B------:R-:W-:Y:S02]  /*c6c0*/  IMAD R15, R7, UR20, R10 ;  /* 0x00000014070f7c24 */ /* 0x000fe4000f8e020a */
[----:B------:R-:W-:Y:S01]  /*c6d0*/  IMAD.IADD R3, R3, 0x1, R9 ;  /* 0x0000000103037824 */ /* 0x000fe200078e0209 */
[----:B------:R-:W1:Y:S01]  /*c6e0*/  LDC.64 R10, c[0x0][0x738] ;  /* 0x0001ce00ff0a7b82 */ /* 0x000e620000000a00 */
[----:B------:R-:W-:Y:S02]  /*c6f0*/  IMAD.U32 R9, RZ, RZ, UR21 ;  /* 0x00000015ff097e24 */ /* 0x000fe4000f8e00ff */
[----:B---3--:R-:W-:-:S03]  /*c700*/  IMAD.WIDE.U32 R2, R12, UR21, R2 ;  /* 0x000000150c027c25 */ /* 0x008fc6000f8e0002 */
[----:B------:R-:W-:Y:S01]  /*c710*/  SHF.R.S32.HI R9, RZ, 0x1f, R9 ;  /* 0x0000001fff097819 */ /* 0x000fe20000011409 */
[----:B------:R-:W-:Y:S01]  /*c720*/  IMAD.WIDE.U32 R6, R6, UR20, RZ ;  /* 0x0000001406067c25 */ /* 0x000fe2000f8e00ff */
[----:B------:R2:W-:Y:S03]  /*c730*/  STL.64 [R1], R2 ;  /* 0x0000000201007387 */ /* 0x0005e60000100a00 */
[----:B------:R-:W-:Y:S01]  /*c740*/  IMAD R0, R9, R12, RZ ;  /* 0x0000000c09007224 */ /* 0x000fe200078e02ff */
[----:B------:R-:W-:-:S03]  /*c750*/  IADD3 R7, R7, R15, RZ ;  /* 0x0000000f07077210 */ /* 0x000fc60007ffe0ff */
[----:B------:R-:W-:Y:S02]  /*c760*/  IMAD R13, R13, UR21, R0 ;  /* 0x000000150d0d7c24 */ /* 0x000fe4000f8e0200 */
[----:B-1----:R-:W-:Y:S02]  /*c770*/  IMAD R0, R9, R10, RZ ;  /* 0x0000000a09007224 */ /* 0x002fe400078e02ff */
[----:B------:R-:W-:-:S04]  /*c780*/  IMAD.WIDE.U32 R6, R10, UR21, R6 ;  /* 0x000000150a067c25 */ /* 0x000fc8000f8e0006 */
[----:B------:R-:W-:Y:S02]  /*c790*/  IMAD R11, R11, UR21, R0 ;  /* 0x000000150b0b7c24 */ /* 0x000fe4000f8e0200 */
[----:B------:R-:W-:Y:S01]  /*c7a0*/  IMAD.MOV.U32 R0, RZ, RZ, RZ ;  /* 0x000000ffff007224 */ /* 0x000fe200078e00ff */
[----:B--2---:R-:W-:Y:S06]  /*c7b0*/  @!P0 BRA `(.L_x_2519) ;  /* 0x0000001400bc8947 */ /* 0x004fec0003800000 */
        /* <DEDUP_REMOVED lines=10> */
.L_x_2548:
[----:B------:R-:W2:Y:S01]  /*c860*/  LDL.64 R14, [R1] ;  /* 0x00000000010e7983 */ /* 0x000ea20000100a00 */
[----:B------:R-:W-:Y:S01]  /*c870*/  IMAD.IADD R21, R7, 0x1, R11 ;  /* 0x0000000107157824 */ /* 0x000fe200078e020b */
[----:B------:R-:W-:Y:S01]  /*c880*/  MOV R8, 0x1 ;  /* 0x0000000100087802 */ /* 0x000fe20000000f00 */
[----:B--2---:R-:W-:-:S05]  /*c890*/  IMAD.IADD R10, R15, 0x1, R13 ;  /* 0x000000010f0a7824 */ /* 0x004fca00078e020d */
[----:B------:R2:W-:Y:S01]  /*c8a0*/  STL [R1+0x8], R10 ;  /* 0x0000080a01007387 */ /* 0x0005e20000100800 */
[----:B------:R-:W-:Y:S05]  /*c8b0*/  @P0 BRA `(.L_x_2521) ;  /* 0x0000000000180947 */ /* 0x000fea0003800000 */
[----:B------:R-:W3:Y:S01]  /*c8c0*/  S2R R2, SR_TID.X ;  /* 0x0000000000027919 */ /* 0x000ee20000002100 */
[----:B-1----:R-:W-:-:S04]  /*c8d0*/  IMAD.MOV.U32 R3, RZ, RZ, 0x3180 ;  /* 0x00003180ff037424 */ /* 0x002fc800078e00ff */
[----:B------:R4:W-:Y:S01]  /*c8e0*/  SYNCS.ARRIVE.TRANS64 RZ, [R0+URZ+0x26810], R3 ;  /* 0x0268100300ff79a7 */ /* 0x0009e2000800003f */
[----:B---3--:R-:W-:-:S13]  /*c8f0*/  LOP3.LUT P1, RZ, R2, 0x1f, RZ, 0xc0, !PT ;  /* 0x0000001f02ff7812 */ /* 0x008fda000782c0ff */
[----:B----4-:R-:W-:Y:S05]  /*c900*/  @!P1 BRA `(.L_x_2521) ;  /* 0x0000000000049947 */ /* 0x010fea0003800000 */
[----:B------:R-:W-:Y:S01]  /*c910*/  BPT.TRAP 0x1 ;  /* 0x000000040000795c */ /* 0x000fe20000300000 */
.L_x_2521:
[----:B------:R-:W-:Y:S01]  /*c920*/  R2UR UR19, R5 ;  /* 0x00000000051372ca */ /* 0x000fe200000e0000 */
[----:B------:R-:W3:Y:S01]  /*c930*/  LDC.64 R12, c[0x0][0x198] ;  /* 0x00006600ff0c7b82 */ /* 0x000ee20000000a00 */
[----:B------:R-:W-:Y:S01]  /*c940*/  ULDC.64 UR4, c[0x0][0x700] ;  /* 0x0001c00000047ab9 */ /* 0x000fe20000000a00 */
[----:B------:R-:W-:Y:S01]  /*c950*/  R2UR UR8, R0 ;  /* 0x00000000000872ca */ /* 0x000fe200000e0000 */
[----:B------:R-:W-:Y:S01]  /*c960*/  UMOV UR24, 0x0 ;  /* 0x0000000000187882 */ /* 0x000fe20000000000 */
[----:B------:R-:W-:Y:S01]  /*c970*/  MOV R9, UR4 ;  /* 0x0000000400097c02 */ /* 0x000fe20008000f00 */
[----:B------:R-:W-:Y:S01]  /*c980*/  UMOV UR25, 0x14f00000 ;  /* 0x14f0000000197882 */ /* 0x000fe20000000000 */
[----:B------:R-:W-:Y:S01]  /*c990*/  UMOV UR18, URZ ;  /* 0x0000003f00127c82 */ /* 0x000fe20008000000 */
[----:B------:R-:W-:Y:S01]  /*c9a0*/  UMOV UR9, 0x18 ;  /* 0x0000001800097882 */ /* 0x000fe20000000000 */
[----:B------:R-:W-:Y:S01]  /*c9b0*/  UMOV UR13, UR21 ;  /* 0x00000015000d7c82 */ /* 0x000fe20008000000 */
[----:B------:R-:W-:Y:S01]  /*c9c0*/  UMOV UR10, UR18 ;  /* 0x00000012000a7c82 */ /* 0x000fe20008000000 */
[----:B------:R-:W-:Y:S01]  /*c9d0*/  UMOV UR28, UR12 ;  /* 0x0000000c001c7c82 */ /* 0x000fe20008000000 */
[----:B------:R-:W-:Y:S01]  /*c9e0*/  UMOV UR29, UR21 ;  /* 0x00000015001d7c82 */ /* 0x000fe20008000000 */
[----:B------:R-:W-:-:S03]  /*c9f0*/  UIMAD UR19, UR19, 0x60, URZ ;  /* 0x00000060131378a4 */ /* 0x000fc6000f8e023f */
[----:B------:R-:W-:Y:S02]  /*ca00*/  UIADD3 UR16, UR8, 0xe000, URZ ;  /* 0x0000e00008107890 */ /* 0x000fe4000fffe03f */
[----:B------:R-:W-:Y:S01]  /*ca10*/  UIADD3 UR17, UR8, 0x26810, URZ ;  /* 0x0002681008117890 */ /* 0x000fe2000fffe03f */
[----:B-1----:R-:W-:Y:S01]  /*ca20*/  IMAD.U32 R3, RZ, RZ, UR19 ;  /* 0x00000013ff037e24 */ /* 0x002fe2000f8e00ff */
[----:B------:R-:W-:Y:S01]  /*ca30*/  IADD3 R2, P1, R14, UR19, RZ ;  /* 0x000000130e027c10 */ /* 0x000fe2000ff3e0ff */
[----:B------:R-:W-:Y:S01]  /*ca40*/  UIADD3 UR26, UR8, 0x1a000, URZ ;  /* 0x0001a000081a7890 */ /* 0x000fe2000fffe03f */
[----:B------:R-:W-:Y:S02]  /*ca50*/  VIADD R14, R4, 0xffffffff ;  /* 0xffffffff040e7836 */ /* 0x000fe40000000000 */
[----:B------:R-:W-:Y:S01]  /*ca60*/  LEA.HI.X.SX32 R3, R3, R10, 0x1, P1 ;  /* 0x0000000a03037211 */ /* 0x000fe200008f0eff */
[----:B--2---:R-:W-:Y:S01]  /*ca70*/  IMAD.U32 R10, RZ, RZ, UR5 ;  /* 0x00000005ff0a7e24 */ /* 0x004fe2000f8e00ff */
[C---:B------:R-:W-:Y:S01]  /*ca80*/  LEA R11, P1, R2.reuse, R9, 0x2 ;  /* 0x00000009020b7211 */ /* 0x040fe200078210ff */
[----:B------:R-:W-:Y:S01]  /*ca90*/  UMOV UR27, UR17 ;  /* 0x00000011001b7c82 */ /* 0x000fe20008000000 */
[----:B------:R1:W-:Y:S02]  /*caa0*/  STL [R1+0x1c], R14 ;  /* 0x00001c0e01007387 */ /* 0x0003e40000100800 */
[----:B------:R-:W-:Y:S01]  /*cab0*/  R2UR UR4, R11 ;  /* 0x000000000b0472ca */ /* 0x000fe200000e0000 */
[----:B---3--:R-:W-:Y:S01]  /*cac0*/  IMAD.MOV.U32 R11, RZ, RZ, R12 ;  /* 0x000000ffff0b7224 */ /* 0x008fe200078e000c */
[----:B------:R-:W-:Y:S01]  /*cad0*/  LEA.HI.X R2, R2, R10, R3, 0x2, P1 ;  /* 0x0000000a02027211 */ /* 0x000fe200008f1403 */
[----:B------:R1:W-:Y:S01]  /*cae0*/  STL [R1+0x10], RZ ;  /* 0x000010ff01007387 */ /* 0x0003e20000100800 */
[----:B------:R-:W-:Y:S01]  /*caf0*/  MOV R12, R13 ;  /* 0x0000000d000c7202 */ /* 0x000fe20000000f00 */
[----:B------:R-:W-:Y:S01]  /*cb00*/  IMAD.MOV.U32 R13, RZ, RZ, 0x8000 ;  /* 0x00008000ff0d7424 */ /* 0x000fe200078e00ff */
[----:B------:R-:W-:-:S02]  /*cb10*/  R2UR UR5, R2 ;  /* 0x00000000020572ca */ /* 0x000fc400000e0000 */
[----:B------:R-:W-:-:S04]  /*cb20*/  IADD3 R2, P1, R11, 0xf0, RZ ;  /* 0x000000f00b027810 */ /* 0x000fc80007f3e0ff */
[----:B------:R-:W-:Y:S01]  /*cb30*/  R2UR UR22, R2 ;  /* 0x00000000021672ca */ /* 0x000fe200000e0000 */
[----:B------:R-:W-:-:S05]  /*cb40*/  IMAD.X R3, RZ, RZ, R12, P1 ;  /* 0x000000ffff037224 */ /* 0x000fca00008e060c */
[----:B------:R-:W-:-:S13]  /*cb50*/  R2UR UR23, R3 ;  /* 0x00000000031772ca */ /* 0x000fda00000e0000 */
[----:B------:R-:W-:Y:S01]  /*cb60*/  UTMALDG.4D [UR16], [UR22], desc[UR24] ;  /* 0x00001810160075b4 */ /* 0x000fe20008019000 */
[----:B------:R2:W-:Y:S01]  /*cb70*/  UBLKCP.S.G [UR26], [UR4], UR9 ;  /* 0x0000001a040073ba */ /* 0x0005e20008000209 */
[----:B------:R3:W-:Y:S02]  /*cb80*/  SYNCS.ARRIVE.TRANS64 RZ, [R0+URZ+0x26800], R13 ;  /* 0x0268000d00ff79a7 */ /* 0x0007e4000800003f */
[----:B---3--:R-:W-:-:S04]  /*cb90*/  IADD3 R13, P1, R11, 0x2f0, RZ ;  /* 0x000002f00b0d7810 */ /* 0x008fc80007f3e0ff */
[----:B------:R-:W-:Y:S01]  /*cba0*/  R2UR UR6, R13 ;  /* 0x000000000d0672ca */ /* 0x000fe200000e0000 */
[----:B--2---:R-:W-:Y:S01]  /*cbb0*/  UIADD3 UR9, UR8, 0x26800, URZ ;  /* 0x0002680008097890 */ /* 0x004fe2000fffe03f */
[----:B------:R-:W-:Y:S01]  /*cbc0*/  IADD3.X R13, RZ, R12, RZ, P1, !PT ;  /* 0x0000000cff0d7210 */ /* 0x000fe20000ffe4ff */
[----:B------:R-:W-:Y:S01]  /*cbd0*/  UIADD3 UR24, UR8, 0x4000, URZ ;  /* 0x0000400008187890 */ /* 0x000fe2000fffe03f */
[----:B------:R-:W-:Y:S02]  /*cbe0*/  UMOV UR16, 0x0 ;  /* 0x0000000000107882 */ /* 0x000fe40000000000 */
[----:B------:R-:W-:Y:S01]  /*cbf0*/  R2UR UR7, R13 ;  /* 0x000000000d0772ca */ /* 0x000fe200000e0000 */
[----:B------:R-:W-:Y:S01]  /*cc00*/  UMOV UR17, 0x10000000 ;  /* 0x1000000000117882 */ /* 0x000fe20000000000 */
[----:B------:R-:W-:Y:S01]  /*cc10*/  IADD3 R13, P1, R11, 0x3f0, RZ ;  /* 0x000003f00b0d7810 */ /* 0x000fe20007f3e0ff */
[----:B------:R-:W-:Y:S01]  /*cc20*/  UMOV UR27, UR11 ;  /* 0x0000000b001b7c82 */ /* 0x000fe20008000000 */
[----:B------:R-:W-:Y:S01]  /*cc30*/  UMOV UR26, UR18 ;  /* 0x00000012001a7c82 */ /* 0x000fe20008000000 */
[----:B------:R-:W-:Y:S01]  /*cc40*/  UMOV UR25, UR9 ;  /* 0x0000000900197c82 */ /* 0x000fe20008000000 */
[----:B------:R-:W-:Y:S01]  /*cc50*/  R2UR UR14, R13 ;  /* 0x000000000d0e72ca */ /* 0x000fe200000e0000 */
[----:B------:R-:W-:Y:S01]  /*cc60*/  IMAD.X R13, RZ, RZ, R12, P1 ;  /* 0x000000ffff0d7224 */ /* 0x000fe200008e060c */
[----:B------:R-:W-:-:S04]  /*cc70*/  ISETP.GE.AND P1, PT, R5, R14, PT ;  /* 0x0000000e0500720c */ /* 0x000fc80003f26270 */
[----:B------:R-:W-:Y:S01]  /*cc80*/  R2UR UR15, R13 ;  /* 0x000000000d0f72ca */ /* 0x000fe200000e0000 */
[----:B------:R1:W-:-:S12]  /*cc90*/  UTMALDG.4D [UR8], [UR6], desc[UR16] ;  /* 0x00001008060075b4 */ /* 0x0003d80008019000 */
[----:B------:R1:W-:Y:S02]  /*cca0*/  UTMALDG.4D [UR24], [UR14], desc[UR16] ;  /* 0x000010180e0075b4 */ /* 0x0003e40008019000 */
[----:B-1----:R-:W-:Y:S05]  /*ccb0*/  @P1 BRA `(.L_x_2522) ;  /* 0x0000000c00b01947 */ /* 0x002fea0003800000 */
[-C--:B------:R-:W-:Y:S01]  /*ccc0*/  LOP3.LUT R16, RZ, R5.reuse, RZ, 0x33, !PT ;  /* 0x00000005ff107212 */ /* 0x080fe200078e33ff */
[----:B------:R-:W-:Y:S01]  /*ccd0*/  IMAD.MOV.U32 R8, RZ, RZ, 0x1 ;  /* 0x00000001ff087424 */ /* 0x000fe200078e00ff */
[----:B------:R-:W-:Y:S02]  /*cce0*/  MOV R13, R5 ;  /* 0x00000005000d7202 */ /* 0x000fe40000000f00 */
[C---:B------:R-:W-:Y:S01]  /*ccf0*/  IADD3 R16, R4.reuse, R16, RZ ;  /* 0x0000001004107210 */ /* 0x040fe20007ffe0ff */
[----:B------:R-:W-:-:S05]  /*cd00*/  VIADD R4, R4, 0xfffffffe ;  /* 0xfffffffe04047836 */ /* 0x000fca0000000000 */
[----:B------:R-:W-:Y:S02]  /*cd10*/  ISETP.NE.AND P1, PT, R4, R5, PT ;  /* 0x000000050400720c */ /* 0x000fe40003f25270 */
[----:B------:R-:W-:-:S05]  /*cd20*/  LOP3.LUT R4, R16, 0x1, RZ, 0xc0, !PT ;  /* 0x0000000110047812 */ /* 0x000fca00078ec0ff */
[----:B------:R1:W-:Y:S06]  /*cd30*/  STL [R1+0x18], R4 ;  /* 0x0000180401007387 */ /* 0x0003ec0000100800 */
[----:B------:R-:W-:Y:S05]  /*cd40*/  @!P1 BRA `(.L_x_2523) ;  /* 0x0000000800589947 */ /* 0x000fea0003800000 */
[----:B------:R-:W-:Y:S01]  /*cd50*/  IMAD.IADD R16, R16, 0x1, -R4 ;  /* 0x0000000110107824 */ /* 0x000fe200078e0a04 */
[----:B------:R-:W-:Y:S01]  /*cd60*/  MOV R8, 0x1 ;  /* 0x0000000100087802 */ /* 0x000fe20000000f00 */
[----:B------:R-:W-:-:S07]  /*cd70*/  IMAD.MOV.U32 R13, RZ, RZ, R5 ;  /* 0x000000ffff0d7224 */ /* 0x000fce00078e0005 */
.L_x_2532:
[----:B--23--:R-:W-:-:S04]  /*cd80*/  SHF.L.U32 R17, R8, 0x1f, RZ ;  /* 0x0000001f08117819 */ /* 0x00cfc800000006ff */
[----:B------:R-:W2:Y:S02]  /*cd90*/  SYNCS.PHASECHK.TRANS64.TRYWAIT P1, [R0+URZ+0x26840], R17 ;  /* 0x02684011000075a7 */ /* 0x000ea4000802017f */
[----:B--2---:R-:W-:Y:S05]  /*cda0*/  @!P1 BRA `(.L_x_2524) ;  /* 0x0000001400749947 */ /* 0x004fea0003800000 */
.L_x_2549:
[----:B------:R-:W-:Y:S05]  /*cdb0*/  @P0 BRA `(.L_x_2525) ;  /* 0x00000000001c0947 */ /* 0x000fea0003800000 */
[----:B------:R-:W3:Y:S01]  /*cdc0*/  S2R R2, SR_TID.X ;  /* 0x0000000000027919 */ /* 0x000ee20000002100 */
[----:B------:R-:W-:-:S04]  /*cdd0*/  IMAD.MOV.U32 R3, RZ, RZ, 0x3180 ;  /* 0x00003180ff037424 */ /* 0x000fc800078e00ff */
[----:B------:R4:W-:Y:S01]  /*cde0*/  SYNCS.ARRIVE.TRANS64 RZ, [R0+URZ+0x26830], R3 ;  /* 0x0268300300ff79a7 */ /* 0x0009e2000800003f */
[----:B---3--:R-:W-:-:S04]  /*cdf0*/  LOP3.LUT R2, R2, 0x1f, RZ, 0xc0, !PT ;  /* 0x0000001f02027812 */ /* 0x008fc800078ec0ff */
[----:B------:R-:W-:-:S13]  /*ce00*/  ISETP.NE.AND P1, PT, R2, RZ, PT ;  /* 0x000000ff0200720c */ /* 0x000fda0003f25270 */
[----:B----4-:R-:W-:Y:S05]  /*ce10*/  @!P1 BRA `(.L_x_2525) ;  /* 0x0000000000049947 */ /* 0x010fea0003800000 */
[----:B------:R-:W-:Y:S01]  /*ce20*/  BPT.TRAP 0x1 ;  /* 0x000000040000795c */ /* 0x000fe20000300000 */
.L_x_2525:
[----:B------:R-:W3:Y:S01]  /*ce30*/  LDC.64 R14, c[0x0][0x728] ;  /* 0x0001ca00ff0e7b82 */ /* 0x000ee20000000a00 */
[----:B------:R-:W-:Y:S01]  /*ce40*/  IMAD R18, R13, 0x60, RZ ;  /* 0x000000600d127824 */ /* 0x000fe200078e02ff */
[----:B------:R-:W-:Y:S01]  /*ce50*/  R2UR UR4, R0 ;  /* 0x00000000000472ca */ /* 0x000fe200000e0000 */
[----:B------:R-:W-:Y:S01]  /*ce60*/  UMOV UR14, 0x0 ;  /* 0x00000000000e7882 */ /* 0x000fe20000000000 */
[----:B------:R-:W-:Y:S01]  /*ce70*/  UMOV UR15, 0x14f00000 ;  /* 0x14f00000000f7882 */ /* 0x000fe20000000000 */
[----:B------:R-:W-:Y:S01]  /*ce80*/  UMOV UR18, URZ ;  /* 0x0000003f00127c82 */ /* 0x000fe20008000000 */
[C---:B------:R-:W-:Y:S01]  /*ce90*/  IADD3 R2, P1, R18.reuse, R6, RZ ;  /* 0x0000000612027210 */ /* 0x040fe20007f3e0ff */
[----:B------:R-:W-:Y:S01]  /*cea0*/  UMOV UR10, 0x18 ;  /* 0x00000018000a7882 */ /* 0x000fe20000000000 */
[----:B-1----:R-:W1:Y:S01]  /*ceb0*/  LDC.64 R4, c[0x0][0x198] ;  /* 0x00006600ff047b82 */ /* 0x002e620000000a00 */
        /* <DEDUP_REMOVED lines=20> */
.L_x_2550:
        /* <DEDUP_REMOVED lines=8> */
.L_x_2527:
[----:B------:R-:W3:Y:S01]  /*d080*/  LDL.64 R2, [R1] ;  /* 0x0000000001027983 */ /* 0x000ee20000100a00 */
[----:B------:R-:W-:Y:S01]  /*d090*/  IADD3 R19, R18, 0x60, RZ ;  /* 0x0000006012137810 */ /* 0x000fe20007ffe0ff */
[----:B------:R-:W-:Y:S02]  /*d0a0*/  ULDC.64 UR4, c[0x0][0x700] ;  /* 0x0001c00000047ab9 */ /* 0x000fe40000000a00 */
[----:B------:R-:W-:Y:S01]  /*d0b0*/  IMAD.U32 R9, RZ, RZ, UR4 ;  /* 0x00000004ff097e24 */ /* 0x000fe2000f8e00ff */
[----:B---3--:R-:W-:-:S04]  /*d0c0*/  IADD3 R2, P1, R19, R2, RZ ;  /* 0x0000000213027210 */ /* 0x008fc80007f3e0ff */
[----:B------:R-:W-:-:S04]  /*d0d0*/  LEA R3, P2, R2, R9, 0x2 ;  /* 0x0000000902037211 */ /* 0x000fc800078410ff */
[----:B------:R-:W-:Y:S02]  /*d0e0*/  R2UR UR14, R3 ;  /* 0x00000000030e72ca */ /* 0x000fe400000e0000 */
[----:B------:R-:W3:Y:S01]  /*d0f0*/  LDL R3, [R1+0x8] ;  /* 0x0000080001037983 */ /* 0x000ee20000100800 */
[----:B------:R-:W-:Y:S01]  /*d100*/  SHF.R.S32.HI R20, RZ, 0x1f, R19 ;  /* 0x0000001fff147819 */ /* 0x000fe20000011413 */
[----:B------:R-:W-:Y:S01]  /*d110*/  UMOV UR6, 0x0 ;  /* 0x0000000000067882 */ /* 0x000fe20000000000 */
[----:B------:R-:W-:Y:S01]  /*d120*/  MOV R10, UR5 ;  /* 0x00000005000a7c02 */ /* 0x000fe20008000f00 */
[----:B------:R-:W-:Y:S01]  /*d130*/  UMOV UR7, 0x14f00000 ;  /* 0x14f0000000077882 */ /* 0x000fe20000000000 */
[----:B------:R-:W-:Y:S01]  /*d140*/  R2UR UR8, R0 ;  /* 0x00000000000872ca */ /* 0x000fe200000e0000 */
[----:B------:R-:W-:Y:S01]  /*d150*/  UMOV UR18, URZ ;  /* 0x0000003f00127c82 */ /* 0x000fe20008000000 */
[----:B------:R-:W-:Y:S01]  /*d160*/  R2UR UR19, R19 ;  /* 0x00000000131372ca */ /* 0x000fe200000e0000 */
[----:B------:R-:W-:-:S10]  /*d170*/  UMOV UR10, 0x18 ;  /* 0x00000018000a7882 */ /* 0x000fd40000000000 */
[----:B------:R-:W-:Y:S02]  /*d180*/  UIADD3 UR16, UR8, 0x11000, URZ ;  /* 0x0001100008107890 */ /* 0x000fe4000fffe03f */
[----:B------:R-:W-:Y:S02]  /*d190*/  UIADD3 UR17, UR8, 0x26818, URZ ;  /* 0x0002681808117890 */ /* 0x000fe4000fffe03f */
[----:B------:R-:W-:-:S05]  /*d1a0*/  UIADD3 UR8, UR8, 0x1a200, URZ ;  /* 0x0001a20008087890 */ /* 0x000fca000fffe03f */
[----:B------:R-:W-:Y:S01]  /*d1b0*/  UMOV UR9, UR17 ;  /* 0x0000001100097c82 */ /* 0x000fe20008000000 */
[----:B---3--:R-:W-:-:S05]  /*d1c0*/  IMAD.X R3, R20, 0x1, R3, P1 ;  /* 0x0000000114037824 */ /* 0x008fca00008e0603 */
[----:B------:R-:W-:-:S04]  /*d1d0*/  LEA.HI.X R2, R2, R10, R3, 0x2, P2 ;  /* 0x0000000a02027211 */ /* 0x000fc800010f1403 */
[----:B------:R-:W-:Y:S02]  /*d1e0*/  R2UR UR15, R2 ;  /* 0x00000000020f72ca */ /* 0x000fe400000e0000 */
[----:B------:R-:W-:-:S04]  /*d1f0*/  IADD3 R2, P1, R11, 0xf0, RZ ;  /* 0x000000f00b027810 */ /* 0x000fc80007f3e0ff */
[----:B------:R-:W-:Y:S02]  /*d200*/  IADD3.X R3, RZ, R12, RZ, P1, !PT ;  /* 0x0000000cff037210 */ /* 0x000fe40000ffe4ff */
[----:B------:R-:W-:Y:S02]  /*d210*/  R2UR UR4, R2 ;  /* 0x00000000020472ca */ /* 0x000fe400000e0000 */
[----:B------:R-:W-:-:S13]  /*d220*/  R2UR UR5, R3 ;  /* 0x00000000030572ca */ /* 0x000fda00000e0000 */
[----:B------:R3:W-:Y:S01]  /*d230*/  UTMALDG.4D [UR16], [UR4], desc[UR6] ;  /* 0x00000610040075b4 */ /* 0x0007e20008019000 */
[----:B------:R3:W-:Y:S01]  /*d240*/  UBLKCP.S.G [UR8], [UR14], UR10 ;  /* 0x000000080e0073ba */ /* 0x0007e2000800020a */
[----:B------:R-:W4:Y:S02]  /*d250*/  SYNCS.PHASECHK.TRANS64.TRYWAIT P1, [R0+URZ+0x26848], R17 ;  /* 0x02684811000075a7 */ /* 0x000f24000802017f */
[----:B---34-:R-:W-:Y:S05]  /*d260*/  @!P1 BRA `(.L_x_2528) ;  /* 0x00000010006c9947 */ /* 0x018fea0003800000 */
.L_x_2551:
        /* <DEDUP_REMOVED lines=8> */
.L_x_2529:
        /* <DEDUP_REMOVED lines=24> */
.L_x_2553:
        /* <DEDUP_REMOVED lines=8> */
.L_x_2531:
[----:B----4-:R-:W4:Y:S04]  /*d4f0*/  LDL.64 R4, [R1] ;  /* 0x0000000001047983 */ /* 0x010f280000100a00 */
[----:B------:R-:W5:Y:S01]  /*d500*/  LDL R14, [R1+0x8] ;  /* 0x00000800010e7983 */ /* 0x000f620000100800 */
        /* <DEDUP_REMOVED lines=8> */
[----:B------:R-:W-:Y:S01]  /*d590*/  UMOV UR10, 0x18 ;  /* 0x00000018000a7882 */ /* 0x000fe20000000000 */
[----:B------:R-:W-:-:S04]  /*d5a0*/  IADD3 R13, R13, 0x2, RZ ;  /* 0x000000020d0d7810 */ /* 0x000fc80007ffe0ff */
[----:B------:R-:W-:Y:S02]  /*d5b0*/  UIADD3 UR19, UR19, 0xc0, URZ ;  /* 0x000000c013137890 */ /* 0x000fe4000fffe03f */
[----:B------:R-:W-:Y:S02]  /*d5c0*/  UIADD3 UR16, UR8, 0xe000, URZ ;  /* 0x0000e00008107890 */ /* 0x000fe4000fffe03f */
[----:B------:R-:W-:Y:S02]  /*d5d0*/  UIADD3 UR17, UR8, 0x26810, URZ ;  /* 0x0002681008117890 */ /* 0x000fe4000fffe03f */
[----:B------:R-:W-:-:S05]  /*d5e0*/  UIADD3 UR8, UR8, 0x1a000, URZ ;  /* 0x0001a00008087890 */ /* 0x000fca000fffe03f */
[----:B------:R-:W-:Y:S02]  /*d5f0*/  UMOV UR9, UR17 ;  /* 0x0000001100097c82 */ /* 0x000fe40008000000 */
[----:B------:R1:W-:Y:S01]  /*d600*/  UTMALDG.4D [UR16], [UR4], desc[UR6] ;  /* 0x00000610040075b4 */ /* 0x0003e20008019000 */
[----:B----4-:R-:W-:-:S04]  /*d610*/  IADD3 R4, P1, R4, UR19, RZ ;  /* 0x0000001304047c10 */ /* 0x010fc8000ff3e0ff */
[----:B------:R-:W-:-:S04]  /*d620*/  LEA R5, P2, R4, R9, 0x2 ;  /* 0x0000000904057211 */ /* 0x000fc800078410ff */
[----:B------:R-:W-:Y:S02]  /*d630*/  R2UR UR14, R5 ;  /* 0x00000000050e72ca */ /* 0x000fe400000e0000 */
[----:B------:R-:W-:-:S04]  /*d640*/  MOV R5, UR19 ;  /* 0x0000001300057c02 */ /* 0x000fc80008000f00 */
[----:B-----5:R-:W-:Y:S02]  /*d650*/  LEA.HI.X.SX32 R5, R5, R14, 0x1, P1 ;  /* 0x0000000e05057211 */ /* 0x020fe400008f0eff */
[----:B------:R-:W-:Y:S02]  /*d660*/  ISETP.NE.AND P1, PT, R16, RZ, PT ;  /* 0x000000ff1000720c */ /* 0x000fe40003f25270 */
[----:B------:R-:W-:-:S04]  /*d670*/  LEA.HI.X R5, R4, R10, R5, 0x2, P2 ;  /* 0x0000000a04057211 */ /* 0x000fc800010f1405 */
[----:B------:R-:W-:-:S13]  /*d680*/  R2UR UR15, R5 ;  /* 0x00000000050f72ca */ /* 0x000fda00000e0000 */
[----:B------:R1:W-:Y:S02]  /*d690*/  UBLKCP.S.G [UR8], [UR14], UR10 ;  /* 0x000000080e0073ba */ /* 0x0003e4000800020a */
[----:B-1----:R-:W-:Y:S05]  /*d6a0*/  @P1 BRA `(.L_x_2532) ;  /* 0xfffffff400b41947 */ /* 0x002fea000383ffff */
.L_x_2523:
[----:B-1----:R-:W4:Y:S04]  /*d6b0*/  LDL.LU R4, [R1+0x18] ;  /* 0x0000180001047983 */ /* 0x002f280000300800 */
[----:B------:R1:W5:Y:S01]  /*d6c0*/  LDL R5, [R1+0x1c] ;  /* 0x00001c0001057983 */ /* 0x0003620000100800 */
[----:B----4-:R-:W-:-:S13]  /*d6d0*/  ISETP.NE.AND P1, PT, R4, RZ, PT ;  /* 0x000000ff0400720c */ /* 0x010fda0003f25270 */
[----:B-1----:R-:W-:Y:S05]  /*d6e0*/  @!P1 BRA `(.L_x_2522) ;  /* 0x0000000400249947 */ /* 0x002fea0003800000 */
[----:B------:R-:W-:-:S04]  /*d6f0*/  SHF.L.U32 R14, R8, 0x1f, RZ ;  /* 0x0000001f080e7819 */ /* 0x000fc800000006ff */
[----:B------:R-:W1:Y:S02]  /*d700*/  SYNCS.PHASECHK.TRANS64.TRYWAIT P1, [R0+URZ+0x26840], R14 ;  /* 0x0268400e000075a7 */ /* 0x000e64000802017f */
[----:B-1----:R-:W-:Y:S05]  /*d710*/  @!P1 BRA `(.L_x_2533) ;  /* 0x0000000c006c9947 */ /* 0x002fea0003800000 */
.L_x_2554:
[----:B------:R-:W-:Y:S05]  /*d720*/  @P0 BRA `(.L_x_2534) ;  /* 0x00000000001c0947 */ /* 0x000fea0003800000 */
[----:B------:R-:W4:Y:S02]  /*d730*/  S2R R4, SR_TID.X ;  /* 0x0000000000047919 */ /* 0x000f240000002100 */
[----:B----45:R-:W-:Y:S01]  /*d740*/  LOP3.LUT R5, R4, 0x1f, RZ, 0xc0, !PT ;  /* 0x0000001f04057812 */ /* 0x030fe200078ec0ff */
[----:B------:R-:W-:-:S03]  /*d750*/  IMAD.MOV.U32 R4, RZ, RZ, 0x3180 ;  /* 0x00003180ff047424 */ /* 0x000fc600078e00ff */
[----:B------:R-:W-:Y:S01]  /*d760*/  ISETP.NE.AND P1, PT, R5, RZ, PT ;  /* 0x000000ff0500720c */ /* 0x000fe20003f25270 */
[----:B------:R4:W-:-:S12]  /*d770*/  SYNCS.ARRIVE.TRANS64 RZ, [R0+URZ+0x26830], R4 ;  /* 0x0268300400ff79a7 */ /* 0x0009d8000800003f */
[----:B----4-:R-:W-:Y:S05]  /*d780*/  @!P1 BRA `(.L_x_2534) ;  /* 0x0000000000049947 */ /* 0x010fea0003800000 */
[----:B------:R-:W-:Y:S01]  /*d790*/  BPT.TRAP 0x1 ;  /* 0x000000040000795c */ /* 0x000fe20000300000 */
.L_x_2534:
[----:B-----5:R-:W4:Y:S01]  /*d7a0*/  LDC.64 R4, c[0x0][0x728] ;  /* 0x0001ca00ff047b82 */ /* 0x020f220000000a00 */
[----:B------:R-:W-:Y:S01]  /*d7b0*/  IMAD R13, R13, 0x60, RZ ;  /* 0x000000600d0d7824 */ /* 0x000fe200078e02ff */
        /* <DEDUP_REMOVED lines=10> */
[----:B----4-:R-:W-:-:S04]  /*d860*/  LEA R4, P2, R15, R4, 0x2 ;  /* 0x000000040f047211 */ /* 0x010fc800078410ff */
[----:B------:R-:W-:Y:S01]  /*d870*/  UMOV UR9, UR17 ;  /* 0x0000001100097c82 */ /* 0x000fe20008000000 */
[----:B------:R-:W-:Y:S02]  /*d880*/  R2UR UR14, R4 ;  /* 0x00000000040e72ca */ /* 0x000fe400000e0000 */
[----:B------:R-:W-:-:S04]  /*d890*/  LEA.HI.X.SX32 R4, R13, R21, 0x1, P1 ;  /* 0x000000150d047211 */ /* 0x000fc800008f0eff */
[----:B------:R-:W-:-:S04]  /*d8a0*/  LEA.HI.X R4, R15, R5, R4, 0x2, P2 ;  /* 0x000000050f047211 */ /* 0x000fc800010f1404 */
[----:B------:R-:W-:Y:S02]  /*d8b0*/  R2UR UR15, R4 ;  /* 0x00000000040f72ca */ /* 0x000fe400000e0000 */
[----:B------:R-:W-:-:S04]  /*d8c0*/  IADD3 R4, P1, R11, 0x1f0, RZ ;  /* 0x000001f00b047810 */ /* 0x000fc80007f3e0ff */
[----:B------:R-:W-:Y:S02]  /*d8d0*/  R2UR UR4, R4 ;  /* 0x00000000040472ca */ /* 0x000fe400000e0000 */
[----:B------:R-:W-:-:S04]  /*d8e0*/  IADD3.X R4, RZ, R12, RZ, P1, !PT ;  /* 0x0000000cff047210 */ /* 0x000fc80000ffe4ff */
[----:B------:R-:W-:-:S13]  /*d8f0*/  R2UR UR5, R4 ;  /* 0x00000000040572ca */ /* 0x000fda00000e0000 */
[----:B------:R4:W-:Y:S01]  /*d900*/  UTMALDG.4D [UR16], [UR4], desc[UR6] ;  /* 0x00000610040075b4 */ /* 0x0009e20008019000 */
[----:B------:R4:W-:Y:S01]  /*d910*/  UBLKCP.S.G [UR8], [UR14], UR10 ;  /* 0x000000080e0073ba */ /* 0x0009e2000800020a */
[----:B------:R-:W1:Y:S02]  /*d920*/  SYNCS.PHASECHK.TRANS64.TRYWAIT P1, [R0+URZ+0x26828], R14 ;  /* 0x0268280e000075a7 */ /* 0x000e64000802017f */
[----:B-1--4-:R-:W-:Y:S05]  /*d930*/  @!P1 BRA `(.L_x_2535) ;  /* 0x0000000800f89947 */ /* 0x012fea0003800000 */
.L_x_2555:
[----:B------:R-:W-:Y:S05]  /*d940*/  @P0 BRA `(.L_x_2536) ;  /* 0x00000000001c0947 */ /* 0x000fea0003800000 */
[----:B------:R-:W4:Y:S01]  /*d950*/  S2R R4, SR_TID.X ;  /* 0x0000000000047919 */ /* 0x000f220000002100 */
[----:B------:R-:W-:-:S04]  /*d960*/  IMAD.MOV.U32 R5, RZ, RZ, 0x3180 ;  /* 0x00003180ff057424 */ /* 0x000fc800078e00ff */
[----:B------:R1:W-:Y:S01]  /*d970*/  SYNCS.ARRIVE.TRANS64 RZ, [R0+URZ+0x26818], R5 ;  /* 0x0268180500ff79a7 */ /* 0x0003e2000800003f */
[----:B----4-:R-:W-:-:S04]  /*d980*/  LOP3.LUT R4, R4, 0x1f, RZ, 0xc0, !PT ;  /* 0x0000001f04047812 */ /* 0x010fc800078ec0ff */
[----:B------:R-:W-:-:S13]  /*d990*/  ISETP.NE.AND P0, PT, R4, RZ, PT ;  /* 0x000000ff0400720c */ /* 0x000fda0003f05270 */
[----:B-1----:R-:W-:Y:S05]  /*d9a0*/  @!P0 BRA `(.L_x_2536) ;  /* 0x0000000000048947 */ /* 0x002fea0003800000 */
[----:B------:R-:W-:Y:S01]  /*d9b0*/  BPT.TRAP 0x1 ;  /* 0x000000040000795c */ /* 0x000fe20000300000 */
.L_x_2536:
[----:B------:R-:W4:Y:S04]  /*d9c0*/  LDL.LU.64 R4, [R1] ;  /* 0x0000000001047983 */ /* 0x000f280000300a00 */
[----:B-1----:R-:W2:Y:S01]  /*d9d0*/  LDL.LU R14, [R1+0x8] ;  /* 0x00000800010e7983 */ /* 0x002ea20000300800 */
[----:B------:R-:W-:Y:S01]  /*d9e0*/  R2UR UR19, R13 ;  /* 0x000000000d1372ca */ /* 0x000fe200000e0000 */
[----:B------:R-:W-:Y:S01]  /*d9f0*/  UMOV UR6, 0x0 ;  /* 0x0000000000067882 */ /* 0x000fe20000000000 */
[----:B------:R-:W-:Y:S01]  /*da00*/  R2UR UR8, R0 ;  /* 0x00000000000872ca */ /* 0x000fe200000e0000 */
[----:B------:R-:W-:Y:S01]  /*da10*/  UMOV UR7, 0x14f00000 ;  /* 0x14f0000000077882 */ /* 0x000fe20000000000 */
[----:B------:R-:W-:Y:S01]  /*da20*/  R2UR UR4, R2 ;  /* 0x00000000020472ca */ /* 0x000fe200000e0000 */
[----:B------:R-:W-:Y:S01]  /*da30*/  UMOV UR18, URZ ;  /* 0x0000003f00127c82 */ /* 0x000fe20008000000 */
[----:B------:R-:W-:Y:S01]  /*da40*/  R2UR UR5, R3 ;  /* 0x00000000030572ca */ /* 0x000fe200000e0000 */
[----:B------:R-:W-:-:S06]  /*da50*/  UMOV UR10, 0x18 ;  /* 0x00000018000a7882 */ /* 0x000fcc0000000000 */
[----:B------:R-:W-:Y:S02]  /*da60*/  UIADD3 UR19, UR19, 0x60, URZ ;  /* 0x0000006013137890 */ /* 0x000fe4000fffe03f */
[----:B------:R-:W-:Y:S02]  /*da70*/  UIADD3 UR16, UR8, 0x11000, URZ ;  /* 0x0001100008107890 */ /* 0x000fe4000fffe03f */
[----:B------:R-:W-:Y:S02]  /*da80*/  UIADD3 UR17, UR8, 0x26818, URZ ;  /* 0x0002681808117890 */ /* 0x000fe4000fffe03f */
[----:B------:R-:W-:Y:S01]  /*da90*/  UIADD3 UR8, UR8, 0x1a200, URZ ;  /* 0x0001a20008087890 */ /* 0x000fe2000fffe03f */
[----:B------:R-:W-:-:S04]  /*daa0*/  IMAD.MOV.U32 R2, RZ, RZ, 0x1 ;  /* 0x00000001ff027424 */ /* 0x000fc800078e00ff */
[----:B------:R-:W-:Y:S02]  /*dab0*/  UMOV UR9, UR17 ;  /* 0x0000001100097c82 */ /* 0x000fe40008000000 */
[----:B------:R1:W-:Y:S01]  /*dac0*/  UTMALDG.4D [UR16], [UR4], desc[UR6] ;  /* 0x00000610040075b4 */ /* 0x0003e20008019000 */
[----:B----4-:R-:W-:Y:S02]  /*dad0*/  IADD3 R4, P0, R4, UR19, RZ ;  /* 0x0000001304047c10 */ /* 0x010fe4000ff1e0ff */
[----:B------:R-:W-:-:S04]  /*dae0*/  MOV R5, UR19 ;  /* 0x0000001300057c02 */ /* 0x000fc80008000f00 */
[----:B--2---:R-:W-:Y:S02]  /*daf0*/  LEA.HI.X.SX32 R5, R5, R14, 0x1, P0 ;  /* 0x0000000e05057211 */ /* 0x004fe400000f0eff */
[----:B------:R-:W-:-:S04]  /*db00*/  LEA R9, P0, R4, R9, 0x2 ;  /* 0x0000000904097211 */ /* 0x000fc800078010ff */
[----:B------:R-:W-:Y:S02]  /*db10*/  LEA.HI.X R10, R4, R10, R5, 0x2, P0 ;  /* 0x0000000a040a7211 */ /* 0x000fe400000f1405 */
[----:B------:R-:W-:Y:S01]  /*db20*/  R2UR UR14, R9 ;  /* 0x00000000090e72ca */ /* 0x000fe200000e0000 */
[----:B------:R1:W5:Y:S01]  /*db30*/  LDL.LU R5, [R1+0x1c] ;  /* 0x00001c0001057983 */ /* 0x0003620000300800 */
[----:B------:R-:W-:-:S03]  /*db40*/  R2UR UR15, R10 ;  /* 0x000000000a0f72ca */ /* 0x000fc600000e0000 */
[----:B------:R1:W-:Y:S10]  /*db50*/  STL [R1+0x10], R2 ;  /* 0x0000100201007387 */ /* 0x0003f40000100800 */
[----:B------:R1:W-:Y:S02]  /*db60*/  UBLKCP.S.G [UR8], [UR14], UR10 ;  /* 0x000000080e0073ba */ /* 0x0003e4000800020a */
[----:B-1----:R-:W-:Y:S01]  /*db70*/  NOP ;  /* 0x0000000000007918 */ /* 0x002fe20000000000 */
.L_x_2522:
[----:B------:R-:W4:Y:S01]  /*db80*/  LDL R3, [R1+0x10] ;  /* 0x0000100001037983 */ /* 0x000f220000100800 */
[----:B------:R-:W1:Y:S02]  /*db90*/  S2R R2, SR_TID.X ;  /* 0x0000000000027919 */ /* 0x000e640000002100 */
[----:B-1----:R-:W-:-:S04]  /*dba0*/  LOP3.LUT R2, R2, 0x7f, RZ, 0xc0, !PT ;  /* 0x0000007f02027812 */ /* 0x002fc800078ec0ff */
[----:B------:R-:W-:Y:S02]  /*dbb0*/  ISETP.NE.AND P1, PT, R2, RZ, PT ;  /* 0x000000ff0200720c */ /* 0x000fe40003f25270 */
[----:B----4-:R-:W-:Y:S02]  /*dbc0*/  LEA R4, R3, R0, 0x3 ;  /* 0x0000000003047211 */ /* 0x010fe400078e18ff */
[----:B------:R-:W-:-:S04]  /*dbd0*/  SHF.L.U32 R3, R8, 0x1f, RZ ;  /* 0x0000001f08037819 */ /* 0x000fc800000006ff */
[----:B------:R-:W1:Y:S02]  /*dbe0*/  SYNCS.PHASECHK.TRANS64.TRYWAIT P0, [R4+URZ+0x26840], R3 ;  /* 0x02684003040075a7 */ /* 0x000e64000800017f */
[----:B-1----:R-:W-:Y:S05]  /*dbf0*/  @!P0 BRA `(.L_x_2537) ;  /* 0x00000008005c8947 */ /* 0x002fea0003800000 */
.L_x_2556:
[----:B------:R-:W-:Y:S05]  /*dc00*/  @P1 BRA `(.L_x_2538) ;  /* 0x0000000000181947 */ /* 0x000fea0003800000 */
[----:B------:R-:W4:Y:S01]  /*dc10*/  S2R R2, SR_TID.X ;  /* 0x0000000000027919 */ /* 0x000f220000002100 */
[----:B-1----:R-:W-:-:S04]  /*dc20*/  IMAD.MOV.U32 R3, RZ, RZ, 0x3180 ;  /* 0x00003180ff037424 */ /* 0x002fc800078e00ff */
[----:B------:R1:W-:Y:S01]  /*dc30*/  SYNCS.ARRIVE.TRANS64 RZ, [R4+URZ+0x26830], R3 ;  /* 0x0268300304ff79a7 */ /* 0x0003e2000800003f */
[----:B----4-:R-:W-:-:S13]  /*dc40*/  LOP3.LUT P0, RZ, R2, 0x1f, RZ, 0xc0, !PT ;  /* 0x0000001f02ff7812 */ /* 0x010fda000780c0ff */
[----:B-1----:R-:W-:Y:S05]  /*dc50*/  @!P0 BRA `(.L_x_2538) ;  /* 0x0000000000048947 */ /* 0x002fea0003800000 */
[----:B------:R-:W-:Y:S01]  /*dc60*/  BPT.TRAP 0x1 ;  /* 0x000000040000795c */ /* 0x000fe20000300000 */
.L_x_2538:
[----:B------:R-:W4:Y:S01]  /*dc70*/  LDL.LU R9, [R1+0x10] ;  /* 0x0000100001097983 */ /* 0x000f220000300800 */
[----:B-----5:R-:W-:Y:S01]  /*dc80*/  R2UR UR19, R5 ;  /* 0x00000000051372ca */ /* 0x020fe200000e0000 */
[----:B-1----:R-:W1:Y:S01]  /*dc90*/  LDC.64 R2, c[0x0][0x728] ;  /* 0x0001ca00ff027b82 */ /* 0x002e620000000a00 */
[----:B------:R-:W-:Y:S01]  /*dca0*/  R2UR UR17, R4 ;  /* 0x00000000041172ca */ /* 0x000fe200000e0000 */
[----:B------:R-:W-:Y:S01]  /*dcb0*/  UMOV UR6, 0x0 ;  /* 0x0000000000067882 */ /* 0x000fe20000000000 */
[----:B------:R-:W-:Y:S01]  /*dcc0*/  UMOV UR7, 0x14f00000 ;  /* 0x14f0000000077882 */ /* 0x000fe20000000000 */
[----:B------:R-:W-:Y:S01]  /*dcd0*/  UMOV UR18, URZ ;  /* 0x0000003f00127c82 */ /* 0x000fe20008000000 */
[----:B------:R-:W-:-:S07]  /*dce0*/  UMOV UR10, 0x18 ;  /* 0x00000018000a7882 */ /* 0x000fce0000000000 */
[----:B------:R-:W-:Y:S02]  /*dcf0*/  UIMAD UR19, UR19, 0x60, URZ ;  /* 0x00000060131378a4 */ /* 0x000fe4000f8e023f */
[----:B------:R-:W-:-:S04]  /*dd00*/  UIADD3 UR17, UR17, 0x26830, URZ ;  /* 0x0002683011117890 */ /* 0x000fc8000fffe03f */
[----:B------:R-:W-:Y:S02]  /*dd10*/  IADD3 R6, P0, R6, UR19, RZ ;  /* 0x0000001306067c10 */ /* 0x000fe4000ff1e0ff */
[----:B------:R-:W-:Y:S01]  /*dd20*/  MOV R10, UR19 ;  /* 0x00000013000a7c02 */ /* 0x000fe20008000f00 */
[----:B------:R-:W-:-:S03]  /*dd30*/  UMOV UR9, UR17 ;  /* 0x0000001100097c82 */ /* 0x000fc60008000000 */
[----:B------:R-:W-:Y:S02]  /*dd40*/  LEA.HI.X.SX32 R21, R10, R21, 0x1, P0 ;  /* 0x000000150a157211 */ /* 0x000fe400000f0eff */
[----:B-1----:R-:W-:-:S04]  /*dd50*/  LEA R2, P0, R6, R2, 0x2 ;  /* 0x0000000206027211 */ /* 0x002fc800078010ff */
[----:B------:R-:W-:Y:S02]  /*dd60*/  LEA.HI.X R3, R6, R3, R21, 0x2, P0 ;  /* 0x0000000306037211 */ /* 0x000fe400000f1415 */
[----:B------:R-:W-:Y:S02]  /*dd70*/  IADD3 R11, P0, R11, 0x1f0, RZ ;  /* 0x000001f00b0b7810 */ /* 0x000fe40007f1e0ff */
[----:B------:R-:W-:Y:S02]  /*dd80*/  R2UR UR14, R2 ;  /* 0x00000000020e72ca */ /* 0x000fe400000e0000 */
[----:B------:R-:W-:Y:S02]  /*dd90*/  IADD3.X R12, RZ, R12, RZ, P0, !PT ;  /* 0x0000000cff0c7210 */ /* 0x000fe400007fe4ff */
[----:B------:R-:W-:Y:S02]  /*dda0*/  R2UR UR4, R11 ;  /* 0x000000000b0472ca */ /* 0x000fe400000e0000 */
[----:B------:R-:W-:-:S02]  /*ddb0*/  R2UR UR5, R12 ;  /* 0x000000000c0572ca */ /* 0x000fc400000e0000 */
[----:B------:R-:W-:Y:S01]  /*ddc0*/  R2UR UR15, R3 ;  /* 0x00000000030f72ca */ /* 0x000fe200000e0000 */
[C-C-:B----4-:R-:W-:Y:S02]  /*ddd0*/  IMAD R4, R9.reuse, 0x3000, R0.reuse ;  /* 0x0000300009047824 */ /* 0x150fe400078e0200 */
[----:B--23--:R-:W-:-:S03]  /*dde0*/  IMAD R0, R9, 0x200, R0 ;  /* 0x0000020009007824 */ /* 0x00cfc600078e0200 */
[----:B------:R-:W-:Y:S02]  /*ddf0*/  R2UR UR16, R4 ;  /* 0x00000000041072ca */ /* 0x000fe400000e0000 */
[----:B------:R-:W-:Y:S01]  /*de00*/  R2UR UR8, R0 ;  /* 0x00000000000872ca */ /* 0x000fe200000e0000 */
[----:B------:R-:W-:-:S05]  /*de10*/  VIADD R0, R9, 0x1 ;  /* 0x0000000109007836 */ /* 0x000fca0000000000 */
[----:B------:R-:W-:-:S04]  /*de20*/  ISETP.NE.AND P0, PT, R0, 0x2, PT ;  /* 0x000000020000780c */ /* 0x000fc80003f05270 */
[----:B------:R-:W-:Y:S01]  /*de30*/  SEL R3, RZ, 0x1, P0 ;  /* 0x00000001ff037807 */ /* 0x000fe20000000000 */
[----:B------:R-:W-:Y:S01]  /*de40*/  UIADD3 UR16, UR16, 0x14000, URZ ;  /* 0x0001400010107890 */ /* 0x000fe2000fffe03f */
[----:B------:R-:W-:Y:S01]  /*de50*/  SEL R0, R0, RZ, P0 ;  /* 0x000000ff00007207 */ /* 0x000fe20000000000 */
[----:B------:R-:W-:Y:S01]  /*de60*/  UIADD3 UR8, UR8, 0x1a380, URZ ;  /* 0x0001a38008087890 */ /* 0x000fe2000fffe03f */
[----:B------:R-:W-:-:S06]  /*de70*/  LOP3.LUT R8, R8, R3, RZ, 0x3c, !PT ;  /* 0x0000000308087212 */ /* 0x000fcc00078e3cff */
[----:B------:R1:W-:Y:S02]  /*de80*/  UTMALDG.4D [UR16], [UR4], desc[UR6] ;  /* 0x00000610040075b4 */ /* 0x0003e40008019000 */
[----:B------:R1:W-:Y:S02]  /*de90*/  UBLKCP.S.G [UR8], [UR14], UR10 ;  /* 0x000000080e0073ba */ /* 0x0003e4000800020a */
[----:B-1----:R-:W-:Y:S01]  /*dea0*/  NOP ;  /* 0x0000000000007918 */ /* 0x002fe20000000000 */
.L_x_2519:
[----:B------:R-:W-:Y:S05]  /*deb0*/  BSYNC B0 ;  /* 0x0000000000007941 */ /* 0x000fea0003800000 */
.L_x_2518:
[----:B------:R-:W-:-:S03]  /*dec0*/  UMOV UR4, 0xffffffff ;  /* 0xffffffff00047882 */ /* 0x000fc60000000000 */
[----:B------:R-:W-:Y:S05]  /*ded0*/  BRA.DIV UR4, `(.L_x_2539) ;  /* 0x0000000604b87947 */ /* 0x000fea000b800000 */
[----:B------:R-:W-:-:S13]  /*dee0*/  ELECT P6, URZ, PT ;  /* 0x00000000003f782f */ /* 0x000fda00038c0000 */
.L_x_2559:
[----:B------:R-:W-:Y:S05]  /*def0*/  @!P6 BRA `(.L_x_2438) ;  /* 0x000000000084e947 */ /* 0x000fea0003800000 */
[----:B------:R-:W2:Y:S02]  /*df00*/  LDL.LU R2, [R1+0xc] ;  /* 0x00000c0001027983 */ /* 0x000ea40000300800 */
[----:B--2---:R-:W-:-:S04]  /*df10*/  LOP3.LUT R2, R2, 0x2, RZ, 0xfc, !PT ;  /* 0x0000000202027812 */ /* 0x004fc800078efcff */
[----:B------:R-:W-:-:S13]  /*df20*/  ISETP.NE.AND P2, PT, R2, 0x3, PT ;  /* 0x000000030200780c */ /* 0x000fda0003f45270 */
[----:B------:R-:W-:Y:S05]  /*df30*/  @!P2 BRA `(.L_x_2540) ;  /* 0x000000000004a947 */ /* 0x000fea0003800000 */
[----:B------:R-:W-:Y:S01]  /*df40*/  BPT.TRAP 0x1 ;  /* 0x000000040000795c */ /* 0x000fe20000300000 */
.L_x_2540:
        /* <DEDUP_REMOVED lines=15> */
.L_x_2560:
[----:B------:R-:W2:Y:S02]  /*e040*/  SYNCS.PHASECHK.TRANS64.TRYWAIT P0, [R3+URZ], R2 ;  /* 0x00000002030075a7 */ /* 0x000ea4000800017f */
[----:B--2---:R-:W-:Y:S05]  /*e050*/  @!P0 BRA `(.L_x_2542) ;  /* 0x00000004008c8947 */ /* 0x004fea0003800000 */
.L_x_2561:
[----:B------:R-:W-:Y:S05]  /*e060*/  @!P2 BRA `(.L_x_2543) ;  /* 0x000000000004a947 */ /* 0x000fea0003800000 */
[----:B------:R-:W-:Y:S01]  /*e070*/  BPT.TRAP 0x1 ;  /* 0x000000040000795c */ /* 0x000fe20000300000 */
.L_x_2543:
[----:B--2---:R-:W-:-:S05]  /*e080*/  IADD3 R3, R9, 0x26840, RZ ;  /* 0x0002684009037810 */ /* 0x004fca0007ffe0ff */
[----:B------:R-:W-:-:S04]  /*e090*/  IMAD R5, R0, 0x8, R3 ;  /* 0x0000000800057824 */ /* 0x000fc800078e0203 */
[----:B------:R-:W2:Y:S02]  /*e0a0*/  SYNCS.PHASECHK.TRANS64.TRYWAIT P0, [R5+URZ], R4 ;  /* 0x00000004050075a7 */ /* 0x000ea4000800017f */
[----:B--2---:R-:W-:Y:S05]  /*e0b0*/  @!P0 BRA `(.L_x_2544) ;  /* 0x0000000400888947 */ /* 0x004fea0003800000 */
.L_x_2562:
[----:B------:R-:W-:-:S07]  /*e0c0*/  LEA R3, R6, R3, 0x3 ;  /* 0x0000000306037211 */ /* 0x000fce00078e18ff */
.L_x_2545:
[----:B---3--:R3:W4:Y:S02]  /*e0d0*/  SYNCS.PHASECHK.TRANS64.TRYWAIT P0, [R3+URZ], R2 ;  /* 0x00000002030075a7 */ /* 0x008724000800017f */
[----:B----4-:R-:W-:Y:S05]  /*e0e0*/  @!P0 NANOSLEEP.SYNCS 0x989680 ;  /* 0x009896800000895d */ /* 0x010fea0003900000 */
[----:B------:R-:W4:Y:S02]  /*e0f0*/  @!P0 SYNCS.PHASECHK.TRANS64 P0, [R3+URZ], R2 ;  /* 0x00000002030085a7 */ /* 0x000f24000800007f */
[----:B----4-:R-:W-:Y:S05]  /*e100*/  @!P0 BRA `(.L_x_2545) ;  /* 0xfffffffc00f08947 */ /* 0x010fea000383ffff */
.L_x_2438:
[----:B------:R-:W-:Y:S05]  /*e110*/  BSYNC B6 ;  /* 0x0000000000067941 */ /* 0x000fea0003800000 */
.L_x_2433:
[----:B------:R-:W-:Y:S05]  /*e120*/  EXIT ;  /* 0x000000000000794d */ /* 0x000fea0003800000 */
.L_x_2444:
[----:B------:R-:W-:Y:S01]  /*e130*/  IMAD.MOV.U32 R12, RZ, RZ, RZ ;  /* 0x000000ffff0c7224 */ /* 0x000fe200078e00ff */
[----:B------:R-:W-:Y:S01]  /*e140*/  MOV R11, 0x1f ;  /* 0x0000001f000b7802 */ /* 0x000fe20000000f00 */
[----:B------:R-:W-:-:S07]  /*e150*/  IMAD.MOV.U32 R15, RZ, RZ, -0x1 ;  /* 0xffffffffff0f7424 */ /* 0x000fce00078e00ff */
[----:B------:R-:W-:Y:S05]  /*e160*/  WARPSYNC.COLLECTIVE R15, `(.L_x_2546) ;  /* 0x000000000f087348 */ /* 0x000fea0003c00000 */
[----:B------:R1:W2:Y:S02]  /*e170*/  SHFL.IDX P6, R14, R13, R12, R11 ;  /* 0x0000000c0d0e7389 */ /* 0x0002a400000c000b */
[----:B-12---:R-:W-:Y:S01]  /*e180*/  ENDCOLLECTIVE ;  /* 0x000000000000791b */ /* 0x006fe20003800000 */
.L_x_2546:
[----:B------:R-:W-:Y:S05]  /*e190*/  BRA `(.L_x_2547) ;  /* 0xffffff2c00e07947 */ /* 0x000fea000383ffff */
.L_x_2446:
[----:B----4-:R4:W1:Y:S02]  /*e1a0*/  SYNCS.PHASECHK.TRANS64.TRYWAIT P0, [R17+URZ+0x26800], R2 ;  /* 0x02680002110075a7 */ /* 0x010864000800017f */
[----:B-1----:R-:W-:Y:S05]  /*e1b0*/  @!P0 NANOSLEEP.SYNCS 0x989680 ;  /* 0x009896800000895d */ /* 0x002fea0003900000 */
[----:B------:R-:W1:Y:S02]  /*e1c0*/  @!P0 SYNCS.PHASECHK.TRANS64 P0, [R17+URZ+0x26800], R2 ;  /* 0x02680002110085a7 */ /* 0x000e64000800007f */
[----:B-1----:R-:W-:Y:S05]  /*e1d0*/  @!P0 BRA `(.L_x_2446) ;  /* 0xfffffffc00f08947 */ /* 0x002fea000383ffff */
[----:B------:R-:W-:Y:S05]  /*e1e0*/  BRA `(.L_x_2445) ;  /* 0xffffff2c00e87947 */ /* 0x000fea000383ffff */
.L_x_2451:
[----:B--2---:R2:W3:Y:S02]  /*e1f0*/  SYNCS.PHASECHK.TRANS64.TRYWAIT P1, [R8+URZ+0x26810], R21 ;  /* 0x02681015080075a7 */ /* 0x0044e4000802017f */
[----:B---3--:R-:W-:Y:S05]  /*e200*/  @!P1 NANOSLEEP.SYNCS 0x989680 ;  /* 0x009896800000995d */ /* 0x008fea0003900000 */
[----:B------:R-:W3:Y:S02]  /*e210*/  @!P1 SYNCS.PHASECHK.TRANS64 P1, [R8+URZ+0x26810], R21 ;  /* 0x02681015080095a7 */ /* 0x000ee4000802007f */
[----:B---3--:R-:W-:Y:S05]  /*e220*/  @!P1 BRA `(.L_x_2451) ;  /* 0xfffffffc00f09947 */ /* 0x008fea000383ffff */
[----:B------:R-:W-:Y:S05]  /*e230*/  BRA `(.L_x_2450) ;  /* 0xffffff3800347947 */ /* 0x000fea000383ffff */
.L_x_2455:
[----:B------:R1:W1:Y:S02]  /*e240*/  SYNCS.PHASECHK.TRANS64.TRYWAIT P1, [R8+URZ+0x26830], R21 ;  /* 0x02683015080075a7 */ /* 0x000264000802017f */
[----:B-1----:R-:W-:Y:S05]  /*e250*/  @!P1 NANOSLEEP.SYNCS 0x989680 ;  /* 0x009896800000995d */ /* 0x002fea0003900000 */
[----:B------:R-:W1:Y:S02]  /*e260*/  @!P1 SYNCS.PHASECHK.TRANS64 P1, [R8+URZ+0x26830], R21 ;  /* 0x02683015080095a7 */ /* 0x000e64000802007f */
[----:B-1----:R-:W-:Y:S05]  /*e270*/  @!P1 BRA `(.L_x_2455) ;  /* 0xfffffffc00f09947 */ /* 0x002fea000383ffff */
[----:B------:R-:W-:Y:S05]  /*e280*/  BRA `(.L_x_2454) ;  /* 0xffffff3c00307947 */ /* 0x000fea000383ffff */
.L_x_2463:
[----:B--2---:R2:W3:Y:S02]  /*e290*/  SYNCS.PHASECHK.TRANS64.TRYWAIT P1, [R6+URZ+0x26810], R15 ;  /* 0x0268100f060075a7 */ /* 0x0044e4000802017f */
[----:B---3--:R-:W-:Y:S05]  /*e2a0*/  @!P1 NANOSLEEP.SYNCS 0x989680 ;  /* 0x009896800000995d */ /* 0x008fea0003900000 */
[----:B------:R-:W3:Y:S02]  /*e2b0*/  @!P1 SYNCS.PHASECHK.TRANS64 P1, [R6+URZ+0x26810], R15 ;  /* 0x0268100f060095a7 */ /* 0x000ee4000802007f */
[----:B---3--:R-:W-:Y:S05]  /*e2c0*/  @!P1 BRA `(.L_x_2463) ;  /* 0xfffffffc00f09947 */ /* 0x008fea000383ffff */
[----:B------:R-:W-:Y:S05]  /*e2d0*/  BRA `(.L_x_2462) ;  /* 0xffffff7c003c7947 */ /* 0x000fea000383ffff */
.L_x_2467:
[----:B------:R1:W1:Y:S02]  /*e2e0*/  SYNCS.PHASECHK.TRANS64.TRYWAIT P1, [R6+URZ+0x26830], R15 ;  /* 0x0268300f060075a7 */ /* 0x000264000802017f */
[----:B-1----:R-:W-:Y:S05]  /*e2f0*/  @!P1 NANOSLEEP.SYNCS 0x989680 ;  /* 0x009896800000995d */ /* 0x002fea0003900000 */
[----:B------:R-:W1:Y:S02]  /*e300*/  @!P1 SYNCS.PHASECHK.TRANS64 P1, [R6+URZ+0x26830], R15 ;  /* 0x0268300f060095a7 */ /* 0x000e64000802007f */
[----:B-1----:R-:W-:Y:S05]  /*e310*/  @!P1 BRA `(.L_x_2467) ;  /* 0xfffffffc00f09947 */ /* 0x002fea000383ffff */
[----:B------:R-:W-:Y:S05]  /*e320*/  BRA `(.L_x_2466) ;  /* 0xffffff80002c7947 */ /* 0x000fea000383ffff */
.L_x_2520:
[----:B-1----:R1:W2:Y:S02]  /*e330*/  SYNCS.PHASECHK.TRANS64.TRYWAIT P1, [R0+URZ+0x26820], R3 ;  /* 0x02682003000075a7 */ /* 0x0022a4000802017f */
[----:B--2---:R-:W-:Y:S05]  /*e340*/  @!P1 NANOSLEEP.SYNCS 0x989680 ;  /* 0x009896800000995d */ /* 0x004fea0003900000 */
[----:B------:R-:W2:Y:S02]  /*e350*/  @!P1 SYNCS.PHASECHK.TRANS64 P1, [R0+URZ+0x26820], R3 ;  /* 0x02682003000095a7 */ /* 0x000ea4000802007f */
[----:B--2---:R-:W-:Y:S05]  /*e360*/  @!P1 BRA `(.L_x_2520) ;  /* 0xfffffffc00f09947 */ /* 0x004fea000383ffff */
[----:B------:R-:W-:Y:S05]  /*e370*/  BRA `(.L_x_2548) ;  /* 0xffffffe400387947 */ /* 0x000fea000383ffff */
.L_x_2524:
[----:B--2---:R2:W3:Y:S02]  /*e380*/  SYNCS.PHASECHK.TRANS64.TRYWAIT P1, [R0+URZ+0x26840], R17 ;  /* 0x02684011000075a7 */ /* 0x0044e4000802017f */
[----:B---3--:R-:W-:Y:S05]  /*e390*/  @!P1 NANOSLEEP.SYNCS 0x989680 ;  /* 0x009896800000995d */ /* 0x008fea0003900000 */
[----:B------:R-:W3:Y:S02]  /*e3a0*/  @!P1 SYNCS.PHASECHK.TRANS64 P1, [R0+URZ+0x26840], R17 ;  /* 0x02684011000095a7 */ /* 0x000ee4000802007f */
[----:B---3--:R-:W-:Y:S05]  /*e3b0*/  @!P1 BRA `(.L_x_2524) ;  /* 0xfffffffc00f09947 */ /* 0x008fea000383ffff */
[----:B------:R-:W-:Y:S05]  /*e3c0*/  BRA `(.L_x_2549) ;  /* 0xffffffe800787947 */ /* 0x000fea000383ffff */
.L_x_2526:
[----:B-1----:R1:W3:Y:S02]  /*e3d0*/  SYNCS.PHASECHK.TRANS64.TRYWAIT P1, [R0+URZ+0x26828], R17 ;  /* 0x02682811000075a7 */ /* 0x0022e4000802017f */
[----:B---3--:R-:W-:Y:S05]  /*e3e0*/  @!P1 NANOSLEEP.SYNCS 0x989680 ;  /* 0x009896800000995d */ /* 0x008fea0003900000 */
[----:B------:R-:W3:Y:S02]  /*e3f0*/  @!P1 SYNCS.PHASECHK.TRANS64 P1, [R0+URZ+0x26828], R17 ;  /* 0x02682811000095a7 */ /* 0x000ee4000802007f */
[----:B---3--:R-:W-:Y:S05]  /*e400*/  @!P1 BRA `(.L_x_2526) ;  /* 0xfffffffc00f09947 */ /* 0x008fea000383ffff */
[----:B------:R-:W-:Y:S05]  /*e410*/  BRA `(.L_x_2550) ;  /* 0xffffffe800f87947 */ /* 0x000fea000383ffff */
.L_x_2528:
[----:B---3--:R3:W4:Y:S02]  /*e420*/  SYNCS.PHASECHK.TRANS64.TRYWAIT P1, [R0+URZ+0x26848], R17 ;  /* 0x02684811000075a7 */ /* 0x008724000802017f */
[----:B----4-:R-:W-:Y:S05]  /*e430*/  @!P1 NANOSLEEP.SYNCS 0x989680 ;  /* 0x009896800000995d */ /* 0x010fea0003900000 */
[----:B------:R-:W4:Y:S02]  /*e440*/  @!P1 SYNCS.PHASECHK.TRANS64 P1, [R0+URZ+0x26848], R17 ;  /* 0x02684811000095a7 */ /* 0x000f24000802007f */
[----:B----4-:R-:W-:Y:S05]  /*e450*/  @!P1 BRA `(.L_x_2528) ;  /* 0xfffffffc00f09947 */ /* 0x010fea000383ffff */
[----:B------:R-:W-:Y:S05]  /*e460*/  BRA `(.L_x_2551) ;  /* 0xffffffec00807947 */ /* 0x000fea000383ffff */
.L_x_2530:
[----:B------:R-:W-:-:S07]  /*e470*/  SHF.L.U32 R4, R8, 0x1f, RZ ;  /* 0x0000001f08047819 */ /* 0x000fce00000006ff */
.L_x_2552:
[----:B----4-:R4:W1:Y:S02]  /*e480*/  SYNCS.PHASECHK.TRANS64.TRYWAIT P1, [R0+URZ+0x26820], R4 ;  /* 0x02682004000075a7 */ /* 0x010864000802017f */
[----:B-1----:R-:W-:Y:S05]  /*e490*/  @!P1 NANOSLEEP.SYNCS 0x989680 ;  /* 0x009896800000995d */ /* 0x002fea0003900000 */
[----:B------:R-:W1:Y:S02]  /*e4a0*/  @!P1 SYNCS.PHASECHK.TRANS64 P1, [R0+URZ+0x26820], R4 ;  /* 0x02682004000095a7 */ /* 0x000e64000802007f */
[----:B-1----:R-:W-:Y:S05]  /*e4b0*/  @!P1 BRA `(.L_x_2552) ;  /* 0xfffffffc00f09947 */ /* 0x002fea000383ffff */
[----:B------:R-:W-:Y:S05]  /*e4c0*/  BRA `(.L_x_2553) ;  /* 0xffffffec00e87947 */ /* 0x000fea000383ffff */
.L_x_2533:
[----:B-1----:R1:W4:Y:S02]  /*e4d0*/  SYNCS.PHASECHK.TRANS64.TRYWAIT P1, [R0+URZ+0x26840], R14 ;  /* 0x0268400e000075a7 */ /* 0x002324000802017f */
[----:B----4-:R-:W-:Y:S05]  /*e4e0*/  @!P1 NANOSLEEP.SYNCS 0x989680 ;  /* 0x009896800000995d */ /* 0x010fea0003900000 */
[----:B------:R-:W4:Y:S02]  /*e4f0*/  @!P1 SYNCS.PHASECHK.TRANS64 P1, [R0+URZ+0x26840], R14 ;  /* 0x0268400e000095a7 */ /* 0x000f24000802007f */
[----:B----4-:R-:W-:Y:S05]  /*e500*/  @!P1 BRA `(.L_x_2533) ;  /* 0xfffffffc00f09947 */ /* 0x010fea000383ffff */
[----:B------:R-:W-:Y:S05]  /*e510*/  BRA `(.L_x_2554) ;  /* 0xfffffff000807947 */ /* 0x000fea000383ffff */
.L_x_2535:
[----:B-1----:R1:W4:Y:S02]  /*e520*/  SYNCS.PHASECHK.TRANS64.TRYWAIT P1, [R0+URZ+0x26828], R14 ;  /* 0x0268280e000075a7 */ /* 0x002324000802017f */
[----:B----4-:R-:W-:Y:S05]  /*e530*/  @!P1 NANOSLEEP.SYNCS 0x989680 ;  /* 0x009896800000995d */ /* 0x010fea0003900000 */
[----:B------:R-:W4:Y:S02]  /*e540*/  @!P1 SYNCS.PHASECHK.TRANS64 P1, [R0+URZ+0x26828], R14 ;  /* 0x0268280e000095a7 */ /* 0x000f24000802007f */
[----:B----4-:R-:W-:Y:S05]  /*e550*/  @!P1 BRA `(.L_x_2535) ;  /* 0xfffffffc00f09947 */ /* 0x010fea000383ffff */
[----:B------:R-:W-:Y:S05]  /*e560*/  BRA `(.L_x_2555) ;  /* 0xfffffff000f47947 */ /* 0x000fea000383ffff */
.L_x_2537:
[----:B-1----:R1:W4:Y:S02]  /*e570*/  SYNCS.PHASECHK.TRANS64.TRYWAIT P0, [R4+URZ+0x26840], R3 ;  /* 0x02684003040075a7 */ /* 0x002324000800017f */
[----:B----4-:R-:W-:Y:S05]  /*e580*/  @!P0 NANOSLEEP.SYNCS 0x989680 ;  /* 0x009896800000895d */ /* 0x010fea0003900000 */
[----:B------:R-:W4:Y:S02]  /*e590*/  @!P0 SYNCS.PHASECHK.TRANS64 P0, [R4+URZ+0x26840], R3 ;  /* 0x02684003040085a7 */ /* 0x000f24000800007f */
[----:B----4-:R-:W-:Y:S05]  /*e5a0*/  @!P0 BRA `(.L_x_2537) ;  /* 0xfffffffc00f08947 */ /* 0x010fea000383ffff */
[----:B------:R-:W-:Y:S05]  /*e5b0*/  BRA `(.L_x_2556) ;  /* 0xfffffff400907947 */ /* 0x000fea000383ffff */
.L_x_2539:
[----:B------:R-:W-:Y:S01]  /*e5c0*/  BSSY B0, `(.L_x_2557) ;  /* 0x0000006000007945 */ /* 0x000fe20003800000 */
[----:B------:R-:W-:-:S07]  /*e5d0*/  MOV R15, 0xffffffff ;  /* 0xffffffff000f7802 */ /* 0x000fce0000000f00 */
[----:B------:R-:W-:Y:S05]  /*e5e0*/  WARPSYNC.COLLECTIVE R15, `(.L_x_2558) ;  /* 0x000000000f0c7348 */ /* 0x000fea0003c00000 */
[----:B------:R-:W-:Y:S02]  /*e5f0*/  ELECT P6, UR62, PT ;  /* 0x00000000003e782f */ /* 0x000fe400038c0000 */
[----:B------:R-:W-:Y:S01]  /*e600*/  MOV R14, UR62 ;  /* 0x0000003e000e7c02 */ /* 0x000fe20008000f00 */
[----:B------:R-:W-:Y:S10]  /*e610*/  ENDCOLLECTIVE ;  /* 0x000000000000791b */ /* 0x000ff40003800000 */
.L_x_2558:
[----:B------:R-:W-:Y:S05]  /*e620*/  BSYNC B0 ;  /* 0x0000000000007941 */ /* 0x000fea0003800000 */
.L_x_2557:
[----:B------:R-:W-:Y:S05]  /*e630*/  BRA `(.L_x_2559) ;  /* 0xfffffff8002c7947 */ /* 0x000fea000383ffff */
.L_x_2541:
[----:B-1----:R1:W2:Y:S02]  /*e640*/  SYNCS.PHASECHK.TRANS64.TRYWAIT P0, [R7+URZ], R4 ;  /* 0x00000004070075a7 */ /* 0x0022a4000800017f */
[----:B--2---:R-:W-:Y:S05]  /*e650*/  @!P0 NANOSLEEP.SYNCS 0x989680 ;  /* 0x009896800000895d */ /* 0x004fea0003900000 */
[----:B------:R-:W2:Y:S02]  /*e660*/  @!P0 SYNCS.PHASECHK.TRANS64 P0, [R7+URZ], R4 ;  /* 0x00000004070085a7 */ /* 0x000ea4000800007f */
[----:B--2---:R-:W-:Y:S05]  /*e670*/  @!P0 BRA `(.L_x_2541) ;  /* 0xfffffffc00f08947 */ /* 0x004fea000383ffff */
[----:B------:R-:W-:Y:S05]  /*e680*/  BRA `(.L_x_2560) ;  /* 0xfffffff8006c7947 */ /* 0x000fea000383ffff */
.L_x_2542:
[----:B--2---:R2:W3:Y:S02]  /*e690*/  SYNCS.PHASECHK.TRANS64.TRYWAIT P0, [R3+URZ], R2 ;  /* 0x00000002030075a7 */ /* 0x0044e4000800017f */
[----:B---3--:R-:W-:Y:S05]  /*e6a0*/  @!P0 NANOSLEEP.SYNCS 0x989680 ;  /* 0x009896800000895d */ /* 0x008fea0003900000 */
[----:B------:R-:W3:Y:S02]  /*e6b0*/  @!P0 SYNCS.PHASECHK.TRANS64 P0, [R3+URZ], R2 ;  /* 0x00000002030085a7 */ /* 0x000ee4000800007f */
[----:B---3--:R-:W-:Y:S05]  /*e6c0*/  @!P0 BRA `(.L_x_2542) ;  /* 0xfffffffc00f08947 */ /* 0x008fea000383ffff */
[----:B------:R-:W-:Y:S05]  /*e6d0*/  BRA `(.L_x_2561) ;  /* 0xfffffff800607947 */ /* 0x000fea000383ffff */
.L_x_2544:
[----:B--2---:R2:W3:Y:S02]  /*e6e0*/  SYNCS.PHASECHK.TRANS64.TRYWAIT P0, [R5+URZ], R4 ;  /* 0x00000004050075a7 */ /* 0x0044e4000800017f */
[----:B---3--:R-:W-:Y:S05]  /*e6f0*/  @!P0 NANOSLEEP.SYNCS 0x989680 ;  /* 0x009896800000895d */ /* 0x008fea0003900000 */
[----:B------:R-:W3:Y:S02]  /*e700*/  @!P0 SYNCS.PHASECHK.TRANS64 P0, [R5+URZ], R4 ;  /* 0x00000004050085a7 */ /* 0x000ee4000800007f */
[----:B---3--:R-:W-:Y:S05]  /*e710*/  @!P0 BRA `(.L_x_2544) ;  /* 0xfffffffc00f08947 */ /* 0x008fea000383ffff */
[----:B------:R-:W-:Y:S05]  /*e720*/  BRA `(.L_x_2562) ;  /* 0xfffffff800647947 */ /* 0x000fea000383ffff */
.L_x_2563:
        /* <DEDUP_REMOVED lines=13> */
.L_x_3737:


//--------------------- .text._ZN7cutlass13device_kernelIN5flash11enable_sm90INS1_16FlashAttnBwdSm90INS1_25CollectiveMainloopBwdSm90ILi2ELi2ELi2EN4cute5tupleIJNS5_1CILi1EEES8_S8_EEENS6_IJNS7_ILi96EEENS7_ILi128EEENS7_ILi64EEEEEENS_10bfloat16_tEfNS_4arch4Sm90ELb1ELb0ELb1ELb0ELb1ELb1ELb0ELb1ELi2ELi1ELi2ELi2ELb0EEENS1_21CollectiveEpilogueBwdISD_SE_SG_Li256ELb0ELb0ELi1EEENS1_25SingleTileBwdLPTSchedulerILb0ELi128ELb1EEEEEEEEEvNT_6ParamsE --------------------------
	.section	.text._ZN7cutlass13device_kernelIN5flash11enable_sm90INS1_16FlashAttnBwdSm90INS1_25CollectiveMainloopBwdSm90ILi2ELi2ELi2EN4cute5tupleIJNS5_1CILi1EEES8_S8_EEENS6_IJNS7_ILi96EEENS7_ILi128EEENS7_ILi64EEEEEENS_10bfloat16_tEfNS_4arch4Sm90ELb1ELb0ELb1ELb0ELb1ELb1ELb0ELb1ELi2ELi1ELi2ELi2ELb0EEENS1_21CollectiveEpilogueBwdISD_SE_SG_Li256ELb0ELb0ELi1EEENS1_25SingleTileBwdLPTSchedulerILb0ELi128ELb1EEEEEEEEEvNT_6ParamsE,"ax",@progbits
	.align	128
.text._ZN7cutlass13device_kernelIN5flash11enable_sm90INS1_16FlashAttnBwdSm90INS1_25CollectiveMainloopBwdSm90ILi2ELi2ELi2EN4cute5tupleIJNS5_1CILi1EEES8_S8_EEENS6_IJNS7_ILi96EEENS7_ILi128EEENS7_ILi64EEEEEENS_10bfloat16_tEfNS_4arch4Sm90ELb1ELb0ELb1ELb0ELb1ELb1ELb0ELb1ELi2ELi1ELi2ELi2ELb0EEENS1_21CollectiveEpilogueBwdISD_SE_SG_Li256ELb0ELb0ELi1EEENS1_25SingleTileBwdLPTSchedulerILb0ELi128ELb1EEEEEEEEEvNT_6ParamsE:
        .type           _ZN7cutlass13device_kernelIN5flash11enable_sm90INS1_16FlashAttnBwdSm90INS1_25CollectiveMainloopBwdSm90ILi2ELi2ELi2EN4cute5tupleIJNS5_1CILi1EEES8_S8_EEENS6_IJNS7_ILi96EEENS7_ILi128EEENS7_ILi64EEEEEENS_10bfloat16_tEfNS_4arch4Sm90ELb1ELb0ELb1ELb0ELb1ELb1ELb0ELb1ELi2ELi1ELi2ELi2ELb0EEENS1_21CollectiveEpilogueBwdISD_SE_SG_Li256ELb0ELb0ELi1EEENS1_25SingleTileBwdLPTSchedulerILb0ELi128ELb1EEEEEEEEEvNT_6ParamsE,@function
        .size           _ZN7cutlass13device_kernelIN5flash11enable_sm90INS1_16FlashAttnBwdSm90INS1_25CollectiveMainloopBwdSm90ILi2ELi2ELi2EN4cute5tupleIJNS5_1CILi1EEES8_S8_EEENS6_IJNS7_ILi96EEENS7_ILi128EEENS7_ILi64EEEEEENS_10bfloat16_tEfNS_4arch4Sm90ELb1ELb0ELb1ELb0ELb1ELb1ELb0ELb1ELi2ELi1ELi2ELi2ELb0EEENS1_21CollectiveEpilogueBwdISD_SE_SG_Li256ELb0ELb0ELi1EEENS1_25SingleTileBwdLPTSchedulerILb0ELi128ELb1EEEEEEEEEvNT_6ParamsE,(.L_x_3738 - _ZN7cutlass13device_kernelIN5flash11enable_sm90INS1_16FlashAttnBwdSm90INS1_25CollectiveMainloopBwdSm90ILi2ELi2ELi2EN4cute5tupleIJNS5_1CILi1EEES8_S8_EEENS6_IJNS7_ILi96EEENS7_ILi128EEENS7_ILi64EEEEEENS_10bfloat16_tEfNS_4arch4Sm90ELb1ELb0ELb1ELb0ELb1ELb1ELb0ELb1ELi2ELi1ELi2ELi2ELb0EEENS1_21CollectiveEpilogueBwdISD_SE_SG_Li256ELb0ELb0ELi1EEENS1_25SingleTileBwdLPTSchedulerILb0ELi128ELb1EEEEEEEEEvNT_6ParamsE)
        .other          _ZN7cutlass13device_kernelIN5flash11enable_sm90INS1_16FlashAttnBwdSm90INS1_25CollectiveMainloopBwdSm90ILi2ELi2ELi2EN4cute5tupleIJNS5_1CILi1EEES8_S8_EEENS6_IJNS7_ILi96EEENS7_ILi128EEENS7_ILi64EEEEEENS_10bfloat16_tEfNS_4arch4Sm90ELb1ELb0ELb1ELb0ELb1ELb1ELb0ELb1ELi2ELi1ELi2ELi2ELb0EEENS1_21CollectiveEpilogueBwdISD_SE_SG_Li256ELb0ELb0ELi1EEENS1_25SingleTileBwdLPTSchedulerILb0ELi128ELb1EEEEEEEEEvNT_6ParamsE,@"STO_CUDA_ENTRY STV_DEFAULT"
_ZN7cutlass13device_kernelIN5flash11enable_sm90INS1_16FlashAttnBwdSm90INS1_25CollectiveMainloopBwdSm90ILi2ELi2ELi2EN4cute5tupleIJNS5_1CILi1EEES8_S8_EEENS6_IJNS7_ILi96EEENS7_ILi128EEENS7_ILi64EEEEEENS_10bfloat16_tEfNS_4arch4Sm90ELb1ELb0ELb1ELb0ELb1ELb1ELb0ELb1ELi2ELi1ELi2ELi2ELb0EEENS1_21CollectiveEpilogueBwdISD_SE_SG_Li256ELb0ELb0ELi1EEENS1_25SingleTileBwdLPTSchedulerILb0ELi128ELb1EEEEEEEEEvNT_6ParamsE:
        /* <DEDUP_REMOVED lines=29> */
.L_x_2565:
[----:B------:R-:W-:Y:S05]  /*01d0*/  BSYNC B0 ;  /* 0x0000000000007941 */ /* 0x000fea0003800000 */
.L_x_2564:
        /* <DEDUP_REMOVED lines=34> */
.L_x_2566:
        /* <DEDUP_REMOVED lines=22> */
.L_x_2567:
[----:B---3--:R-:W-:Y:S01]  /*0560*/  ISETP.NE.AND P0, PT, R2, RZ, PT ;  /* 0x000000ff0200720c */ /* 0x008fe20003f05270 */
[----:B------:R-:W-:Y:S01]  /*0570*/  IMAD.MOV.U32 R2, RZ, RZ, 0x1 ;  /* 0x00000001ff027424 */ /* 0x000fe200078e00ff */
[----:B------:R-:W-:Y:S01]  /*0580*/  NOP ;  /* 0x0000000000007918 */ /* 0x000fe20000000000 */
[----:B------:R-:W-:Y:S01]  /*0590*/  ULDC.64 UR36, c[0x0][0x208] ;  /* 0x0000820000247ab9 */ /* 0x000fe20000000a00 */
[----:B------:R-:W-:Y:S02]  /*05a0*/  BSSY B6, `(.L_x_2568) ;  /* 0x0000e4e000067945 */ /* 0x000fe40003800000 */
[----:B------:R-:W-:-:S05]  /*05b0*/  SEL R2, R2, 0x2, !P0 ;  /* 0x0000000202027807 */ /* 0x000fca0004000000 */
[----:B------:R3:W-:Y:S01]  /*05c0*/  STL [R1+0xc], R2 ;  /* 0x00000c0201007387 */ /* 0x0007e20000100800 */
[----:B-12-4-:R-:W-:Y:S06]  /*05d0*/  BAR.SYNC.DEFER_BLOCKING 0x0 ;  /* 0x0000000000007b1d */ /* 0x016fec0000010000 */
[----:B------:R-:W-:Y:S05]  /*05e0*/  @!P0 BRA `(.L_x_2569) ;  /* 0x000000ac00388947 */ /* 0x000fea0003800000 */
.L_x_2570:
        /* <DEDUP_REMOVED lines=32> */
.L_x_2571:
[----:B------:R-:W-:Y:S01]  /*07f0*/  ULDC UR7, c[0x0][0xb44] ;  /* 0x0002d10000077ab9 */ /* 0x000fe20000000800 */
[----:B------:R-:W-:Y:S01]  /*0800*/  UMOV UR38, UR10 ;  /* 0x0000000a00267c82 */ /* 0x000fe20008000000 */
[----:B------:R-:W-:-:S11]  /*0810*/  UISETP.NE.AND UP0, UPT, UR7, 0x1, UPT ;  /* 0x000000010700788c */ /* 0x000fd6000bf05270 */
[----:B------:R-:W-:Y:S02]  /*0820*/  @UP0 ULDC.64 UR8, c[0x0][0xb48] ;  /* 0x0002d20000080ab9 */ /* 0x000fe40000000a00 */
[----:B------:R-:W-:-:S04]  /*0830*/  UIMAD.WIDE.U32 UR4, UR10, UR8, URZ ;  /* 0x000000080a0472a5 */ /* 0x000fc8000f8e003f */
[----:B------:R-:W-:-:S04]  /*0840*/  @UP0 USHF.R.U32.HI UR38, URZ, UR9, UR5 ;  /* 0x000000093f260299 */ /* 0x000fc80008011605 */
[----:B------:R-:W-:-:S12]  /*0850*/  UIMAD UR4, UR38, UR7, URZ ;  /* 0x00000007260472a4 */ /* 0x000fd8000f8e023f */
.L_x_2572:
        /* <DEDUP_REMOVED lines=8> */
[----:B------:R-:W-:Y:S01]  /*08e0*/  UMOV UR44, UR7 ;  /* 0x00000007002c7c82 */ /* 0x000fe20008000000 */
[----:B------:R-:W-:Y:S02]  /*08f0*/  ULOP3.LUT UR4, URZ, UR38, URZ, 0x33, !UPT ;  /* 0x000000263f047292 */ /* 0x000fe4000f8e333f */
[----:B------:R-:W-:-:S03]  /*0900*/  @UP0 USHF.R.U32.HI UR44, URZ, UR6, UR5 ;  /* 0x000000063f2c0299 */ /* 0x000fc60008011605 */
[----:B------:R-:W-:Y:S01]  /*0910*/  ULDC UR6, c[0x0][0xb2c] ;  /* 0x0002cb0000067ab9 */ /* 0x000fe20000000800 */
[----:B------:R-:W-:Y:S02]  /*0920*/  UIADD3 UR5, -UR44, URZ, URZ ;  /* 0x0000003f2c057290 */ /* 0x000fe4000fffe13f */
[----:B------:R-:W-:Y:S01]  /*0930*/  ISETP.LE.AND P0, PT, RZ, UR44, PT ;  /* 0x0000002cff007c0c */ /* 0x000fe2000bf03270 */
[----:B------:R-:W-:Y:S02]  /*0940*/  UIADD3 UR4, UR4, UR6, URZ ;  /* 0x0000000604047290 */ /* 0x000fe4000fffe03f */
[----:B------:R-:W-:-:S10]  /*0950*/  UIMAD UR43, UR43, UR5, UR7 ;  /* 0x000000052b2b72a4 */ /* 0x000fd4000f8e0207 */
[----:B------:R-:W-:Y:S05]  /*0960*/  @!P0 BRA `(.L_x_2573) ;  /* 0x000000e000448947 */ /* 0x000fea0003800000 */
[----:B------:R-:W1:Y:S01]  /*0970*/  LDC R0, c[0x0][0x280] ;  /* 0x0000a000ff007b82 */ /* 0x000e620000000800 */
[----:B------:R-:W-:Y:S01]  /*0980*/  USHF.L.U32 UR42, UR4, 0x7, URZ ;  /* 0x00000007042a7899 */ /* 0x000fe2000800063f */
[----:B------:R-:W-:Y:S02]  /*0990*/  PLOP3.LUT P0, PT, PT, PT, PT, 0x80, 0x0 ;  /* 0x000000000000781c */ /* 0x000fe40003f0f070 */
[----:B------:R-:W-:Y:S01]  /*09a0*/  CS2R R150, SRZ ;  /* 0x0000000000967805 */ /* 0x000fe2000001ff00 */
[----:B------:R-:W-:Y:S01]  /*09b0*/  ULDC UR4, c[0x0][0x74c] ;  /* 0x0001d30000047ab9 */ /* 0x000fe20000000800 */
[----:B------:R-:W-:Y:S02]  /*09c0*/  CS2R R148, SRZ ;  /* 0x0000000000947805 */ /* 0x000fe4000001ff00 */
[----:B------:R-:W-:Y:S02]  /*09d0*/  CS2R R146, SRZ ;  /* 0x0000000000927805 */ /* 0x000fe4000001ff00 */
[----:B------:R-:W-:Y:S01]  /*09e0*/  CS2R R144, SRZ ;  /* 0x0000000000907805 */ /* 0x000fe2000001ff00 */
[----:B------:R-:W1:Y:S01]  /*09f0*/  LDC R3, c[0x0][0x290] ;  /* 0x0000a400ff037b82 */ /* 0x000e620000000800 */
        /* <DEDUP_REMOVED lines=23> */
[----:B-1----:R-:W-:Y:S01]  /*0b70*/  IADD3 R2, -R3, UR42, R0 ;  /* 0x0000002a03027c10 */ /* 0x002fe2000fffe100 */
[----:B------:R-:W-:Y:S01]  /*0b80*/  VIADD R0, R0, 0x5f ;  /* 0x0000005f00007836 */ /* 0x000fe20000000000 */
[----:B------:R-:W-:-:S02]  /*0b90*/  CS2R R160, SRZ ;  /* 0x0000000000a07805 */ /* 0x000fc4000001ff00 */
[----:B------:R-:W-:Y:S02]  /*0ba0*/  CS2R R158, SRZ ;  /* 0x00000000009e7805 */ /* 0x000fe4000001ff00 */
[----:B------:R-:W-:Y:S01]  /*0bb0*/  CS2R R156, SRZ ;  /* 0x00000000009c7805 */ /* 0x000fe2000001ff00 */
[----:B------:R-:W-:Y:S01]  /*0bc0*/  VIADD R2, R2, -UR4 ;  /* 0x8000000402027c36 */ /* 0x000fe20008000000 */
[----:B------:R-:W-:Y:S01]  /*0bd0*/  CS2R R154, SRZ ;  /* 0x00000000009a7805 */ /* 0x000fe2000001ff00 */
[----:B------:R-:W-:Y:S01]  /*0be0*/  IMAD.HI R0, R0, 0x2aaaaaab, RZ ;  /* 0x2aaaaaab00007827 */ /* 0x000fe200078e02ff */
[----:B------:R-:W-:-:S03]  /*0bf0*/  CS2R R152, SRZ ;  /* 0x0000000000987805 */ /* 0x000fc6000001ff00 */
[----:B------:R-:W-:Y:S01]  /*0c00*/  IMAD.HI R2, R2, 0x2aaaaaab, RZ ;  /* 0x2aaaaaab02027827 */ /* 0x000fe200078e02ff */
[----:B------:R-:W-:-:S04]  /*0c10*/  SHF.R.U32.HI R3, RZ, 0x1f, R0 ;  /* 0x0000001fff037819 */ /* 0x000fc80000011600 */
[----:B------:R-:W-:Y:S02]  /*0c20*/  SHF.R.U32.HI R5, RZ, 0x1f, R2 ;  /* 0x0000001fff057819 */ /* 0x000fe40000011602 */
[----:B------:R-:W-:Y:S02]  /*0c30*/  LEA.HI.SX32 R4, R0, R3, 0x1c ;  /* 0x0000000300047211 */ /* 0x000fe400078fe2ff */
[----:B------:R-:W-:-:S03]  /*0c40*/  LEA.HI.SX32 R5, R2, R5, 0x1c ;  /* 0x0000000502057211 */ /* 0x000fc600078fe2ff */
[----:B------:R1:W-:Y:S01]  /*0c50*/  STL [R1+0x2c], R4 ;  /* 0x00002c0401007387 */ /* 0x0003e20000100800 */
[----:B------:R-:W-:-:S04]  /*0c60*/  VIMNMX R16, RZ, R5, !PT ;  /* 0x00000005ff107248 */ /* 0x000fc80007fe0100 */
[----:B------:R-:W-:-:S13]  /*0c70*/  ISETP.GT.AND P1, PT, R4, R16, PT ;  /* 0x000000100400720c */ /* 0x000fda0003f24270 */
[----:B-1----:R-:W-:Y:S05]  /*0c80*/  @!P1 BRA `(.L_x_2574) ;  /* 0x0000009000009947 */ /* 0x002fea0003800000 */
[----:B------:R-:W1:Y:S01]  /*0c90*/  S2R R4, SR_TID.X ;  /* 0x0000000000047919 */ /* 0x000e620000002100 */
[----:B------:R-:W-:-:S04]  /*0ca0*/  MOV R0, RZ ;  /* 0x000000ff00007202 */ /* 0x000fc80000000f00 */
[----:B------:R-:W-:Y:S02]  /*0cb0*/  LOP3.LUT P0, RZ, R0, 0x3ff, RZ, 0xc0, !PT ;  /* 0x000003ff00ff7812 */ /* 0x000fe4000780c0ff */
[----:B-1----:R-:W-:-:S11]  /*0cc0*/  IADD3 R18, R4, -0x80, RZ ;  /* 0xffffff8004127810 */ /* 0x002fd60007ffe0ff */
        /* <DEDUP_REMOVED lines=17> */
.L_x_2576:
        /* <DEDUP_REMOVED lines=15> */
.L_x_2575:
        /* <DEDUP_REMOVED lines=22> */
.L_x_2578:
[----:B------:R-:W1:Y:S01]  /*1030*/  LDC.64 R2, c[0x4][R2] ;  /* 0x0100000002027b82 */ /* 0x000e620000000a00 */
[----:B------:R-:W-:Y:S01]  /*1040*/  ULDC.64 UR4, c[0x4][0x90] ;  /* 0x0100240000047ab9 */ /* 0x000fe20000000a00 */
[----:B------:R-:W-:Y:S01]  /*1050*/  ULDC.64 UR6, c[0x4][0x10] ;  /* 0x0100040000067ab9 */ /* 0x000fe20000000a00 */
[----:B------:R-:W-:Y:S01]  /*1060*/  IMAD.U32 R4, RZ, RZ, UR4 ;  /* 0x00000004ff047e24 */ /* 0x000fe2000f8e00ff */
[----:B------:R-:W-:Y:S01]  /*1070*/  MOV R5, UR5 ;  /* 0x0000000500057c02 */ /* 0x000fe20008000f00 */
[----:B------:R-:W-:Y:S01]  /*1080*/  ULDC.64 UR4, c[0x4][0x98] ;  /* 0x0100260000047ab9 */ /* 0x000fe20000000a00 */
[----:B------:R-:W-:Y:S01]  /*1090*/  MOV R10, UR6 ;  /* 0x00000006000a7c02 */ /* 0x000fe20008000f00 */
[----:B------:R-:W-:Y:S01]  /*10a0*/  IMAD.U32 R6, RZ, RZ, UR4 ;  /* 0x00000004ff067e24 */ /* 0x000fe2000f8e00ff */
[----:B------:R-:W-:Y:S01]  /*10b0*/  MOV R12, 0x1 ;  /* 0x00000001000c7802 */ /* 0x000fe20000000f00 */
[----:B------:R-:W-:Y:S02]  /*10c0*/  IMAD.U32 R7, RZ, RZ, UR5 ;  /* 0x00000005ff077e24 */ /* 0x000fe4000f8e00ff */
[----:B------:R-:W-:-:S02]  /*10d0*/  IMAD.U32 R11, RZ, RZ, UR7 ;  /* 0x00000007ff0b7e24 */ /* 0x000fc4000f8e00ff */
[----:B------:R-:W-:Y:S02]  /*10e0*/  IMAD.MOV.U32 R8, RZ, RZ, 0x70 ;  /* 0x00000070ff087424 */ /* 0x000fe400078e00ff */
[----:B------:R-:W-:-:S07]  /*10f0*/  IMAD.MOV.U32 R13, RZ, RZ, RZ ;  /* 0x000000ffff0d7224 */ /* 0x000fce00078e00ff */
[----:B------:R-:W-:-:S07]  /*1100*/  LEPC R20, `(.L_x_2577) ;  /* 0x000000001014794e */ /* 0x000fce0000000000 */
[----:B-1----:R-:W-:Y:S05]  /*1110*/  CALL.ABS.NOINC R2 ;  /* 0x0000000002007343 */ /* 0x002fea0003c00000 */
.L_x_2577:
[----:B------:R-:W-:Y:S01]  /*1120*/  SHF.R.S32.HI R7, RZ, 0x1f, R18 ;  /* 0x0000001fff077819 */ /* 0x000fe20000011412 */
[----:B------:R-:W-:-:S03]  /*1130*/  UMOV UR4, 0xffffffff ;  /* 0xffffffff00047882 */ /* 0x000fc60000000000 */
[----:B------:R-:W-:-:S04]  /*1140*/  LEA.HI R0, R7, R18, RZ, 0x7 ;  /* 0x0000001207007211 */ /* 0x000fc800078f38ff */
[----:B------:R-:W-:Y:S01]  /*1150*/  SHF.R.S32.HI R13, RZ, 0x7, R0 ;  /* 0x00000007ff0d7819 */ /* 0x000fe20000011400 */
[----:B------:R-:W-:Y:S06]  /*1160*/  BRA.DIV UR4, `(.L_x_2579) ;  /* 0x000000da044c7947 */ /* 0x000fec000b800000 */
[----:B------:R1:W2:Y:S02]  /*1170*/  SHFL.IDX PT, R14, R13, RZ, 0x1f ;  /* 0x00001fff0d0e7589 */ /* 0x0002a400000e0000 */
.L_x_2700:
[----:B------:R-:W-:Y:S01]  /*1180*/  SHF.L.U32 R2, RZ, 0x1f, RZ ;  /* 0x0000001fff027819 */ /* 0x000fe200000006ff */
[----:B------:R-:W3:Y:S01]  /*1190*/  LDC R10, c[0x0][0x280] ;  /* 0x0000a000ff0a7b82 */ /* 0x000ee20000000800 */
[----:B------:R-:W-:Y:S01]  /*11a0*/  IMAD.SHL.U32 R3, R18, 0x40, RZ ;  /* 0x0000004012037824 */ /* 0x000fe200078e00ff */
[CC--:B------:R-:W-:Y:S02]  /*11b0*/  LEA.HI R8, R7.reuse, R18.reuse, RZ, 0x5 ;  /* 0x0000001207087211 */ /* 0x0c0fe400078f28ff */
[----:B------:R-:W-:Y:S01]  /*11c0*/  LEA.HI R5, R7, R18, RZ, 0x4 ;  /* 0x0000001207057211 */ /* 0x000fe200078f20ff */
[----:B------:R-:W4:Y:S03]  /*11d0*/  SYNCS.PHASECHK.TRANS64.TRYWAIT P0, [R17+URZ+0x26800], R2 ;  /* 0x02680002110075a7 */ /* 0x000f26000800017f */
[----:B------:R-:W1:Y:S01]  /*11e0*/  LDC R11, c[0x0][0x290] ;  /* 0x0000a400ff0b7b82 */ /* 0x000e620000000800 */
[----:B----4-:R-:W-:Y:S05]  /*11f0*/  @P0 BRA `(.L_x_2580) ;  /* 0x0000000000080947 */ /* 0x010fea0003800000 */
[----:B------:R-:W4:Y:S02]  /*1200*/  SYNCS.PHASECHK.TRANS64.TRYWAIT P0, [R17+URZ+0x26800], R2 ;  /* 0x02680002110075a7 */ /* 0x000f24000800017f */
[----:B----4-:R-:W-:Y:S05]  /*1210*/  @!P0 BRA `(.L_x_2581) ;  /* 0x000000d8003c8947 */ /* 0x010fea0003800000 */
.L_x_2580:
[----:B----4-:R-:W-:Y:S01]  /*1220*/  SHF.R.S32.HI R2, RZ, 0x5, R8 ;  /* 0x00000005ff027819 */ /* 0x010fe20000011408 */
[----:B------:R-:W-:Y:S01]  /*1230*/  ULDC UR4, c[0x0][0x74c] ;  /* 0x0001d30000047ab9 */ /* 0x000fe20000000800 */
[----:B------:R-:W-:Y:S02]  /*1240*/  SHF.R.S32.HI R6, RZ, 0x4, R5 ;  /* 0x00000004ff067819 */ /* 0x000fe40000011405 */
[----:B------:R-:W-:Y:S01]  /*1250*/  LOP3.LUT R3, R3, 0x1c0, RZ, 0xc0, !PT ;  /* 0x000001c003037812 */ /* 0x000fe200078ec0ff */
[----:B------:R-:W-:Y:S01]  /*1260*/  IMAD.SHL.U32 R4, R2, 0x10, RZ ;  /* 0x0000001002047824 */ /* 0x000fe200078e00ff */
[----:B------:R-:W-:Y:S02]  /*1270*/  LEA.HI R9, R5, R6, RZ, 0x1 ;  /* 0x0000000605097211 */ /* 0x000fe400078f08ff */
[----:B------:R-:W-:Y:S02]  /*1280*/  LEA.HI R2, R7, R18, RZ, 0x3 ;  /* 0x0000001207027211 */ /* 0x000fe400078f18ff */
[----:B------:R-:W-:-:S02]  /*1290*/  LOP3.LUT R5, R3, 0x30, R4, 0xf8, !PT ;  /* 0x0000003003057812 */ /* 0x000fc400078ef804 */
[----:B------:R-:W-:Y:S02]  /*12a0*/  LOP3.LUT R9, R9, 0x7ffffe, RZ, 0xc0, !PT ;  /* 0x007ffffe09097812 */ /* 0x000fe400078ec0ff */
[----:B------:R-:W-:Y:S02]  /*12b0*/  LOP3.LUT R4, R5, 0x8, R2, 0xf8, !PT ;  /* 0x0000000805047812 */ /* 0x000fe400078ef802 */
[----:B--2---:R-:W-:Y:S02]  /*12c0*/  LEA.HI R2, R14, R14, RZ, 0x1 ;  /* 0x0000000e0e027211 */ /* 0x004fe400078f08ff */
[----:B------:R-:W-:Y:S02]  /*12d0*/  IADD3 R6, R6, -R9, RZ ;  /* 0x8000000906067210 */ /* 0x000fe40007ffe0ff */
[----:B------:R-:W-:Y:S02]  /*12e0*/  LOP3.LUT R5, R2, 0xfffffffe, RZ, 0xc0, !PT ;  /* 0xfffffffe02057812 */ /* 0x000fe400078ec0ff */
[----:B------:R-:W-:Y:S01]  /*12f0*/  SHF.R.U32.HI R3, RZ, 0x3, R3 ;  /* 0x00000003ff037819 */ /* 0x000fe20000011603 */
[----:B------:R-:W-:Y:S01]  /*1300*/  IMAD R6, R13, 0xc, R6 ;  /* 0x0000000c0d067824 */ /* 0x000fe200078e0206 */
[----:B---3--:R-:W-:Y:S01]  /*1310*/  IADD3 R10, R10, 0x7f, RZ ;  /* 0x0000007f0a0a7810 */ /* 0x008fe20007ffe0ff */
[----:B------:R-:W-:Y:S01]  /*1320*/  IMAD.IADD R5, R14, 0x1, -R5 ;  /* 0x000000010e057824 */ /* 0x000fe200078e0a05 */
[----:B------:R-:W-:Y:S01]  /*1330*/  LOP3.LUT R3, R4, R3, RZ, 0x3c, !PT ;  /* 0x0000000304037212 */ /* 0x000fe200078e3cff */
[----:B------:R-:W2:Y:S01]  /*1340*/  LDL R14, [R1+0x2c] ;  /* 0x00002c00010e7983 */ /* 0x000ea20000100800 */
[----:B-1----:R-:W-:-:S03]  /*1350*/  IADD3 R10, -R11, UR42, R10 ;  /* 0x0000002a0b0a7c10 */ /* 0x002fc6000fffe10a */
[----:B------:R-:W-:Y:S01]  /*1360*/  IMAD.U32 R2, R6, 0x200, R3 ;  /* 0x0000020006027824 */ /* 0x000fe200078e0003 */
[----:B------:R-:W-:Y:S01]  /*1370*/  LOP3.LUT R3, R0, 0xffffff80, RZ, 0xc0, !PT ;  /* 0xffffff8000037812 */ /* 0x000fe200078ec0ff */
[----:B------:R-:W-:-:S04]  /*1380*/  VIADD R10, R10, -UR4 ;  /* 0x800000040a0a7c36 */ /* 0x000fc80008000000 */
[----:B------:R-:W-:-:S04]  /*1390*/  IMAD.HI R10, R10, 0x2aaaaaab, RZ ;  /* 0x2aaaaaab0a0a7827 */ /* 0x000fc800078e02ff */
[----:B------:R-:W-:Y:S01]  /*13a0*/  IMAD.IADD R6, R18, 0x1, -R3 ;  /* 0x0000000112067824 */ /* 0x000fe200078e0a03 */
[----:B------:R-:W-:-:S04]  /*13b0*/  SHF.R.U32.HI R9, RZ, 0x1f, R10 ;  /* 0x0000001fff097819 */ /* 0x000fc8000001160a */
[--C-:B------:R-:W-:Y:S02]  /*13c0*/  SHF.R.S32.HI R12, RZ, 0x1f, R6.reuse ;  /* 0x0000001fff0c7819 */ /* 0x100fe40000011406 */
[----:B------:R-:W-:Y:S02]  /*13d0*/  LEA.HI.SX32 R9, R10, R9, 0x1c ;  /* 0x000000090a097211 */ /* 0x000fe400078fe2ff */
[----:B------:R-:W-:Y:S01]  /*13e0*/  LEA.HI R10, R12, R6, RZ, 0x2 ;  /* 0x000000060c0a7211 */ /* 0x000fe200078f10ff */
[----:B------:R1:W-:Y:S04]  /*13f0*/  STL [R1+0x18], R2 ;  /* 0x0000180201007387 */ /* 0x0003e80000100800 */
[----:B------:R3:W-:Y:S04]  /*1400*/  STL [R1+0x1c], R12 ;  /* 0x00001c0c01007387 */ /* 0x0007e80000100800 */
[----:B------:R3:W-:Y:S01]  /*1410*/  STL [R1+0x10], R10 ;  /* 0x0000100a01007387 */ /* 0x0007e20000100800 */
[----:B-1----:R-:W-:Y:S01]  /*1420*/  IMAD R2, R13, 0x300, R6 ;  /* 0x000003000d027824 */ /* 0x002fe200078e0206 */
[----:B------:R-:W-:-:S04]  /*1430*/  LOP3.LUT R3, R10, 0xfffffffc, RZ, 0xc0, !PT ;  /* 0xfffffffc0a037812 */ /* 0x000fc800078ec0ff */
[----:B------:R-:W-:Y:S01]  /*1440*/  SHF.L.U32 R2, R2, 0x2, RZ ;  /* 0x0000000202027819 */ /* 0x000fe200000006ff */
[----:B------:R-:W-:Y:S01]  /*1450*/  IMAD.MOV.U32 R4, RZ, RZ, RZ ;  /* 0x000000ffff047224 */ /* 0x000fe200078e00ff */
        /* <DEDUP_REMOVED lines=33> */
[----:B------:R-:W-:Y:S02]  /*1670*/  IMAD R2, R2, 0x4, R17 ;  /* 0x0000000402027824 */ /* 0x000fe400078e0211 */
[----:B------:R-:W-:Y:S01]  /*1680*/  IMAD.IADD R3, R6, 0x1, -R3 ;  /* 0x0000000106037824 */ /* 0x000fe200078e0a03 */
[----:B--2---:R-:W-:-:S04]  /*1690*/  VIADDMNMX R237, R9, 0x1, R14, PT ;  /* 0x0000000109ed7846 */ /* 0x004fc8000380010e */
[----:B------:R-:W-:-:S13]  /*16a0*/  ISETP.GE.AND P0, PT, R16, R237, PT ;  /* 0x000000ed1000720c */ /* 0x000fda0003f06270 */
[----:B---3--:R-:W-:Y:S05]  /*16b0*/  @P0 BRA `(.L_x_2582) ;  /* 0x0000004000740947 */ /* 0x008fea0003800000 */
[----:B------:R-:W-:Y:S01]  /*16c0*/  LOP3.LUT R9, R8, 0xffffffe0, RZ, 0xc0, !PT ;  /* 0xffffffe008097812 */ /* 0x000fe200078ec0ff */
[----:B------:R-:W-:Y:S01]  /*16d0*/  VIADD R11, R11, -UR42 ;  /* 0x8000002a0b0b7c36 */ /* 0x000fe20008000000 */
[----:B------:R-:W-:Y:S01]  /*16e0*/  LEA.HI R6, R12, R6, RZ, 0x5 ;  /* 0x000000060c067211 */ /* 0x000fe200078f28ff */
[----:B------:R-:W-:Y:S01]  /*16f0*/  IMAD.MOV.U32 R151, RZ, RZ, RZ ;  /* 0x000000ffff977224 */ /* 0x000fe200078e00ff */
[----:B------:R-:W-:Y:S02]  /*1700*/  IADD3 R9, R18, -R9, RZ ;  /* 0x8000000912097210 */ /* 0x000fe40007ffe0ff */
[----:B------:R-:W-:Y:S02]  /*1710*/  LEA.HI R4, R13, R13, RZ, 0x1 ;  /* 0x0000000d0d047211 */ /* 0x000fe400078f08ff */
        /* <DEDUP_REMOVED lines=12> */
[----:B------:R-:W-:Y:S02]  /*17e0*/  LOP3.LUT R13, R6, 0xfffffffc, RZ, 0xc0, !PT ;  /* 0xfffffffc060d7812 */ /* 0x000fe400078ec0ff */
        /* <DEDUP_REMOVED lines=38> */
.L_x_2593:
[----:B-1-3--:R-:W2:Y:S01]  /*1a50*/  LDL R8, [R1+0xc] ;  /* 0x00000c0001087983 */ /* 0x00aea20000100800 */
[----:B------:R-:W-:Y:S05]  /*1a60*/  YIELD ;  /* 0x0000000000007946 */ /* 0x000fea0003800000 */
[----:B--2---:R-:W-:-:S04]  /*1a70*/  LOP3.LUT R8, R8, 0x1, RZ, 0xfc, !PT ;  /* 0x0000000108087812 */ /* 0x004fc800078efcff */
[----:B------:R-:W-:-:S13]  /*1a80*/  ISETP.NE.AND P0, PT, R8, 0x3, PT ;  /* 0x000000030800780c */ /* 0x000fda0003f05270 */
[----:B------:R-:W-:Y:S05]  /*1a90*/  @!P0 BRA `(.L_x_2583) ;  /* 0x0000000000048947 */ /* 0x000fea0003800000 */
[----:B------:R-:W-:Y:S01]  /*1aa0*/  BPT.TRAP 0x1 ;  /* 0x000000040000795c */ /* 0x000fe20000300000 */
.L_x_2583:
[----:B------:R-:W-:Y:S02]  /*1ab0*/  LEA R8, R0, R17, 0x3 ;  /* 0x0000001100087211 */ /* 0x000fe400078e18ff */
[----:B------:R-:W-:-:S04]  /*1ac0*/  SHF.L.U32 R21, R4, 0x1f, RZ ;  /* 0x0000001f04157819 */ /* 0x000fc800000006ff */
[----:B------:R1:W2:Y:S01]  /*1ad0*/  SYNCS.PHASECHK.TRANS64.TRYWAIT P1, [R8+URZ+0x26810], R21 ;  /* 0x02681015080075a7 */ /* 0x0002a2000802017f */
[----:B------:R-:W-:Y:S05]  /*1ae0*/  @!P0 BRA `(.L_x_2584) ;  /* 0x0000000000048947 */ /* 0x000fea0003800000 */
[----:B------:R-:W-:Y:S01]  /*1af0*/  BPT.TRAP 0x1 ;  /* 0x000000040000795c */ /* 0x000fe20000300000 */
.L_x_2584:
[----:B------:R-:W-:-:S05]  /*1b00*/  VIADD R9, R17, 0xe000 ;  /* 0x0000e00011097836 */ /* 0x000fca0000000000 */
[----:B------:R-:W-:-:S04]  /*1b10*/  SHF.R.U32.HI R9, RZ, 0x4, R9 ;  /* 0x00000004ff097819 */ /* 0x000fc80000011609 */
[----:B------:R-:W-:Y:S01]  /*1b20*/  LOP3.LUT R9, R9, 0x3fff, RZ, 0xc0, !PT ;  /* 0x00003fff09097812 */ /* 0x000fe200078ec0ff */
[----:B--2---:R-:W-:Y:S06]  /*1b30*/  @P1 BRA `(.L_x_2585) ;  /* 0x0000000000081947 */ /* 0x004fec0003800000 */
[----:B------:R-:W2:Y:S02]  /*1b40*/  SYNCS.PHASECHK.TRANS64.TRYWAIT P1, [R8+URZ+0x26810], R21 ;  /* 0x02681015080075a7 */ /* 0x000ea4000802017f */
[----:B--2---:R-:W-:Y:S05]  /*1b50*/  @!P1 BRA `(.L_x_2586) ;  /* 0x000000d000009947 */ /* 0x004fea0003800000 */
.L_x_2585:
        /* <DEDUP_REMOVED lines=58> */
.L_x_2587:
[----:B------:R1:W1:Y:S01]  /*1f00*/  SYNCS.PHASECHK.TRANS64.TRYWAIT P1, [R8+URZ+0x26830], R21 ;  /* 0x02683015080075a7 */ /* 0x000262000802017f */
[----:B------:R-:W-:Y:S05]  /*1f10*/  @!P0 BRA `(.L_x_2588) ;  /* 0x0000000000048947 */ /* 0x000fea0003800000 */
[----:B------:R-:W-:Y:S01]  /*1f20*/  BPT.TRAP 0x1 ;  /* 0x000000040000795c */ /* 0x000fe20000300000 */
.L_x_2588:
[----:B------:R-:W-:-:S05]  /*1f30*/  VIADD R12, R17, 0x14000 ;  /* 0x00014000110c7836 */ /* 0x000fca0000000000 */
[----:B------:R-:W-:-:S04]  /*1f40*/  SHF.R.U32.HI R12, RZ, 0x4, R12 ;  /* 0x00000004ff0c7819 */ /* 0x000fc8000001160c */
[----:B------:R-:W-:-:S04]  /*1f50*/  LOP3.LUT R12, R12, 0x3fff, RZ, 0xc0, !PT ;  /* 0x00003fff0c0c7812 */ /* 0x000fc800078ec0ff */
[----:B------:R-:W-:Y:S01]  /*1f60*/  LOP3.LUT R19, R12, 0x10000, RZ, 0xfc, !PT ;  /* 0x000100000c137812 */ /* 0x000fe200078efcff */
[----:B-1----:R-:W-:Y:S06]  /*1f70*/  @P1 BRA `(.L_x_2589) ;  /* 0x0000000000081947 */ /* 0x002fec0003800000 */
[----:B------:R-:W1:Y:S02]  /*1f80*/  SYNCS.PHASECHK.TRANS64.TRYWAIT P1, [R8+URZ+0x26830], R21 ;  /* 0x02683015080075a7 */ /* 0x000e64000802017f */
[----:B-1----:R-:W-:Y:S05]  /*1f90*/  @!P1 BRA `(.L_x_2590) ;  /* 0x000000cc00049947 */ /* 0x002fea0003800000 */
.L_x_2589:
        /* <DEDUP_REMOVED lines=41> */
[----:B------:R-:W-:Y:S01]  /*2230*/  FMUL.FTZ R191, R113, UR10 ;  /* 0x0000000a71bf7c20 */ /* 0x000fe20008410000 */
[----:B-1----:R-:W-:Y:S01]  /*2240*/  IMAD R92, R16, -0x60, R93 ;  /* 0xffffffa0105c7824 */ /* 0x002fe200078e025d */
[----:B------:R-:W1:Y:S01]  /*2250*/  MUFU.TANH R18, R18 ;  /* 0x0000001200127308 */ /* 0x000e620000002400 */
[----:B------:R-:W-:Y:S01]  /*2260*/  FMUL.FTZ R80, R87, UR10 ;  /* 0x0000000a57507c20 */ /* 0x000fe20008410000 */
[----:B--2---:R-:W-:Y:S01]  /*2270*/  FMUL.FTZ R21, R76, UR10 ;  /* 0x0000000a4c157c20 */ /* 0x004fe20008410000 */
        /* <DEDUP_REMOVED lines=8> */
[----:B---3--:R-:W3:Y:S01]  /*2300*/  SHFL.IDX PT, R104, R15, R6, 0x1f ;  /* 0x00001f060f687589 */ /* 0x008ee200000e0000 */
[C---:B------:R-:W-:Y:S01]  /*2310*/  SEL R103, R92.reuse, 0x60, P2 ;  /* 0x000000605c677807 */ /* 0x040fe20001000000 */
[----:B------:R-:W-:Y:S01]  /*2320*/  FMUL.FTZ R84, R91, UR10 ;  /* 0x0000000a5b547c20 */ /* 0x000fe20008410000 */
[----:B------:R-:W-:Y:S01]  /*2330*/  IADD3 R193, R92, 0x8, RZ ;  /* 0x000000085cc17810 */ /* 0x000fe20007ffe0ff */
[----:B------:R-:W-:Y:S01]  /*2340*/  FMUL.FTZ R91, R98, UR10 ;  /* 0x0000000a625b7c20 */ /* 0x000fe20008410000 */
[----:B------:R-:W4:Y:S01]  /*2350*/  MUFU.TANH R74, R74 ;  /* 0x0000004a004a7308 */ /* 0x000f220000002400 */
[C---:B------:R-:W-:Y:S01]  /*2360*/  ISETP.GT.AND P6, PT, R103.reuse, RZ, PT ;  /* 0x000000ff6700720c */ /* 0x040fe20003fc4270 */
        /* <DEDUP_REMOVED lines=181> */
[----:B------:R-:W-:Y:S01]  /*2ec0*/  SHFL.IDX PT, R232, R190, R118, 0x1f ;  /* 0x00001f76bee87589 */ /* 0x000fe200000e0000 */
[----:B------:R-:W-:Y:S01]  /*2ed0*/  ISETP.GT.AND P4, PT, R193, 0x59, PT ;  /* 0x00000059c100780c */ /* 0x000fe20003f84270 */
[----:B------:R-:W-:-:S04]  /*2ee0*/  FMUL.FTZ R193, R116, UR10 ;  /* 0x0000000a74c17c20 */ /* 0x000fc80008410000 */
[----:B------:R-:W-:Y:S08]  /*2ef0*/  MUFU.TANH R196, R196 ;  /* 0x000000c400c47308 */ /* 0x000ff00000002400 */
[----:B------:R-:W-:Y:S08]  /*2f00*/  MUFU.TANH R193, R193 ;  /* 0x000000c100c17308 */ /* 0x000ff00000002400 */
[----:B------:R-:W-:Y:S08]  /*2f10*/  MUFU.TANH R194, R194 ;  /* 0x000000c200c27308 */ /* 0x000ff00000002400 */
[----:B------:R-:W-:Y:S08]  /*2f20*/  MUFU.TANH R201, R201 ;  /* 0x000000c900c97308 */ /* 0x000ff00000002400 */
[----:B------:R-:W1:Y:S01]  /*2f30*/  MUFU.EX2 R104, R104 ;  /* 0x0000006800687308 */ /* 0x000e620000000800 */
        /* <DEDUP_REMOVED lines=12> */
[----:B-1----:R-:W-:Y:S01]  /*3000*/  FMUL.FTZ R195, R104, R195 ;  /* 0x000000c368c37220 */ /* 0x002fe20000410000 */
[----:B------:R-:W-:Y:S02]  /*3010*/  MUFU.EX2 R26, R26 ;  /* 0x0000001a001a7308 */ /* 0x000fe40000000800 */
[----:B------:R-:W1:Y:S04]  /*3020*/  SHFL.IDX PT, R24, R15, R192, 0x1f ;  /* 0x00001fc00f187589 */ /* 0x000e6800000e0000 */
[----:B------:R-:W3:Y:S04]  /*3030*/  SHFL.IDX PT, R227, R15, R199, 0x1f ;  /* 0x00001fc70fe37589 */ /* 0x000ee800000e0000 */
[----:B------:R-:W4:Y:S04]  /*3040*/  SHFL.IDX PT, R234, R190, R192, 0x1f ;  /* 0x00001fc0beea7589 */ /* 0x000f2800000e0000 */
[----:B------:R-:W5:Y:S01]  /*3050*/  SHFL.IDX PT, R233, R190, R199, 0x1f ;  /* 0x00001fc7bee97589 */ /* 0x000f6200000e0000 */
[--C-:B--2---:R-:W-:Y:S01]  /*3060*/  FFMA.FTZ R92, R92, UR4, -R229.reuse ;  /* 0x000000045c5c7c23 */ /* 0x104fe200080108e5 */
[----:B------:R-:W-:Y:S01]  /*3070*/  FFMA.FTZ R207, R207, UR4, -R229 ;  /* 0x00000004cfcf7c23 */ /* 0x000fe200080108e5 */
[--C-:B------:R-:W-:Y:S01]  /*3080*/  FFMA.FTZ R229, R206, UR4, -R225.reuse ;  /* 0x00000004cee57c23 */ /* 0x100fe200080108e1 */
[----:B------:R-:W-:Y:S01]  /*3090*/  FFMA.FTZ R206, R223, UR4, -R225 ;  /* 0x00000004dfce7c23 */ /* 0x000fe200080108e1 */
[----:B------:R-:W-:Y:S01]  /*30a0*/  FMUL.FTZ R195, R19, R195 ;  /* 0x000000c313c37220 */ /* 0x000fe20000410000 */
[----:B------:R-:W-:Y:S01]  /*30b0*/  FADD.FTZ R29, R29, -R232 ;  /* 0x800000e81d1d7221 */ /* 0x000fe20000010000 */
        /* <DEDUP_REMOVED lines=9> */
[----:B------:R-:W-:Y:S02]  /*3150*/  MUFU.EX2 R19, R224 ;  /* 0x000000e000137308 */ /* 0x000fe40000000800 */
[----:B------:R-:W1:Y:S04]  /*3160*/  SHFL.IDX PT, R225, R14, R197, 0x1f ;  /* 0x00001fc50ee17589 */ /* 0x000e6800000e0000 */
[----:B------:R-:W1:Y:S02]  /*3170*/  SHFL.IDX PT, R226, R15, R198, 0x1f ;  /* 0x00001fc60fe27589 */ /* 0x000e6400000e0000 */
[----:B------:R-:W1:Y:S02]  /*3180*/  MUFU.EX2 R94, R94 ;  /* 0x0000005e005e7308 */ /* 0x000e640000000800 */
[----:B------:R-:W1:Y:S01]  /*3190*/  SHFL.IDX PT, R15, R14, R192, 0x1f ;  /* 0x00001fc00e0f7589 */ /* 0x000e6200000e0000 */
[----:B------:R-:W-:Y:S01]  /*31a0*/  FADD.FTZ R232, R31, -R232 ;  /* 0x800000e81fe87221 */ /* 0x000fe20000010000 */
[----:B----4-:R-:W-:Y:S01]  /*31b0*/  FADD.FTZ R27, R27, -R234 ;  /* 0x800000ea1b1b7221 */ /* 0x010fe20000010000 */
[--C-:B-----5:R-:W-:Y:S01]  /*31c0*/  FADD.FTZ R32, R32, -R233.reuse ;  /* 0x800000e920207221 */ /* 0x120fe20000010000 */
[----:B------:R-:W-:Y:S01]  /*31d0*/  FADD.FTZ R34, R34, -R233 ;  /* 0x800000e922227221 */ /* 0x000fe20000010000 */
[----:B------:R-:W-:Y:S01]  /*31e0*/  FFMA.FTZ R76, -R76, R76, 1 ;  /* 0x3f8000004c4c7423 */ /* 0x000fe2000001014c */
[----:B------:R-:W-:Y:S01]  /*31f0*/  FFMA.FTZ R77, -R77, R77, 1 ;  /* 0x3f8000004d4d7423 */ /* 0x000fe2000001014d */
[----:B------:R-:W-:Y:S01]  /*3200*/  MUFU.EX2 R207, R207 ;  /* 0x000000cf00cf7308 */ /* 0x000fe20000000800 */
[--C-:B--2---:R-:W-:Y:S01]  /*3210*/  FFMA.FTZ R93, R93, UR4, -R231.reuse ;  /* 0x000000045d5d7c23 */ /* 0x104fe200080108e7 */
[----:B------:R-:W-:Y:S01]  /*3220*/  FFMA.FTZ R208, R208, UR4, -R231 ;  /* 0x00000004d0d07c23 */ /* 0x000fe200080108e7 */
[----:B------:R-:W-:Y:S01]  /*3230*/  FFMA.FTZ R231, R96, UR4, -R228 ;  /* 0x0000000460e77c23 */ /* 0x000fe200080108e4 */
[--C-:B---3--:R-:W-:Y:S01]  /*3240*/  FFMA.FTZ R97, R97, UR4, -R227.reuse ;  /* 0x0000000461617c23 */ /* 0x108fe200080108e3 */
[----:B------:R-:W-:Y:S01]  /*3250*/  FFMA.FTZ R203, R203, UR4, -R227 ;  /* 0x00000004cbcb7c23 */ /* 0x000fe200080108e3 */
[----:B------:R-:W2:Y:S01]  /*3260*/  SHFL.IDX PT, R228, R13, R192, 0x1f ;  /* 0x00001fc00de47589 */ /* 0x000ea200000e0000 */
[----:B------:R-:W-:Y:S01]  /*3270*/  FFMA.FTZ R80, -R80, R80, 1 ;  /* 0x3f80000050507423 */ /* 0x000fe20000010150 */
[--C-:B-1----:R-:W-:Y:S01]  /*3280*/  FFMA.FTZ R99, R99, UR4, -R225.reuse ;  /* 0x0000000463637c23 */ /* 0x102fe200080108e1 */
[----:B------:R-:W-:Y:S01]  /*3290*/  FFMA.FTZ R217, R217, UR4, -R225 ;  /* 0x00000004d9d97c23 */ /* 0x000fe200080108e1 */
[----:B------:R-:W1:Y:S01]  /*32a0*/  SHFL.IDX PT, R227, R13, R117, 0x1f ;  /* 0x00001f750de37589 */ /* 0x000e6200000e0000 */
[----:B------:R-:W-:Y:S01]  /*32b0*/  FFMA.FTZ R81, -R81, R81, 1 ;  /* 0x3f80000051517423 */ /* 0x000fe20000010151 */
[--C-:B------:R-:W-:Y:S01]  /*32c0*/  FFMA.FTZ R95, R95, UR4, -R226.reuse ;  /* 0x000000045f5f7c23 */ /* 0x100fe200080108e2 */
[----:B------:R-:W-:Y:S01]  /*32d0*/  FFMA.FTZ R205, R205, UR4, -R226 ;  /* 0x00000004cdcd7c23 */ /* 0x000fe200080108e2 */
[----:B------:R-:W3:Y:S01]  /*32e0*/  SHFL.IDX PT, R225, R13, R199, 0x1f ;  /* 0x00001fc70de17589 */ /* 0x000ee200000e0000 */
[----:B------:R-:W-:Y:S01]  /*32f0*/  FFMA.FTZ R82, -R82, R82, 1 ;  /* 0x3f80000052527423 */ /* 0x000fe20000010152 */
[--C-:B------:R-:W-:Y:S01]  /*3300*/  FFMA.FTZ R223, R98, UR4, -R15.reuse ;  /* 0x0000000462df7c23 */ /* 0x100fe2000801080f */
[----:B------:R-:W-:Y:S01]  /*3310*/  FFMA.FTZ R202, R202, UR4, -R15 ;  /* 0x00000004caca7c23 */ /* 0x000fe2000801080f */
[----:B------:R-:W4:Y:S01]  /*3320*/  SHFL.IDX PT, R226, R14, R199, 0x1f ;  /* 0x00001fc70ee27589 */ /* 0x000f2200000e0000 */
[----:B------:R5:W-:Y:S03]  /*3330*/  MUFU.EX2 R15, R229 ;  /* 0x000000e5000f7308 */ /* 0x000be60000000800 */
[----:B------:R-:W4:Y:S05]  /*3340*/  SHFL.IDX PT, R98, R14, R198, 0x1f ;  /* 0x00001fc60e627589 */ /* 0x000f2a00000e0000 */
[----:B------:R1:W-:Y:S01]  /*3350*/  MUFU.EX2 R96, R223 ;  /* 0x000000df00607308 */ /* 0x0003e20000000800 */
[----:B-----5:R5:W5:Y:S01]  /*3360*/  SHFL.IDX PT, R229, R14, R200, 0x1f ;  /* 0x00001fc80ee57589 */ /* 0x020b6200000e0000 */
[--C-:B--2---:R-:W-:Y:S01]  /*3370*/  FFMA.FTZ R102, R102, UR4, -R228.reuse ;  /* 0x0000000466667c23 */ /* 0x104fe200080108e4 */
[----:B------:R-:W-:Y:S01]  /*3380*/  FFMA.FTZ R216, R216, UR4, -R228 ;  /* 0x00000004d8d87c23 */ /* 0x000fe200080108e4 */
[----:B------:R-:W-:Y:S01]  /*3390*/  FSEL R228, R193, -INF , !P1 ;  /* 0xff800000c1e47808 */ /* 0x000fe20004800000 */
[--C-:B-1----:R-:W-:Y:S01]  /*33a0*/  FFMA.FTZ R103, R103, UR4, -R227.reuse ;  /* 0x0000000467677c23 */ /* 0x102fe200080108e3 */
[----:B------:R-:W-:Y:S01]  /*33b0*/  FFMA.FTZ R215, R215, UR4, -R227 ;  /* 0x00000004d7d77c23 */ /* 0x000fe200080108e3 */
[----:B------:R-:W1:Y:S01]  /*33c0*/  SHFL.IDX PT, R223, R13, R6, 0x1f ;  /* 0x00001f060ddf7589 */ /* 0x000e6200000e0000 */
[----:B------:R-:W2:Y:S01]  /*33d0*/  MUFU.EX2 R31, R219 ;  /* 0x000000db001f7308 */ /* 0x000ea20000000800 */
[--C-:B---3--:R-:W-:Y:S01]  /*33e0*/  FFMA.FTZ R220, R220, UR4, -R225.reuse ;  /* 0x00000004dcdc7c23 */ /* 0x108fe200080108e1 */
[----:B------:R-:W-:Y:S01]  /*33f0*/  FFMA.FTZ R212, R212, UR4, -R225 ;  /* 0x00000004d4d47c23 */ /* 0x000fe200080108e1 */
[----:B------:R-:W3:Y:S01]  /*3400*/  SHFL.IDX PT, R227, R13, R198, 0x1f ;  /* 0x00001fc60de37589 */ /* 0x000ee200000e0000 */
[----:B------:R-:W-:Y:S01]  /*3410*/  FSEL R225, R115, -INF , !P6 ;  /* 0xff80000073e17808 */ /* 0x000fe20007000000 */
[--C-:B----4-:R-:W-:Y:S01]  /*3420*/  FFMA.FTZ R230, R230, UR4, -R226.reuse ;  /* 0x00000004e6e67c23 */ /* 0x110fe200080108e2 */
[----:B------:R-:W-:-:S02]  /*3430*/  FFMA.FTZ R218, R218, UR4, -R226 ;  /* 0x00000004dada7c23 */ /* 0x000fc400080108e2 */
[----:B------:R-:W4:Y:S01]  /*3440*/  SHFL.IDX PT, R226, R13, R118, 0x1f ;  /* 0x00001f760de27589 */ /* 0x000f2200000e0000 */
[--C-:B------:R-:W-:Y:S01]  /*3450*/  FFMA.FTZ R100, R100, UR4, -R98.reuse ;  /* 0x0000000464647c23 */ /* 0x100fe20008010862 */
[----:B------:R-:W-:Y:S01]  /*3460*/  FFMA.FTZ R213, R213, UR4, -R98 ;  /* 0x00000004d5d57c23 */ /* 0x000fe20008010862 */
[----:B-----5:R5:W-:Y:S01]  /*3470*/  MUFU.EX2 R14, R231 ;  /* 0x000000e7000e7308 */ /* 0x020be20000000800 */
[--C-:B------:R-:W-:Y:S01]  /*3480*/  FFMA.FTZ R222, R222, UR4, -R229.reuse ;  /* 0x00000004dede7c23 */ /* 0x100fe200080108e5 */
[----:B------:R-:W-:Y:S01]  /*3490*/  FFMA.FTZ R210, R210, UR4, -R229 ;  /* 0x00000004d2d27c23 */ /* 0x000fe200080108e5 */
[----:B------:R-:W-:-:S05]  /*34a0*/  FSEL R229, R201, -INF , !P4 ;  /* 0xff800000c9e57808 */ /* 0x000fca0006000000 */
[----:B------:R2:W-:Y:S01]  /*34b0*/  MUFU.EX2 R98, R230 ;  /* 0x000000e600627308 */ /* 0x0005e20000000800 */
[----:B-----5:R-:W5:Y:S01]  /*34c0*/  SHFL.IDX PT, R231, R190, R117, 0x1f ;  /* 0x00001f75bee77589 */ /* 0x020f6200000e0000 */
[--C-:B-1----:R-:W-:Y:S01]  /*34d0*/  FFMA.FTZ R101, R101, UR4, -R223.reuse ;  /* 0x0000000465657c23 */ /* 0x102fe200080108df */
[----:B------:R-:W-:Y:S02]  /*34e0*/  FFMA.FTZ R214, R214, UR4, -R223 ;  /* 0x00000004d6d67c23 */ /* 0x000fe400080108df */
[----:B------:R-:W1:Y:S01]  /*34f0*/  SHFL.IDX PT, R223, R13, R197, 0x1f ;  /* 0x00001fc50ddf7589 */ /* 0x000e6200000e0000 */
[----:B---3--:R-:W-:Y:S02]  /*3500*/  FFMA.FTZ R228, R228, UR4, -R227 ;  /* 0x00000004e4e47c23 */ /* 0x008fe400080108e3 */
[----:B------:R-:W3:Y:S01]  /*3510*/  MUFU.EX2 R209, R209 ;  /* 0x000000d100d17308 */ /* 0x000ee20000000800 */
[----:B--2---:R-:W-:Y:S01]  /*3520*/  SHFL.IDX PT, R230, R190, R197, 0x1f ;  /* 0x00001fc5bee67589 */ /* 0x004fe200000e0000 */
[--C-:B----4-:R-:W-:Y:S01]  /*3530*/  FFMA.FTZ R235, R235, UR4, -R226.reuse ;  /* 0x00000004ebeb7c23 */ /* 0x110fe200080108e2 */
[----:B------:R-:W-:-:S02]  /*3540*/  FFMA.FTZ R211, R211, UR4, -R226 ;  /* 0x00000004d3d37c23 */ /* 0x000fc400080108e2 */
[----:B------:R2:W4:Y:S03]  /*3550*/  SHFL.IDX PT, R226, R13, R200, 0x1f ;  /* 0x00001fc80de27589 */ /* 0x00052600000e0000 */
[----:B------:R2:W-:Y:S01]  /*3560*/  MUFU.EX2 R12, R235 ;  /* 0x000000eb000c7308 */ /* 0x0005e20000000800 */
[----:B------:R-:W-:Y:S01]  /*3570*/  FFMA.FTZ R219, -R18, R18, 1 ;  /* 0x3f80000012db7423 */ /* 0x000fe20000010112 */
[--C-:B-----5:R-:W-:Y:S01]  /*3580*/  FADD.FTZ R28, R28, -R231.reuse ;  /* 0x800000e71c1c7221 */ /* 0x120fe20000010000 */
[----:B--2---:R-:W2:Y:S05]  /*3590*/  LDL R235, [R1+0x18] ;  /* 0x0000180001eb7983 */ /* 0x004eaa0000100800 */
[----:B------:R5:W-:Y:S01]  /*35a0*/  MUFU.EX2 R13, R222 ;  /* 0x000000de000d7308 */ /* 0x000be20000000800 */
[----:B------:R-:W-:Y:S01]  /*35b0*/  FADD.FTZ R30, R30, -R231 ;  /* 0x800000e71e1e7221 */ /* 0x000fe20000010000 */
[----:B------:R-:W-:-:S06]  /*35c0*/  FMUL.FTZ R32, R94, R32 ;  /* 0x000000205e207220 */ /* 0x000fcc0000410000 */
[----:B------:R-:W-:Y:S01]  /*35d0*/  MUFU.EX2 R93, R93 ;  /* 0x0000005d005d7308 */ /* 0x000fe20000000800 */
[----:B-----5:R-:W-:-:S05]  /*35e0*/  FSEL R222, R191, -INF , !P5 ;  /* 0xff800000bfde7808 */ /* 0x020fca0006800000 */
[--C-:B-1----:R-:W-:Y:S01]  /*35f0*/  FFMA.FTZ R222, R222, UR4, -R223.reuse ;  /* 0x00000004dede7c23 */ /* 0x102fe200080108df */
        /* <DEDUP_REMOVED lines=10> */
[----:B------:R-:W1:Y:S07]  /*36a0*/  SHFL.IDX PT, R190, R190, R200, 0x1f ;  /* 0x00001fc8bebe7589 */ /* 0x000e6e00000e0000 */
[----:B------:R-:W4:Y:S08]  /*36b0*/  MUFU.EX2 R18, R221 ;  /* 0x000000dd00127308 */ /* 0x000f300000000800 */
[----:B------:R-:W-:Y:S08]  /*36c0*/  MUFU.EX2 R202, R202 ;  /* 0x000000ca00ca7308 */ /* 0x000ff00000000800 */
[----:B------:R-:W-:Y:S01]  /*36d0*/  MUFU.EX2 R206, R206 ;  /* 0x000000ce00ce7308 */ /* 0x000fe20000000800 */
[--C-:B-1----:R-:W-:Y:S01]  /*36e0*/  FADD.FTZ R37, R37, -R190.reuse ;  /* 0x800000be25257221 */ /* 0x102fe20000010000 */
[----:B------:R-:W-:Y:S01]  /*36f0*/  FADD.FTZ R39, R39, -R190 ;  /* 0x800000be27277221 */ /* 0x000fe20000010000 */
        /* <DEDUP_REMOVED lines=12> */
[----:B---3--:R-:W-:Y:S01]  /*37c0*/  FMUL.FTZ R73, R209, R34 ;  /* 0x00000022d1497220 */ /* 0x008fe20000410000 */
[----:B------:R-:W-:Y:S01]  /*37d0*/  FFMA.FTZ R32, -R75, R75, 1 ;  /* 0x3f8000004b207423 */ /* 0x000fe2000001014b */
[----:B------:R-:W-:Y:S01]  /*37e0*/  FMUL.FTZ R22, R22, R23 ;  /* 0x0000001716167220 */ /* 0x000fe20000410000 */
[----:B------:R-:W-:Y:S01]  /*37f0*/  FMUL.FTZ R23, R27, R28 ;  /* 0x0000001c1b177220 */ /* 0x000fe20000410000 */
[----:B----4-:R-:W-:Y:S01]  /*3800*/  FMUL.FTZ R27, R18, R232 ;  /* 0x000000e8121b7220 */ /* 0x010fe20000410000 */
[----:B------:R-:W-:Y:S01]  /*3810*/  FMUL.FTZ R32, R32, R73 ;  /* 0x0000004920207220 */ /* 0x000fe20000410000 */
[----:B------:R-:W-:Y:S01]  /*3820*/  FFMA.FTZ R30, -R72, R72, 1 ;  /* 0x3f800000481e7423 */ /* 0x000fe20000010148 */
[----:B------:R-:W1:Y:S01]  /*3830*/  SHFL.IDX PT, R73, R11, R117, 0x1f ;  /* 0x00001f750b497589 */ /* 0x000e6200000e0000 */
[----:B------:R-:W-:Y:S03]  /*3840*/  MUFU.EX2 R203, R203 ;  /* 0x000000cb00cb7308 */ /* 0x000fe60000000800 */
[----:B------:R-:W3:Y:S01]  /*3850*/  SHFL.IDX PT, R75, R11, R197, 0x1f ;  /* 0x00001fc50b4b7589 */ /* 0x000ee200000e0000 */
[----:B------:R-:W-:-:S04]  /*3860*/  FMUL.FTZ R30, R30, R27 ;  /* 0x0000001b1e1e7220 */ /* 0x000fc80000410000 */
[----:B------:R-:W4:Y:S01]  /*3870*/  MUFU.EX2 R27, R205 ;  /* 0x000000cd001b7308 */ /* 0x000f220000000800 */
[--C-:B------:R-:W-:Y:S01]  /*3880*/  FADD.FTZ R33, R33, -R230.reuse ;  /* 0x800000e621217221 */ /* 0x100fe20000010000 */
[----:B------:R-:W-:Y:S01]  /*3890*/  FADD.FTZ R35, R35, -R230 ;  /* 0x800000e623237221 */ /* 0x000fe20000010000 */
[----:B------:R-:W-:Y:S01]  /*38a0*/  FFMA.FTZ R34, -R74, R74, 1 ;  /* 0x3f8000004a227423 */ /* 0x000fe2000001014a */
[--C-:B------:R-:W-:Y:S01]  /*38b0*/  FADD.FTZ R36, R36, -R229.reuse ;  /* 0x800000e524247221 */ /* 0x100fe20000010000 */
[----:B------:R-:W-:Y:S01]  /*38c0*/  FMUL.FTZ R33, R93, R33 ;  /* 0x000000215d217220 */ /* 0x000fe20000410000 */
[----:B------:R-:W-:Y:S01]  /*38d0*/  FMUL.FTZ R35, R208, R35 ;  /* 0x00000023d0237220 */ /* 0x000fe20000410000 */
[----:B------:R-:W-:Y:S01]  /*38e0*/  FADD.FTZ R38, R38, -R229 ;  /* 0x800000e526267221 */ /* 0x000fe20000010000 */
[----:B------:R-:W-:Y:S01]  /*38f0*/  FMUL.FTZ R36, R95, R36 ;  /* 0x000000245f247220 */ /* 0x000fe20000410000 */
[----:B------:R-:W-:Y:S01]  /*3900*/  FMUL.FTZ R34, R34, R33 ;  /* 0x0000002122227220 */ /* 0x000fe20000410000 */
[----:B------:R-:W-:Y:S01]  /*3910*/  FMUL.FTZ R33, R76, R35 ;  /* 0x000000234c217220 */ /* 0x000fe20000410000 */
[----:B------:R-:W5:Y:S01]  /*3920*/  SHFL.IDX PT, R28, R11, R6, 0x1f ;  /* 0x00001f060b1c7589 */ /* 0x000f6200000e0000 */
[----:B------:R-:W-:Y:S01]  /*3930*/  FFMA.FTZ R35, -R79, R79, 1 ;  /* 0x3f8000004f237423 */ /* 0x000fe2000001014f */
[----:B------:R-:W-:Y:S01]  /*3940*/  FMUL.FTZ R36, R77, R36 ;  /* 0x000000244d247220 */ /* 0x000fe20000410000 */
[----:B------:R-:W5:Y:S01]  /*3950*/  MUFU.EX2 R204, R204 ;  /* 0x000000cc00cc7308 */ /* 0x000f620000000800 */
[----:B------:R-:W5:Y:S01]  /*3960*/  SHFL.IDX PT, R72, R11, R192, 0x1f ;  /* 0x00001fc00b487589 */ /* 0x000f6200000e0000 */
[----:B-1----:R-:W-:Y:S01]  /*3970*/  FADD.FTZ R79, R44, -R73 ;  /* 0x800000492c4f7221 */ /* 0x002fe20000010000 */
[----:B----4-:R-:W-:Y:S01]  /*3980*/  FMUL.FTZ R38, R27, R38 ;  /* 0x000000261b267220 */ /* 0x010fe20000410000 */
[----:B---3--:R-:W-:Y:S01]  /*3990*/  FADD.FTZ R44, R51, -R75 ;  /* 0x8000004b332c7221 */ /* 0x008fe20000010000 */
[----:B------:R-:W1:Y:S02]  /*39a0*/  SHFL.IDX PT, R77, R11, R200, 0x1f ;  /* 0x00001fc80b4d7589 */ /* 0x000e6400000e0000 */
[----:B------:R-:W-:Y:S01]  /*39b0*/  FMUL.FTZ R35, R35, R38 ;  /* 0x0000002623237220 */ /* 0x000fe20000410000 */
[----:B------:R-:W3:Y:S01]  /*39c0*/  MUFU.EX2 R218, R218 ;  /* 0x000000da00da7308 */ /* 0x000ee20000000800 */
[----:B------:R-:W-:Y:S04]  /*39d0*/  LDS R51, [R10+0x380] ;  /* 0x000380000a337984 */ /* 0x000fe80000000800 */
[----:B------:R-:W4:Y:S01]  /*39e0*/  SHFL.IDX PT, R38, R11, R118, 0x1f ;  /* 0x00001f760b267589 */ /* 0x000f2200000e0000 */
[----:B------:R-:W-:-:S02]  /*39f0*/  FFMA.FTZ R89, -R89, R89, 1 ;  /* 0x3f80000059597423 */ /* 0x000fc40000010159 */
[----:B------:R-:W3:Y:S01]  /*3a00*/  MUFU.EX2 R99, R99 ;  /* 0x0000006300637308 */ /* 0x000ee20000000800 */
[----:B------:R-:W3:Y:S01]  /*3a10*/  SHFL.IDX PT, R74, R11, R199, 0x1f ;  /* 0x00001fc70b4a7589 */ /* 0x000ee200000e0000 */
[----:B------:R-:W-:Y:S01]  /*3a20*/  FMUL.FTZ R39, R207, R39 ;  /* 0x00000027cf277220 */ /* 0x000fe20000410000 */
[----:B-----5:R-:W-:Y:S02]  /*3a30*/  FADD.FTZ R40, R40, -R28 ;  /* 0x8000001c28287221 */ /* 0x020fe40000010000 */
[----:B------:R5:W3:Y:S01]  /*3a40*/  SHFL.IDX PT, R76, R11, R198, 0x1f ;  /* 0x00001fc60b4c7589 */ /* 0x000ae200000e0000 */
[----:B------:R-:W-:Y:S02]  /*3a50*/  FADD.FTZ R73, R46, -R73 ;  /* 0x800000492e497221 */ /* 0x000fe40000010000 */
[----:B------:R-:W3:Y:S01]  /*3a60*/  MUFU.EX2 R217, R217 ;  /* 0x000000d900d97308 */ /* 0x000ee20000000800 */
[----:B------:R-:W-:Y:S01]  /*3a70*/  FADD.FTZ R41, R41, -R72 ;  /* 0x8000004829297221 */ /* 0x000fe20000010000 */
[----:B------:R-:W-:Y:S01]  /*3a80*/  FMUL.FTZ R40, R15, R40 ;  /* 0x000000280f287220 */ /* 0x000fe20000410000 */
[----:B-1----:R-:W-:-:S02]  /*3a90*/  FADD.FTZ R46, R53, -R77 ;  /* 0x8000004d352e7221 */ /* 0x002fc40000010000 */
[----:B------:R-:W-:Y:S01]  /*3aa0*/  FMUL.FTZ R53, R96, R41 ;  /* 0x0000002960357220 */ /* 0x000fe20000410000 */
[----:B-----5:R-:W-:Y:S01]  /*3ab0*/  FMUL.FTZ R11, R80, R39 ;  /* 0x00000027500b7220 */ /* 0x020fe20000410000 */
[----:B------:R-:W-:Y:S01]  /*3ac0*/  FADD.FTZ R39, R42, -R28 ;  /* 0x8000001c2a277221 */ /* 0x000fe20000010000 */
[----:B------:R-:W-:Y:S01]  /*3ad0*/  FMUL.FTZ R41, R81, R40 ;  /* 0x0000002851297220 */ /* 0x000fe20000410000 */
[----:B------:R-:W-:Y:S01]  /*3ae0*/  FMUL.FTZ R40, R82, R53 ;  /* 0x0000003552287220 */ /* 0x000fe20000410000 */
[----:B------:R-:W-:Y:S01]  /*3af0*/  FFMA.FTZ R84, -R84, R84, 1 ;  /* 0x3f80000054547423 */ /* 0x000fe20000010154 */
[----:B------:R-:W-:Y:S01]  /*3b00*/  FFMA.FTZ R83, -R83, R83, 1 ;  /* 0x3f80000053537423 */ /* 0x000fe20000010153 */
[----:B----4-:R-:W-:Y:S01]  /*3b10*/  FADD.FTZ R28, R45, -R38 ;  /* 0x800000262d1c7221 */ /* 0x010fe20000010000 */
[----:B------:R-:W-:Y:S01]  /*3b20*/  FFMA.FTZ R53, -R86, R86, 1 ;  /* 0x3f80000056357423 */ /* 0x000fe20000010156 */
[----:B------:R-:W1:Y:S02]  /*3b30*/  MUFU.EX2 R210, R210 ;  /* 0x000000d200d27308 */ /* 0x000e640000000800 */
[----:B------:R-:W-:Y:S01]  /*3b40*/  FMUL.FTZ R28, R97, R28 ;  /* 0x0000001c611c7220 */ /* 0x000fe20000410000 */
[----:B---3--:R-:W-:Y:S01]  /*3b50*/  FADD.FTZ R45, R48, -R74 ;  /* 0x8000004a302d7221 */ /* 0x008fe20000010000 */
[----:B------:R-:W-:Y:S01]  /*3b60*/  FADD.FTZ R38, R47, -R38 ;  /* 0x800000262f267221 */ /* 0x000fe20000010000 */
[----:B------:R-:W-:Y:S01]  /*3b70*/  FADD.FTZ R47, R50, -R74 ;  /* 0x8000004a322f7221 */ /* 0x000fe20000010000 */
[----:B------:R-:W-:Y:S01]  /*3b80*/  FMUL.FTZ R53, R53, R28 ;  /* 0x0000001c35357220 */ /* 0x000fe20000410000 */
[----:B------:R-:W-:Y:S01]  /*3b90*/  FMUL.FTZ R79, R14, R79 ;  /* 0x0000004f0e4f7220 */ /* 0x000fe20000410000 */
[----:B------:R-:W-:Y:S01]  /*3ba0*/  FMUL.FTZ R28, R98, R45 ;  /* 0x0000002d621c7220 */ /* 0x000fe20000410000 */
[----:B------:R-:W-:Y:S01]  /*3bb0*/  FFMA.FTZ R50, -R85, R85, 1 ;  /* 0x3f80000055327423 */ /* 0x000fe20000010155 */
[----:B------:R-:W-:Y:S01]  /*3bc0*/  FADD.FTZ R43, R43, -R72 ;  /* 0x800000482b2b7221 */ /* 0x000fe20000010000 */
[----:B------:R-:W3:Y:S01]  /*3bd0*/  SHFL.IDX PT, R192, R51, R192, 0x1f ;  /* 0x00001fc033c07589 */ /* 0x000ee200000e0000 */
[----:B------:R-:W-:Y:S01]  /*3be0*/  FMUL.FTZ R45, R89, R28 ;  /* 0x0000001c592d7220 */ /* 0x000fe20000410000 */
[----:B------:R-:W-:Y:S01]  /*3bf0*/  FMUL.FTZ R50, R50, R79 ;  /* 0x0000004f32327220 */ /* 0x000fe20000410000 */
[----:B------:R-:W-:Y:S01]  /*3c00*/  FADD.FTZ R42, R49, -R75 ;  /* 0x8000004b312a7221 */ /* 0x000fe20000010000 */
[----:B------:R-:W4:Y:S01]  /*3c10*/  SHFL.IDX PT, R79, R51, R6, 0x1f ;  /* 0x00001f06334f7589 */ /* 0x000f2200000e0000 */
[----:B------:R-:W-:Y:S01]  /*3c20*/  FMUL.FTZ R43, R202, R43 ;  /* 0x0000002bca2b7220 */ /* 0x000fe20000410000 */
[----:B------:R-:W5:Y:S02]  /*3c30*/  MUFU.EX2 R100, R100 ;  /* 0x0000006400647308 */ /* 0x000f640000000800 */
[----:B------:R-:W4:Y:S01]  /*3c40*/  SHFL.IDX PT, R28, R51, R197, 0x1f ;  /* 0x00001fc5331c7589 */ /* 0x000f2200000e0000 */
[----:B------:R-:W-:-:S03]  /*3c50*/  FMUL.FTZ R48, R206, R39 ;  /* 0x00000027ce307220 */ /* 0x000fc60000410000 */
[----:B------:R-:W4:Y:S01]  /*3c60*/  SHFL.IDX PT, R75, R51, R198, 0x1f ;  /* 0x00001fc6334b7589 */ /* 0x000f2200000e0000 */
[----:B------:R-:W-:Y:S01]  /*3c70*/  FFMA.FTZ R88, -R88, R88, 1 ;  /* 0x3f80000058587423 */ /* 0x000fe20000010158 */
[----:B------:R-:W4:Y:S02]  /*3c80*/  MUFU.EX2 R213, R213 ;  /* 0x000000d500d57308 */ /* 0x000f240000000800 */
[----:B------:R-:W4:Y:S01]  /*3c90*/  SHFL.IDX PT, R117, R51, R117, 0x1f ;  /* 0x00001f7533757589 */ /* 0x000f2200000e0000 */
[----:B------:R-:W-:-:S03]  /*3ca0*/  FMUL.FTZ R10, R84, R43 ;  /* 0x0000002b540a7220 */ /* 0x000fc60000410000 */
[----:B------:R-:W4:Y:S02]  /*3cb0*/  SHFL.IDX PT, R118, R51, R118, 0x1f ;  /* 0x00001f7633767589 */ /* 0x000f2400000e0000 */
[----:B------:R-:W4:Y:S02]  /*3cc0*/  MUFU.EX2 R102, R102 ;  /* 0x0000006600667308 */ /* 0x000f240000000800 */
[----:B------:R-:W4:Y:S01]  /*3cd0*/  SHFL.IDX PT, R199, R51, R199, 0x1f ;  /* 0x00001fc733c77589 */ /* 0x000f2200000e0000 */
[----:B------:R-:W-:Y:S01]  /*3ce0*/  FMUL.FTZ R39, R83, R48 ;  /* 0x0000003053277220 */ /* 0x000fe20000410000 */
[----:B------:R-:W-:Y:S01]  /*3cf0*/  FMUL.FTZ R43, R203, R38 ;  /* 0x00000026cb2b7220 */ /* 0x000fe20000410000 */
[----:B------:R-:W-:Y:S01]  /*3d00*/  FFMA.FTZ R48, -R87, R87, 1 ;  /* 0x3f80000057307423 */ /* 0x000fe20000010157 */
[----:B------:R-:W4:Y:S01]  /*3d10*/  SHFL.IDX PT, R200, R51, R200, 0x1f ;  /* 0x00001fc833c87589 */ /* 0x000f2200000e0000 */
[----:B------:R-:W-:Y:S01]  /*3d20*/  FMUL.FTZ R73, R204, R73 ;  /* 0x00000049cc497220 */ /* 0x000fe20000410000 */
[----:B------:R-:W-:Y:S01]  /*3d30*/  FMUL.FTZ R38, R218, R47 ;  /* 0x0000002fda267220 */ /* 0x000fe20000410000 */
[----:B------:R-:W-:Y:S01]  /*3d40*/  FMUL.FTZ R47, R88, R43 ;  /* 0x0000002b582f7220 */ /* 0x000fe20000410000 */
[----:B------:R-:W4:Y:S01]  /*3d50*/  MUFU.EX2 R101, R101 ;  /* 0x0000006500657308 */ /* 0x000f220000000800 */
[----:B------:R-:W-:Y:S01]  /*3d60*/  FMUL.FTZ R48, R48, R73 ;  /* 0x0000004930307220 */ /* 0x000fe20000410000 */
[----:B------:R-:W-:Y:S01]  /*3d70*/  FMUL.FTZ R43, R99, R42 ;  /* 0x0000002a632b7220 */ /* 0x000fe20000410000 */
[----:B------:R-:W-:Y:S01]  /*3d80*/  FMUL.FTZ R44, R217, R44 ;  /* 0x0000002cd92c7220 */ /* 0x000fe20000410000 */
[----:B------:R-:W-:Y:S01]  /*3d90*/  FFMA.FTZ R90, -R90, R90, 1 ;  /* 0x3f8000005a5a7423 */ /* 0x000fe2000001015a */
[----:B------:R-:W-:-:S03]  /*3da0*/  FFMA.FTZ R73, -R184, R184, 1 ;  /* 0x3f800000b8497423 */ /* 0x000fc600000101b8 */
[----:B------:R-:W4:Y:S01]  /*3db0*/  MUFU.EX2 R223, R223 ;  /* 0x000000df00df7308 */ /* 0x000f220000000800 */
[----:B------:R-:W-:Y:S01]  /*3dc0*/  FMUL.FTZ R42, R90, R43 ;  /* 0x0000002b5a2a7220 */ /* 0x000fe20000410000 */
[----:B------:R-:W-:Y:S01]  /*3dd0*/  FMUL.FTZ R73, R73, R44 ;  /* 0x0000002c49497220 */ /* 0x000fe20000410000 */
[----:B------:R-:W-:-:S05]  /*3de0*/  FADD.FTZ R55, R55, -R77 ;  /* 0x8000004d37377221 */ /* 0x000fca0000010000 */
[----:B------:R-:W2:Y:S01]  /*3df0*/  MUFU.EX2 R215, R215 ;  /* 0x000000d700d77308 */ /* 0x000ea20000000800 */
[--C-:B------:R-:W-:Y:S01]  /*3e00*/  FADD.FTZ R49, R52, -R76.reuse ;  /* 0x8000004c34317221 */ /* 0x100fe20000010000 */
[----:B------:R-:W-:-:S06]  /*3e10*/  FADD.FTZ R54, R54, -R76 ;  /* 0x8000004c36367221 */ /* 0x000fcc0000010000 */
[----:B------:R-:W2:Y:S08]  /*3e20*/  MUFU.EX2 R119, R119 ;  /* 0x0000007700777308 */ /* 0x000eb00000000800 */
[----:B------:R-:W2:Y:S01]  /*3e30*/  MUFU.EX2 R220, R220 ;  /* 0x000000dc00dc7308 */ /* 0x000ea20000000800 */
[----:B------:R-:W-:-:S07]  /*3e40*/  FFMA.FTZ R188, -R188, R188, 1 ;  /* 0x3f800000bcbc7423 */ /* 0x000fce00000101bc */
[----:B------:R-:W2:Y:S01]  /*3e50*/  MUFU.EX2 R92, R92 ;  /* 0x0000005c005c7308 */ /* 0x000ea20000000800 */
[----:B-1----:R-:W-:Y:S01]  /*3e60*/  FMUL.FTZ R55, R210, R55 ;  /* 0x00000037d2377220 */ /* 0x002fe20000410000 */
[----:B---3--:R-:W-:-:S06]  /*3e70*/  FADD.FTZ R81, R57, -R192 ;  /* 0x800000c039517221 */ /* 0x008fcc0000010000 */
[----:B------:R-:W1:Y:S01]  /*3e80*/  MUFU.EX2 R103, R103 ;  /* 0x0000006700677308 */ /* 0x000e620000000800 */
[----:B------:R-:W-:Y:S01]  /*3e90*/  FFMA.FTZ R52, -R185, R185, 1 ;  /* 0x3f800000b9347423 */ /* 0x000fe200000101b9 */
[----:B-----5:R-:W-:-:S06]  /*3ea0*/  FMUL.FTZ R49, R100, R49 ;  /* 0x0000003164317220 */ /* 0x020fcc0000410000 */
[----:B------:R-:W3:Y:S01]  /*3eb0*/  MUFU.EX2 R228, R228 ;  /* 0x000000e400e47308 */ /* 0x000ee20000000800 */
[----:B------:R-:W-:Y:S01]  /*3ec0*/  FFMA.FTZ R187, -R187, R187, 1 ;  /* 0x3f800000bbbb7423 */ /* 0x000fe200000101bb */
[----:B----4-:R-:W-:-:S06]  /*3ed0*/  FMUL.FTZ R54, R213, R54 ;  /* 0x00000036d5367220 */ /* 0x010fcc0000410000 */
[----:B------:R-:W-:Y:S01]  /*3ee0*/  MUFU.EX2 R225, R225 ;  /* 0x000000e100e17308 */ /* 0x000fe20000000800 */
[----:B------:R-:W-:Y:S01]  /*3ef0*/  FADD.FTZ R56, R56, -R79 ;  /* 0x8000004f38387221 */ /* 0x000fe20000010000 */
[----:B------:R-:W-:-:S06]  /*3f00*/  FADD.FTZ R65, R65, -R28 ;  /* 0x8000001c41417221 */ /* 0x000fcc0000010000 */
[----:B------:R-:W4:Y:S01]  /*3f10*/  MUFU.EX2 R214, R214 ;  /* 0x000000d600d67308 */ /* 0x000f220000000800 */
[----:B------:R-:W-:-:S07]  /*3f20*/  FMUL.FTZ R77, R13, R46 ;  /* 0x0000002e0d4d7220 */ /* 0x000fce0000410000 */
[----:B------:R-:W5:Y:S01]  /*3f30*/  MUFU.EX2 R43, R216 ;  /* 0x000000d8002b7308 */ /* 0x000f620000000800 */
[----:B------:R-:W-:-:S07]  /*3f40*/  FADD.FTZ R79, R58, -R79 ;  /* 0x8000004f3a4f7221 */ /* 0x000fce0000010000 */
[----:B------:R-:W5:Y:S01]  /*3f50*/  MUFU.EX2 R44, R211 ;  /* 0x000000d3002c7308 */ /* 0x000f620000000800 */
[----:B------:R-:W-:Y:S01]  /*3f60*/  FADD.FTZ R28, R67, -R28 ;  /* 0x8000001c431c7221 */ /* 0x000fe20000010000 */
[----:B------:R-:W-:-:S06]  /*3f70*/  FADD.FTZ R57, R68, -R75 ;  /* 0x8000004b44397221 */ /* 0x000fcc0000010000 */
[----:B------:R-:W-:Y:S01]  /*3f80*/  MUFU.EX2 R222, R222 ;  /* 0x000000de00de7308 */ /* 0x000fe20000000800 */
[----:B------:R-:W-:-:S07]  /*3f90*/  FADD.FTZ R70, R70, -R75 ;  /* 0x8000004b46467221 */ /* 0x000fce0000010000 */
[----:B------:R-:W5:Y:S01]  /*3fa0*/  MUFU.EX2 R212, R212 ;  /* 0x000000d400d47308 */ /* 0x000f620000000800 */
[----:B------:R-:W-:-:S07]  /*3fb0*/  FMUL.FTZ R46, R188, R55 ;  /* 0x00000037bc2e7220 */ /* 0x000fce0000410000 */
[----:B------:R-:W5:Y:S01]  /*3fc0*/  MUFU.EX2 R227, R227 ;  /* 0x000000e300e37308 */ /* 0x000f620000000800 */
[----:B------:R-:W-:-:S07]  /*3fd0*/  FADD.FTZ R62, R62, -R117 ;  /* 0x800000753e3e7221 */ /* 0x000fce0000010000 */
[----:B------:R-:W5:Y:S01]  /*3fe0*/  MUFU.EX2 R226, R226 ;  /* 0x000000e200e27308 */ /* 0x000f620000000800 */
[----:B------:R-:W-:Y:S01]  /*3ff0*/  FFMA.FTZ R75, -R105, R105, 1 ;  /* 0x3f800000694b7423 */ /* 0x000fe20000010169 */
[----:B------:R-:W-:Y:S01]  /*4000*/  FMUL.FTZ R58, R102, R81 ;  /* 0x00000051663a7220 */ /* 0x000fe20000410000 */
[----:B------:R-:W-:Y:S01]  /*4010*/  FADD.FTZ R25, R25, -R234 ;  /* 0x800000ea19197221 */ /* 0x000fe20000010000 */
[----:B------:R-:W-:Y:S01]  /*4020*/  FMUL.FTZ R52, R52, R49 ;  /* 0x0000003134347220 */ /* 0x000fe20000410000 */
[----:B------:R-:W-:Y:S01]  /*4030*/  FADD.FTZ R83, R61, -R118 ;  /* 0x800000763d537221 */ /* 0x000fe20000010000 */
[----:B------:R-:W-:Y:S01]  /*4040*/  FADD.FTZ R55, R64, -R199 ;  /* 0x800000c740377221 */ /* 0x000fe20000010000 */
[----:B------:R-:W-:Y:S01]  /*4050*/  FMUL.FTZ R49, R187, R54 ;  /* 0x00000036bb317220 */ /* 0x000fe20000410000 */
[----:B------:R-:W-:Y:S01]  /*4060*/  FADD.FTZ R192, R59, -R192 ;  /* 0x800000c03bc07221 */ /* 0x000fe20000010000 */
[----:B------:R-:W-:Y:S01]  /*4070*/  FFMA.FTZ R54, -R189, R189, 1 ;  /* 0x3f800000bd367423 */ /* 0x000fe200000101bd */
[----:B------:R-:W-:Y:S01]  /*4080*/  FMUL.FTZ R59, R101, R56 ;  /* 0x00000038653b7220 */ /* 0x000fe20000410000 */
[----:B------:R-:W-:Y:S01]  /*4090*/  FFMA.FTZ R115, -R115, R115, 1 ;  /* 0x3f80000073737423 */ /* 0x000fe20000010173 */
[----:B------:R-:W-:Y:S01]  /*40a0*/  FMUL.FTZ R28, R223, R28 ;  /* 0x0000001cdf1c7220 */ /* 0x000fe20000410000 */
[----:B------:R-:W-:Y:S01]  /*40b0*/  FFMA.FTZ R186, -R186, R186, 1 ;  /* 0x3f800000baba7423 */ /* 0x000fe200000101ba */
[----:B------:R-:W-:Y:S01]  /*40c0*/  FADD.FTZ R60, R60, -R117 ;  /* 0x800000753c3c7221 */ /* 0x000fe20000010000 */
[----:B------:R-:W-:Y:S01]  /*40d0*/  FMUL.FTZ R75, R75, R58 ;  /* 0x0000003a4b4b7220 */ /* 0x000fe20000410000 */
[----:B------:R-:W-:Y:S01]  /*40e0*/  FFMA.FTZ R76, -R110, R110, 1 ;  /* 0x3f8000006e4c7423 */ /* 0x000fe2000001016e */
[----:B--2---:R-:W-:Y:S01]  /*40f0*/  FMUL.FTZ R61, R215, R62 ;  /* 0x0000003ed73d7220 */ /* 0x004fe20000410000 */
[----:B------:R-:W-:Y:S01]  /*4100*/  FMUL.FTZ R25, R119, R25 ;  /* 0x0000001977197220 */ /* 0x000fe20000410000 */
[----:B------:R-:W-:Y:S01]  /*4110*/  FADD.FTZ R63, R63, -R118 ;  /* 0x800000763f3f7221 */ /* 0x000fe20000010000 */
[--C-:B------:R-:W-:Y:S01]  /*4120*/  FADD.FTZ R56, R69, -R200.reuse ;  /* 0x800000c845387221 */ /* 0x100fe20000010000 */
[----:B------:R-:W-:Y:S01]  /*4130*/  FFMA.FTZ R109, -R109, R109, 1 ;  /* 0x3f8000006d6d7423 */ /* 0x000fe2000001016d */
        /* <DEDUP_REMOVED lines=10> */
[----:B------:R-:W-:Y:S01]  /*41e0*/  FMUL.FTZ R51, R186, R77 ;  /* 0x0000004dba337220 */ /* 0x000fe20000410000 */
[----:B-1----:R-:W-:Y:S01]  /*41f0*/  FMUL.FTZ R59, R103, R60 ;  /* 0x0000003c673b7220 */ /* 0x002fe20000410000 */
[----:B------:R-:W-:Y:S01]  /*4200*/  FMUL.FTZ R76, R76, R61 ;  /* 0x0000003d4c4c7220 */ /* 0x000fe20000410000 */
[----:B---3--:R-:W-:Y:S01]  /*4210*/  FMUL.FTZ R28, R228, R57 ;  /* 0x00000039e41c7220 */ /* 0x008fe20000410000 */
[----:B------:R-:W-:Y:S01]  /*4220*/  FMUL.FTZ R25, R219, R25 ;  /* 0x00000019db197220 */ /* 0x000fe20000410000 */
[----:B------:R-:W-:Y:S01]  /*4230*/  FFMA.FTZ R72, -R106, R106, 1 ;  /* 0x3f8000006a487423 */ /* 0x000fe2000001016a */
[----:B------:R-:W-:Y:S01]  /*4240*/  FFMA.FTZ R77, -R107, R107, 1 ;  /* 0x3f8000006b4d7423 */ /* 0x000fe2000001016b */
[----:B----4-:R-:W-:Y:S01]  /*4250*/  FMUL.FTZ R79, R214, R79 ;  /* 0x0000004fd64f7220 */ /* 0x010fe20000410000 */
[----:B-----5:R-:W-:Y:S01]  /*4260*/  FMUL.FTZ R192, R43, R192 ;  /* 0x000000c02bc07220 */ /* 0x020fe20000410000 */
[----:B------:R-:W-:Y:S01]  /*4270*/  FFMA.FTZ R74, -R108, R108, 1 ;  /* 0x3f8000006c4a7423 */ /* 0x000fe2000001016c */
[----:B------:R-:W-:Y:S01]  /*4280*/  FFMA.FTZ R111, -R111, R111, 1 ;  /* 0x3f8000006f6f7423 */ /* 0x000fe2000001016f */
[----:B------:R-:W-:Y:S01]  /*4290*/  FMUL.FTZ R60, R44, R63 ;  /* 0x0000003f2c3c7220 */ /* 0x000fe20000410000 */
[----:B------:R-:W-:Y:S01]  /*42a0*/  FMUL.FTZ R109, R109, R58 ;  /* 0x0000003a6d6d7220 */ /* 0x000fe20000410000 */
        /* <DEDUP_REMOVED lines=8> */
[----:B------:R-:W-:Y:S01]  /*4330*/  FFMA.FTZ R193, -R193, R193, 1 ;  /* 0x3f800000c1c17423 */ /* 0x000fe200000101c1 */
[----:B------:R-:W-:Y:S01]  /*4340*/  FFMA.FTZ R194, -R194, R194, 1 ;  /* 0x3f800000c2c27423 */ /* 0x000fe200000101c2 */
[----:B------:R-:W-:Y:S01]  /*4350*/  FFMA.FTZ R196, -R196, R196, 1 ;  /* 0x3f800000c4c47423 */ /* 0x000fe200000101c4 */
[----:B------:R-:W-:Y:S01]  /*4360*/  FFMA.FTZ R201, -R201, R201, 1 ;  /* 0x3f800000c9c97423 */ /* 0x000fe200000101c9 */
[----:B------:R-:W-:Y:S01]  /*4370*/  FMUL.FTZ R55, R227, R70 ;  /* 0x00000046e3377220 */ /* 0x000fe20000410000 */
        /* <DEDUP_REMOVED lines=270> */
.L_x_2591:
        /* <DEDUP_REMOVED lines=56> */
.L_x_2592:
        /* <DEDUP_REMOVED lines=11> */
.L_x_2582:
[----:B-1----:R-:W2:Y:S02]  /*5890*/  LDL R8, [R1+0x2c] ;  /* 0x00002c0001087983 */ /* 0x002ea40000100800 */
[----:B--2---:R-:W-:-:S13]  /*58a0*/  ISETP.GE.AND P0, PT, R16, R8, PT ;  /* 0x000000081000720c */ /* 0x004fda0003f06270 */
[----:B------:R-:W-:Y:S05]  /*58b0*/  @P0 BRA `(.L_x_2594) ;  /* 0x00000040006c0947 */ /* 0x000fea0003800000 */
[----:B------:R-:W2:Y:S01]  /*58c0*/  LDL.LU R14, [R1+0x1c] ;  /* 0x00001c00010e7983 */ /* 0x000ea20000300800 */
[----:B------:R-:W1:Y:S03]  /*58d0*/  LDC R24, c[0x0][0x290] ;  /* 0x0000a400ff187b82 */ /* 0x000e660000000800 */
[----:B------:R-:W3:Y:S04]  /*58e0*/  LDL.LU R21, [R1+0x10] ;  /* 0x0000100001157983 */ /* 0x000ee80000300800 */
[----:B------:R-:W4:Y:S01]  /*58f0*/  LDL.LU R25, [R1+0xc] ;  /* 0x00000c0001197983 */ /* 0x000f220000300800 */
[----:B------:R-:W5:Y:S02]  /*5900*/  S2R R6, SR_TID.X ;  /* 0x0000000000067919 */ /* 0x000f640000002100 */
[----:B-----5:R-:W-:-:S05]  /*5910*/  VIADD R6, R6, 0xffffff80 ;  /* 0xffffff8006067836 */ /* 0x020fca0000000000 */
[----:B------:R-:W-:-:S04]  /*5920*/  SHF.R.S32.HI R7, RZ, 0x1f, R6 ;  /* 0x0000001fff077819 */ /* 0x000fc80000011406 */
[CC--:B------:R-:W-:Y:S02]  /*5930*/  LEA.HI R8, R7.reuse, R6.reuse, RZ, 0x5 ;  /* 0x0000000607087211 */ /* 0x0c0fe400078f28ff */
[CC--:B------:R-:W-:Y:S02]  /*5940*/  LEA.HI R12, R7.reuse, R6.reuse, RZ, 0x2 ;  /* 0x00000006070c7211 */ /* 0x0c0fe400078f10ff */
[----:B------:R-:W-:Y:S02]  /*5950*/  LOP3.LUT R9, R8, 0xffffffe0, RZ, 0xc0, !PT ;  /* 0xffffffe008097812 */ /* 0x000fe400078ec0ff */
[----:B------:R-:W-:Y:S02]  /*5960*/  LEA.HI R8, R7, R6, RZ, 0x7 ;  /* 0x0000000607087211 */ /* 0x000fe400078f38ff */
[----:B------:R-:W-:Y:S02]  /*5970*/  IADD3 R9, R6, -R9, RZ ;  /* 0x8000000906097210 */ /* 0x000fe40007ffe0ff */
[----:B------:R-:W-:-:S02]  /*5980*/  LOP3.LUT R7, R8, 0xffffff80, RZ, 0xc0, !PT ;  /* 0xffffff8008077812 */ /* 0x000fc400078ec0ff */
[----:B------:R-:W-:Y:S02]  /*5990*/  SHF.R.S32.HI R10, RZ, 0x1f, R9 ;  /* 0x0000001fff0a7819 */ /* 0x000fe40000011409 */
[----:B------:R-:W-:Y:S01]  /*59a0*/  SHF.R.S32.HI R8, RZ, 0x7, R8 ;  /* 0x00000007ff087819 */ /* 0x000fe20000011408 */
[----:B------:R-:W-:Y:S01]  /*59b0*/  IMAD.IADD R7, R6, 0x1, -R7 ;  /* 0x0000000106077824 */ /* 0x000fe200078e0a07 */
[CC--:B------:R-:W-:Y:S02]  /*59c0*/  LEA.HI R11, R10.reuse, R9.reuse, RZ, 0x3 ;  /* 0x000000090a0b7211 */ /* 0x0c0fe400078f18ff */
[----:B------:R-:W-:Y:S02]  /*59d0*/  LEA.HI R10, R10, R9, RZ, 0x2 ;  /* 0x000000090a0a7211 */ /* 0x000fe400078f10ff */
[----:B------:R-:W-:Y:S02]  /*59e0*/  LOP3.LUT R9, R12, 0xfffffffc, RZ, 0xc0, !PT ;  /* 0xfffffffc0c097812 */ /* 0x000fe400078ec0ff */
[----:B------:R-:W-:-:S02]  /*59f0*/  SHF.R.S32.HI R11, RZ, 0x3, R11 ;  /* 0x00000003ff0b7819 */ /* 0x000fc4000001140b */
[----:B------:R-:W-:Y:S01]  /*5a00*/  SHF.R.S32.HI R13, RZ, 0x2, R10 ;  /* 0x00000002ff0d7819 */ /* 0x000fe2000001140a */
[----:B------:R-:W-:Y:S01]  /*5a10*/  IMAD.IADD R9, R6, 0x1, -R9 ;  /* 0x0000000106097824 */ /* 0x000fe200078e0a09 */
[----:B------:R-:W-:Y:S02]  /*5a20*/  LEA.HI R6, R8, R8, RZ, 0x1 ;  /* 0x0000000808067211 */ /* 0x000fe400078f08ff */
[C---:B------:R-:W-:Y:S01]  /*5a30*/  IADD3 R12, R13.reuse, 0x8, RZ ;  /* 0x000000080d0c7810 */ /* 0x040fe20007ffe0ff */
[----:B------:R-:W-:Y:S01]  /*5a40*/  VIADD R18, R13, 0x10 ;  /* 0x000000100d127836 */ /* 0x000fe20000000000 */
[----:B------:R-:W-:Y:S01]  /*5a50*/  LEA.HI R10, R10, R13, RZ, 0x1 ;  /* 0x0000000d0a0a7211 */ /* 0x000fe200078f08ff */
[----:B-1----:R-:W-:-:S03]  /*5a60*/  VIADD R24, R24, -UR42 ;  /* 0x8000002a18187c36 */ /* 0x002fc60008000000 */
[----:B------:R-:W-:Y:S02]  /*5a70*/  LEA.HI R19, R18, R18, RZ, 0x1 ;  /* 0x0000001212137211 */ /* 0x000fe400078f08ff */
[----:B------:R-:W-:Y:S02]  /*5a80*/  LOP3.LUT R10, R10, 0xfffffffe, RZ, 0xc0, !PT ;  /* 0xfffffffe0a0a7812 */ /* 0x000fe400078ec0ff */
[----:B------:R-:W-:Y:S02]  /*5a90*/  SHF.R.S32.HI R20, RZ, 0x1, R19 ;  /* 0x00000001ff147819 */ /* 0x000fe40000011413 */
[----:B------:R-:W-:Y:S02]  /*5aa0*/  IADD3 R10, R13, -R10, RZ ;  /* 0x8000000a0d0a7210 */ /* 0x000fe40007ffe0ff */
[----:B------:R-:W-:-:S04]  /*5ab0*/  LOP3.LUT R19, R19, 0xfffffffe, RZ, 0xc0, !PT ;  /* 0xfffffffe13137812 */ /* 0x000fc800078ec0ff */
[----:B------:R-:W-:Y:S01]  /*5ac0*/  IADD3 R19, R18, -R19, RZ ;  /* 0x8000001312137210 */ /* 0x000fe20007ffe0ff */
[----:B------:R-:W-:Y:S01]  /*5ad0*/  IMAD.MOV.U32 R185, RZ, RZ, 0x40000040 ;  /* 0x40000040ffb97424 */ /* 0x000fe200078e00ff */
[----:B------:R-:W-:Y:S01]  /*5ae0*/  MOV R189, 0x40000040 ;  /* 0x4000004000bd7802 */ /* 0x000fe20000000f00 */
[----:B------:R-:W-:Y:S02]  /*5af0*/  IMAD.MOV.U32 R187, RZ, RZ, 0x40000040 ;  /* 0x40000040ffbb7424 */ /* 0x000fe400078e00ff */
[----:B------:R-:W-:Y:S02]  /*5b00*/  IMAD.MOV.U32 R191, RZ, RZ, 0x40000040 ;  /* 0x40000040ffbf7424 */ /* 0x000fe400078e00ff */
[----:B------:R-:W-:Y:S01]  /*5b10*/  IMAD.MOV.U32 R193, RZ, RZ, 0x40000040 ;  /* 0x40000040ffc17424 */ /* 0x000fe200078e00ff */
[----:B--2---:R-:W-:Y:S02]  /*5b20*/  LEA.HI R23, R14, R7, RZ, 0x5 ;  /* 0x000000070e177211 */ /* 0x004fe400078f28ff */
[----:B------:R-:W-:Y:S01]  /*5b30*/  LOP3.LUT R7, R6, 0xfffffffe, RZ, 0xc0, !PT ;  /* 0xfffffffe06077812 */ /* 0x000fe200078ec0ff */
[----:B------:R-:W-:-:S04]  /*5b40*/  IMAD.HI R6, R11, 0x2aaaaaab, RZ ;  /* 0x2aaaaaab0b067827 */ /* 0x000fc800078e02ff */
[----:B------:R-:W-:Y:S01]  /*5b50*/  IMAD.IADD R22, R8, 0x1, -R7 ;  /* 0x0000000108167824 */ /* 0x000fe200078e0a07 */
[----:B------:R-:W-:Y:S02]  /*5b60*/  SHF.R.U32.HI R7, RZ, 0x1, R6 ;  /* 0x00000001ff077819 */ /* 0x000fe40000011606 */
[----:B------:R-:W-:Y:S02]  /*5b70*/  LEA.HI R14, R12, R12, RZ, 0x1 ;  /* 0x0000000c0c0e7211 */ /* 0x000fe400078f08ff */
[----:B------:R-:W-:Y:S02]  /*5b80*/  LEA.HI R6, R6, R7, RZ, 0x1 ;  /* 0x0000000706067211 */ /* 0x000fe400078f08ff */
[----:B------:R-:W-:-:S03]  /*5b90*/  SHF.R.S32.HI R15, RZ, 0x1, R14 ;  /* 0x00000001ff0f7819 */ /* 0x000fc6000001140e */
[----:B------:R-:W-:Y:S01]  /*5ba0*/  IMAD R11, R6, -0xc, R11 ;  /* 0xfffffff4060b7824 */ /* 0x000fe200078e020b */
[--C-:B---3--:R-:W-:Y:S02]  /*5bb0*/  SHF.R.S32.HI R6, RZ, 0x2, R21.reuse ;  /* 0x00000002ff067819 */ /* 0x108fe40000011415 */
[----:B------:R-:W-:Y:S02]  /*5bc0*/  SHF.R.S32.HI R21, RZ, 0x1f, R21 ;  /* 0x0000001fff157819 */ /* 0x000fe40000011415 */
[----:B------:R-:W-:Y:S01]  /*5bd0*/  SHF.R.S32.HI R23, RZ, 0x5, R23 ;  /* 0x00000005ff177819 */ /* 0x000fe20000011417 */
[----:B------:R-:W-:Y:S01]  /*5be0*/  IMAD.HI R8, R15, 0x2aaaaaab, RZ ;  /* 0x2aaaaaab0f087827 */ /* 0x000fe200078e02ff */
[----:B------:R-:W-:-:S03]  /*5bf0*/  LEA.HI R21, R21, R6, RZ, 0x3 ;  /* 0x0000000615157211 */ /* 0x000fc600078f18ff */
[----:B------:R-:W-:Y:S01]  /*5c00*/  IMAD R23, R23, -0x10, R24 ;  /* 0xfffffff017177824 */ /* 0x000fe200078e0218 */
[----:B------:R-:W-:Y:S02]  /*5c10*/  LOP3.LUT R21, R21, 0xfffffff8, RZ, 0xc0, !PT ;  /* 0xfffffff815157812 */ /* 0x000fe400078ec0ff */
[----:B------:R-:W-:Y:S01]  /*5c20*/  LOP3.LUT R7, R14, 0xfffffffe, RZ, 0xc0, !PT ;  /* 0xfffffffe0e077812 */ /* 0x000fe200078ec0ff */
[----:B------:R-:W-:Y:S01]  /*5c30*/  IMAD.HI R14, R20, 0x2aaaaaab, RZ ;  /* 0x2aaaaaab140e7827 */ /* 0x000fe200078e02ff */
[----:B------:R-:W-:Y:S02]  /*5c40*/  SHF.R.U32.HI R13, RZ, 0x1, R8 ;  /* 0x00000001ff0d7819 */ /* 0x000fe40000011608 */
[----:B------:R-:W-:Y:S01]  /*5c50*/  IADD3 R21, R23, R21, -R6 ;  /* 0x0000001517157210 */ /* 0x000fe20007ffe806 */
[----:B------:R-:W-:Y:S01]  /*5c60*/  IMAD R10, R11, 0x8, R10 ;  /* 0x000000080b0a7824 */ /* 0x000fe200078e020a */
[----:B------:R-:W-:Y:S02]  /*5c70*/  LEA.HI R8, R8, R13, RZ, 0x1 ;  /* 0x0000000d08087211 */ /* 0x000fe400078f08ff */
[C---:B------:R-:W-:Y:S01]  /*5c80*/  LEA R6, R5.reuse, R17, 0xb ;  /* 0x0000001105067211 */ /* 0x040fe200078e58ff */
[----:B------:R-:W-:Y:S01]  /*5c90*/  IMAD R5, R5, 0x2000, R17 ;  /* 0x0000200005057824 */ /* 0x000fe200078e0211 */
[----:B------:R-:W-:Y:S01]  /*5ca0*/  SHF.R.U32.HI R13, RZ, 0x1, R14 ;  /* 0x00000001ff0d7819 */ /* 0x000fe2000001160e */
[----:B------:R1:W-:Y:S01]  /*5cb0*/  STL [R1+0x28], R10 ;  /* 0x0000280a01007387 */ /* 0x0003e20000100800 */
[----:B------:R-:W-:Y:S01]  /*5cc0*/  IMAD.IADD R7, R12, 0x1, -R7 ;  /* 0x000000010c077824 */ /* 0x000fe200078e0a07 */
[----:B------:R-:W-:Y:S01]  /*5cd0*/  IADD3 R6, R6, 0x1a800, RZ ;  /* 0x0001a80006067810 */ /* 0x000fe20007ffe0ff */
[----:B------:R-:W-:Y:S01]  /*5ce0*/  IMAD R8, R8, -0xc, R15 ;  /* 0xfffffff408087824 */ /* 0x000fe200078e020f */
[----:B------:R-:W-:-:S02]  /*5cf0*/  LEA.HI R13, R14, R13, RZ, 0x1 ;  /* 0x0000000d0e0d7211 */ /* 0x000fc400078f08ff */
[----:B------:R-:W-:Y:S01]  /*5d00*/  SHF.R.U32.HI R6, RZ, 0x4, R6 ;  /* 0x00000004ff067819 */ /* 0x000fe20000011606 */
[----:B-1----:R-:W-:Y:S01]  /*5d10*/  VIADD R10, R5, 0x4000 ;  /* 0x00004000050a7836 */ /* 0x002fe20000000000 */
[----:B------:R-:W-:Y:S01]  /*5d20*/  SHF.R.U32.HI R5, RZ, 0x4, R5 ;  /* 0x00000004ff057819 */ /* 0x000fe20000011605 */
[----:B------:R-:W-:Y:S02]  /*5d30*/  IMAD R7, R8, 0x8, R7 ;  /* 0x0000000808077824 */ /* 0x000fe400078e0207 */
[----:B------:R-:W-:Y:S01]  /*5d40*/  IMAD R20, R13, -0xc, R20 ;  /* 0xfffffff40d147824 */ /* 0x000fe200078e0214 */
[----:B------:R-:W-:Y:S02]  /*5d50*/  SHF.R.U32.HI R10, RZ, 0x4, R10 ;  /* 0x00000004ff0a7819 */ /* 0x000fe4000001160a */
[----:B------:R-:W-:Y:S01]  /*5d60*/  LOP3.LUT R5, R5, 0x3fff, RZ, 0xc0, !PT ;  /* 0x00003fff05057812 */ /* 0x000fe200078ec0ff */
[----:B------:R1:W-:Y:S01]  /*5d70*/  STL [R1+0x24], R7 ;  /* 0x0000240701007387 */ /* 0x0003e20000100800 */
[----:B------:R-:W-:-:S02]  /*5d80*/  LOP3.LUT R6, R6, 0x3fff, RZ, 0xc0, !PT ;  /* 0x00003fff06067812 */ /* 0x000fc400078ec0ff */
[----:B------:R-:W-:Y:S02]  /*5d90*/  LOP3.LUT R10, R10, 0x3fff, RZ, 0xc0, !PT ;  /* 0x00003fff0a0a7812 */ /* 0x000fe400078ec0ff */
[----:B------:R-:W-:Y:S02]  /*5da0*/  LOP3.LUT R11, R5, 0x10000, RZ, 0xfc, !PT ;  /* 0x00010000050b7812 */ /* 0x000fe400078efcff */
[----:B------:R-:W-:Y:S01]  /*5db0*/  LOP3.LUT R6, R6, 0x10000, RZ, 0xfc, !PT ;  /* 0x0001000006067812 */ /* 0x000fe200078efcff */
[----:B-1----:R-:W-:Y:S01]  /*5dc0*/  IMAD R7, R20, 0x8, R19 ;  /* 0x0000000814077824 */ /* 0x002fe200078e0213 */
[----:B------:R-:W-:-:S04]  /*5dd0*/  LOP3.LUT R5, R10, 0x10000, RZ, 0xfc, !PT ;  /* 0x000100000a057812 */ /* 0x000fc800078efcff */
[----:B------:R4:W-:Y:S01]  /*5de0*/  STL [R1+0x1c], R7 ;  /* 0x00001c0701007387 */ /* 0x0009e20000100800 */
[C---:B------:R-:W-:Y:S01]  /*5df0*/  VIADD R188, R5.reuse, 0x2 ;  /* 0x0000000205bc7836 */ /* 0x040fe20000000000 */
[C---:B------:R-:W-:Y:S02]  /*5e00*/  IADD3 R190, R5.reuse, 0x4, RZ ;  /* 0x0000000405be7810 */ /* 0x040fe40007ffe0ff */
[----:B------:R-:W-:Y:S01]  /*5e10*/  STL [R1+0x14], R11 ;  /* 0x0000140b01007387 */ /* 0x000fe20000100800 */
[----:B------:R-:W-:-:S03]  /*5e20*/  VIADD R192, R5, 0x6 ;  /* 0x0000000605c07836 */ /* 0x000fc60000000000 */
[----:B------:R1:W-:Y:S01]  /*5e30*/  STL [R1+0x20], R6 ;  /* 0x0000200601007387 */ /* 0x0003e20000100800 */
[----:B------:R-:W-:Y:S01]  /*5e40*/  IMAD R8, R22, -0x40, R21 ;  /* 0xffffffc016087824 */ /* 0x000fe200078e0215 */
[----:B------:R-:W-:Y:S02]  /*5e50*/  IADD3 R10, R9, 0x8, RZ ;  /* 0x00000008090a7810 */ /* 0x000fe40007ffe0ff */
[----:B------:R2:W-:Y:S01]  /*5e60*/  STL [R1+0x10], R5 ;  /* 0x0000100501007387 */ /* 0x0005e20000100800 */
[----:B----4-:R-:W-:Y:S01]  /*5e70*/  LOP3.LUT R7, R25, 0x1, RZ, 0xfc, !PT ;  /* 0x0000000119077812 */ /* 0x010fe200078efcff */
[C---:B------:R-:W-:Y:S01]  /*5e80*/  VIADD R22, R11.reuse, 0x2 ;  /* 0x000000020b167836 */ /* 0x040fe20000000000 */
[C---:B------:R-:W-:Y:S01]  /*5e90*/  IADD3 R184, R11.reuse, 0x4, RZ ;  /* 0x000000040bb87810 */ /* 0x040fe20007ffe0ff */
[----:B------:R-:W-:Y:S01]  /*5ea0*/  VIADD R186, R11, 0x6 ;  /* 0x000000060bba7836 */ /* 0x000fe20000000000 */
[C---:B------:R-:W-:Y:S01]  /*5eb0*/  IADD3 R10, R9.reuse, 0x14, RZ ;  /* 0x00000014090a7810 */ /* 0x040fe20007ffe0ff */
[C---:B-1----:R-:W-:Y:S01]  /*5ec0*/  VIADD R6, R9.reuse, 0xc ;  /* 0x0000000c09067836 */ /* 0x042fe20000000000 */
[----:B------:R-:W-:Y:S01]  /*5ed0*/  MOV R23, 0x40000040 ;  /* 0x4000004000177802 */ /* 0x000fe20000000f00 */
[----:B------:R-:W-:-:S02]  /*5ee0*/  VIADD R6, R9, 0x18 ;  /* 0x0000001809067836 */ /* 0x000fc40000000000 */
[C---:B--2---:R-:W-:Y:S02]  /*5ef0*/  VIADD R5, R9.reuse, 0x4 ;  /* 0x0000000409057836 */ /* 0x044fe40000000000 */
[C---:B------:R-:W-:Y:S02]  /*5f00*/  VIADD R5, R9.reuse, 0x10 ;  /* 0x0000001009057836 */ /* 0x040fe40000000000 */
[----:B------:R-:W-:-:S07]  /*5f10*/  VIADD R5, R9, 0x1c ;  /* 0x0000001c09057836 */ /* 0x000fce0000000000 */
.L_x_2605:
[----:B------:R-:W-:Y:S01]  /*5f20*/  ISETP.NE.AND P0, PT, R7, 0x3, PT ;  /* 0x000000030700780c */ /* 0x000fe20003f05270 */
[----:B------:R-:W-:-:S12]  /*5f30*/  YIELD ;  /* 0x0000000000007946 */ /* 0x000fd80003800000 */
[----:B------:R-:W-:Y:S05]  /*5f40*/  @!P0 BRA `(.L_x_2595) ;  /* 0x0000000000048947 */ /* 0x000fea0003800000 */
[----:B------:R-:W-:Y:S01]  /*5f50*/  BPT.TRAP 0x1 ;  /* 0x000000040000795c */ /* 0x000fe20000300000 */
.L_x_2595:
[----:B------:R-:W-:Y:S02]  /*5f60*/  LEA R6, R0, R17, 0x3 ;  /* 0x0000001100067211 */ /* 0x000fe400078e18ff */
[----:B------:R-:W-:-:S04]  /*5f70*/  SHF.L.U32 R15, R4, 0x1f, RZ ;  /* 0x0000001f040f7819 */ /* 0x000fc800000006ff */
[----:B------:R1:W2:Y:S01]  /*5f80*/  SYNCS.PHASECHK.TRANS64.TRYWAIT P1, [R6+URZ+0x26810], R15 ;  /* 0x0268100f060075a7 */ /* 0x0002a2000802017f */
[----:B------:R-:W-:Y:S05]  /*5f90*/  @!P0 BRA `(.L_x_2596) ;  /* 0x0000000000048947 */ /* 0x000fea0003800000 */
[----:B------:R-:W-:Y:S01]  /*5fa0*/  BPT.TRAP 0x1 ;  /* 0x000000040000795c */ /* 0x000fe20000300000 */
.L_x_2596:
[----:B------:R-:W-:-:S05]  /*5fb0*/  VIADD R5, R17, 0xe000 ;  /* 0x0000e00011057836 */ /* 0x000fca0000000000 */
[----:B------:R-:W-:-:S04]  /*5fc0*/  SHF.R.U32.HI R5, RZ, 0x4, R5 ;  /* 0x00000004ff057819 */ /* 0x000fc80000011605 */
[----:B------:R-:W-:-:S04]  /*5fd0*/  LOP3.LUT R5, R5, 0x3fff, RZ, 0xc0, !PT ;  /* 0x00003fff05057812 */ /* 0x000fc800078ec0ff */
[----:B------:R-:W-:Y:S01]  /*5fe0*/  LOP3.LUT R11, R5, 0x10000, RZ, 0xfc, !PT ;  /* 0x00010000050b7812 */ /* 0x000fe200078efcff */
[----:B--2---:R-:W-:Y:S06]  /*5ff0*/  @P1 BRA `(.L_x_2597) ;  /* 0x0000000000081947 */ /* 0x004fec0003800000 */
[----:B------:R-:W2:Y:S02]  /*6000*/  SYNCS.PHASECHK.TRANS64.TRYWAIT P1, [R6+URZ+0x26810], R15 ;  /* 0x0268100f060075a7 */ /* 0x000ea4000802017f */
[----:B--2---:R-:W-:Y:S05]  /*6010*/  @!P1 BRA `(.L_x_2598) ;  /* 0x0000008800f89947 */ /* 0x004fea0003800000 */
.L_x_2597:
        /* <DEDUP_REMOVED lines=54> */
.L_x_2599:
[----:B------:R1:W1:Y:S01]  /*6380*/  SYNCS.PHASECHK.TRANS64.TRYWAIT P1, [R6+URZ+0x26830], R15 ;  /* 0x0268300f060075a7 */ /* 0x000262000802017f */
[----:B------:R-:W-:Y:S05]  /*6390*/  @!P0 BRA `(.L_x_2600) ;  /* 0x0000000000048947 */ /* 0x000fea0003800000 */
[----:B------:R-:W-:Y:S01]  /*63a0*/  BPT.TRAP 0x1 ;  /* 0x000000040000795c */ /* 0x000fe20000300000 */
.L_x_2600:
        /* <DEDUP_REMOVED lines=8> */
.L_x_2601:
        /* <DEDUP_REMOVED lines=290> */
[----:B------:R-:W-:-:S02]  /*7650*/  FADD.FTZ R30, R30, -R233 ;  /* 0x800000e91e1e7221 */ /* 0x000fc40000010000 */
        /* <DEDUP_REMOVED lines=27> */
[C---:B------:R-:W-:Y:S01]  /*7810*/  VIADD R229, R9.reuse, 0x14 ;  /* 0x0000001409e57836 */ /* 0x040fe20000000000 */
[----:B------:R-:W-:Y:S01]  /*7820*/  IADD3 R233, R9, 0x18, RZ ;  /* 0x0000001809e97810 */ /* 0x000fe20007ffe0ff */
[----:B------:R-:W4:Y:S01]  /*7830*/  SHFL.IDX PT, R227, R227, R12, 0x1f ;  /* 0x00001f0ce3e37589 */ /* 0x000f2200000e0000 */
[----:B------:R-:W-:Y:S01]  /*7840*/  FFMA.FTZ R77, -R77, R77, 1 ;  /* 0x3f8000004d4d7423 */ /* 0x000fe2000001014d */
[----:B------:R-:W-:Y:S01]  /*7850*/  FFMA.FTZ R80, -R80, R80, 1 ;  /* 0x3f80000050507423 */ /* 0x000fe20000010150 */
[----:B------:R-:W-:Y:S01]  /*7860*/  FFMA.FTZ R76, -R76, R76, 1 ;  /* 0x3f8000004c4c7423 */ /* 0x000fe2000001014c */
[----:B------:R-:W-:Y:S01]  /*7870*/  FFMA.FTZ R79, -R79, R79, 1 ;  /* 0x3f8000004f4f7423 */ /* 0x000fe2000001014f */
[----:B-1----:R-:W-:Y:S01]  /*7880*/  FMUL.FTZ R35, R92, R35 ;  /* 0x000000235c237220 */ /* 0x002fe20000410000 */
[----:B------:R-:W-:Y:S01]  /*7890*/  FFMA.FTZ R72, -R72, R72, 1 ;  /* 0x3f80000048487423 */ /* 0x000fe20000010148 */
[----:B------:R-:W-:Y:S01]  /*78a0*/  FFMA.FTZ R99, -R99, R99, 1 ;  /* 0x3f80000063637423 */ /* 0x000fe20000010163 */
[----:B------:R-:W-:Y:S01]  /*78b0*/  MUFU.EX2 R201, R201 ;  /* 0x000000c900c97308 */ /* 0x000fe20000000800 */
[----:B------:R-:W-:Y:S01]  /*78c0*/  FFMA.FTZ R81, -R81, R81, 1 ;  /* 0x3f80000051517423 */ /* 0x000fe20000010151 */
[----:B------:R-:W-:Y:S01]  /*78d0*/  FFMA.FTZ R100, -R100, R100, 1 ;  /* 0x3f80000064647423 */ /* 0x000fe20000010164 */
[----:B------:R-:W-:-:S05]  /*78e0*/  FFMA.FTZ R82, -R82, R82, 1 ;  /* 0x3f80000052527423 */ /* 0x000fca0000010152 */
[----:B------:R-:W-:Y:S08]  /*78f0*/  MUFU.EX2 R199, R199 ;  /* 0x000000c700c77308 */ /* 0x000ff00000000800 */
[----:B------:R-:W-:Y:S01]  /*7900*/  MUFU.EX2 R200, R200 ;  /* 0x000000c800c87308 */ /* 0x000fe20000000800 */
[----:B--2---:R-:W-:Y:S01]  /*7910*/  FADD.FTZ R34, R34, -R228 ;  /* 0x800000e422227221 */ /* 0x004fe20000010000 */
[--C-:B----4-:R-:W-:Y:S01]  /*7920*/  FADD.FTZ R37, R37, -R227.reuse ;  /* 0x800000e325257221 */ /* 0x110fe20000010000 */
[----:B------:R-:W-:-:S05]  /*7930*/  FADD.FTZ R39, R39, -R227 ;  /* 0x800000e327277221 */ /* 0x000fca0000010000 */
[----:B------:R-:W-:Y:S08]  /*7940*/  MUFU.EX2 R202, R202 ;  /* 0x000000ca00ca7308 */ /* 0x000ff00000000800 */
[----:B------:R-:W-:Y:S08]  /*7950*/  MUFU.EX2 R203, R203 ;  /* 0x000000cb00cb7308 */ /* 0x000ff00000000800 */
[----:B------:R-:W-:Y:S08]  /*7960*/  MUFU.EX2 R204, R204 ;  /* 0x000000cc00cc7308 */ /* 0x000ff00000000800 */
[----:B------:R-:W-:Y:S08]  /*7970*/  MUFU.EX2 R205, R205 ;  /* 0x000000cd00cd7308 */ /* 0x000ff00000000800 */
[----:B------:R-:W-:Y:S08]  /*7980*/  MUFU.EX2 R209, R209 ;  /* 0x000000d100d17308 */ /* 0x000ff00000000800 */
[----:B------:R-:W-:Y:S08]  /*7990*/  MUFU.EX2 R207, R207 ;  /* 0x000000cf00cf7308 */ /* 0x000ff00000000800 */
[----:B------:R-:W-:Y:S01]  /*79a0*/  MUFU.EX2 R210, R210 ;  /* 0x000000d200d27308 */ /* 0x000fe20000000800 */
[----:B------:R-:W-:-:S07]  /*79b0*/  FFMA.FTZ R101, -R101, R101, 1 ;  /* 0x3f80000065657423 */ /* 0x000fce0000010165 */
[----:B------:R-:W-:Y:S01]  /*79c0*/  MUFU.EX2 R208, R208 ;  /* 0x000000d000d07308 */ /* 0x000fe20000000800 */
[----:B------:R-:W-:-:S07]  /*79d0*/  FFMA.FTZ R103, -R103, R103, 1 ;  /* 0x3f80000067677423 */ /* 0x000fce0000010167 */
[----:B------:R-:W-:Y:S01]  /*79e0*/  MUFU.EX2 R211, R211 ;  /* 0x000000d300d37308 */ /* 0x000fe20000000800 */
[----:B------:R-:W-:-:S07]  /*79f0*/  FFMA.FTZ R237, -R237, R237, 1 ;  /* 0x3f800000eded7423 */ /* 0x000fce00000101ed */
[----:B------:R-:W-:Y:S01]  /*7a00*/  MUFU.EX2 R212, R212 ;  /* 0x000000d400d47308 */ /* 0x000fe20000000800 */
[----:B---3--:R-:W-:Y:S01]  /*7a10*/  FMUL.FTZ R30, R85, R30 ;  /* 0x0000001e551e7220 */ /* 0x008fe20000410000 */
        /* <DEDUP_REMOVED lines=68> */
[----:B------:R-:W-:Y:S01]  /*7e60*/  FMUL.FTZ R36, R97, R39 ;  /* 0x0000002761247220 */ /* 0x000fe20000410000 */
[----:B------:R-:W-:Y:S01]  /*7e70*/  FFMA.FTZ R21, -R20, R20, 1 ;  /* 0x3f80000014157423 */ /* 0x000fe20000010114 */
[----:B------:R-:W-:Y:S01]  /*7e80*/  FMUL.FTZ R39, R74, R37 ;  /* 0x000000254a277220 */ /* 0x000fe20000410000 */
[----:B------:R1:W3:Y:S01]  /*7e90*/  MUFU.EX2 R20, R221 ;  /* 0x000000dd00147308 */ /* 0x0002e20000000800 */
[----:B------:R-:W-:Y:S01]  /*7ea0*/  LDS R74, [R11+0x380] ;  /* 0x000380000b4a7984 */ /* 0x000fe20000000800 */
[----:B------:R-:W-:Y:S02]  /*7eb0*/  VIADD R232, R9, 0x8 ;  /* 0x0000000809e87836 */ /* 0x000fe40000000000 */
[----:B-1----:R-:W-:-:S04]  /*7ec0*/  FMUL.FTZ R221, R93, R228 ;  /* 0x000000e45ddd7220 */ /* 0x002fc80000410000 */
[----:B------:R-:W-:Y:S02]  /*7ed0*/  FMUL.FTZ R221, R21, R221 ;  /* 0x000000dd15dd7220 */ /* 0x000fe40000410000 */
[----:B------:R1:W-:Y:S01]  /*7ee0*/  MUFU.EX2 R21, R218 ;  /* 0x000000da00157308 */ /* 0x0003e20000000800 */
[----:B------:R-:W4:Y:S04]  /*7ef0*/  SHFL.IDX PT, R227, R226, R229, 0x1f ;  /* 0x00001fe5e2e37589 */ /* 0x000f2800000e0000 */
[----:B-1----:R-:W1:Y:S01]  /*7f00*/  SHFL.IDX PT, R218, R226, R232, 0x1f ;  /* 0x00001fe8e2da7589 */ /* 0x002e6200000e0000 */
[----:B------:R-:W-:Y:S02]  /*7f10*/  VIADD R234, R9, 0x1c ;  /* 0x0000001c09ea7836 */ /* 0x000fe40000000000 */
[----:B------:R-:W-:Y:S01]  /*7f20*/  FMUL.FTZ R40, R95, R40 ;  /* 0x000000285f287220 */ /* 0x000fe20000410000 */
[----:B------:R-:W-:Y:S01]  /*7f30*/  FMUL.FTZ R43, R94, R43 ;  /* 0x0000002b5e2b7220 */ /* 0x000fe20000410000 */
[----:B------:R-:W3:Y:S02]  /*7f40*/  SHFL.IDX PT, R228, R226, R233, 0x1f ;  /* 0x00001fe9e2e47589 */ /* 0x000ee400000e0000 */
[----:B------:R-:W-:Y:S01]  /*7f50*/  FMUL.FTZ R41, R77, R40 ;  /* 0x000000284d297220 */ /* 0x000fe20000410000 */
[----:B------:R-:W-:Y:S01]  /*7f60*/  FMUL.FTZ R40, R80, R43 ;  /* 0x0000002b50287220 */ /* 0x000fe20000410000 */
[----:B------:R-:W3:Y:S01]  /*7f70*/  SHFL.IDX PT, R226, R226, R234, 0x1f ;  /* 0x00001feae2e27589 */ /* 0x000ee200000e0000 */
[----:B------:R-:W-:Y:S01]  /*7f80*/  FADD.FTZ R50, R50, -R225 ;  /* 0x800000e132327221 */ /* 0x000fe20000010000 */
[----:B------:R-:W-:Y:S01]  /*7f90*/  FFMA.FTZ R43, -R83, R83, 1 ;  /* 0x3f800000532b7423 */ /* 0x000fe20000010153 */
[----:B------:R-:W-:-:S02]  /*7fa0*/  FMUL.FTZ R28, R13, R28 ;  /* 0x0000001c0d1c7220 */ /* 0x000fc40000410000 */
[----:B------:R-:W-:Y:S01]  /*7fb0*/  FMUL.FTZ R77, R10, R50 ;  /* 0x000000320a4d7220 */ /* 0x000fe20000410000 */
[----:B----4-:R-:W-:Y:S01]  /*7fc0*/  FADD.FTZ R49, R49, -R227 ;  /* 0x800000e331317221 */ /* 0x010fe20000010000 */
[----:B-1----:R-:W-:-:S04]  /*7fd0*/  FADD.FTZ R46, R46, -R218 ;  /* 0x800000da2e2e7221 */ /* 0x002fc80000010000 */
[----:B------:R-:W-:Y:S01]  /*7fe0*/  FMUL.FTZ R46, R18, R46 ;  /* 0x0000002e122e7220 */ /* 0x000fe20000410000 */
[----:B------:R-:W-:Y:S01]  /*7ff0*/  FADD.FTZ R51, R51, -R227 ;  /* 0x800000e333337221 */ /* 0x000fe20000010000 */
[----:B------:R-:W1:Y:S02]  /*8000*/  SHFL.IDX PT, R83, R74, R9, 0x1f ;  /* 0x00001f094a537589 */ /* 0x000e6400000e0000 */
[----:B------:R-:W-:Y:S01]  /*8010*/  FMUL.FTZ R43, R43, R46 ;  /* 0x0000002e2b2b7220 */ /* 0x000fe20000410000 */
[----:B------:R-:W-:Y:S01]  /*8020*/  FFMA.FTZ R46, -R98, R98, 1 ;  /* 0x3f800000622e7423 */ /* 0x000fe20000010162 */
        /* <DEDUP_REMOVED lines=8> */
[----:B------:R-:W4:Y:S01]  /*80b0*/  SHFL.IDX PT, R76, R74, R231, 0x1f ;  /* 0x00001fe74a4c7589 */ /* 0x000f2200000e0000 */
[----:B------:R-:W-:Y:S01]  /*80c0*/  FMUL.FTZ R72, R72, R35 ;  /* 0x0000002348487220 */ /* 0x000fe20000410000 */
[----:B------:R-:W-:-:S02]  /*80d0*/  FMUL.FTZ R50, R50, R49 ;  /* 0x0000003132327220 */ /* 0x000fc40000410000 */
[----:B------:R-:W4:Y:S01]  /*80e0*/  SHFL.IDX PT, R77, R74, R233, 0x1f ;  /* 0x00001fe94a4d7589 */ /* 0x000f2200000e0000 */
[----:B------:R-:W1:Y:S01]  /*80f0*/  MUFU.EX2 R35, R216 ;  /* 0x000000d800237308 */ /* 0x000e620000000800 */
[----:B------:R-:W-:Y:S01]  /*8100*/  FMUL.FTZ R49, R99, R28 ;  /* 0x0000001c63317220 */ /* 0x000fe20000410000 */
[----:B------:R-:W-:Y:S01]  /*8110*/  FADD.FTZ R44, R44, -R218 ;  /* 0x800000da2c2c7221 */ /* 0x000fe20000010000 */
[----:B------:R-:W4:Y:S04]  /*8120*/  SHFL.IDX PT, R28, R74, R229, 0x1f ;  /* 0x00001fe54a1c7589 */ /* 0x000f2800000e0000 */
[----:B------:R-:W4:Y:S01]  /*8130*/  SHFL.IDX PT, R78, R74, R234, 0x1f ;  /* 0x00001fea4a4e7589 */ /* 0x000f2200000e0000 */
[----:B------:R-:W4:Y:S01]  /*8140*/  MUFU.EX2 R36, R206 ;  /* 0x000000ce00247308 */ /* 0x000f220000000800 */
[----:B------:R-:W-:-:S02]  /*8150*/  FMUL.FTZ R44, R12, R44 ;  /* 0x0000002c0c2c7220 */ /* 0x000fc40000410000 */
[----:B------:R4:W4:Y:S01]  /*8160*/  SHFL.IDX PT, R79, R74, R230, 0x1f ;  /* 0x00001fe64a4f7589 */ /* 0x00092200000e0000 */
[----:B---3--:R-:W-:Y:S01]  /*8170*/  FADD.FTZ R52, R52, -R228 ;  /* 0x800000e434347221 */ /* 0x008fe20000010000 */
[----:B------:R-:W-:Y:S01]  /*8180*/  FADD.FTZ R45, R45, -R219 ;  /* 0x800000db2d2d7221 */ /* 0x000fe20000010000 */
[--C-:B------:R-:W-:Y:S01]  /*8190*/  FADD.FTZ R53, R53, -R226.reuse ;  /* 0x800000e235357221 */ /* 0x100fe20000010000 */
[----:B------:R-:W-:Y:S01]  /*81a0*/  FMUL.FTZ R44, R81, R44 ;  /* 0x0000002c512c7220 */ /* 0x000fe20000410000 */
[----:B------:R-:W-:Y:S01]  /*81b0*/  FMUL.FTZ R81, R20, R52 ;  /* 0x0000003414517220 */ /* 0x000fe20000410000 */
[----:B------:R-:W-:Y:S01]  /*81c0*/  FMUL.FTZ R45, R25, R45 ;  /* 0x0000002d192d7220 */ /* 0x000fe20000410000 */
[----:B------:R-:W-:Y:S01]  /*81d0*/  FADD.FTZ R55, R55, -R226 ;  /* 0x800000e237377221 */ /* 0x000fe20000010000 */
[----:B------:R-:W-:Y:S01]  /*81e0*/  FMUL.FTZ R52, R34, R53 ;  /* 0x0000003522347220 */ /* 0x000fe20000410000 */
[----:B------:R-:W-:Y:S01]  /*81f0*/  FMUL.FTZ R53, R100, R81 ;  /* 0x0000005164357220 */ /* 0x000fe20000410000 */
[----:B------:R-:W-:Y:S01]  /*8200*/  FMUL.FTZ R45, R82, R45 ;  /* 0x0000002d522d7220 */ /* 0x000fe20000410000 */
[----:B-1----:R-:W-:Y:S01]  /*8210*/  FADD.FTZ R81, R56, -R83 ;  /* 0x8000005338517221 */ /* 0x002fe20000010000 */
[----:B------:R-:W-:Y:S01]  /*8220*/  FMUL.FTZ R82, R35, R55 ;  /* 0x0000003723527220 */ /* 0x000fe20000410000 */
[--C-:B----4-:R-:W-:Y:S01]  /*8230*/  FADD.FTZ R57, R57, -R80.reuse ;  /* 0x8000005039397221 */ /* 0x110fe20000010000 */
[----:B------:R-:W-:Y:S01]  /*8240*/  FADD.FTZ R80, R59, -R80 ;  /* 0x800000503b507221 */ /* 0x000fe20000010000 */
[----:B------:R-:W-:Y:S01]  /*8250*/  FADD.FTZ R55, R60, -R75 ;  /* 0x8000004b3c377221 */ /* 0x000fe20000010000 */
[--C-:B------:R-:W-:Y:S01]  /*8260*/  FADD.FTZ R61, R61, -R76.reuse ;  /* 0x8000004c3d3d7221 */ /* 0x100fe20000010000 */
[----:B------:R-:W-:Y:S01]  /*8270*/  FADD.FTZ R60, R63, -R76 ;  /* 0x8000004c3f3c7221 */ /* 0x000fe20000010000 */
[----:B------:R-:W-:Y:S01]  /*8280*/  FADD.FTZ R54, R54, -R228 ;  /* 0x800000e436367221 */ /* 0x000fe20000010000 */
[----:B------:R-:W-:Y:S01]  /*8290*/  FADD.FTZ R58, R58, -R83 ;  /* 0x800000533a3a7221 */ /* 0x000fe20000010000 */
[----:B------:R-:W-:Y:S01]  /*82a0*/  FADD.FTZ R62, R62, -R75 ;  /* 0x8000004b3e3e7221 */ /* 0x000fe20000010000 */
[----:B------:R-:W-:Y:S01]  /*82b0*/  FFMA.FTZ R76, -R104, R104, 1 ;  /* 0x3f800000684c7423 */ /* 0x000fe20000010168 */
[----:B------:R-:W-:Y:S01]  /*82c0*/  FMUL.FTZ R81, R36, R81 ;  /* 0x0000005124517220 */ /* 0x000fe20000410000 */
[----:B------:R-:W1:Y:S01]  /*82d0*/  MUFU.EX2 R74, R213 ;  /* 0x000000d5004a7308 */ /* 0x000e620000000800 */
[--C-:B------:R-:W-:Y:S01]  /*82e0*/  FADD.FTZ R68, R68, -R77.reuse ;  /* 0x8000004d44447221 */ /* 0x100fe20000010000 */
[----:B------:R-:W-:Y:S01]  /*82f0*/  FADD.FTZ R59, R70, -R77 ;  /* 0x8000004d463b7221 */ /* 0x000fe20000010000 */
[----:B------:R-:W-:Y:S01]  /*8300*/  FFMA.FTZ R77, -R107, R107, 1 ;  /* 0x3f8000006b4d7423 */ /* 0x000fe2000001016b */
[----:B------:R-:W-:Y:S01]  /*8310*/  FMUL.FTZ R80, R201, R80 ;  /* 0x00000050c9507220 */ /* 0x000fe20000410000 */
[----:B------:R-:W-:-:S03]  /*8320*/  FFMA.FTZ R51, -R102, R102, 1 ;  /* 0x3f80000066337423 */ /* 0x000fc60000010166 */
[----:B------:R-:W3:Y:S01]  /*8330*/  MUFU.EX2 R75, R214 ;  /* 0x000000d6004b7308 */ /* 0x000ee20000000800 */
[----:B------:R-:W-:Y:S01]  /*8340*/  FMUL.FTZ R54, R21, R54 ;  /* 0x0000003615367220 */ /* 0x000fe20000410000 */
[----:B------:R-:W-:Y:S01]  /*8350*/  FMUL.FTZ R76, R76, R81 ;  /* 0x000000514c4c7220 */ /* 0x000fe20000410000 */
[----:B------:R-:W-:Y:S01]  /*8360*/  FMUL.FTZ R63, R199, R58 ;  /* 0x0000003ac73f7220 */ /* 0x000fe20000410000 */
[--C-:B------:R-:W-:Y:S01]  /*8370*/  FADD.FTZ R56, R65, -R28.reuse ;  /* 0x8000001c41387221 */ /* 0x100fe20000010000 */
[----:B------:R-:W-:Y:S01]  /*8380*/  FADD.FTZ R67, R67, -R28 ;  /* 0x8000001c43437221 */ /* 0x000fe20000010000 */
[----:B------:R-:W-:Y:S01]  /*8390*/  FFMA.FTZ R81, -R105, R105, 1 ;  /* 0x3f80000069517423 */ /* 0x000fe20000010169 */
[----:B------:R-:W-:Y:S01]  /*83a0*/  FMUL.FTZ R58, R200, R57 ;  /* 0x00000039c83a7220 */ /* 0x000fe20000410000 */
[--C-:B------:R-:W-:Y:S01]  /*83b0*/  FADD.FTZ R69, R69, -R78.reuse ;  /* 0x8000004e45457221 */ /* 0x100fe20000010000 */
[----:B------:R-:W-:Y:S01]  /*83c0*/  FADD.FTZ R28, R71, -R78 ;  /* 0x8000004e471c7221 */ /* 0x000fe20000010000 */
[----:B------:R-:W-:Y:S01]  /*83d0*/  FMUL.FTZ R77, R77, R80 ;  /* 0x000000504d4d7220 */ /* 0x000fe20000410000 */
[----:B------:R-:W-:Y:S01]  /*83e0*/  FFMA.FTZ R78, -R106, R106, 1 ;  /* 0x3f8000006a4e7423 */ /* 0x000fe2000001016a */
[----:B------:R-:W-:Y:S01]  /*83f0*/  FFMA.FTZ R80, -R108, R108, 1 ;  /* 0x3f8000006c507423 */ /* 0x000fe2000001016c */
[----:B------:R-:W-:Y:S01]  /*8400*/  FMUL.FTZ R55, R202, R55 ;  /* 0x00000037ca377220 */ /* 0x000fe20000410000 */
[----:B------:R-:W-:Y:S01]  /*8410*/  FMUL.FTZ R51, R51, R54 ;  /* 0x0000003633337220 */ /* 0x000fe20000410000 */
[----:B------:R-:W-:Y:S01]  /*8420*/  FMUL.FTZ R57, R203, R62 ;  /* 0x0000003ecb397220 */ /* 0x000fe20000410000 */
[----:B------:R-:W-:Y:S01]  /*8430*/  FMUL.FTZ R54, R101, R52 ;  /* 0x0000003465367220 */ /* 0x000fe20000410000 */
[--C-:B------:R-:W-:Y:S01]  /*8440*/  FADD.FTZ R64, R64, -R79.reuse ;  /* 0x8000004f40407221 */ /* 0x100fe20000010000 */
        /* <DEDUP_REMOVED lines=14> */
[----:B------:R-:W-:Y:S01]  /*8530*/  FMUL.FTZ R82, R82, R61 ;  /* 0x0000003d52527220 */ /* 0x000fe20000410000 */
[----:B------:R-:W-:Y:S01]  /*8540*/  FFMA.FTZ R84, -R114, R114, 1 ;  /* 0x3f80000072547423 */ /* 0x000fe20000010172 */
[----:B------:R-:W-:Y:S01]  /*8550*/  FMUL.FTZ R61, R208, R79 ;  /* 0x0000004fd03d7220 */ /* 0x000fe20000410000 */
[----:B------:R-:W-:Y:S01]  /*8560*/  FFMA.FTZ R83, -R109, R109, 1 ;  /* 0x3f8000006d537423 */ /* 0x000fe2000001016d */
[----:B------:R-:W-:Y:S01]  /*8570*/  FMUL.FTZ R79, R112, R57 ;  /* 0x00000039704f7220 */ /* 0x000fe20000410000 */
[----:B------:R-:W-:Y:S01]  /*8580*/  FMUL.FTZ R99, R99, R56 ;  /* 0x0000003863637220 */ /* 0x000fe20000410000 */
[----:B-1----:R-:W-:Y:S01]  /*8590*/  FMUL.FTZ R69, R74, R69 ;  /* 0x000000454a457220 */ /* 0x002fe20000410000 */
[----:B------:R-:W-:Y:S01]  /*85a0*/  F2FP.BF16.F32.PACK_AB R71, R29, R30 ;  /* 0x0000001e1d47723e */ /* 0x000fe200000010ff */
[----:B------:R-:W-:Y:S01]  /*85b0*/  FFMA.FTZ R98, -R113, R113, 1 ;  /* 0x3f80000071627423 */ /* 0x000fe20000010171 */
[----:B------:R-:W-:Y:S01]  /*85c0*/  FMUL.FTZ R57, R211, R68 ;  /* 0x00000044d3397220 */ /* 0x000fe20000410000 */
[----:B------:R-:W-:Y:S01]  /*85d0*/  FMUL.FTZ R56, R212, R59 ;  /* 0x0000003bd4387220 */ /* 0x000fe20000410000 */
[----:B---3--:R-:W-:Y:S01]  /*85e0*/  FMUL.FTZ R28, R75, R28 ;  /* 0x0000001c4b1c7220 */ /* 0x008fe20000410000 */
        /* <DEDUP_REMOVED lines=258> */
.L_x_2603:
        /* <DEDUP_REMOVED lines=58> */
.L_x_2604:
[----:B--2---:R-:W2:Y:S01]  /*99b0*/  LDL R5, [R1+0x2c] ;  /* 0x00002c0001057983 */ /* 0x004ea20000100800 */
        /* <DEDUP_REMOVED lines=10> */
[----:B-1----:R-:W-:Y:S05]  /*9a60*/  @!P1 BRA `(.L_x_2605) ;  /* 0xffffffc4002c9947 */ /* 0x002fea000383ffff */
.L_x_2594:
        /* <DEDUP_REMOVED lines=34> */
.L_x_2574:
[----:B------:R-:W-:Y:S05]  /*9c90*/  @P0 BRA `(.L_x_2606) ;  /* 0x0000000800c40947 */ /* 0x000fea0003800000 */
[----:B------:R-:W1:Y:S01]  /*9ca0*/  S2R R3, SR_CgaCtaId ;  /* 0x0000000000037919 */ /* 0x000e620000008800 */
[----:B------:R-:W-:-:S04]  /*9cb0*/  MOV R0, 0x400 ;  /* 0x0000040000007802 */ /* 0x000fc80000000f00 */
[----:B-1----:R-:W-:-:S04]  /*9cc0*/  LEA R17, R3, R0, 0x18 ;  /* 0x0000000003117211 */ /* 0x002fc800078ec0ff */
        /* <DEDUP_REMOVED lines=18> */
.L_x_2607:
        /* <DEDUP_REMOVED lines=19> */
.L_x_2608:
        /* <DEDUP_REMOVED lines=9> */
[----:B------:R-:W-:Y:S01]  /*9fb0*/  MOV R6, UR6 ;  /* 0x0000000600067c02 */ /* 0x000fe20008000f00 */
[----:B------:R-:W-:Y:S01]  /*9fc0*/  IMAD.U32 R7, RZ, RZ, UR7 ;  /* 0x00000007ff077e24 */ /* 0x000fe2000f8e00ff */
[----:B------:R-:W-:Y:S01]  /*9fd0*/  MOV R11, UR5 ;  /* 0x00000005000b7c02 */ /* 0x000fe20008000f00 */
[----:B------:R-:W-:Y:S01]  /*9fe0*/  IMAD.U32 R10, RZ, RZ, UR4 ;  /* 0x00000004ff0a7e24 */ /* 0x000fe2000f8e00ff */
[----:B------:R-:W-:Y:S01]  /*9ff0*/  MOV R13, RZ ;  /* 0x000000ff000d7202 */ /* 0x000fe20000000f00 */
[----:B------:R-:W-:-:S02]  /*a000*/  IMAD.MOV.U32 R8, RZ, RZ, 0x70 ;  /* 0x00000070ff087424 */ /* 0x000fc400078e00ff */
[----:B-1----:R-:W-:-:S07]  /*a010*/  IMAD.MOV.U32 R12, RZ, RZ, 0x1 ;  /* 0x00000001ff0c7424 */ /* 0x002fce00078e00ff */
[----:B------:R-:W-:-:S07]  /*a020*/  LEPC R20, `(.L_x_2609) ;  /* 0x000000001014794e */ /* 0x000fce0000000000 */
[----:B--2---:R-:W-:Y:S05]  /*a030*/  CALL.ABS.NOINC R2 ;  /* 0x0000000002007343 */ /* 0x004fea0003c00000 */
.L_x_2609:
        /* <DEDUP_REMOVED lines=18> */
.L_x_2610:
[----:B------:R-:W1:Y:S01]  /*a160*/  S2R R0, SR_TID.X ;  /* 0x0000000000007919 */ /* 0x000e620000002100 */
        /* <DEDUP_REMOVED lines=17> */
[----:B-1----:R-:W-:Y:S01]  /*a280*/  VIADD R7, R0, 0xffffff80 ;  /* 0xffffff8000077836 */ /* 0x002fe20000000000 */
        /* <DEDUP_REMOVED lines=45> */
[----:B------:R-:W1:Y:S01]  /*a560*/  SHFL.IDX PT, R5, R6, RZ, 0x1f ;  /* 0x00001fff06057589 */ /* 0x000e6200000e0000 */
        /* <DEDUP_REMOVED lines=8> */
[----:B-1----:R-:W-:-:S03]  /*a5f0*/  ISETP.NE.AND P0, PT, R5, 0x7, PT ;  /* 0x000000070500780c */ /* 0x002fc60003f05270 */
        /* <DEDUP_REMOVED lines=12> */
[----:B------:R-:W-:Y:S01]  /*a6c0*/  R2UR UR6, R17 ;  /* 0x00000000110672ca */ /* 0x000fe200000e0000 */
[----:B------:R-:W-:Y:S01]  /*a6d0*/  ULDC.64 UR8, c[0x0][0x198] ;  /* 0x0000660000087ab9 */ /* 0x000fe20000000a00 */
[----:B------:R-:W-:Y:S01]  /*a6e0*/  UMOV UR41, URZ ;  /* 0x0000003f00297c82 */ /* 0x000fe20008000000 */
[----:B------:R-:W-:Y:S02]  /*a6f0*/  UIADD3 UR4, UP0, UR8, 0x770, URZ ;  /* 0x0000077008047890 */ /* 0x000fe4000ff1e03f */
[----:B------:R-:W-:Y:S02]  /*a700*/  UIADD3 UR8, UP1, UR8, 0x670, URZ ;  /* 0x0000067008087890 */ /* 0x000fe4000ff3e03f */
[----:B------:R-:W-:Y:S02]  /*a710*/  UIADD3.X UR5, URZ, UR9, URZ, UP0, !UPT ;  /* 0x000000093f057290 */ /* 0x000fe400087fe43f */
[----:B------:R-:W-:-:S04]  /*a720*/  UIADD3.X UR9, URZ, UR9, URZ, UP1, !UPT ;  /* 0x000000093f097290 */ /* 0x000fc80008ffe43f */
[----:B------:R-:W-:-:S09]  /*a730*/  UIADD3 UR40, UR6, 0x4000, URZ ;  /* 0x0000400006287890 */ /* 0x000fd2000fffe03f */
[----:B------:R1:W-:Y:S02]  /*a740*/  UTMASTG.4D [UR40], [UR4] ;  /* 0x00000028040073b5 */ /* 0x0003e40008018000 */
[----:B-1----:R-:W-:Y:S02]  /*a750*/  UMOV UR40, UR6 ;  /* 0x0000000600287c82 */ /* 0x002fe40008000000 */
[----:B------:R1:W-:Y:S02]  /*a760*/  UTMASTG.4D [UR40], [UR8] ;  /* 0x00000028080073b5 */ /* 0x0003e40008018000 */
[----:B-1----:R0:W-:Y:S02]  /*a770*/  UTMACMDFLUSH ;  /* 0x00000000000079b7 */ /* 0x0021e40000000000 */
.L_x_2612:
[----:B------:R-:W-:Y:S05]  /*a780*/  BSYNC B0 ;  /* 0x0000000000007941 */ /* 0x000fea0003800000 */
.L_x_2611:
[----:B------:R-:W-:-:S04]  /*a790*/  DEPBAR.LE SB0, 0x0 ;  /* 0x000080000000791a */ /* 0x000fc80000000000 */
[----:B------:R-:W-:Y:S05]  /*a7a0*/  BRA `(.L_x_2573) ;  /* 0x0000004000b47947 */ /* 0x000fea0003800000 */
.L_x_2606:
[----:B------:R-:W1:Y:S01]  /*a7b0*/  S2R R0, SR_TID.X ;  /* 0x0000000000007919 */ /* 0x000e620000002100 */
[----:B------:R-:W2:Y:S01]  /*a7c0*/  LDC.64 R6, c[0x0][0x820] ;  /* 0x00020800ff067b82 */ /* 0x000ea20000000a00 */
[----:B------:R-:W-:Y:S01]  /*a7d0*/  IMAD.U32 R9, RZ, RZ, UR43 ;  /* 0x0000002bff097e24 */ /* 0x000fe2000f8e00ff */
[----:B------:R-:W-:Y:S01]  /*a7e0*/  ULOP3.LUT UR4, URZ, UR38, URZ, 0x33, !UPT ;  /* 0x000000263f047292 */ /* 0x000fe2000f8e333f */
[----:B------:R-:W-:Y:S01]  /*a7f0*/  IMAD.U32 R25, RZ, RZ, UR44 ;  /* 0x0000002cff197e24 */ /* 0x000fe2000f8e00ff */
[----:B------:R-:W-:Y:S02]  /*a800*/  BSSY B0, `(.L_x_2613) ;  /* 0x0000036000007945 */ /* 0x000fe40003800000 */
[----:B------:R-:W-:Y:S02]  /*a810*/  SHF.R.S32.HI R9, RZ, 0x1f, R9 ;  /* 0x0000001fff097819 */ /* 0x000fe40000011409 */
[----:B------:R-:W3:Y:S01]  /*a820*/  LDC.64 R18, c[0x0][0x808] ;  /* 0x00020200ff127b82 */ /* 0x000ee20000000a00 */
[----:B------:R-:W-:-:S07]  /*a830*/  SHF.R.S32.HI R25, RZ, 0x1f, R25 ;  /* 0x0000001fff197819 */ /* 0x000fce0000011419 */
[----:B------:R-:W4:Y:S08]  /*a840*/  LDC.64 R14, c[0x0][0x828] ;  /* 0x00020a00ff0e7b82 */ /* 0x000f300000000a00 */
[----:B------:R-:W5:Y:S01]  /*a850*/  LDC R10, c[0x0][0xb2c] ;  /* 0x0002cb00ff0a7b82 */ /* 0x000f620000000800 */
[----:B-1----:R-:W-:-:S07]  /*a860*/  VIADD R3, R0, 0xffffff80 ;  /* 0xffffff8000037836 */ /* 0x002fce0000000000 */
[----:B------:R-:W1:Y:S01]  /*a870*/  LDC.64 R16, c[0x0][0x850] ;  /* 0x00021400ff107b82 */ /* 0x000e620000000a00 */
[----:B---3--:R-:W-:Y:S01]  /*a880*/  VIADD R11, R18, -UR42 ;  /* 0x8000002a120b7c36 */ /* 0x008fe20008000000 */
[----:B------:R-:W-:-:S04]  /*a890*/  SHF.R.S32.HI R0, RZ, 0x1f, R3 ;  /* 0x0000001fff007819 */ /* 0x000fc80000011403 */
[----:B------:R-:W-:Y:S02]  /*a8a0*/  LEA.HI R8, R0, R3, RZ, 0x3 ;  /* 0x0000000300087211 */ /* 0x000fe400078f18ff */
[----:B------:R-:W3:Y:S02]  /*a8b0*/  LDC R23, c[0x0][0x83c] ;  /* 0x00020f00ff177b82 */ /* 0x000ee40000000800 */
[----:B------:R-:W-:-:S04]  /*a8c0*/  LOP3.LUT R0, R8, 0x1ffffff8, RZ, 0xc0, !PT ;  /* 0x1ffffff808007812 */ /* 0x000fc800078ec0ff */
[----:B------:R-:W-:Y:S02]  /*a8d0*/  IADD3 R0, R3, -R0, RZ ;  /* 0x8000000003007210 */ /* 0x000fe40007ffe0ff */
[----:B------:R-:W3:Y:S03]  /*a8e0*/  LDC.64 R20, c[0x0][0x858] ;  /* 0x00021600ff147b82 */ /* 0x000ee60000000a00 */
[----:B------:R-:W-:Y:S02]  /*a8f0*/  IMAD.SHL.U32 R4, R0, 0x8, RZ ;  /* 0x0000000800047824 */ /* 0x000fe400078e00ff */
[----:B--2---:R-:W-:-:S03]  /*a900*/  IMAD R0, R9, R6, RZ ;  /* 0x0000000609007224 */ /* 0x004fc600078e02ff */
[----:B------:R-:W-:Y:S01]  /*a910*/  SHF.R.S32.HI R5, RZ, 0x1f, R4 ;  /* 0x0000001fff057819 */ /* 0x000fe20000011404 */
[----:B------:R-:W-:Y:S02]  /*a920*/  IMAD R7, R7, UR43, R0 ;  /* 0x0000002b07077c24 */ /* 0x000fe4000f8e0200 */
[----:B----4-:R-:W-:Y:S02]  /*a930*/  IMAD R0, R25, R14, RZ ;  /* 0x0000000e19007224 */ /* 0x010fe400078e02ff */
[----:B------:R-:W-:-:S04]  /*a940*/  IMAD.WIDE.U32 R2, R6, UR43, R4 ;  /* 0x0000002b06027c25 */ /* 0x000fc8000f8e0004 */
[----:B------:R-:W-:Y:S01]  /*a950*/  IMAD.MOV.U32 R6, RZ, RZ, R2 ;  /* 0x000000ffff067224 */ /* 0x000fe200078e0002 */
[----:B------:R-:W-:Y:S01]  /*a960*/  SHF.R.S32.HI R2, RZ, 0x3, R8 ;  /* 0x00000003ff027819 */ /* 0x000fe20000011408 */
[----:B------:R-:W-:Y:S01]  /*a970*/  IMAD R15, R15, UR44, R0 ;  /* 0x0000002c0f0f7c24 */ /* 0x000fe2000f8e0200 */
[----:B------:R-:W-:Y:S02]  /*a980*/  IADD3 R7, R3, R7, RZ ;  /* 0x0000000703077210 */ /* 0x000fe40007ffe0ff */
[C---:B------:R-:W-:Y:S01]  /*a990*/  ISETP.GE.AND P2, PT, R2.reuse, R11, PT ;  /* 0x0000000b0200720c */ /* 0x040fe20003f46270 */
[C---:B------:R-:W-:Y:S01]  /*a9a0*/  VIADD R3, R2.reuse, 0x40 ;  /* 0x0000004002037836 */ /* 0x040fe20000000000 */
[C---:B------:R-:W-:Y:S01]  /*a9b0*/  IADD3 R0, R2.reuse, 0x20, RZ ;  /* 0x0000002002007810 */ /* 0x040fe20007ffe0ff */
[----:B------:R-:W-:Y:S01]  /*a9c0*/  VIADD R8, R2, 0x60 ;  /* 0x0000006002087836 */ /* 0x000fe20000000000 */
[----:B------:R-:W-:Y:S01]  /*a9d0*/  ISETP.GE.OR P6, PT, R4, R19, P2 ;  /* 0x000000130400720c */ /* 0x000fe200017c6670 */
[----:B------:R-:W-:Y:S01]  /*a9e0*/  IMAD.WIDE.U32 R12, R14, UR44, R6 ;  /* 0x0000002c0e0c7c25 */ /* 0x000fe2000f8e0006 */
[----:B------:R-:W-:-:S02]  /*a9f0*/  ISETP.GE.AND P3, PT, R0, R11, PT ;  /* 0x0000000b0000720c */ /* 0x000fc40003f66270 */
[-C--:B------:R-:W-:Y:S01]  /*aa00*/  ISETP.GE.AND P0, PT, R3, R11.reuse, PT ;  /* 0x0000000b0300720c */ /* 0x080fe20003f06270 */
[----:B-1----:R-:W-:Y:S01]  /*aa10*/  IMAD R0, R9, R16, RZ ;  /* 0x0000001009007224 */ /* 0x002fe200078e02ff */
[----:B------:R-:W-:Y:S01]  /*aa20*/  ISETP.GE.AND P1, PT, R8, R11, PT ;  /* 0x0000000b0800720c */ /* 0x000fe20003f26270 */
[----:B------:R-:W-:Y:S01]  /*aa30*/  IMAD.WIDE.U32 R8, R16, UR43, R4 ;  /* 0x0000002b10087c25 */ /* 0x000fe2000f8e0004 */
[----:B-----5:R-:W-:Y:S02]  /*aa40*/  IADD3 R11, R10, UR4, RZ ;  /* 0x000000040a0b7c10 */ /* 0x020fe4000fffe0ff */
[----:B------:R-:W-:Y:S01]  /*aa50*/  SHF.R.S32.HI R3, RZ, 0x1f, R2 ;  /* 0x0000001fff037819 */ /* 0x000fe20000011402 */
[----:B------:R-:W-:Y:S01]  /*aa60*/  IMAD R17, R17, UR43, R0 ;  /* 0x0000002b11117c24 */ /* 0x000fe2000f8e0200 */
[CC--:B------:R-:W-:Y:S01]  /*aa70*/  ISETP.GE.OR P4, PT, R4.reuse, R19.reuse, P3 ;  /* 0x000000130400720c */ /* 0x0c0fe20001f86670 */
[----:B------:R-:W-:Y:S01]  /*aa80*/  IMAD.IADD R7, R13, 0x1, R15 ;  /* 0x000000010d077824 */ /* 0x000fe200078e020f */
[----:B------:R-:W-:Y:S01]  /*aa90*/  ISETP.GE.OR P5, PT, R4, R19, P0 ;  /* 0x000000130400720c */ /* 0x000fe200007a6670 */
[----:B------:R-:W-:Y:S01]  /*aaa0*/  IMAD.WIDE R10, R11, 0x80, R2 ;  /* 0x000000800b0a7825 */ /* 0x000fe200078e0202 */
[----:B------:R-:W-:Y:S11]  /*aab0*/  @P6 BRA `(.L_x_2614) ;  /* 0x0000000000286947 */ /* 0x000ff60003800000 */
        /* <DEDUP_REMOVED lines=10> */
.L_x_2614:
[----:B------:R-:W-:Y:S05]  /*ab60*/  BSYNC B0 ;  /* 0x0000000000007941 */ /* 0x000fea0003800000 */
.L_x_2613:
[----:B------:R-:W-:Y:S01]  /*ab70*/  IMAD.IADD R9, R9, 0x1, R17 ;  /* 0x0000000109097824 */ /* 0x000fe200078e0211 */
[----:B------:R-:W-:Y:S01]  /*ab80*/  BSSY B0, `(.L_x_2615) ;  /* 0x0000017000007945 */ /* 0x000fe20003800000 */
[----:B---3--:R-:W-:Y:S01]  /*ab90*/  IMAD R0, R25, R20, RZ ;  /* 0x0000001419007224 */ /* 0x008fe200078e02ff */
        /* <DEDUP_REMOVED lines=21> */
.L_x_2616:
[----:B------:R-:W-:Y:S05]  /*acf0*/  BSYNC B0 ;  /* 0x0000000000007941 */ /* 0x000fea0003800000 */
.L_x_2615:
        /* <DEDUP_REMOVED lines=15> */
.L_x_2618:
[----:B------:R-:W-:Y:S05]  /*adf0*/  BSYNC B0 ;  /* 0x0000000000007941 */ /* 0x000fea0003800000 */
.L_x_2617:
        /* <DEDUP_REMOVED lines=15> */
.L_x_2620:
[----:B------:R-:W-:Y:S05]  /*aef0*/  BSYNC B0 ;  /* 0x0000000000007941 */ /* 0x000fea0003800000 */
.L_x_2619:
[----:B------:R-:W-:Y:S01]  /*af00*/  BSSY B0, `(.L_x_2621) ;  /* 0x000000d000007945 */ /* 0x000fe20003800000 */
[----:B-123--:R-:W-:-:S03]  /*af10*/  IMAD.IADD R5, R9, 0x1, R15 ;  /* 0x0000000109057824 */ /* 0x00efc600078e020f */
[----:B------:R-:W-:Y:S05]  /*af20*/  @P2 BRA `(.L_x_2622) ;  /* 0x0000000000282947 */ /* 0x000fea0003800000 */
        /* <DEDUP_REMOVED lines=10> */
.L_x_2622:
[----:B------:R-:W-:Y:S05]  /*afd0*/  BSYNC B0 ;  /* 0x0000000000007941 */ /* 0x000fea0003800000 */
.L_x_2621:
        /* <DEDUP_REMOVED lines=15> */
.L_x_2624:
[----:B------:R-:W-:Y:S05]  /*b0d0*/  BSYNC B0 ;  /* 0x0000000000007941 */ /* 0x000fea0003800000 */
.L_x_2623:
[----:B------:R-:W-:Y:S04]  /*b0e0*/  BSSY B0, `(.L_x_2625) ;  /* 0x000000f000007945 */ /* 0x000fe80003800000 */
[----:B------:R-:W-:Y:S05]  /*b0f0*/  @P0 BRA `(.L_x_2626) ;  /* 0x0000000000340947 */ /* 0x000fea0003800000 */
[----:B-12---:R-:W-:Y:S01]  /*b100*/  IADD3 R7, P0, R10, 0x40, RZ ;  /* 0x000000400a077810 */ /* 0x006fe20007f1e0ff */
        /* <DEDUP_REMOVED lines=12> */
.L_x_2626:
[----:B------:R-:W-:Y:S05]  /*b1d0*/  BSYNC B0 ;  /* 0x0000000000007941 */ /* 0x000fea0003800000 */
.L_x_2625:
[----:B------:R-:W-:Y:S05]  /*b1e0*/  @P1 BRA `(.L_x_2573) ;  /* 0x0000003800241947 */ /* 0x000fea0003800000 */
[----:B-123--:R-:W-:Y:S01]  /*b1f0*/  IADD3 R7, P0, R10, 0x60, RZ ;  /* 0x000000600a077810 */ /* 0x00efe20007f1e0ff */
        /* <DEDUP_REMOVED lines=13> */
.L_x_2569:
        /* <DEDUP_REMOVED lines=29> */
.L_x_2628:
[----:B------:R-:W-:Y:S01]  /*b4a0*/  ULDC UR9, c[0x0][0xb44] ;  /* 0x0002d10000097ab9 */ /* 0x000fe20000000800 */
[----:B------:R-:W-:Y:S01]  /*b4b0*/  UMOV UR7, UR8 ;  /* 0x0000000800077c82 */ /* 0x000fe20008000000 */
[----:B------:R-:W-:-:S11]  /*b4c0*/  UISETP.NE.AND UP0, UPT, UR9, 0x1, UPT ;  /* 0x000000010900788c */ /* 0x000fd6000bf05270 */
[----:B------:R-:W-:Y:S02]  /*b4d0*/  @UP0 ULDC.64 UR10, c[0x0][0xb48] ;  /* 0x0002d200000a0ab9 */ /* 0x000fe40000000a00 */
[----:B------:R-:W-:-:S04]  /*b4e0*/  UIMAD.WIDE.U32 UR4, UR8, UR10, URZ ;  /* 0x0000000a080472a5 */ /* 0x000fc8000f8e003f */
[----:B------:R-:W-:-:S04]  /*b4f0*/  @UP0 USHF.R.U32.HI UR7, URZ, UR11, UR5 ;  /* 0x0000000b3f070299 */ /* 0x000fc80008011605 */
[----:B------:R-:W-:-:S12]  /*b500*/  UIMAD UR4, UR7, UR9, URZ ;  /* 0x00000009070472a4 */ /* 0x000fd8000f8e023f */
.L_x_2629:
[----:B------:R-:W-:Y:S01]  /*b510*/  ULDC UR17, c[0x0][0xb38] ;  /* 0x0002ce0000117ab9 */ /* 0x000fe20000000800 */
[----:B------:R-:W-:Y:S02]  /*b520*/  UIADD3 UR4, UR8, -UR4, URZ ;  /* 0x8000000408047290 */ /* 0x000fe4000fffe03f */
[----:B------:R-:W-:Y:S01]  /*b530*/  UISETP.NE.AND UP0, UPT, UR17, 0x1, UPT ;  /* 0x000000011100788c */ /* 0x000fe2000bf05270 */
[----:B------:R-:W-:Y:S01]  /*b540*/  ULDC UR5, c[0x0][0xb44] ;  /* 0x0002d10000057ab9 */ /* 0x000fe20000000800 */
[----:B------:R-:W-:Y:S02]  /*b550*/  ULOP3.LUT UR7, URZ, UR7, URZ, 0x33, !UPT ;  /* 0x000000073f077292 */ /* 0x000fe4000f8e333f */
[----:B------:R-:W-:Y:S01]  /*b560*/  UIMAD UR6, UR6, UR5, UR4 ;  /* 0x00000005060672a4 */ /* 0x000fe2000f8e0204 */
[----:B------:R-:W-:Y:S02]  /*b570*/  ULDC UR18, c[0x0][0xb2c] ;  /* 0x0002cb0000127ab9 */ /* 0x000fe40000000800 */
[----:B------:R-:W-:-:S04]  /*b580*/  UIADD3 UR18, UR7, UR18, URZ ;  /* 0x0000001207127290 */ /* 0x000fc8000fffe03f */
        /* <DEDUP_REMOVED lines=12> */
[----:B------:R-:W-:-:S03]  /*b650*/  ULDC UR5, c[0x0][0x74c] ;  /* 0x0001d30000057ab9 */ /* 0x000fc60000000800 */
[----:B------:R-:W-:-:S04]  /*b660*/  UIADD3 UR4, -UR5, UR4, -UR16 ;  /* 0x0000000405047290 */ /* 0x000fc8000fffe910 */
[----:B------:R-:W-:Y:S02]  /*b670*/  UIMAD.WIDE UR6, UR4, 0x2aaaaaab, URZ ;  /* 0x2aaaaaab040678a5 */ /* 0x000fe4000f8e023f */
[----:B------:R-:W-:Y:S02]  /*b680*/  UIADD3 UR4, UR14, 0x5f, URZ ;  /* 0x0000005f0e047890 */ /* 0x000fe4000fffe03f */
[----:B------:R-:W-:Y:S02]  /*b690*/  USHF.R.U32.HI UR6, URZ, 0x1f, UR7 ;  /* 0x0000001f3f067899 */ /* 0x000fe40008011607 */
[----:B------:R-:W-:Y:S02]  /*b6a0*/  UIMAD.WIDE UR4, UR4, 0x2aaaaaab, URZ ;  /* 0x2aaaaaab040478a5 */ /* 0x000fe4000f8e023f */
[----:B------:R-:W-:Y:S02]  /*b6b0*/  ULEA.HI.SX32 UR6, UR7, UR6, 0x1c ;  /* 0x0000000607067291 */ /* 0x000fe4000f8fe23f */
[----:B------:R-:W-:-:S02]  /*b6c0*/  USHF.R.U32.HI UR4, URZ, 0x1f, UR5 ;  /* 0x0000001f3f047899 */ /* 0x000fc40008011605 */
[----:B------:R-:W-:Y:S02]  /*b6d0*/  UISETP.LT.AND UP0, UPT, URZ, UR6, UPT ;  /* 0x000000063f00728c */ /* 0x000fe4000bf01270 */
[----:B------:R-:W-:Y:S02]  /*b6e0*/  ULEA.HI.SX32 UR5, UR5, UR4, 0x1c ;  /* 0x0000000405057291 */ /* 0x000fe4000f8fe23f */
[----:B------:R-:W-:-:S04]  /*b6f0*/  USEL UR8, URZ, UR6, !UP0 ;  /* 0x000000063f087287 */ /* 0x000fc8000c000000 */
[----:B------:R-:W-:-:S06]  /*b700*/  UISETP.GT.AND UP0, UPT, UR5, UR8, UPT ;  /* 0x000000080500728c */ /* 0x000fcc000bf04270 */
[----:B------:R-:W-:-:S13]  /*b710*/  PLOP3.LUT P0, PT, PT, PT, UP0, 0x80, 0x0 ;  /* 0x000000000000781c */ /* 0x000fda0003f0f008 */
[----:B------:R-:W-:Y:S05]  /*b720*/  @!P0 BRA `(.L_x_2573) ;  /* 0x0000003000d48947 */ /* 0x000fea0003800000 */
[----:B------:R-:W-:Y:S01]  /*b730*/  USHF.R.S32.HI UR19, URZ, 0x1f, UR17 ;  /* 0x0000001f3f137899 */ /* 0x000fe20008011411 */
[----:B------:R-:W1:Y:S01]  /*b740*/  S2R R0, SR_TID.X ;  /* 0x0000000000007919 */ /* 0x000e620000002100 */
[----:B------:R-:W-:Y:S01]  /*b750*/  ULDC.64 UR12, c[0x0][0x2d8] ;  /* 0x0000b600000c7ab9 */ /* 0x000fe20000000a00 */
[----:B------:R-:W-:Y:S01]  /*b760*/  USHF.R.S32.HI UR9, URZ, 0x1f, UR10 ;  /* 0x0000001f3f097899 */ /* 0x000fe2000801140a */
[----:B------:R-:W-:Y:S01]  /*b770*/  LOP3.LUT R8, RZ, UR18, RZ, 0x33, !PT ;  /* 0x00000012ff087c12 */ /* 0x000fe2000f8e33ff */
[----:B------:R-:W-:Y:S02]  /*b780*/  UIMAD UR4, UR19, UR12, URZ ;  /* 0x0000000c130472a4 */ /* 0x000fe4000f8e023f */
[----:B------:R-:W-:Y:S02]  /*b790*/  UIMAD.WIDE.U32 UR6, UR17, UR12, URZ ;  /* 0x0000000c110672a5 */ /* 0x000fe4000f8e003f */
[----:B------:R-:W-:Y:S02]  /*b7a0*/  UIMAD UR4, UR17, UR13, UR4 ;  /* 0x0000000d110472a4 */ /* 0x000fe4000f8e0204 */
[----:B------:R-:W-:-:S02]  /*b7b0*/  UIADD3 UR11, UR5, -UR8, URZ ;  /* 0x80000008050b7290 */ /* 0x000fc4000fffe03f */
[----:B------:R-:W-:Y:S01]  /*b7c0*/  UIADD3 UR7, UR7, UR4, URZ ;  /* 0x0000000407077290 */ /* 0x000fe2000fffe03f */
[----:B------:R-:W-:Y:S01]  /*b7d0*/  ULDC.64 UR12, c[0x0][0x2e0] ;  /* 0x0000b800000c7ab9 */ /* 0x000fe20000000a00 */
[----:B------:R-:W-:Y:S02]  /*b7e0*/  UIADD3 UR4, UR16, 0x7f, URZ ;  /* 0x0000007f10047890 */ /* 0x000fe4000fffe03f */
[----:B------:R-:W-:Y:S02]  /*b7f0*/  UIMAD UR9, UR9, UR12, URZ ;  /* 0x0000000c090972a4 */ /* 0x000fe4000f8e023f */
[----:B------:R-:W-:Y:S02]  /*b800*/  UIMAD.WIDE.U32 UR6, UR10, UR12, UR6 ;  /* 0x0000000c0a0672a5 */ /* 0x000fe4000f8e0006 */
[----:B------:R-:W-:Y:S02]  /*b810*/  UIADD3 UR12, UR16, 0xdf, -UR14 ;  /* 0x000000df100c7890 */ /* 0x000fe4000fffe80e */
[----:B------:R-:W-:Y:S01]  /*b820*/  ULOP3.LUT UR14, UR11, 0x1, URZ, 0xc0, !UPT ;  /* 0x000000010b0e7892 */ /* 0x000fe2000f8ec03f */
[----:B------:R-:W-:Y:S01]  /*b830*/  ULDC UR15, c[0x0][0x288] ;  /* 0x0000a200000f7ab9 */ /* 0x000fe20000000800 */
[----:B------:R-:W-:-:S02]  /*b840*/  UIMAD UR9, UR10, UR13, UR9 ;  /* 0x0000000d0a0972a4 */ /* 0x000fc4000f8e0209 */
[----:B------:R-:W-:Y:S02]  /*b850*/  UISETP.NE.U32.AND UP0, UPT, UR14, 0x1, UPT ;  /* 0x000000010e00788c */ /* 0x000fe4000bf05070 */
[----:B------:R-:W-:Y:S02]  /*b860*/  UIMAD UR10, UR10, UR15, URZ ;  /* 0x0000000f0a0a72a4 */ /* 0x000fe4000f8e023f */
[----:B------:R-:W-:Y:S01]  /*b870*/  USHF.R.S32.HI UR11, URZ, 0x1f, UR4 ;  /* 0x0000001f3f0b7899 */ /* 0x000fe20008011404 */
[----:B-1----:R-:W-:Y:S01]  /*b880*/  LOP3.LUT R0, R0, 0x1f, RZ, 0xc0, !PT ;  /* 0x0000001f00007812 */ /* 0x002fe200078ec0ff */
[----:B------:R-:W-:Y:S01]  /*b890*/  UIADD3 UR13, UP1, UR17, UR10, URZ ;  /* 0x0000000a110d7290 */ /* 0x000fe2000ff3e03f */
[----:B------:R-:W-:Y:S01]  /*b8a0*/  PLOP3.LUT P1, PT, PT, PT, UP0, 0x80, 0x0 ;  /* 0x000000000000781c */ /* 0x000fe20003f2f008 */
[----:B------:R-:W-:Y:S01]  /*b8b0*/  ULEA.HI UR11, UR11, UR4, URZ, 0x7 ;  /* 0x000000040b0b7291 */ /* 0x000fe2000f8f383f */
[----:B------:R-:W-:Y:S01]  /*b8c0*/  ULDC UR16, c[0x0][0x760] ;  /* 0x0001d80000107ab9 */ /* 0x000fe20000000800 */
[----:B------:R-:W-:Y:S01]  /*b8d0*/  ELECT P0, URZ, PT ;  /* 0x00000000003f782f */ /* 0x000fe20003800000 */
[----:B------:R-:W-:-:S02]  /*b8e0*/  UIMAD UR14, UR15, UR16, URZ ;  /* 0x000000100f0e72a4 */ /* 0x000fc4000f8e023f */
[----:B------:R-:W-:Y:S02]  /*b8f0*/  ULEA.HI.X.SX32 UR15, UR10, UR19, 0x1, UP1 ;  /* 0x000000130a0f7291 */ /* 0x000fe400088f0e3f */
[----:B------:R-:W-:Y:S02]  /*b900*/  USHF.R.S32.HI UR16, URZ, 0x7, UR11 ;  /* 0x000000073f107899 */ /* 0x000fe4000801140b */
[----:B------:R-:W-:-:S03]  /*b910*/  UIADD3 UR25, UR7, UR9, URZ ;  /* 0x0000000907197290 */ /* 0x000fc6000fffe03f */
[----:B------:R-:W-:Y:S09]  /*b920*/  @P1 BRA `(.L_x_2630) ;  /* 0x0000000400881947 */ /* 0x000ff20003800000 */
        /* <DEDUP_REMOVED lines=8> */
[----:B------:R-:W-:-:S04]  /*b9b0*/  IMAD.U32 R2, RZ, RZ, UR11 ;  /* 0x0000000bff027e24 */ /* 0x000fc8000f8e00ff */
[----:B------:R-:W-:Y:S01]  /*b9c0*/  MOV R3, UR4 ;  /* 0x0000000400037c02 */ /* 0x000fe20008000f00 */
[----:B------:R-:W-:Y:S06]  /*b9d0*/  @P2 BRA `(.L_x_2632) ;  /* 0x0000000000302947 */ /* 0x000fec0003800000 */
[----:B------:R-:W-:-:S04]  /*b9e0*/  UIMAD UR4, UR8, 0x60, UR12 ;  /* 0x00000060080478a4 */ /* 0x000fc8000f8e020c */
[----:B------:R-:W-:-:S04]  /*b9f0*/  USHF.R.S32.HI UR10, URZ, 0x1f, UR4 ;  /* 0x0000001f3f0a7899 */ /* 0x000fc80008011404 */
[----:B------:R-:W-:-:S04]  /*ba00*/  ULEA.HI UR10, UR10, UR4, URZ, 0x7 ;  /* 0x000000040a0a7291 */ /* 0x000fc8000f8f383f */
[----:B------:R-:W-:-:S04]  /*ba10*/  USHF.R.S32.HI UR10, URZ, 0x7, UR10 ;  /* 0x000000073f0a7899 */ /* 0x000fc8000801140a */
[----:B------:R-:W-:-:S04]  /*ba20*/  UISETP.LT.AND UP0, UPT, UR16, UR10, UPT ;  /* 0x0000000a1000728c */ /* 0x000fc8000bf01270 */
[----:B------:R-:W-:-:S06]  /*ba30*/  USEL UR10, UR16, UR10, UP0 ;  /* 0x0000000a100a7287 */ /* 0x000fcc0008000000 */
[----:B------:R-:W-:-:S07]  /*ba40*/  VIADD R5, R8, UR10 ;  /* 0x0000000a08057c36 */ /* 0x000fce0008000000 */
.L_x_2633:
[----:B------:R-:W2:Y:S04]  /*ba50*/  LDG.E.STRONG.GPU R4, desc[UR36][R2.64] ;  /* 0x0000002402047981 */ /* 0x000ea8000c1ef900 */
[----:B--2---:R-:W-:Y:S01]  /*ba60*/  CCTL.IVALL ;  /* 0x00000000ff00798f */ /* 0x004fe20002000000 */
[----:B------:R-:W-:Y:S05]  /*ba70*/  YIELD ;  /* 0x0000000000007946 */ /* 0x000fea0003800000 */
[----:B------:R-:W-:-:S13]  /*ba80*/  ISETP.NE.AND P1, PT, R4, R5, PT ;  /* 0x000000050400720c */ /* 0x000fda0003f25270 */
[----:B------:R-:W-:Y:S05]  /*ba90*/  @P1 BRA `(.L_x_2633) ;  /* 0xfffffffc00ec1947 */ /* 0x000fea000383ffff */
.L_x_2632:
[----:B------:R-:W-:Y:S05]  /*baa0*/  BSYNC B0 ;  /* 0x0000000000007941 */ /* 0x000fea0003800000 */
.L_x_2631:
[----:B------:R-:W-:-:S03]  /*bab0*/  UMOV UR4, 0xffffffff ;  /* 0xffffffff00047882 */ /* 0x000fc60000000000 */
[----:B------:R-:W-:Y:S05]  /*bac0*/  BRA.DIV UR4, `(.L_x_2634) ;  /* 0x0000003204747947 */ /* 0x000fea000b800000 */
[----:B------:R-:W-:Y:S01]  /*bad0*/  NOP ;  /* 0x0000000000007918 */ /* 0x000fe20000000000 */
.L_x_2703:
[----:B------:R-:W-:Y:S01]  /*bae0*/  IMAD.U32 R9, RZ, RZ, UR8 ;  /* 0x00000008ff097e24 */ /* 0x000fe2000f8e00ff */
[----:B------:R-:W-:Y:S05]  /*baf0*/  WARPSYNC.ALL ;  /* 0x0000000000007948 */ /* 0x000fea0003800000 */
[----:B------:R-:W-:Y:S01]  /*bb00*/  BAR.SYNC.DEFER_BLOCKING 0xd, 0xa0 ;  /* 0x0342800000007b1d */ /* 0x000fe20000010000 */
[----:B------:R-:W-:-:S05]  /*bb10*/  IMAD R9, R9, 0x1800, RZ ;  /* 0x0000180009097824 */ /* 0x000fca00078e02ff */
[----:B------:R-:W-:Y:S04]  /*bb20*/  BSSY B0, `(.L_x_2635) ;  /* 0x0000012000007945 */ /* 0x000fe80003800000 */
[----:B------:R-:W-:Y:S05]  /*bb30*/  @!P0 BRA `(.L_x_2636) ;  /* 0x0000000000408947 */ /* 0x000fea0003800000 */
[----:B------:R-:W1:Y:S01]  /*bb40*/  LDC.64 R6, c[0x0][0x2c0] ;  /* 0x0000b000ff067b82 */ /* 0x000e620000000a00 */
[----:B------:R-:W-:Y:S01]  /*bb50*/  IADD3 R5, P1, R9, UR6, RZ ;  /* 0x0000000609057c10 */ /* 0x000fe2000ff3e0ff */
[----:B------:R-:W-:Y:S01]  /*bb60*/  UMOV UR4, 0x400 ;  /* 0x0000040000047882 */ /* 0x000fe20000000000 */
[----:B------:R-:W-:Y:S01]  /*bb70*/  UMOV UR20, 0x0 ;  /* 0x0000000000147882 */ /* 0x000fe20000000000 */
[----:B------:R-:W-:-:S04]  /*bb80*/  UMOV UR21, 0x14f00000 ;  /* 0x14f0000000157882 */ /* 0x000fc80000000000 */
[----:B------:R-:W2:Y:S01]  /*bb90*/  S2UR UR10, SR_CgaCtaId ;  /* 0x00000000000a79c3 */ /* 0x000ea20000008800 */
[----:B-1----:R-:W-:Y:S02]  /*bba0*/  LEA R4, P3, R5, R6, 0x2 ;  /* 0x0000000605047211 */ /* 0x002fe400078610ff */
[----:B------:R-:W-:Y:S02]  /*bbb0*/  LEA.HI.X.SX32 R6, R9, UR25, 0x1, P1 ;  /* 0x0000001909067c11 */ /* 0x000fe400088f0eff */
[----:B------:R-:W-:Y:S02]  /*bbc0*/  R2UR UR18, R4 ;  /* 0x00000000041272ca */ /* 0x000fe400000e0000 */
[----:B------:R-:W-:Y:S01]  /*bbd0*/  LEA.HI.X R5, R5, R7, R6, 0x2, P3 ;  /* 0x0000000705057211 */ /* 0x000fe200018f1406 */
[----:B--2---:R-:W-:-:S03]  /*bbe0*/  ULEA UR4, UR10, UR4, 0x18 ;  /* 0x000000040a047291 */ /* 0x004fc6000f8ec03f */
[----:B------:R-:W-:Y:S01]  /*bbf0*/  R2UR UR19, R5 ;  /* 0x00000000051372ca */ /* 0x000fe200000e0000 */
[----:B------:R-:W-:Y:S01]  /*bc00*/  UMOV UR10, 0x300 ;  /* 0x00000300000a7882 */ /* 0x000fe20000000000 */
[----:B------:R-:W-:-:S11]  /*bc10*/  UIADD3 UR4, UR4, 0x8000, URZ ;  /* 0x0000800004047890 */ /* 0x000fd6000fffe03f */
[----:B------:R1:W-:Y:S02]  /*bc20*/  UBLKRED.G.S.ADD.F32.RN [UR18], [UR4], UR10, desc[UR20] ;  /* 0x00001412040073bb */ /* 0x0003e400080a140a */
[----:B-1----:R0:W-:Y:S02]  /*bc30*/  UTMACMDFLUSH ;  /* 0x00000000000079b7 */ /* 0x0021e40000000000 */
.L_x_2636:
[----:B------:R-:W-:Y:S05]  /*bc40*/  BSYNC B0 ;  /* 0x0000000000007941 */ /* 0x000fea0003800000 */
.L_x_2635:
        /* <DEDUP_REMOVED lines=20> */
.L_x_2638:
[----:B------:R-:W-:Y:S05]  /*bd90*/  BSYNC B0 ;  /* 0x0000000000007941 */ /* 0x000fea0003800000 */
.L_x_2637:
[----:B------:R-:W-:Y:S06]  /*bda0*/  BAR.ARV 0xa, 0xa0 ;  /* 0x0282800000007b1d */ /* 0x000fec0000002000 */
[----:B------:R-:W-:Y:S04]  /*bdb0*/  BSSY B0, `(.L_x_2639) ;  /* 0x0000003000007945 */ /* 0x000fe80003800000 */
[----:B------:R-:W-:Y:S05]  /*bdc0*/  @!P0 BRA `(.L_x_2640) ;  /* 0x0000000000048947 */ /* 0x000fea0003800000 */
[----:B------:R-:W-:-:S04]  /*bdd0*/  DEPBAR.LE SB0, 0x0 ;  /* 0x000080000000791a */ /* 0x000fc80000000000 */
.L_x_2640:
[----:B------:R-:W-:Y:S05]  /*bde0*/  BSYNC B0 ;  /* 0x0000000000007941 */ /* 0x000fea0003800000 */
.L_x_2639:
        /* <DEDUP_REMOVED lines=19> */
.L_x_2642:
[----:B------:R-:W-:Y:S05]  /*bf20*/  BSYNC B0 ;  /* 0x0000000000007941 */ /* 0x000fea0003800000 */
.L_x_2641:
[----:B------:R-:W-:Y:S01]  /*bf30*/  UIADD3 UR17, UR8, 0x1, URZ ;  /* 0x0000000108117890 */ /* 0x000fe2000fffe03f */
[----:B------:R-:W-:Y:S11]  /*bf40*/  BRA `(.L_x_2643) ;  /* 0x0000000000047947 */ /* 0x000ff60003800000 */
.L_x_2630:
[----:B------:R-:W-:-:S05]  /*bf50*/  UMOV UR17, UR8 ;  /* 0x0000000800117c82 */ /* 0x000fca0008000000 */
.L_x_2643:
[----:B------:R-:W-:-:S04]  /*bf60*/  UIADD3 UR4, UR8, 0x1, URZ ;  /* 0x0000000108047890 */ /* 0x000fc8000fffe03f */
[----:B------:R-:W-:-:S06]  /*bf70*/  UISETP.NE.AND UP0, UPT, UR5, UR4, UPT ;  /* 0x000000040500728c */ /* 0x000fcc000bf05270 */
[----:B------:R-:W-:-:S13]  /*bf80*/  PLOP3.LUT P1, PT, PT, PT, UP0, 0x80, 0x0 ;  /* 0x000000000000781c */ /* 0x000fda0003f2f008 */
[----:B------:R-:W-:Y:S05]  /*bf90*/  @!P1 BRA `(.L_x_2573) ;  /* 0x0000002800b89947 */ /* 0x000fea0003800000 */
[----:B------:R-:W-:Y:S01]  /*bfa0*/  ULDC.64 UR10, c[0x0][0x2c0] ;  /* 0x0000b000000a7ab9 */ /* 0x000fe20000000a00 */
[----:B------:R-:W-:Y:S02]  /*bfb0*/  UIADD3 UR21, UR9, UR7, URZ ;  /* 0x0000000709157290 */ /* 0x000fe4000fffe03f */
[----:B------:R-:W-:Y:S01]  /*bfc0*/  ULEA UR20, UP0, UR6, UR10, 0x2 ;  /* 0x0000000a06147291 */ /* 0x000fe2000f80103f */
[----:B------:R-:W-:Y:S01]  /*bfd0*/  UMOV UR22, UR17 ;  /* 0x0000001100167c82 */ /* 0x000fe20008000000 */
[----:B------:R-:W-:Y:S02]  /*bfe0*/  UMOV UR4, URZ ;  /* 0x0000003f00047c82 */ /* 0x000fe40008000000 */
[----:B------:R-:W-:Y:S02]  /*bff0*/  ULEA.HI.X UR21, UR6, UR11, UR21, 0x2, UP0 ;  /* 0x0000000b06157291 */ /* 0x000fe400080f1415 */
[----:B------:R-:W-:-:S04]  /*c000*/  UIADD3 UR20, UP0, UR20, 0x3000, URZ ;  /* 0x0000300014147890 */ /* 0x000fc8000ff1e03f */
[----:B------:R-:W-:-:S12]  /*c010*/  UIADD3.X UR21, URZ, UR21, URZ, UP0, !UPT ;  /* 0x000000153f157290 */ /* 0x000fd800087fe43f */
.L_x_2668:
[----:B------:R-:W-:Y:S01]  /*c020*/  UIMAD UR23, UR14, UR17, URZ ;  /* 0x000000110e1772a4 */ /* 0x000fe2000f8e023f */
[----:B------:R-:W-:Y:S01]  /*c030*/  ISETP.NE.AND P2, PT, R0, RZ, PT ;  /* 0x000000ff0000720c */ /* 0x000fe20003f45270 */
[----:B------:R-:W-:Y:S01]  /*c040*/  ULDC.64 UR10, c[0x0][0x768] ;  /* 0x0001da00000a7ab9 */ /* 0x000fe20000000a00 */
[----:B------:R-:W-:Y:S01]  /*c050*/  UIMAD UR28, UR17, 0x60, UR12 ;  /* 0x00000060111c78a4 */ /* 0x000fe2000f8e020c */
        /* <DEDUP_REMOVED lines=8> */
[----:B------:R-:W-:-:S04]  /*c0e0*/  USHF.R.S32.HI UR18, URZ, 0x1f, UR28 ;  /* 0x0000001f3f127899 */ /* 0x000fc8000801141c */
[----:B------:R-:W-:-:S04]  /*c0f0*/  ULEA.HI UR18, UR18, UR28, URZ, 0x7 ;  /* 0x0000001c12127291 */ /* 0x000fc8000f8f383f */
[----:B------:R-:W-:-:S04]  /*c100*/  USHF.R.S32.HI UR18, URZ, 0x7, UR18 ;  /* 0x000000073f127899 */ /* 0x000fc80008011412 */
[----:B------:R-:W-:-:S04]  /*c110*/  UISETP.LT.AND UP0, UPT, UR16, UR18, UPT ;  /* 0x000000121000728c */ /* 0x000fc8000bf01270 */
[----:B------:R-:W-:-:S06]  /*c120*/  USEL UR18, UR16, UR18, UP0 ;  /* 0x0000001210127287 */ /* 0x000fcc0008000000 */
[----:B------:R-:W-:-:S07]  /*c130*/  VIADD R5, R8, UR18 ;  /* 0x0000001208057c36 */ /* 0x000fce0008000000 */
.L_x_2646:
[----:B------:R-:W2:Y:S04]  /*c140*/  LDG.E.STRONG.GPU R4, desc[UR36][R2.64] ;  /* 0x0000002402047981 */ /* 0x000ea8000c1ef900 */
[----:B--2---:R-:W-:Y:S01]  /*c150*/  CCTL.IVALL ;  /* 0x00000000ff00798f */ /* 0x004fe20002000000 */
[----:B------:R-:W-:Y:S05]  /*c160*/  YIELD ;  /* 0x0000000000007946 */ /* 0x000fea0003800000 */
[----:B------:R-:W-:-:S13]  /*c170*/  ISETP.NE.AND P1, PT, R4, R5, PT ;  /* 0x000000050400720c */ /* 0x000fda0003f25270 */
[----:B------:R-:W-:Y:S05]  /*c180*/  @P1 BRA `(.L_x_2646) ;  /* 0xfffffffc00ec1947 */ /* 0x000fea000383ffff */
.L_x_2645:
[----:B------:R-:W-:Y:S05]  /*c190*/  BSYNC B0 ;  /* 0x0000000000007941 */ /* 0x000fea0003800000 */
.L_x_2644:
[----:B------:R-:W-:-:S03]  /*c1a0*/  UMOV UR18, 0xffffffff ;  /* 0xffffffff00127882 */ /* 0x000fc60000000000 */
[----:B------:R-:W-:Y:S05]  /*c1b0*/  BRA.DIV UR18, `(.L_x_2647) ;  /* 0x0000002a12d47947 */ /* 0x000fea000b800000 */
[----:B------:R-:W-:Y:S01]  /*c1c0*/  NOP ;  /* 0x0000000000007918 */ /* 0x000fe20000000000 */
.L_x_2706:
[----:B------:R-:W-:Y:S05]  /*c1d0*/  WARPSYNC.ALL ;  /* 0x0000000000007948 */ /* 0x000fea0003800000 */
[----:B------:R-:W-:Y:S06]  /*c1e0*/  BAR.SYNC.DEFER_BLOCKING 0xd, 0xa0 ;  /* 0x0342800000007b1d */ /* 0x000fec0000010000 */
[----:B------:R-:W-:Y:S04]  /*c1f0*/  BSSY B0, `(.L_x_2648) ;  /* 0x0000011000007945 */ /* 0x000fe80003800000 */
[----:B------:R-:W-:Y:S05]  /*c200*/  @!P0 BRA `(.L_x_2649) ;  /* 0x00000000003c8947 */ /* 0x000fea0003800000 */
[----:B------:R-:W1:Y:S01]  /*c210*/  S2UR UR24, SR_CgaCtaId ;  /* 0x00000000001879c3 */ /* 0x000e620000008800 */
[----:B------:R-:W-:Y:S01]  /*c220*/  UIMAD UR18, UR17, 0x1800, URZ ;  /* 0x00001800111278a4 */ /* 0x000fe2000f8e023f */
        /* <DEDUP_REMOVED lines=13> */
.L_x_2649:
[----:B------:R-:W-:Y:S05]  /*c300*/  BSYNC B0 ;  /* 0x0000000000007941 */ /* 0x000fea0003800000 */
.L_x_2648:
[----:B------:R-:W-:Y:S01]  /*c310*/  UIMAD UR18, UR22, 0x1800, UR4 ;  /* 0x00001800161278a4 */ /* 0x000fe2000f8e0204 */
        /* <DEDUP_REMOVED lines=14> */
.L_x_2651:
[----:B------:R-:W-:Y:S05]  /*c400*/  BSYNC B0 ;  /* 0x0000000000007941 */ /* 0x000fea0003800000 */
.L_x_2650:
[----:B------:R-:W-:Y:S06]  /*c410*/  BAR.ARV 0xa, 0xa0 ;  /* 0x0282800000007b1d */ /* 0x000fec0000002000 */
[----:B------:R-:W-:Y:S04]  /*c420*/  BSSY B0, `(.L_x_2652) ;  /* 0x0000003000007945 */ /* 0x000fe80003800000 */
[----:B------:R-:W-:Y:S05]  /*c430*/  @!P0 BRA `(.L_x_2653) ;  /* 0x0000000000048947 */ /* 0x000fea0003800000 */
[----:B------:R-:W-:-:S04]  /*c440*/  DEPBAR.LE SB0, 0x0 ;  /* 0x000080000000791a */ /* 0x000fc80000000000 */
.L_x_2653:
[----:B------:R-:W-:Y:S05]  /*c450*/  BSYNC B0 ;  /* 0x0000000000007941 */ /* 0x000fea0003800000 */
.L_x_2652:
        /* <DEDUP_REMOVED lines=19> */
.L_x_2655:
[----:B------:R-:W-:Y:S05]  /*c590*/  BSYNC B0 ;  /* 0x0000000000007941 */ /* 0x000fea0003800000 */
.L_x_2654:
        /* <DEDUP_REMOVED lines=9> */
[----:B------:R-:W-:-:S04]  /*c630*/  UIADD3 UR10, UR28, 0x60, URZ ;  /* 0x000000601c0a7890 */ /* 0x000fc8000fffe03f */
[----:B------:R-:W-:-:S04]  /*c640*/  USHF.R.S32.HI UR11, URZ, 0x1f, UR10 ;  /* 0x0000001f3f0b7899 */ /* 0x000fc8000801140a */
[----:B------:R-:W-:-:S04]  /*c650*/  ULEA.HI UR11, UR11, UR10, URZ, 0x7 ;  /* 0x0000000a0b0b7291 */ /* 0x000fc8000f8f383f */
[----:B------:R-:W-:-:S04]  /*c660*/  USHF.R.S32.HI UR11, URZ, 0x7, UR11 ;  /* 0x000000073f0b7899 */ /* 0x000fc8000801140b */
[----:B------:R-:W-:-:S04]  /*c670*/  UISETP.LT.AND UP0, UPT, UR16, UR11, UPT ;  /* 0x0000000b1000728c */ /* 0x000fc8000bf01270 */
[----:B------:R-:W-:-:S06]  /*c680*/  USEL UR11, UR16, UR11, UP0 ;  /* 0x0000000b100b7287 */ /* 0x000fcc0008000000 */
[----:B------:R-:W-:-:S07]  /*c690*/  VIADD R5, R8, UR11 ;  /* 0x0000000b08057c36 */ /* 0x000fce0008000000 */
.L_x_2658:
[----:B------:R-:W2:Y:S04]  /*c6a0*/  LDG.E.STRONG.GPU R4, desc[UR36][R2.64] ;  /* 0x0000002402047981 */ /* 0x000ea8000c1ef900 */
[----:B--2---:R-:W-:Y:S01]  /*c6b0*/  CCTL.IVALL ;  /* 0x00000000ff00798f */ /* 0x004fe20002000000 */
[----:B------:R-:W-:Y:S05]  /*c6c0*/  YIELD ;  /* 0x0000000000007946 */ /* 0x000fea0003800000 */
[----:B------:R-:W-:-:S13]  /*c6d0*/  ISETP.NE.AND P1, PT, R4, R5, PT ;  /* 0x000000050400720c */ /* 0x000fda0003f25270 */
[----:B------:R-:W-:Y:S05]  /*c6e0*/  @P1 BRA `(.L_x_2658) ;  /* 0xfffffffc00ec1947 */ /* 0x000fea000383ffff */
.L_x_2657:
[----:B------:R-:W-:Y:S05]  /*c6f0*/  BSYNC B0 ;  /* 0x0000000000007941 */ /* 0x000fea0003800000 */
.L_x_2656:
[----:B------:R-:W-:-:S03]  /*c700*/  UMOV UR10, 0xffffffff ;  /* 0xffffffff000a7882 */ /* 0x000fc60000000000 */
[----:B------:R-:W-:Y:S05]  /*c710*/  BRA.DIV UR10, `(.L_x_2659) ;  /* 0x000000260a987947 */ /* 0x000fea000b800000 */
[----:B------:R-:W-:Y:S01]  /*c720*/  NOP ;  /* 0x0000000000007918 */ /* 0x000fe20000000000 */
.L_x_2709:
        /* <DEDUP_REMOVED lines=15> */
.L_x_2661:
[----:B------:R-:W-:Y:S05]  /*c820*/  BSYNC B0 ;  /* 0x0000000000007941 */ /* 0x000fea0003800000 */
.L_x_2660:
        /* <DEDUP_REMOVED lines=15> */
.L_x_2663:
[----:B------:R-:W-:Y:S05]  /*c920*/  BSYNC B0 ;  /* 0x0000000000007941 */ /* 0x000fea0003800000 */
.L_x_2662:
[----:B------:R-:W-:Y:S06]  /*c930*/  BAR.ARV 0xa, 0xa0 ;  /* 0x0282800000007b1d */ /* 0x000fec0000002000 */
[----:B------:R-:W-:Y:S04]  /*c940*/  BSSY B0, `(.L_x_2664) ;  /* 0x0000003000007945 */ /* 0x000fe80003800000 */
[----:B------:R-:W-:Y:S05]  /*c950*/  @!P0 BRA `(.L_x_2665) ;  /* 0x0000000000048947 */ /* 0x000fea0003800000 */
[----:B------:R-:W-:-:S04]  /*c960*/  DEPBAR.LE SB0, 0x0 ;  /* 0x000080000000791a */ /* 0x000fc80000000000 */
.L_x_2665:
[----:B------:R-:W-:Y:S05]  /*c970*/  BSYNC B0 ;  /* 0x0000000000007941 */ /* 0x000fea0003800000 */
.L_x_2664:
        /* <DEDUP_REMOVED lines=19> */
.L_x_2667:
[----:B------:R-:W-:Y:S05]  /*cab0*/  BSYNC B0 ;  /* 0x0000000000007941 */ /* 0x000fea0003800000 */
.L_x_2666:
[----:B------:R-:W-:Y:S02]  /*cac0*/  UIADD3 UR17, UR17, 0x2, URZ ;  /* 0x0000000211117890 */ /* 0x000fe4000fffe03f */
[----:B------:R-:W-:Y:S02]  /*cad0*/  UIADD3 UR4, UR4, 0x3000, URZ ;  /* 0x0000300004047890 */ /* 0x000fe4000fffe03f */
[----:B------:R-:W-:-:S06]  /*cae0*/  UISETP.GE.AND UP0, UPT, UR17, UR5, UPT ;  /* 0x000000051100728c */ /* 0x000fcc000bf06270 */
[----:B------:R-:W-:-:S13]  /*caf0*/  PLOP3.LUT P1, PT, PT, PT, UP0, 0x80, 0x0 ;  /* 0x000000000000781c */ /* 0x000fda0003f2f008 */
[----:B------:R-:W-:Y:S05]  /*cb00*/  @!P1 BRA `(.L_x_2668) ;  /* 0xfffffff400449947 */ /* 0x000fea000383ffff */
[----:B------:R-:W-:Y:S05]  /*cb10*/  BRA `(.L_x_2573) ;  /* 0x0000001c00d87947 */ /* 0x000fea0003800000 */
.L_x_2627:
        /* <DEDUP_REMOVED lines=21> */
.L_x_2669:
[----:B------:R-:W-:Y:S01]  /*cc70*/  ULDC UR9, c[0x0][0xb44] ;  /* 0x0002d10000097ab9 */ /* 0x000fe20000000800 */
[----:B------:R-:W-:Y:S01]  /*cc80*/  UMOV UR7, UR8 ;  /* 0x0000000800077c82 */ /* 0x000fe20008000000 */
[----:B------:R-:W-:-:S11]  /*cc90*/  UISETP.NE.AND UP0, UPT, UR9, 0x1, UPT ;  /* 0x000000010900788c */ /* 0x000fd6000bf05270 */
[----:B------:R-:W-:Y:S02]  /*cca0*/  @UP0 ULDC.64 UR10, c[0x0][0xb48] ;  /* 0x0002d200000a0ab9 */ /* 0x000fe40000000a00 */
[----:B------:R-:W-:-:S04]  /*ccb0*/  UIMAD.WIDE.U32 UR4, UR8, UR10, URZ ;  /* 0x0000000a080472a5 */ /* 0x000fc8000f8e003f */
[----:B------:R-:W-:-:S04]  /*ccc0*/  @UP0 USHF.R.U32.HI UR7, URZ, UR11, UR5 ;  /* 0x0000000b3f070299 */ /* 0x000fc80008011605 */
[----:B------:R-:W-:-:S12]  /*ccd0*/  UIMAD UR4, UR7, UR9, URZ ;  /* 0x00000009070472a4 */ /* 0x000fd8000f8e023f */
.L_x_2670:
        /* <DEDUP_REMOVED lines=17> */
[----:B------:R-:W-:Y:S01]  /*cdf0*/  ULOP3.LUT UR7, URZ, UR7, URZ, 0x33, !UPT ;  /* 0x000000073f077292 */ /* 0x000fe2000f8e333f */
[----:B------:R-:W-:-:S03]  /*ce00*/  ULDC UR4, c[0x0][0xb2c] ;  /* 0x0002cb0000047ab9 */ /* 0x000fc60000000800 */
[----:B------:R-:W-:-:S03]  /*ce10*/  UIADD3 UR7, UR7, UR4, URZ ;  /* 0x0000000407077290 */ /* 0x000fc6000fffe03f */
[----:B------:R-:W1:Y:S01]  /*ce20*/  LDC R2, c[0x0][0x290] ;  /* 0x0000a400ff027b82 */ /* 0x000e620000000800 */
[----:B------:R-:W-:Y:S01]  /*ce30*/  USHF.L.U32 UR11, UR7, 0x7, URZ ;  /* 0x00000007070b7899 */ /* 0x000fe2000800063f */
[----:B------:R-:W-:-:S05]  /*ce40*/  ULDC UR4, c[0x0][0x74c] ;  /* 0x0001d30000047ab9 */ /* 0x000fca0000000800 */
        /* <DEDUP_REMOVED lines=56> */
.L_x_2710:
        /* <DEDUP_REMOVED lines=12> */
.L_x_2674:
        /* <DEDUP_REMOVED lines=68> */
[----:B------:R-:W-:Y:S01]  /*d6d0*/  MOV R13, R5 ;  /* 0x00000005000d7202 */ /* 0x000fe20000000f00 */
[----:B------:R-:W-:-:S07]  /*d6e0*/  IMAD.MOV.U32 R8, RZ, RZ, 0x1 ;  /* 0x00000001ff087424 */ /* 0x000fce00078e00ff */
.L_x_2685:
[----:B--23--:R-:W-:-:S04]  /*d6f0*/  SHF.L.U32 R17, R8, 0x1f, RZ ;  /* 0x0000001f08117819 */ /* 0x00cfc800000006ff */
[----:B------:R-:W2:Y:S02]  /*d700*/  SYNCS.PHASECHK.TRANS64.TRYWAIT P1, [R0+URZ+0x26840], R17 ;  /* 0x02684011000075a7 */ /* 0x000ea4000802017f */
[----:B--2---:R-:W-:Y:S05]  /*d710*/  @!P1 BRA `(.L_x_2677) ;  /* 0x0000001400c89947 */ /* 0x004fea0003800000 */
.L_x_2711:
[----:B------:R-:W-:Y:S05]  /*d720*/  @P0 BRA `(.L_x_2678) ;  /* 0x00000000001c0947 */ /* 0x000fea0003800000 */
[----:B------:R-:W3:Y:S01]  /*d730*/  S2R R2, SR_TID.X ;  /* 0x0000000000027919 */ /* 0x000ee20000002100 */
[----:B------:R-:W-:-:S04]  /*d740*/  MOV R3, 0x3180 ;  /* 0x0000318000037802 */ /* 0x000fc80000000f00 */
[----:B------:R4:W-:Y:S01]  /*d750*/  SYNCS.ARRIVE.TRANS64 RZ, [R0+URZ+0x26830], R3 ;  /* 0x0268300300ff79a7 */ /* 0x0009e2000800003f */
[----:B---3--:R-:W-:-:S04]  /*d760*/  LOP3.LUT R2, R2, 0x1f, RZ, 0xc0, !PT ;  /* 0x0000001f02027812 */ /* 0x008fc800078ec0ff */
[----:B------:R-:W-:-:S13]  /*d770*/  ISETP.NE.AND P1, PT, R2, RZ, PT ;  /* 0x000000ff0200720c */ /* 0x000fda0003f25270 */
[----:B----4-:R-:W-:Y:S05]  /*d780*/  @!P1 BRA `(.L_x_2678) ;  /* 0x0000000000049947 */ /* 0x010fea0003800000 */
[----:B------:R-:W-:Y:S01]  /*d790*/  BPT.TRAP 0x1 ;  /* 0x000000040000795c */ /* 0x000fe20000300000 */
.L_x_2678:
        /* <DEDUP_REMOVED lines=29> */
.L_x_2712:
        /* <DEDUP_REMOVED lines=8> */
.L_x_2680:
[----:B------:R-:W3:Y:S01]  /*d9f0*/  LDL.64 R2, [R1] ;  /* 0x0000000001027983 */ /* 0x000ee20000100a00 */
[----:B------:R-:W-:Y:S01]  /*da00*/  VIADD R19, R18, 0x60 ;  /* 0x0000006012137836 */ /* 0x000fe20000000000 */
[----:B------:R-:W-:Y:S02]  /*da10*/  ULDC.64 UR4, c[0x0][0x700] ;  /* 0x0001c00000047ab9 */ /* 0x000fe40000000a00 */
[----:B------:R-:W-:Y:S02]  /*da20*/  MOV R9, UR4 ;  /* 0x0000000400097c02 */ /* 0x000fe40008000f00 */
[----:B---3--:R-:W-:-:S04]  /*da30*/  IADD3 R2, P1, R19, R2, RZ ;  /* 0x0000000213027210 */ /* 0x008fc80007f3e0ff */
[----:B------:R-:W-:-:S04]  /*da40*/  LEA R3, P2, R2, R9, 0x2 ;  /* 0x0000000902037211 */ /* 0x000fc800078410ff */
[----:B------:R-:W-:Y:S02]  /*da50*/  R2UR UR14, R3 ;  /* 0x00000000030e72ca */ /* 0x000fe400000e0000 */
[----:B------:R-:W3:Y:S01]  /*da60*/  LDL R3, [R1+0x8] ;  /* 0x0000080001037983 */ /* 0x000ee20000100800 */
[----:B------:R-:W-:Y:S01]  /*da70*/  SHF.R.S32.HI R20, RZ, 0x1f, R19 ;  /* 0x0000001fff147819 */ /* 0x000fe20000011413 */
[----:B------:R-:W-:Y:S01]  /*da80*/  IMAD.U32 R10, RZ, RZ, UR5 ;  /* 0x00000005ff0a7e24 */ /* 0x000fe2000f8e00ff */
[----:B------:R-:W-:Y:S01]  /*da90*/  R2UR UR8, R0 ;  /* 0x00000000000872ca */ /* 0x000fe200000e0000 */
[----:B------:R-:W-:Y:S01]  /*daa0*/  UMOV UR6, 0x0 ;  /* 0x0000000000067882 */ /* 0x000fe20000000000 */
[----:B------:R-:W-:Y:S01]  /*dab0*/  R2UR UR19, R19 ;  /* 0x00000000131372ca */ /* 0x000fe200000e0000 */
[----:B------:R-:W-:Y:S01]  /*dac0*/  UMOV UR7, 0x14f00000 ;  /* 0x14f0000000077882 */ /* 0x000fe20000000000 */
[----:B------:R-:W-:Y:S01]  /*dad0*/  UMOV UR18, URZ ;  /* 0x0000003f00127c82 */ /* 0x000fe20008000000 */
[----:B------:R-:W-:-:S08]  /*dae0*/  UMOV UR10, 0x18 ;  /* 0x00000018000a7882 */ /* 0x000fd00000000000 */
[----:B------:R-:W-:Y:S02]  /*daf0*/  UIADD3 UR16, UR8, 0x11000, URZ ;  /* 0x0001100008107890 */ /* 0x000fe4000fffe03f */
[----:B------:R-:W-:Y:S02]  /*db00*/  UIADD3 UR17, UR8, 0x26818, URZ ;  /* 0x0002681808117890 */ /* 0x000fe4000fffe03f */
[----:B------:R-:W-:-:S05]  /*db10*/  UIADD3 UR8, UR8, 0x1a200, URZ ;  /* 0x0001a20008087890 */ /* 0x000fca000fffe03f */
[----:B------:R-:W-:Y:S01]  /*db20*/  UMOV UR9, UR17 ;  /* 0x0000001100097c82 */ /* 0x000fe20008000000 */
[----:B---3--:R-:W-:-:S04]  /*db30*/  IADD3.X R3, R20, R3, RZ, P1, !PT ;  /* 0x0000000314037210 */ /* 0x008fc80000ffe4ff */
[----:B------:R-:W-:-:S04]  /*db40*/  LEA.HI.X R2, R2, R10, R3, 0x2, P2 ;  /* 0x0000000a02027211 */ /* 0x000fc800010f1403 */
[----:B------:R-:W-:Y:S02]  /*db50*/  R2UR UR15, R2 ;  /* 0x00000000020f72ca */ /* 0x000fe400000e0000 */
[----:B------:R-:W-:-:S04]  /*db60*/  IADD3 R2, P1, R11, 0xf0, RZ ;  /* 0x000000f00b027810 */ /* 0x000fc80007f3e0ff */
[----:B------:R-:W-:Y:S01]  /*db70*/  R2UR UR4, R2 ;  /* 0x00000000020472ca */ /* 0x000fe200000e0000 */
[----:B------:R-:W-:-:S05]  /*db80*/  IMAD.X R3, RZ, RZ, R12, P1 ;  /* 0x000000ffff037224 */ /* 0x000fca00008e060c */
[----:B------:R-:W-:-:S13]  /*db90*/  R2UR UR5, R3 ;  /* 0x00000000030572ca */ /* 0x000fda00000e0000 */
[----:B------:R3:W-:Y:S01]  /*dba0*/  UTMALDG.4D [UR16], [UR4], desc[UR6] ;  /* 0x00000610040075b4 */ /* 0x0007e20008019000 */
[----:B------:R3:W-:Y:S01]  /*dbb0*/  UBLKCP.S.G [UR8], [UR14], UR10 ;  /* 0x000000080e0073ba */ /* 0x0007e2000800020a */
[----:B------:R-:W4:Y:S02]  /*dbc0*/  SYNCS.PHASECHK.TRANS64.TRYWAIT P1, [R0+URZ+0x26848], R17 ;  /* 0x02684811000075a7 */ /* 0x000f24000802017f */
[----:B---34-:R-:W-:Y:S05]  /*dbd0*/  @!P1 BRA `(.L_x_2681) ;  /* 0x0000001000c09947 */ /* 0x018fea0003800000 */
.L_x_2713:
        /* <DEDUP_REMOVED lines=8> */
.L_x_2682:
        /* <DEDUP_REMOVED lines=23> */
[----:B----45:R-:W-:Y:S05]  /*ddd0*/  @!P1 BRA `(.L_x_2683) ;  /* 0x0000001000549947 */ /* 0x030fea0003800000 */
.L_x_2715:
        /* <DEDUP_REMOVED lines=8> */
.L_x_2684:
[----:B----4-:R-:W4:Y:S04]  /*de60*/  LDL.64 R4, [R1] ;  /* 0x0000000001047983 */ /* 0x010f280000100a00 */
[----:B------:R-:W5:Y:S01]  /*de70*/  LDL R14, [R1+0x8] ;  /* 0x00000800010e7983 */ /* 0x000f620000100800 */
        /* <DEDUP_REMOVED lines=8> */
[----:B------:R-:W-:Y:S01]  /*df00*/  R2UR UR5, R3 ;  /* 0x00000000030572ca */ /* 0x000fe200000e0000 */
[----:B------:R-:W-:-:S04]  /*df10*/  VIADD R13, R13, 0x2 ;  /* 0x000000020d0d7836 */ /* 0x000fc80000000000 */
        /* <DEDUP_REMOVED lines=8> */
[----:B------:R-:W-:Y:S01]  /*dfa0*/  R2UR UR14, R5 ;  /* 0x00000000050e72ca */ /* 0x000fe200000e0000 */
[----:B------:R-:W-:-:S05]  /*dfb0*/  IMAD.U32 R5, RZ, RZ, UR19 ;  /* 0x00000013ff057e24 */ /* 0x000fca000f8e00ff */
[----:B-----5:R-:W-:Y:S02]  /*dfc0*/  LEA.HI.X.SX32 R5, R5, R14, 0x1, P1 ;  /* 0x0000000e05057211 */ /* 0x020fe400008f0eff */
[----:B------:R-:W-:Y:S02]  /*dfd0*/  ISETP.NE.AND P1, PT, R16, RZ, PT ;  /* 0x000000ff1000720c */ /* 0x000fe40003f25270 */
[----:B------:R-:W-:-:S04]  /*dfe0*/  LEA.HI.X R5, R4, R10, R5, 0x2, P2 ;  /* 0x0000000a04057211 */ /* 0x000fc800010f1405 */
[----:B------:R-:W-:-:S13]  /*dff0*/  R2UR UR15, R5 ;  /* 0x00000000050f72ca */ /* 0x000fda00000e0000 */
[----:B------:R1:W-:Y:S02]  /*e000*/  UBLKCP.S.G [UR8], [UR14], UR10 ;  /* 0x000000080e0073ba */ /* 0x0003e4000800020a */
[----:B-1----:R-:W-:Y:S05]  /*e010*/  @P1 BRA `(.L_x_2685) ;  /* 0xfffffff400b41947 */ /* 0x002fea000383ffff */
.L_x_2676:
[----:B-1----:R-:W4:Y:S04]  /*e020*/  LDL.LU R4, [R1+0x18] ;  /* 0x0000180001047983 */ /* 0x002f280000300800 */
[----:B------:R1:W5:Y:S01]  /*e030*/  LDL R5, [R1+0x1c] ;  /* 0x00001c0001057983 */ /* 0x0003620000100800 */
[----:B----4-:R-:W-:-:S13]  /*e040*/  ISETP.NE.AND P1, PT, R4, RZ, PT ;  /* 0x000000ff0400720c */ /* 0x010fda0003f25270 */
[----:B-1----:R-:W-:Y:S05]  /*e050*/  @!P1 BRA `(.L_x_2675) ;  /* 0x0000000400249947 */ /* 0x002fea0003800000 */
[----:B------:R-:W-:-:S04]  /*e060*/  SHF.L.U32 R14, R8, 0x1f, RZ ;  /* 0x0000001f080e7819 */ /* 0x000fc800000006ff */
[----:B------:R-:W1:Y:S02]  /*e070*/  SYNCS.PHASECHK.TRANS64.TRYWAIT P1, [R0+URZ+0x26840], R14 ;  /* 0x0268400e000075a7 */ /* 0x000e64000802017f */
[----:B-1----:R-:W-:Y:S05]  /*e080*/  @!P1 BRA `(.L_x_2686) ;  /* 0x0000000c00c09947 */ /* 0x002fea0003800000 */
.L_x_2716:
[----:B------:R-:W-:Y:S05]  /*e090*/  @P0 BRA `(.L_x_2687) ;  /* 0x00000000001c0947 */ /* 0x000fea0003800000 */
[----:B------:R-:W4:Y:S02]  /*e0a0*/  S2R R4, SR_TID.X ;  /* 0x0000000000047919 */ /* 0x000f240000002100 */
[----:B----45:R-:W-:Y:S02]  /*e0b0*/  LOP3.LUT R5, R4, 0x1f, RZ, 0xc0, !PT ;  /* 0x0000001f04057812 */ /* 0x030fe400078ec0ff */
[----:B------:R-:W-:Y:S02]  /*e0c0*/  MOV R4, 0x3180 ;  /* 0x0000318000047802 */ /* 0x000fe40000000f00 */
[----:B------:R-:W-:Y:S02]  /*e0d0*/  ISETP.NE.AND P1, PT, R5, RZ, PT ;  /* 0x000000ff0500720c */ /* 0x000fe40003f25270 */
[----:B------:R4:W-:Y:S11]  /*e0e0*/  SYNCS.ARRIVE.TRANS64 RZ, [R0+URZ+0x26830], R4 ;  /* 0x0268300400ff79a7 */ /* 0x0009f6000800003f */
[----:B----4-:R-:W-:Y:S05]  /*e0f0*/  @!P1 BRA `(.L_x_2687) ;  /* 0x0000000000049947 */ /* 0x010fea0003800000 */
[----:B------:R-:W-:Y:S01]  /*e100*/  BPT.TRAP 0x1 ;  /* 0x000000040000795c */ /* 0x000fe20000300000 */
.L_x_2687:
        /* <DEDUP_REMOVED lines=24> */
[----:B------:R-:W1:Y:S02]  /*e290*/  SYNCS.PHASECHK.TRANS64.TRYWAIT P1, [R0+URZ+0x26828], R14 ;  /* 0x0268280e000075a7 */ /* 0x000e64000802017f */
[----:B-1--4-:R-:W-:Y:S05]  /*e2a0*/  @!P1 BRA `(.L_x_2688) ;  /* 0x0000000c004c9947 */ /* 0x012fea0003800000 */
.L_x_2717:
[----:B------:R-:W-:Y:S05]  /*e2b0*/  @P0 BRA `(.L_x_2689) ;  /* 0x00000000001c0947 */ /* 0x000fea0003800000 */
[----:B------:R-:W4:Y:S01]  /*e2c0*/  S2R R4, SR_TID.X ;  /* 0x0000000000047919 */ /* 0x000f220000002100 */
[----:B------:R-:W-:-:S04]  /*e2d0*/  MOV R5, 0x3180 ;  /* 0x0000318000057802 */ /* 0x000fc80000000f00 */
[----:B------:R1:W-:Y:S01]  /*e2e0*/  SYNCS.ARRIVE.TRANS64 RZ, [R0+URZ+0x26818], R5 ;  /* 0x0268180500ff79a7 */ /* 0x0003e2000800003f */
[----:B----4-:R-:W-:-:S04]  /*e2f0*/  LOP3.LUT R4, R4, 0x1f, RZ, 0xc0, !PT ;  /* 0x0000001f04047812 */ /* 0x010fc800078ec0ff */
[----:B------:R-:W-:-:S13]  /*e300*/  ISETP.NE.AND P0, PT, R4, RZ, PT ;  /* 0x000000ff0400720c */ /* 0x000fda0003f05270 */
[----:B-1----:R-:W-:Y:S05]  /*e310*/  @!P0 BRA `(.L_x_2689) ;  /* 0x0000000000048947 */ /* 0x002fea0003800000 */
[----:B------:R-:W-:Y:S01]  /*e320*/  BPT.TRAP 0x1 ;  /* 0x000000040000795c */ /* 0x000fe20000300000 */
.L_x_2689:
        /* <DEDUP_REMOVED lines=14> */
[----:B------:R-:W-:-:S04]  /*e410*/  MOV R2, 0x1 ;  /* 0x0000000100027802 */ /* 0x000fc80000000f00 */
[----:B------:R-:W-:Y:S02]  /*e420*/  UMOV UR9, UR17 ;  /* 0x0000001100097c82 */ /* 0x000fe40008000000 */
[----:B------:R1:W-:Y:S01]  /*e430*/  UTMALDG.4D [UR16], [UR4], desc[UR6] ;  /* 0x00000610040075b4 */ /* 0x0003e20008019000 */
[----:B----4-:R-:W-:Y:S01]  /*e440*/  IMAD.U32 R5, RZ, RZ, UR19 ;  /* 0x00000013ff057e24 */ /* 0x010fe2000f8e00ff */
[----:B------:R-:W-:-:S04]  /*e450*/  IADD3 R4, P0, R4, UR19, RZ ;  /* 0x0000001304047c10 */ /* 0x000fc8000ff1e0ff */
        /* <DEDUP_REMOVED lines=9> */
.L_x_2675:
[----:B------:R-:W4:Y:S01]  /*e4f0*/  LDL R3, [R1+0x10] ;  /* 0x0000100001037983 */ /* 0x000f220000100800 */
[----:B------:R-:W1:Y:S02]  /*e500*/  S2R R2, SR_TID.X ;  /* 0x0000000000027919 */ /* 0x000e640000002100 */
[----:B-1----:R-:W-:-:S04]  /*e510*/  LOP3.LUT R2, R2, 0x7f, RZ, 0xc0, !PT ;  /* 0x0000007f02027812 */ /* 0x002fc800078ec0ff */
[----:B------:R-:W-:Y:S01]  /*e520*/  ISETP.NE.AND P1, PT, R2, RZ, PT ;  /* 0x000000ff0200720c */ /* 0x000fe20003f25270 */
[----:B----4-:R-:W-:Y:S01]  /*e530*/  IMAD R4, R3, 0x8, R0 ;  /* 0x0000000803047824 */ /* 0x010fe200078e0200 */
[----:B------:R-:W-:-:S04]  /*e540*/  SHF.L.U32 R3, R8, 0x1f, RZ ;  /* 0x0000001f08037819 */ /* 0x000fc800000006ff */
[----:B------:R-:W1:Y:S02]  /*e550*/  SYNCS.PHASECHK.TRANS64.TRYWAIT P0, [R4+URZ+0x26840], R3 ;  /* 0x02684003040075a7 */ /* 0x000e64000800017f */
[----:B-1----:R-:W-:Y:S05]  /*e560*/  @!P0 BRA `(.L_x_2690) ;  /* 0x0000000800b08947 */ /* 0x002fea0003800000 */
.L_x_2718:
[----:B------:R-:W-:Y:S05]  /*e570*/  @P1 BRA `(.L_x_2691) ;  /* 0x0000000000181947 */ /* 0x000fea0003800000 */
[----:B------:R-:W4:Y:S01]  /*e580*/  S2R R2, SR_TID.X ;  /* 0x0000000000027919 */ /* 0x000f220000002100 */
[----:B-1----:R-:W-:-:S04]  /*e590*/  MOV R3, 0x3180 ;  /* 0x0000318000037802 */ /* 0x002fc80000000f00 */
[----:B------:R1:W-:Y:S01]  /*e5a0*/  SYNCS.ARRIVE.TRANS64 RZ, [R4+URZ+0x26830], R3 ;  /* 0x0268300304ff79a7 */ /* 0x0003e2000800003f */
[----:B----4-:R-:W-:-:S13]  /*e5b0*/  LOP3.LUT P0, RZ, R2, 0x1f, RZ, 0xc0, !PT ;  /* 0x0000001f02ff7812 */ /* 0x010fda000780c0ff */
[----:B-1----:R-:W-:Y:S05]  /*e5c0*/  @!P0 BRA `(.L_x_2691) ;  /* 0x0000000000048947 */ /* 0x002fea0003800000 */
[----:B------:R-:W-:Y:S01]  /*e5d0*/  BPT.TRAP 0x1 ;  /* 0x000000040000795c */ /* 0x000fe20000300000 */
.L_x_2691:
        /* <DEDUP_REMOVED lines=10> */
[----:B------:R-:W-:Y:S01]  /*e680*/  IMAD.U32 R10, RZ, RZ, UR19 ;  /* 0x00000013ff0a7e24 */ /* 0x000fe2000f8e00ff */
[----:B------:R-:W-:Y:S02]  /*e690*/  IADD3 R6, P0, R6, UR19, RZ ;  /* 0x0000001306067c10 */ /* 0x000fe4000ff1e0ff */
[----:B------:R-:W-:Y:S02]  /*e6a0*/  UMOV UR9, UR17 ;  /* 0x0000001100097c82 */ /* 0x000fe40008000000 */
[----:B------:R-:W-:Y:S02]  /*e6b0*/  LEA.HI.X.SX32 R21, R10, R21, 0x1, P0 ;  /* 0x000000150a157211 */ /* 0x000fe400000f0eff */
[----:B-1----:R-:W-:-:S04]  /*e6c0*/  LEA R2, P0, R6, R2, 0x2 ;  /* 0x0000000206027211 */ /* 0x002fc800078010ff */
[----:B------:R-:W-:Y:S02]  /*e6d0*/  LEA.HI.X R3, R6, R3, R21, 0x2, P0 ;  /* 0x0000000306037211 */ /* 0x000fe400000f1415 */
[----:B------:R-:W-:Y:S02]  /*e6e0*/  IADD3 R11, P0, R11, 0x1f0, RZ ;  /* 0x000001f00b0b7810 */ /* 0x000fe40007f1e0ff */
[----:B------:R-:W-:Y:S02]  /*e6f0*/  R2UR UR14, R2 ;  /* 0x00000000020e72ca */ /* 0x000fe400000e0000 */
[----:B------:R-:W-:Y:S01]  /*e700*/  R2UR UR4, R11 ;  /* 0x000000000b0472ca */ /* 0x000fe200000e0000 */
[----:B------:R-:W-:Y:S01]  /*e710*/  IMAD.X R12, RZ, RZ, R12, P0 ;  /* 0x000000ffff0c7224 */ /* 0x000fe200000e060c */
[----:B------:R-:W-:-:S04]  /*e720*/  R2UR UR15, R3 ;  /* 0x00000000030f72ca */ /* 0x000fc800000e0000 */
[----:B------:R-:W-:Y:S01]  /*e730*/  R2UR UR5, R12 ;  /* 0x000000000c0572ca */ /* 0x000fe200000e0000 */
[C---:B----4-:R-:W-:Y:S01]  /*e740*/  IMAD R4, R9.reuse, 0x3000, R0 ;  /* 0x0000300009047824 */ /* 0x050fe200078e0200 */
[----:B--23--:R-:W-:-:S04]  /*e750*/  LEA R0, R9, R0, 0x9 ;  /* 0x0000000009007211 */ /* 0x00cfc800078e48ff */
[----:B------:R-:W-:Y:S02]  /*e760*/  R2UR UR16, R4 ;  /* 0x00000000041072ca */ /* 0x000fe400000e0000 */
[----:B------:R-:W-:Y:S02]  /*e770*/  R2UR UR8, R0 ;  /* 0x00000000000872ca */ /* 0x000fe400000e0000 */
[----:B------:R-:W-:-:S04]  /*e780*/  IADD3 R0, R9, 0x1, RZ ;  /* 0x0000000109007810 */ /* 0x000fc80007ffe0ff */
        /* <DEDUP_REMOVED lines=9> */
.L_x_2672:
[----:B------:R-:W-:Y:S05]  /*e820*/  BSYNC B0 ;  /* 0x0000000000007941 */ /* 0x000fea0003800000 */
.L_x_2671:
[----:B------:R-:W-:-:S03]  /*e830*/  UMOV UR4, 0xffffffff ;  /* 0xffffffff00047882 */ /* 0x000fc60000000000 */
[----:B------:R-:W-:Y:S05]  /*e840*/  BRA.DIV UR4, `(.L_x_2692) ;  /* 0x0000000a040c7947 */ /* 0x000fea000b800000 */
[----:B------:R-:W-:-:S13]  /*e850*/  ELECT P6, URZ, PT ;  /* 0x00000000003f782f */ /* 0x000fda00038c0000 */
.L_x_2721:
[----:B------:R-:W-:Y:S05]  /*e860*/  @!P6 BRA `(.L_x_2573) ;  /* 0x000000000084e947 */ /* 0x000fea0003800000 */
[----:B------:R-:W2:Y:S02]  /*e870*/  LDL.LU R2, [R1+0xc] ;  /* 0x00000c0001027983 */ /* 0x000ea40000300800 */
[----:B--2---:R-:W-:-:S04]  /*e880*/  LOP3.LUT R2, R2, 0x2, RZ, 0xfc, !PT ;  /* 0x0000000202027812 */ /* 0x004fc800078efcff */
[----:B------:R-:W-:-:S13]  /*e890*/  ISETP.NE.AND P2, PT, R2, 0x3, PT ;  /* 0x000000030200780c */ /* 0x000fda0003f45270 */
[----:B------:R-:W-:Y:S05]  /*e8a0*/  @!P2 BRA `(.L_x_2693) ;  /* 0x000000000004a947 */ /* 0x000fea0003800000 */
[----:B------:R-:W-:Y:S01]  /*e8b0*/  BPT.TRAP 0x1 ;  /* 0x000000040000795c */ /* 0x000fe20000300000 */
.L_x_2693:
        /* <DEDUP_REMOVED lines=15> */
.L_x_2722:
[----:B------:R-:W2:Y:S02]  /*e9b0*/  SYNCS.PHASECHK.TRANS64.TRYWAIT P0, [R3+URZ], R2 ;  /* 0x00000002030075a7 */ /* 0x000ea4000800017f */
[----:B--2---:R-:W-:Y:S05]  /*e9c0*/  @!P0 BRA `(.L_x_2695) ;  /* 0x0000000400e08947 */ /* 0x004fea0003800000 */
.L_x_2723:
[----:B------:R-:W-:Y:S05]  /*e9d0*/  @!P2 BRA `(.L_x_2696) ;  /* 0x000000000004a947 */ /* 0x000fea0003800000 */
[----:B------:R-:W-:Y:S01]  /*e9e0*/  BPT.TRAP 0x1 ;  /* 0x000000040000795c */ /* 0x000fe20000300000 */
.L_x_2696:
[----:B--2---:R-:W-:-:S05]  /*e9f0*/  VIADD R3, R9, 0x26840 ;  /* 0x0002684009037836 */ /* 0x004fca0000000000 */
[----:B------:R-:W-:-:S04]  /*ea00*/  LEA R5, R0, R3, 0x3 ;  /* 0x0000000300057211 */ /* 0x000fc800078e18ff */
[----:B------:R-:W2:Y:S02]  /*ea10*/  SYNCS.PHASECHK.TRANS64.TRYWAIT P0, [R5+URZ], R4 ;  /* 0x00000004050075a7 */ /* 0x000ea4000800017f */
[----:B--2---:R-:W-:Y:S05]  /*ea20*/  @!P0 BRA `(.L_x_2697) ;  /* 0x0000000400dc8947 */ /* 0x004fea0003800000 */
.L_x_2724:
[----:B------:R-:W-:-:S07]  /*ea30*/  IMAD R3, R6, 0x8, R3 ;  /* 0x0000000806037824 */ /* 0x000fce00078e0203 */
.L_x_2698:
[----:B---3--:R3:W4:Y:S02]  /*ea40*/  SYNCS.PHASECHK.TRANS64.TRYWAIT P0, [R3+URZ], R2 ;  /* 0x00000002030075a7 */ /* 0x008724000800017f */
[----:B----4-:R-:W-:Y:S05]  /*ea50*/  @!P0 NANOSLEEP.SYNCS 0x989680 ;  /* 0x009896800000895d */ /* 0x010fea0003900000 */
[----:B------:R-:W4:Y:S02]  /*ea60*/  @!P0 SYNCS.PHASECHK.TRANS64 P0, [R3+URZ], R2 ;  /* 0x00000002030085a7 */ /* 0x000f24000800007f */
[----:B----4-:R-:W-:Y:S05]  /*ea70*/  @!P0 BRA `(.L_x_2698) ;  /* 0xfffffffc00f08947 */ /* 0x010fea000383ffff */
.L_x_2573:
[----:B------:R-:W-:Y:S05]  /*ea80*/  BSYNC B6 ;  /* 0x0000000000067941 */ /* 0x000fea0003800000 */
.L_x_2568:
[----:B------:R-:W-:Y:S05]  /*ea90*/  EXIT ;  /* 0x000000000000794d */ /* 0x000fea0003800000 */
.L_x_2579:
[----:B------:R-:W-:Y:S01]  /*eaa0*/  MOV R12, RZ ;  /* 0x000000ff000c7202 */ /* 0x000fe20000000f00 */
[----:B------:R-:W-:Y:S01]  /*eab0*/  IMAD.MOV.U32 R11, RZ, RZ, 0x1f ;  /* 0x0000001fff0b7424 */ /* 0x000fe200078e00ff */
[----:B------:R-:W-:-:S07]  /*eac0*/  MOV R15, 0xffffffff ;  /* 0xffffffff000f7802 */ /* 0x000fce0000000f00 */
[----:B------:R-:W-:Y:S05]  /*ead0*/  WARPSYNC.COLLECTIVE R15, `(.L_x_2699) ;  /* 0x000000000f087348 */ /* 0x000fea0003c00000 */
[----:B------:R1:W2:Y:S02]  /*eae0*/  SHFL.IDX P6, R14, R13, R12, R11 ;  /* 0x0000000c0d0e7389 */ /* 0x0002a400000c000b */
[----:B-12---:R-:W-:Y:S01]  /*eaf0*/  ENDCOLLECTIVE ;  /* 0x000000000000791b */ /* 0x006fe20003800000 */
.L_x_2699:
[----:B------:R-:W-:Y:S05]  /*eb00*/  BRA `(.L_x_2700) ;  /* 0xffffff24009c7947 */ /* 0x000fea000383ffff */
.L_x_2581:
[----:B----4-:R4:W1:Y:S02]  /*eb10*/  SYNCS.PHASECHK.TRANS64.TRYWAIT P0, [R17+URZ+0x26800], R2 ;  /* 0x02680002110075a7 */ /* 0x010864000800017f */
[----:B-1----:R-:W-:Y:S05]  /*eb20*/  @!P0 NANOSLEEP.SYNCS 0x989680 ;  /* 0x009896800000895d */ /* 0x002fea0003900000 */
[----:B------:R-:W1:Y:S02]  /*eb30*/  @!P0 SYNCS.PHASECHK.TRANS64 P0, [R17+URZ+0x26800], R2 ;  /* 0x02680002110085a7 */ /* 0x000e64000800007f */
[----:B-1----:R-:W-:Y:S05]  /*eb40*/  @!P0 BRA `(.L_x_2581) ;  /* 0xfffffffc00f08947 */ /* 0x002fea000383ffff */
[----:B------:R-:W-:Y:S05]  /*eb50*/  BRA `(.L_x_2580) ;  /* 0xffffff2400b07947 */ /* 0x000fea000383ffff */
.L_x_2586:
[----:B--2---:R2:W3:Y:S02]  /*eb60*/  SYNCS.PHASECHK.TRANS64.TRYWAIT P1, [R8+URZ+0x26810], R21 ;  /* 0x02681015080075a7 */ /* 0x0044e4000802017f */
[----:B---3--:R-:W-:Y:S05]  /*eb70*/  @!P1 NANOSLEEP.SYNCS 0x989680 ;  /* 0x009896800000995d */ /* 0x008fea0003900000 */
[----:B------:R-:W3:Y:S02]  /*eb80*/  @!P1 SYNCS.PHASECHK.TRANS64 P1, [R8+URZ+0x26810], R21 ;  /* 0x02681015080095a7 */ /* 0x000ee4000802007f */
[----:B---3--:R-:W-:Y:S05]  /*eb90*/  @!P1 BRA `(.L_x_2586) ;  /* 0xfffffffc00f09947 */ /* 0x008fea000383ffff */
[----:B------:R-:W-:Y:S05]  /*eba0*/  BRA `(.L_x_2585) ;  /* 0xffffff2c00ec7947 */ /* 0x000fea000383ffff */
.L_x_2590:
[----:B------:R1:W1:Y:S02]  /*ebb0*/  SYNCS.PHASECHK.TRANS64.TRYWAIT P1, [R8+URZ+0x26830], R21 ;  /* 0x02683015080075a7 */ /* 0x000264000802017f */
[----:B-1----:R-:W-:Y:S05]  /*ebc0*/  @!P1 NANOSLEEP.SYNCS 0x989680 ;  /* 0x009896800000995d */ /* 0x002fea0003900000 */
[----:B------:R-:W1:Y:S02]  /*ebd0*/  @!P1 SYNCS.PHASECHK.TRANS64 P1, [R8+URZ+0x26830], R21 ;  /* 0x02683015080095a7 */ /* 0x000e64000802007f */
[----:B-1----:R-:W-:Y:S05]  /*ebe0*/  @!P1 BRA `(.L_x_2590) ;  /* 0xfffffffc00f09947 */ /* 0x002fea000383ffff */
[----:B------:R-:W-:Y:S05]  /*ebf0*/  BRA `(.L_x_2589) ;  /* 0xffffff3000e87947 */ /* 0x000fea000383ffff */
.L_x_2598:
[----:B--2---:R2:W3:Y:S02]  /*ec00*/  SYNCS.PHASECHK.TRANS64.TRYWAIT P1, [R6+URZ+0x26810], R15 ;  /* 0x0268100f060075a7 */ /* 0x0044e4000802017f */
[----:B---3--:R-:W-:Y:S05]  /*ec10*/  @!P1 NANOSLEEP.SYNCS 0x989680 ;  /* 0x009896800000995d */ /* 0x008fea0003900000 */
[----:B------:R-:W3:Y:S02]  /*ec20*/  @!P1 SYNCS.PHASECHK.TRANS64 P1, [R6+URZ+0x26810], R15 ;  /* 0x0268100f060095a7 */ /* 0x000ee4000802007f */
[----:B---3--:R-:W-:Y:S05]  /*ec30*/  @!P1 BRA `(.L_x_2598) ;  /* 0xfffffffc00f09947 */ /* 0x008fea000383ffff */
[----:B------:R-:W-:Y:S05]  /*ec40*/  BRA `(.L_x_2597) ;  /* 0xffffff7000f47947 */ /* 0x000fea000383ffff */
.L_x_2602:
[----:B------:R1:W1:Y:S02]  /*ec50*/  SYNCS.PHASECHK.TRANS64.TRYWAIT P1, [R6+URZ+0x26830], R15 ;  /* 0x0268300f060075a7 */ /* 0x000264000802017f */
[----:B-1----:R-:W-:Y:S05]  /*ec60*/  @!P1 NANOSLEEP.SYNCS 0x989680 ;  /* 0x009896800000995d */ /* 0x002fea0003900000 */
[----:B------:R-:W1:Y:S02]  /*ec70*/  @!P1 SYNCS.PHASECHK.TRANS64 P1, [R6+URZ+0x26830], R15 ;  /* 0x0268300f060095a7 */ /* 0x000e64000802007f */
[----:B-1----:R-:W-:Y:S05]  /*ec80*/  @!P1 BRA `(.L_x_2602) ;  /* 0xfffffffc00f09947 */ /* 0x002fea000383ffff */
[----:B------:R-:W-:Y:S05]  /*ec90*/  BRA `(.L_x_2601) ;  /* 0xffffff7400e47947 */ /* 0x000fea000383ffff */
.L_x_2634:
[----:B------:R-:W-:Y:S01]  /*eca0*/  BSSY B0, `(.L_x_2701) ;  /* 0x0000005000007945 */ /* 0x000fe20003800000 */
[----:B------:R-:W-:-:S07]  /*ecb0*/  IMAD.MOV.U32 R15, RZ, RZ, -0x1 ;  /* 0xffffffffff0f7424 */ /* 0x000fce00078e00ff */
[----:B------:R-:W-:Y:S05]  /*ecc0*/  WARPSYNC.COLLECTIVE R15, `(.L_x_2702) ;  /* 0x000000000f087348 */ /* 0x000fea0003c00000 */
[----:B------:R-:W-:Y:S01]  /*ecd0*/  NOP ;  /* 0x0000000000007918 */ /* 0x000fe20000000000 */
[----:B------:R-:W-:Y:S01]  /*ece0*/  ENDCOLLECTIVE ;  /* 0x000000000000791b */ /* 0x000fe20003800000 */
.L_x_2702:
[----:B------:R-:W-:Y:S05]  /*ecf0*/  BSYNC B0 ;  /* 0x0000000000007941 */ /* 0x000fea0003800000 */
.L_x_2701:
[----:B------:R-:W-:Y:S05]  /*ed00*/  BRA `(.L_x_2703) ;  /* 0xffffffcc00747947 */ /* 0x000fea000383ffff */
.L_x_2647:
[----:B------:R-:W-:Y:S01]  /*ed10*/  BSSY B0, `(.L_x_2704) ;  /* 0x0000005000007945 */ /* 0x000fe20003800000 */
[----:B------:R-:W-:-:S07]  /*ed20*/  MOV R15, 0xffffffff ;  /* 0xffffffff000f7802 */ /* 0x000fce0000000f00 */
[----:B------:R-:W-:Y:S05]  /*ed30*/  WARPSYNC.COLLECTIVE R15, `(.L_x_2705) ;  /* 0x000000000f087348 */ /* 0x000fea0003c00000 */
[----:B------:R-:W-:Y:S01]  /*ed40*/  NOP ;  /* 0x0000000000007918 */ /* 0x000fe20000000000 */
[----:B------:R-:W-:Y:S01]  /*ed50*/  ENDCOLLECTIVE ;  /* 0x000000000000791b */ /* 0x000fe20003800000 */
.L_x_2705:
[----:B------:R-:W-:Y:S05]  /*ed60*/  BSYNC B0 ;  /* 0x0000000000007941 */ /* 0x000fea0003800000 */
.L_x_2704:
[----:B------:R-:W-:Y:S05]  /*ed70*/  BRA `(.L_x_2706) ;  /* 0xffffffd400147947 */ /* 0x000fea000383ffff */
.L_x_2659:
[----:B------:R-:W-:Y:S01]  /*ed80*/  BSSY B0, `(.L_x_2707) ;  /* 0x0000005000007945 */ /* 0x000fe20003800000 */
[----:B------:R-:W-:-:S07]  /*ed90*/  IMAD.MOV.U32 R15, RZ, RZ, -0x1 ;  /* 0xffffffffff0f7424 */ /* 0x000fce00078e00ff */
[----:B------:R-:W-:Y:S05]  /*eda0*/  WARPSYNC.COLLECTIVE R15, `(.L_x_2708) ;  /* 0x000000000f087348 */ /* 0x000fea0003c00000 */
[----:B------:R-:W-:Y:S01]  /*edb0*/  NOP ;  /* 0x0000000000007918 */ /* 0x000fe20000000000 */
[----:B------:R-:W-:Y:S01]  /*edc0*/  ENDCOLLECTIVE ;  /* 0x000000000000791b */ /* 0x000fe20003800000 */
.L_x_2708:
[----:B------:R-:W-:Y:S05]  /*edd0*/  BSYNC B0 ;  /* 0x0000000000007941 */ /* 0x000fea0003800000 */
.L_x_2707:
[----:B------:R-:W-:Y:S05]  /*ede0*/  BRA `(.L_x_2709) ;  /* 0xffffffd800507947 */ /* 0x000fea000383ffff */
.L_x_2673:
[----:B-1----:R1:W2:Y:S02]  /*edf0*/  SYNCS.PHASECHK.TRANS64.TRYWAIT P1, [R0+URZ+0x26820], R3 ;  /* 0x02682003000075a7 */ /* 0x0022a4000802017f */
[----:B--2---:R-:W-:Y:S05]  /*ee00*/  @!P1 NANOSLEEP.SYNCS 0x989680 ;  /* 0x009896800000995d */ /* 0x004fea0003900000 */
[----:B------:R-:W2:Y:S02]  /*ee10*/  @!P1 SYNCS.PHASECHK.TRANS64 P1, [R0+URZ+0x26820], R3 ;  /* 0x02682003000095a7 */ /* 0x000ea4000802007f */
[----:B--2---:R-:W-:Y:S05]  /*ee20*/  @!P1 BRA `(.L_x_2673) ;  /* 0xfffffffc00f09947 */ /* 0x004fea000383ffff */
[----:B------:R-:W-:Y:S05]  /*ee30*/  BRA `(.L_x_2710) ;  /* 0xffffffe000e47947 */ /* 0x000fea000383ffff */
.L_x_2677:
[----:B--2---:R2:W3:Y:S02]  /*ee40*/  SYNCS.PHASECHK.TRANS64.TRYWAIT P1, [R0+URZ+0x26840], R17 ;  /* 0x02684011000075a7 */ /* 0x0044e4000802017f */
[----:B---3--:R-:W-:Y:S05]  /*ee50*/  @!P1 NANOSLEEP.SYNCS 0x989680 ;  /* 0x009896800000995d */ /* 0x008fea0003900000 */
[----:B------:R-:W3:Y:S02]  /*ee60*/  @!P1 SYNCS.PHASECHK.TRANS64 P1, [R0+URZ+0x26840], R17 ;  /* 0x02684011000095a7 */ /* 0x000ee4000802007f */
[----:B---3--:R-:W-:Y:S05]  /*ee70*/  @!P1 BRA `(.L_x_2677) ;  /* 0xfffffffc00f09947 */ /* 0x008fea000383ffff */
[----:B------:R-:W-:Y:S05]  /*ee80*/  BRA `(.L_x_2711) ;  /* 0xffffffe800247947 */ /* 0x000fea000383ffff */
.L_x_2679:
[----:B-1----:R1:W3:Y:S02]  /*ee90*/  SYNCS.PHASECHK.TRANS64.TRYWAIT P1, [R0+URZ+0x26828], R17 ;  /* 0x02682811000075a7 */ /* 0x0022e4000802017f */
[----:B---3--:R-:W-:Y:S05]  /*eea0*/  @!P1 NANOSLEEP.SYNCS 0x989680 ;  /* 0x009896800000995d */ /* 0x008fea0003900000 */
[----:B------:R-:W3:Y:S02]  /*eeb0*/  @!P1 SYNCS.PHASECHK.TRANS64 P1, [R0+URZ+0x26828], R17 ;  /* 0x02682811000095a7 */ /* 0x000ee4000802007f */
[----:B---3--:R-:W-:Y:S05]  /*eec0*/  @!P1 BRA `(.L_x_2679) ;  /* 0xfffffffc00f09947 */ /* 0x008fea000383ffff */
[----:B------:R-:W-:Y:S05]  /*eed0*/  BRA `(.L_x_2712) ;  /* 0xffffffe800a47947 */ /* 0x000fea000383ffff */
.L_x_2681:
[----:B---3--:R3:W4:Y:S02]  /*eee0*/  SYNCS.PHASECHK.TRANS64.TRYWAIT P1, [R0+URZ+0x26848], R17 ;  /* 0x02684811000075a7 */ /* 0x008724000802017f */
[----:B----4-:R-:W-:Y:S05]  /*eef0*/  @!P1 NANOSLEEP.SYNCS 0x989680 ;  /* 0x009896800000995d */ /* 0x010fea0003900000 */
[----:B------:R-:W4:Y:S02]  /*ef00*/  @!P1 SYNCS.PHASECHK.TRANS64 P1, [R0+URZ+0x26848], R17 ;  /* 0x02684811000095a7 */ /* 0x000f24000802007f */
[----:B----4-:R-:W-:Y:S05]  /*ef10*/  @!P1 BRA `(.L_x_2681) ;  /* 0xfffffffc00f09947 */ /* 0x010fea000383ffff */
[----:B------:R-:W-:Y:S05]  /*ef20*/  BRA `(.L_x_2713) ;  /* 0xffffffec002c7947 */ /* 0x000fea000383ffff */
.L_x_2683:
[----:B------:R-:W-:-:S07]  /*ef30*/  SHF.L.U32 R4, R8, 0x1f, RZ ;  /* 0x0000001f08047819 */ /* 0x000fce00000006ff */
.L_x_2714:
[----:B----4-:R4:W1:Y:S02]  /*ef40*/  SYNCS.PHASECHK.TRANS64.TRYWAIT P1, [R0+URZ+0x26820], R4 ;  /* 0x02682004000075a7 */ /* 0x010864000802017f */
[----:B-1----:R-:W-:Y:S05]  /*ef50*/  @!P1 NANOSLEEP.SYNCS 0x989680 ;  /* 0x009896800000995d */ /* 0x002fea0003900000 */
[----:B------:R-:W1:Y:S02]  /*ef60*/  @!P1 SYNCS.PHASECHK.TRANS64 P1, [R0+URZ+0x26820], R4 ;  /* 0x02682004000095a7 */ /* 0x000e64000802007f */
[----:B-1----:R-:W-:Y:S05]  /*ef70*/  @!P1 BRA `(.L_x_2714) ;  /* 0xfffffffc00f09947 */ /* 0x002fea000383ffff */
[----:B------:R-:W-:Y:S05]  /*ef80*/  BRA `(.L_x_2715) ;  /* 0xffffffec00947947 */ /* 0x000fea000383ffff */
.L_x_2686:
[----:B-1----:R1:W4:Y:S02]  /*ef90*/  SYNCS.PHASECHK.TRANS64.TRYWAIT P1, [R0+URZ+0x26840], R14 ;  /* 0x0268400e000075a7 */ /* 0x002324000802017f */
[----:B----4-:R-:W-:Y:S05]  /*efa0*/  @!P1 NANOSLEEP.SYNCS 0x989680 ;  /* 0x009896800000995d */ /* 0x010fea0003900000 */
[----:B------:R-:W4:Y:S02]  /*efb0*/  @!P1 SYNCS.PHASECHK.TRANS64 P1, [R0+URZ+0x26840], R14 ;  /* 0x0268400e000095a7 */ /* 0x000f24000802007f */
[----:B----4-:R-:W-:Y:S05]  /*efc0*/  @!P1 BRA `(.L_x_2686) ;  /* 0xfffffffc00f09947 */ /* 0x010fea000383ffff */
[----:B------:R-:W-:Y:S05]  /*efd0*/  BRA `(.L_x_2716) ;  /* 0xfffffff0002c7947 */ /* 0x000fea000383ffff */
.L_x_2688:
[----:B-1----:R1:W4:Y:S02]  /*efe0*/  SYNCS.PHASECHK.TRANS64.TRYWAIT P1, [R0+URZ+0x26828], R14 ;  /* 0x0268280e000075a7 */ /* 0x002324000802017f */
[----:B----4-:R-:W-:Y:S05]  /*eff0*/  @!P1 NANOSLEEP.SYNCS 0x989680 ;  /* 0x009896800000995d */ /* 0x010fea0003900000 */
[----:B------:R-:W4:Y:S02]  /*f000*/  @!P1 SYNCS.PHASECHK.TRANS64 P1, [R0+URZ+0x26828], R14 ;  /* 0x0268280e000095a7 */ /* 0x000f24000802007f */
[----:B----4-:R-:W-:Y:S05]  /*f010*/  @!P1 BRA `(.L_x_2688) ;  /* 0xfffffffc00f09947 */ /* 0x010fea000383ffff */
[----:B------:R-:W-:Y:S05]  /*f020*/  BRA `(.L_x_2717) ;  /* 0xfffffff000a07947 */ /* 0x000fea000383ffff */
.L_x_2690:
[----:B-1----:R1:W4:Y:S02]  /*f030*/  SYNCS.PHASECHK.TRANS64.TRYWAIT P0, [R4+URZ+0x26840], R3 ;  /* 0x02684003040075a7 */ /* 0x002324000800017f */
[----:B----4-:R-:W-:Y:S05]  /*f040*/  @!P0 NANOSLEEP.SYNCS 0x989680 ;  /* 0x009896800000895d */ /* 0x010fea0003900000 */
[----:B------:R-:W4:Y:S02]  /*f050*/  @!P0 SYNCS.PHASECHK.TRANS64 P0, [R4+URZ+0x26840], R3 ;  /* 0x02684003040085a7 */ /* 0x000f24000800007f */
[----:B----4-:R-:W-:Y:S05]  /*f060*/  @!P0 BRA `(.L_x_2690) ;  /* 0xfffffffc00f08947 */ /* 0x010fea000383ffff */
[----:B------:R-:W-:Y:S05]  /*f070*/  BRA `(.L_x_2718) ;  /* 0xfffffff4003c7947 */ /* 0x000fea000383ffff */
.L_x_2692:
[----:B------:R-:W-:Y:S01]  /*f080*/  BSSY B0, `(.L_x_2719) ;  /* 0x0000006000007945 */ /* 0x000fe20003800000 */
[----:B------:R-:W-:-:S07]  /*f090*/  MOV R15, 0xffffffff ;  /* 0xffffffff000f7802 */ /* 0x000fce0000000f00 */
[----:B------:R-:W-:Y:S05]  /*f0a0*/  WARPSYNC.COLLECTIVE R15, `(.L_x_2720) ;  /* 0x000000000f0c7348 */ /* 0x000fea0003c00000 */
[----:B------:R-:W-:Y:S02]  /*f0b0*/  ELECT P6, UR62, PT ;  /* 0x00000000003e782f */ /* 0x000fe400038c0000 */
[----:B------:R-:W-:Y:S01]  /*f0c0*/  MOV R14, UR62 ;  /* 0x0000003e000e7c02 */ /* 0x000fe20008000f00 */
[----:B------:R-:W-:Y:S10]  /*f0d0*/  ENDCOLLECTIVE ;  /* 0x000000000000791b */ /* 0x000ff40003800000 */
.L_x_2720:
[----:B------:R-:W-:Y:S05]  /*f0e0*/  BSYNC B0 ;  /* 0x0000000000007941 */ /* 0x000fea0003800000 */
.L_x_2719:
[----:B------:R-:W-:Y:S05]  /*f0f0*/  BRA `(.L_x_2721) ;  /* 0xfffffff400d87947 */ /* 0x000fea000383ffff */
.L_x_2694:
[----:B-1----:R1:W2:Y:S02]  /*f100*/  SYNCS.PHASECHK.TRANS64.TRYWAIT P0, [R7+URZ], R4 ;  /* 0x00000004070075a7 */ /* 0x0022a4000800017f */
[----:B--2---:R-:W-:Y:S05]  /*f110*/  @!P0 NANOSLEEP.SYNCS 0x989680 ;  /* 0x009896800000895d */ /* 0x004fea0003900000 */
[----:B------:R-:W2:Y:S02]  /*f120*/  @!P0 SYNCS.PHASECHK.TRANS64 P0, [R7+URZ], R4 ;  /* 0x00000004070085a7 */ /* 0x000ea4000800007f */
[----:B--2---:R-:W-:Y:S05]  /*f130*/  @!P0 BRA `(.L_x_2694) ;  /* 0xfffffffc00f08947 */ /* 0x004fea000383ffff */
[----:B------:R-:W-:Y:S05]  /*f140*/  BRA `(.L_x_2722) ;  /* 0xfffffff800187947 */ /* 0x000fea000383ffff */
.L_x_2695:
[----:B--2---:R2:W3:Y:S02]  /*f150*/  SYNCS.PHASECHK.TRANS64.TRYWAIT P0, [R3+URZ], R2 ;  /* 0x00000002030075a7 */ /* 0x0044e4000800017f */
[----:B---3--:R-:W-:Y:S05]  /*f160*/  @!P0 NANOSLEEP.SYNCS 0x989680 ;  /* 0x009896800000895d */ /* 0x008fea0003900000 */
[----:B------:R-:W3:Y:S02]  /*f170*/  @!P0 SYNCS.PHASECHK.TRANS64 P0, [R3+URZ], R2 ;  /* 0x00000002030085a7 */ /* 0x000ee4000800007f */
[----:B---3--:R-:W-:Y:S05]  /*f180*/  @!P0 BRA `(.L_x_2695) ;  /* 0xfffffffc00f08947 */ /* 0x008fea000383ffff */
[----:B------:R-:W-:Y:S05]  /*f190*/  BRA `(.L_x_2723) ;  /* 0xfffffff8000c7947 */ /* 0x000fea000383ffff */
.L_x_2697:
[----:B--2---:R2:W3:Y:S02]  /*f1a0*/  SYNCS.PHASECHK.TRANS64.TRYWAIT P0, [R5+URZ], R4 ;  /* 0x00000004050075a7 */ /* 0x0044e4000800017f */
[----:B---3--:R-:W-:Y:S05]  /*f1b0*/  @!P0 NANOSLEEP.SYNCS 0x989680 ;  /* 0x009896800000895d */ /* 0x008fea0003900000 */
[----:B------:R-:W3:Y:S02]  /*f1c0*/  @!P0 SYNCS.PHASECHK.TRANS64 P0, [R5+URZ], R4 ;  /* 0x00000004050085a7 */ /* 0x000ee4000800007f */
[----:B---3--:R-:W-:Y:S05]  /*f1d0*/  @!P0 BRA `(.L_x_2697) ;  /* 0xfffffffc00f08947 */ /* 0x008fea000383ffff */
[----:B------:R-:W-:Y:S05]  /*f1e0*/  BRA `(.L_x_2724) ;  /* 0xfffffff800107947 */ /* 0x000fea000383ffff */
.L_x_2725:
        /* <DEDUP_REMOVED lines=9> */
.L_x_3738:


//--------------------- .text._ZN7cutlass13device_kernelIN5flash11enable_sm90INS1_16FlashAttnBwdSm90INS1_25CollectiveMainloopBwdSm90ILi2ELi2ELi2EN4cute5tupleIJNS5_1CILi1EEES8_S8_EEENS6_IJNS7_ILi96EEENS7_ILi128EEENS7_ILi64EEEEEENS_10bfloat16_tEfNS_4arch4Sm90ELb1ELb0ELb1ELb0ELb0ELb1ELb0ELb1ELi2ELi1ELi2ELi2ELb0EEENS1_24CollectiveEpilogueBwdGQAISD_fSG_Li256ELb0ELb0EEENS1_25SingleTileBwdLPTSchedulerILb0ELi128ELb0EEEEEEEEEvNT_6ParamsE --------------------------
	.section	.text._ZN7cutlass13device_kernelIN5flash11enable_sm90INS1_16FlashAttnBwdSm90INS1_25CollectiveMainloopBwdSm90ILi2ELi2ELi2EN4cute5tupleIJNS5_1CILi1EEES8_S8_EEENS6_IJNS7_ILi96EEENS7_ILi128EEENS7_ILi64EEEEEENS_10bfloat16_tEfNS_4arch4Sm90ELb1ELb0ELb1ELb0ELb0ELb1ELb0ELb1ELi2ELi1ELi2ELi2ELb0EEENS1_24CollectiveEpilogueBwdGQAISD_fSG_Li256ELb0ELb0EEENS1_25SingleTileBwdLPTSchedulerILb0ELi128ELb0EEEEEEEEEvNT_6ParamsE,"ax",@progbits
	.align	128
.text._ZN7cutlass13device_kernelIN5flash11enable_sm90INS1_16FlashAttnBwdSm90INS1_25CollectiveMainloopBwdSm90ILi2ELi2ELi2EN4cute5tupleIJNS5_1CILi1EEES8_S8_EEENS6_IJNS7_ILi96EEENS7_ILi128EEENS7_ILi64EEEEEENS_10bfloat16_tEfNS_4arch4Sm90ELb1ELb0ELb1ELb0ELb0ELb1ELb0ELb1ELi2ELi1ELi2ELi2ELb0EEENS1_24CollectiveEpilogueBwdGQAISD_fSG_Li256ELb0ELb0EEENS1_25SingleTileBwdLPTSchedulerILb0ELi128ELb0EEEEEEEEEvNT_6ParamsE:
        .type           _ZN7cutlass13device_kernelIN5flash11enable_sm90INS1_16FlashAttnBwdSm90INS1_25CollectiveMainloopBwdSm90ILi2ELi2ELi2EN4cute5tupleIJNS5_1CILi1EEES8_S8_EEENS6_IJNS7_ILi96EEENS7_ILi128EEENS7_ILi64EEEEEENS_10bfloat16_tEfNS_4arch4Sm90ELb1ELb0ELb1ELb0ELb0ELb1ELb0ELb1ELi2ELi1ELi2ELi2ELb0EEENS1_24CollectiveEpilogueBwdGQAISD_fSG_Li256ELb0ELb0EEENS1_25SingleTileBwdLPTSchedulerILb0ELi128ELb0EEEEEEEEEvNT_6ParamsE,@function
        .size           _ZN7cutlass13device_kernelIN5flash11enable_sm90INS1_16FlashAttnBwdSm90INS1_25CollectiveMainloopBwdSm90ILi2ELi2ELi2EN4cute5tupleIJNS5_1CILi1EEES8_S8_EEENS6_IJNS7_ILi96EEENS7_ILi128EEENS7_ILi64EEEEEENS_10bfloat16_tEfNS_4arch4Sm90ELb1ELb0ELb1ELb0ELb0ELb1ELb0ELb1ELi2ELi1ELi2ELi2ELb0EEENS1_24CollectiveEpilogueBwdGQAISD_fSG_Li256ELb0ELb0EEENS1_25SingleTileBwdLPTSchedulerILb0ELi128ELb0EEEEEEEEEvNT_6ParamsE,(.L_x_3739 - _ZN7cutlass13device_kernelIN5flash11enable_sm90INS1_16FlashAttnBwdSm90INS1_25CollectiveMainloopBwdSm90ILi2ELi2ELi2EN4cute5tupleIJNS5_1CILi1EEES8_S8_EEENS6_IJNS7_ILi96EEENS7_ILi128EEENS7_ILi64EEEEEENS_10bfloat16_tEfNS_4arch4Sm90ELb1ELb0ELb1ELb0ELb0ELb1ELb0ELb1ELi2ELi1ELi2ELi2ELb0EEENS1_24CollectiveEpilogueBwdGQAISD_fSG_Li256ELb0ELb0EEENS1_25SingleTileBwdLPTSchedulerILb0ELi128ELb0EEEEEEEEEvNT_6ParamsE)
        .other          _ZN7cutlass13device_kernelIN5flash11enable_sm90INS1_16FlashAttnBwdSm90INS1_25CollectiveMainloopBwdSm90ILi2ELi2ELi2EN4cute5tupleIJNS5_1CILi1EEES8_S8_EEENS6_IJNS7_ILi96EEENS7_ILi128EEENS7_ILi64EEEEEENS_10bfloat16_tEfNS_4arch4Sm90ELb1ELb0ELb1ELb0ELb0ELb1ELb0ELb1ELi2ELi1ELi2ELi2ELb0EEENS1_24CollectiveEpilogueBwdGQAISD_fSG_Li256ELb0ELb0EEENS1_25SingleTileBwdLPTSchedulerILb0ELi128ELb0EEEEEEEEEvNT_6ParamsE,@"STO_CUDA_ENTRY STV_DEFAULT"
_ZN7cutlass13device_kernelIN5flash11enable_sm90INS1_16FlashAttnBwdSm90INS1_25CollectiveMainloopBwdSm90ILi2ELi2ELi2EN4cute5tupleIJNS5_1CILi1EEES8_S8_EEENS6_IJNS7_ILi96EEENS7_ILi128EEENS7_ILi64EEEEEENS_10bfloat16_tEfNS_4arch4Sm90ELb1ELb0ELb1ELb0ELb0ELb1ELb0ELb1ELi2ELi1ELi2ELi2ELb0EEENS1_24CollectiveEpilogueBwdGQAISD_fSG_Li256ELb0ELb0EEENS1_25SingleTileBwdLPTSchedulerILb0ELi128ELb0EEEEEEEEEvNT_6ParamsE:
        /* <DEDUP_REMOVED lines=23> */
.L_x_2727:
[----:B------:R-:W-:Y:S05]  /*0170*/  BSYNC B0 ;  /* 0x0000000000007941 */ /* 0x000fea0003800000 */
.L_x_2726:
        /* <DEDUP_REMOVED lines=34> */
.L_x_2728:
        /* <DEDUP_REMOVED lines=22> */
.L_x_2729:
        /* <DEDUP_REMOVED lines=8> */
.L_x_2732:
        /* <DEDUP_REMOVED lines=24> */
[----:B------:R-:W1:Y:S01]  /*0700*/  LDC R2, c[0x0][0x8e4] ;  /* 0x00023900ff027b82 */ /* 0x000e620000000800 */
[----:B------:R-:W-:Y:S01]  /*0710*/  IMAD.U32 R3, RZ, RZ, UR4 ;  /* 0x00000004ff037e24 */ /* 0x000fe2000f8e00ff */
[----:B-1----:R-:W-:-:S13]  /*0720*/  ISETP.NE.AND P0, PT, R2, 0x1, PT ;  /* 0x000000010200780c */ /* 0x002fda0003f05270 */
[----:B------:R-:W1:Y:S02]  /*0730*/  @P0 LDC.64 R4, c[0x0][0x8e8] ;  /* 0x00023a00ff040b82 */ /* 0x000e640000000a00 */
[----:B-1----:R-:W-:-:S05]  /*0740*/  @P0 IMAD.HI.U32 R0, R4, UR4, RZ ;  /* 0x0000000404000c27 */ /* 0x002fca000f8e00ff */
[----:B------:R-:W-:-:S05]  /*0750*/  @P0 SHF.R.U32.HI R3, RZ, R5, R0 ;  /* 0x00000005ff030219 */ /* 0x000fca0000011600 */
[----:B------:R1:W-:Y:S01]  /*0760*/  STL [R1+0x30], R3 ;  /* 0x0000300301007387 */ /* 0x0003e20000100800 */
[----:B------:R-:W-:Y:S01]  /*0770*/  IMAD R0, R3, R2, RZ ;  /* 0x0000000203007224 */ /* 0x000fe200078e02ff */
[----:B------:R-:W-:Y:S06]  /*0780*/  BRA `(.L_x_2734) ;  /* 0x0000000000207947 */ /* 0x000fec0003800000 */
.L_x_2733:
[----:B------:R-:W1:Y:S01]  /*0790*/  LDC R2, c[0x0][0x8cc] ;  /* 0x00023300ff027b82 */ /* 0x000e620000000800 */
[----:B------:R-:W-:Y:S01]  /*07a0*/  IMAD.U32 R3, RZ, RZ, UR4 ;  /* 0x00000004ff037e24 */ /* 0x000fe2000f8e00ff */
[----:B-1----:R-:W-:-:S13]  /*07b0*/  ISETP.NE.AND P0, PT, R2, 0x1, PT ;  /* 0x000000010200780c */ /* 0x002fda0003f05270 */
[----:B------:R-:W1:Y:S02]  /*07c0*/  @P0 LDC.64 R4, c[0x0][0x8d0] ;  /* 0x00023400ff040b82 */ /* 0x000e640000000a00 */
[----:B-1----:R-:W-:-:S05]  /*07d0*/  @P0 IMAD.HI.U32 R0, R4, UR4, RZ ;  /* 0x0000000404000c27 */ /* 0x002fca000f8e00ff */
[----:B------:R-:W-:-:S05]  /*07e0*/  @P0 SHF.R.U32.HI R3, RZ, R5, R0 ;  /* 0x00000005ff030219 */ /* 0x000fca0000011600 */
[----:B------:R2:W-:Y:S01]  /*07f0*/  STL [R1+0x30], R3 ;  /* 0x0000300301007387 */ /* 0x0005e20000100800 */
[----:B------:R-:W-:-:S07]  /*0800*/  IMAD R0, R3, R2, RZ ;  /* 0x0000000203007224 */ /* 0x000fce00078e02ff */
.L_x_2734:
[----:B------:R-:W3:Y:S01]  /*0810*/  LDC R2, c[0x0][0x8c0] ;  /* 0x00023000ff027b82 */ /* 0x000ee20000000800 */
[----:B------:R-:W-:-:S07]  /*0820*/  IADD3 R0, -R0, UR4, RZ ;  /* 0x0000000400007c10 */ /* 0x000fce000fffe1ff */
[----:B------:R-:W4:Y:S01]  /*0830*/  LDC R7, c[0x0][0x8cc] ;  /* 0x00023300ff077b82 */ /* 0x000f220000000800 */
[----:B---3--:R-:W-:Y:S01]  /*0840*/  ISETP.NE.AND P0, PT, R2, 0x1, PT ;  /* 0x000000010200780c */ /* 0x008fe20003f05270 */
[----:B----4-:R-:W-:-:S12]  /*0850*/  IMAD R4, R7, UR6, R0 ;  /* 0x0000000607047c24 */ /* 0x010fd8000f8e0200 */
[----:B-12---:R-:W1:Y:S01]  /*0860*/  @P0 LDC R3, c[0x0][0x8c4] ;  /* 0x00023100ff030b82 */ /* 0x006e620000000800 */
[----:B------:R-:W-:-:S07]  /*0870*/  MOV R6, R4 ;  /* 0x0000000400067202 */ /* 0x000fce0000000f00 */
[----:B------:R-:W2:Y:S01]  /*0880*/  @P0 LDC R5, c[0x0][0x8c8] ;  /* 0x00023200ff050b82 */ /* 0x000ea20000000800 */
[----:B-1----:R-:W-:-:S05]  /*0890*/  @P0 IMAD.HI.U32 R0, R4, R3, RZ ;  /* 0x0000000304000227 */ /* 0x002fca00078e00ff */
[----:B--2---:R-:W-:-:S04]  /*08a0*/  @P0 SHF.R.U32.HI R6, RZ, R5, R0 ;  /* 0x00000005ff060219 */ /* 0x004fc80000011600 */
[----:B------:R-:W-:Y:S01]  /*08b0*/  ISETP.GE.AND P0, PT, R6, RZ, PT ;  /* 0x000000ff0600720c */ /* 0x000fe20003f06270 */
[----:B------:R1:W-:Y:S01]  /*08c0*/  STL [R1+0x34], R6 ;  /* 0x0000340601007387 */ /* 0x0003e20000100800 */
[----:B------:R-:W-:-:S04]  /*08d0*/  IMAD.MOV R3, RZ, RZ, -R6 ;  /* 0x000000ffff037224 */ /* 0x000fc800078e0a06 */
[----:B------:R-:W-:-:S07]  /*08e0*/  IMAD R0, R2, R3, R4 ;  /* 0x0000000302007224 */ /* 0x000fce00078e0204 */
[----:B-1----:R-:W-:Y:S05]  /*08f0*/  @!P0 BRA `(.L_x_2735) ;  /* 0x000000c8009c8947 */ /* 0x002fea0003800000 */
[----:B------:R-:W2:Y:S01]  /*0900*/  LDL R6, [R1+0x30] ;  /* 0x0000300001067983 */ /* 0x000ea20000100800 */
[----:B------:R-:W2:Y:S01]  /*0910*/  LDC R2, c[0x0][0x280] ;  /* 0x0000a000ff027b82 */ /* 0x000ea20000000800 */
[----:B------:R-:W-:Y:S01]  /*0920*/  ULDC UR4, c[0x0][0x290] ;  /* 0x0000a40000047ab9 */ /* 0x000fe20000000800 */
[----:B------:R-:W-:Y:S01]  /*0930*/  PLOP3.LUT P0, PT, PT, PT, PT, 0x80, 0x0 ;  /* 0x000000000000781c */ /* 0x000fe20003f0f070 */
[----:B------:R1:W-:Y:S01]  /*0940*/  STL [R1+0x38], R0 ;  /* 0x0000380001007387 */ /* 0x0003e20000100800 */
[----:B------:R-:W-:Y:S02]  /*0950*/  CS2R R120, SRZ ;  /* 0x0000000000787805 */ /* 0x000fe4000001ff00 */
[----:B------:R-:W-:Y:S02]  /*0960*/  CS2R R152, SRZ ;  /* 0x0000000000987805 */ /* 0x000fe4000001ff00 */
[----:B------:R-:W-:Y:S02]  /*0970*/  CS2R R122, SRZ ;  /* 0x00000000007a7805 */ /* 0x000fe4000001ff00 */
[----:B------:R-:W-:Y:S01]  /*0980*/  CS2R R124, SRZ ;  /* 0x00000000007c7805 */ /* 0x000fe2000001ff00 */
[----:B------:R-:W3:Y:S01]  /*0990*/  LDC R4, c[0x0][0x74c] ;  /* 0x0001d300ff047b82 */ /* 0x000ee20000000800 */
        /* <DEDUP_REMOVED lines=28> */
[----:B--2---:R-:W-:Y:S01]  /*0b60*/  IMAD R3, R6, 0x80, R2 ;  /* 0x0000008006037824 */ /* 0x004fe200078e0202 */
[----:B------:R-:W-:-:S04]  /*0b70*/  IADD3 R2, R2, 0x5f, RZ ;  /* 0x0000005f02027810 */ /* 0x000fc80007ffe0ff */
[----:B---3--:R-:W-:Y:S01]  /*0b80*/  IADD3 R3, R3, -UR4, -R4 ;  /* 0x8000000403037c10 */ /* 0x008fe2000fffe804 */
[----:B------:R-:W-:-:S04]  /*0b90*/  IMAD.HI R2, R2, 0x2aaaaaab, RZ ;  /* 0x2aaaaaab02027827 */ /* 0x000fc800078e02ff */
        /* <DEDUP_REMOVED lines=30> */
.L_x_2738:
        /* <DEDUP_REMOVED lines=15> */
.L_x_2737:
        /* <DEDUP_REMOVED lines=22> */
.L_x_2740:
        /* <DEDUP_REMOVED lines=15> */
.L_x_2739:
[----:B------:R-:W-:Y:S01]  /*10c0*/  SHF.R.S32.HI R7, RZ, 0x1f, R18 ;  /* 0x0000001fff077819 */ /* 0x000fe20000011412 */
[----:B------:R-:W-:-:S03]  /*10d0*/  UMOV UR4, 0xffffffff ;  /* 0xffffffff00047882 */ /* 0x000fc60000000000 */
[----:B------:R-:W-:-:S04]  /*10e0*/  LEA.HI R0, R7, R18, RZ, 0x7 ;  /* 0x0000001207007211 */ /* 0x000fc800078f38ff */
[----:B------:R-:W-:Y:S01]  /*10f0*/  SHF.R.S32.HI R13, RZ, 0x7, R0 ;  /* 0x00000007ff0d7819 */ /* 0x000fe20000011400 */
[----:B------:R-:W-:Y:S06]  /*1100*/  BRA.DIV UR4, `(.L_x_2741) ;  /* 0x000000c204a07947 */ /* 0x000fec000b800000 */
[----:B------:R1:W2:Y:S02]  /*1110*/  SHFL.IDX PT, R14, R13, RZ, 0x1f ;  /* 0x00001fff0d0e7589 */ /* 0x0002a400000e0000 */
.L_x_2827:
[----:B------:R-:W-:Y:S01]  /*1120*/  SHF.L.U32 R2, RZ, 0x1f, RZ ;  /* 0x0000001fff027819 */ /* 0x000fe200000006ff */
[----:B------:R-:W3:Y:S01]  /*1130*/  LDC R10, c[0x0][0x280] ;  /* 0x0000a000ff0a7b82 */ /* 0x000ee20000000800 */
[----:B------:R-:W-:Y:S02]  /*1140*/  SHF.L.U32 R3, R18, 0x6, RZ ;  /* 0x0000000612037819 */ /* 0x000fe400000006ff */
[CC--:B------:R-:W-:Y:S02]  /*1150*/  LEA.HI R8, R7.reuse, R18.reuse, RZ, 0x5 ;  /* 0x0000001207087211 */ /* 0x0c0fe400078f28ff */
[----:B------:R-:W-:Y:S01]  /*1160*/  LEA.HI R5, R7, R18, RZ, 0x4 ;  /* 0x0000001207057211 */ /* 0x000fe200078f20ff */
[----:B------:R-:W4:Y:S02]  /*1170*/  SYNCS.PHASECHK.TRANS64.TRYWAIT P0, [R17+URZ+0x26800], R2 ;  /* 0x02680002110075a7 */ /* 0x000f24000800017f */
[----:B------:R-:W1:Y:S01]  /*1180*/  LDC R11, c[0x0][0x290] ;  /* 0x0000a400ff0b7b82 */ /* 0x000e620000000800 */
[----:B----4-:R-:W-:Y:S05]  /*1190*/  @P0 BRA `(.L_x_2742) ;  /* 0x0000000000080947 */ /* 0x010fea0003800000 */
[----:B------:R-:W4:Y:S02]  /*11a0*/  SYNCS.PHASECHK.TRANS64.TRYWAIT P0, [R17+URZ+0x26800], R2 ;  /* 0x02680002110075a7 */ /* 0x000f24000800017f */
[----:B----4-:R-:W-:Y:S05]  /*11b0*/  @!P0 BRA `(.L_x_2743) ;  /* 0x000000c000908947 */ /* 0x010fea0003800000 */
.L_x_2742:
[----:B------:R-:W5:Y:S01]  /*11c0*/  LDL R12, [R1+0x30] ;  /* 0x00003000010c7983 */ /* 0x000f620000100800 */
[----:B----4-:R-:W-:Y:S01]  /*11d0*/  SHF.R.S32.HI R2, RZ, 0x5, R8 ;  /* 0x00000005ff027819 */ /* 0x010fe20000011408 */
[----:B------:R-:W-:Y:S01]  /*11e0*/  ULDC UR4, c[0x0][0x74c] ;  /* 0x0001d30000047ab9 */ /* 0x000fe20000000800 */
[----:B------:R-:W-:Y:S01]  /*11f0*/  SHF.R.S32.HI R6, RZ, 0x4, R5 ;  /* 0x00000004ff067819 */ /* 0x000fe20000011405 */
[----:B------:R-:W4:Y:S01]  /*1200*/  LDL R15, [R1+0x2c] ;  /* 0x00002c00010f7983 */ /* 0x000f220000100800 */
[----:B------:R-:W-:Y:S01]  /*1210*/  LOP3.LUT R3, R3, 0x1c0, RZ, 0xc0, !PT ;  /* 0x000001c003037812 */ /* 0x000fe200078ec0ff */
[----:B------:R-:W-:Y:S01]  /*1220*/  IMAD.SHL.U32 R4, R2, 0x10, RZ ;  /* 0x0000001002047824 */ /* 0x000fe200078e00ff */
[----:B------:R-:W-:Y:S02]  /*1230*/  LEA.HI R9, R5, R6, RZ, 0x1 ;  /* 0x0000000605097211 */ /* 0x000fe400078f08ff */
[----:B-1-3--:R-:W-:Y:S02]  /*1240*/  IADD3 R10, -R11, 0x7f, R10 ;  /* 0x0000007f0b0a7810 */ /* 0x00afe40007ffe10a */
[----:B------:R-:W-:-:S02]  /*1250*/  LOP3.LUT R9, R9, 0x7ffffe, RZ, 0xc0, !PT ;  /* 0x007ffffe09097812 */ /* 0x000fc400078ec0ff */
[----:B------:R-:W-:Y:S02]  /*1260*/  LEA.HI R2, R7, R18, RZ, 0x3 ;  /* 0x0000001207027211 */ /* 0x000fe400078f18ff */
[----:B------:R-:W-:Y:S01]  /*1270*/  LOP3.LUT R5, R3, 0x30, R4, 0xf8, !PT ;  /* 0x0000003003057812 */ /* 0x000fe200078ef804 */
[----:B------:R-:W-:Y:S01]  /*1280*/  IMAD.IADD R6, R6, 0x1, -R9 ;  /* 0x0000000106067824 */ /* 0x000fe200078e0a09 */
[----:B------:R-:W-:Y:S02]  /*1290*/  SHF.R.U32.HI R3, RZ, 0x3, R3 ;  /* 0x00000003ff037819 */ /* 0x000fe40000011603 */
[----:B------:R-:W-:Y:S01]  /*12a0*/  LOP3.LUT R4, R5, 0x8, R2, 0xf8, !PT ;  /* 0x0000000805047812 */ /* 0x000fe200078ef802 */
[----:B------:R-:W-:Y:S01]  /*12b0*/  IMAD R6, R13, 0xc, R6 ;  /* 0x0000000c0d067824 */ /* 0x000fe200078e0206 */
[----:B--2---:R-:W-:Y:S02]  /*12c0*/  LEA.HI R2, R14, R14, RZ, 0x1 ;  /* 0x0000000e0e027211 */ /* 0x004fe400078f08ff */
[----:B------:R-:W-:-:S02]  /*12d0*/  LOP3.LUT R3, R4, R3, RZ, 0x3c, !PT ;  /* 0x0000000304037212 */ /* 0x000fc400078e3cff */
[----:B------:R-:W-:Y:S02]  /*12e0*/  LOP3.LUT R5, R2, 0xfffffffe, RZ, 0xc0, !PT ;  /* 0xfffffffe02057812 */ /* 0x000fe400078ec0ff */
[----:B------:R-:W-:Y:S02]  /*12f0*/  LEA R2, R6, R3, 0x9 ;  /* 0x0000000306027211 */ /* 0x000fe400078e48ff */
[----:B------:R-:W-:Y:S01]  /*1300*/  LOP3.LUT R3, R0, 0xffffff80, RZ, 0xc0, !PT ;  /* 0xffffff8000037812 */ /* 0x000fe200078ec0ff */
[----:B------:R-:W-:-:S03]  /*1310*/  IMAD.IADD R5, R14, 0x1, -R5 ;  /* 0x000000010e057824 */ /* 0x000fc600078e0a05 */
[----:B------:R-:W-:-:S04]  /*1320*/  IADD3 R6, R18, -R3, RZ ;  /* 0x8000000312067210 */ /* 0x000fc80007ffe0ff */
[--C-:B------:R-:W-:Y:S01]  /*1330*/  SHF.R.S32.HI R14, RZ, 0x1f, R6.reuse ;  /* 0x0000001fff0e7819 */ /* 0x100fe20000011406 */
[----:B------:R1:W-:Y:S04]  /*1340*/  STL [R1+0x18], R2 ;  /* 0x0000180201007387 */ /* 0x0003e80000100800 */
[----:B------:R2:W-:Y:S01]  /*1350*/  STL [R1+0x1c], R14 ;  /* 0x00001c0e01007387 */ /* 0x0005e20000100800 */
[----:B-1----:R-:W-:-:S04]  /*1360*/  IMAD R2, R13, 0x300, R6 ;  /* 0x000003000d027824 */ /* 0x002fc800078e0206 */
[----:B------:R-:W-:Y:S01]  /*1370*/  IMAD.SHL.U32 R2, R2, 0x4, RZ ;  /* 0x0000000402027824 */ /* 0x000fe200078e00ff */
[----:B------:R-:W-:Y:S01]  /*1380*/  CS2R R120, SRZ ;  /* 0x0000000000787805 */ /* 0x000fe2000001ff00 */
[----:B------:R-:W-:Y:S01]  /*1390*/  IMAD.MOV.U32 R0, RZ, RZ, RZ ;  /* 0x000000ffff007224 */ /* 0x000fe200078e00ff */
[----:B------:R-:W-:Y:S01]  /*13a0*/  CS2R R122, SRZ ;  /* 0x00000000007a7805 */ /* 0x000fe2000001ff00 */
[----:B------:R-:W-:Y:S01]  /*13b0*/  IMAD.MOV.U32 R4, RZ, RZ, RZ ;  /* 0x000000ffff047224 */ /* 0x000fe200078e00ff */
        /* <DEDUP_REMOVED lines=29> */
[----:B------:R-:W-:Y:S01]  /*1590*/  CS2R R182, SRZ ;  /* 0x0000000000b67805 */ /* 0x000fe2000001ff00 */
[----:B------:R-:W-:Y:S02]  /*15a0*/  IMAD R2, R2, 0x4, R17 ;  /* 0x0000000402027824 */ /* 0x000fe400078e0211 */
[----:B-----5:R-:W-:-:S05]  /*15b0*/  IMAD R10, R12, 0x80, R10 ;  /* 0x000000800c0a7824 */ /* 0x020fca00078e020a */
[----:B------:R-:W-:-:S05]  /*15c0*/  IADD3 R10, R10, -UR4, RZ ;  /* 0x800000040a0a7c10 */ /* 0x000fca000fffe0ff */
[----:B------:R-:W-:-:S05]  /*15d0*/  IMAD.HI R10, R10, 0x2aaaaaab, RZ ;  /* 0x2aaaaaab0a0a7827 */ /* 0x000fca00078e02ff */
[----:B------:R-:W-:-:S04]  /*15e0*/  SHF.R.U32.HI R9, RZ, 0x1f, R10 ;  /* 0x0000001fff097819 */ /* 0x000fc8000001160a */
[----:B------:R-:W-:Y:S02]  /*15f0*/  LEA.HI.SX32 R9, R10, R9, 0x1c ;  /* 0x000000090a097211 */ /* 0x000fe400078fe2ff */
[----:B------:R-:W-:Y:S02]  /*1600*/  LEA.HI R10, R14, R6, RZ, 0x2 ;  /* 0x000000060e0a7211 */ /* 0x000fe400078f10ff */
[----:B----4-:R-:W-:-:S03]  /*1610*/  VIADDMNMX R237, R9, 0x1, R15, PT ;  /* 0x0000000109ed7846 */ /* 0x010fc6000380010f */
[----:B------:R2:W-:Y:S01]  /*1620*/  STL [R1+0x10], R10 ;  /* 0x0000100a01007387 */ /* 0x0005e20000100800 */
[----:B------:R-:W-:Y:S02]  /*1630*/  ISETP.GE.AND P0, PT, R16, R237, PT ;  /* 0x000000ed1000720c */ /* 0x000fe40003f06270 */
[----:B------:R-:W-:-:S04]  /*1640*/  LOP3.LUT R3, R10, 0xfffffffc, RZ, 0xc0, !PT ;  /* 0xfffffffc0a037812 */ /* 0x000fc800078ec0ff */
[----:B------:R-:W-:-:S07]  /*1650*/  IADD3 R3, R6, -R3, RZ ;  /* 0x8000000306037210 */ /* 0x000fce0007ffe0ff */
[----:B--2---:R-:W-:Y:S05]  /*1660*/  @P0 BRA `(.L_x_2744) ;  /* 0x0000004000ec0947 */ /* 0x004fea0003800000 */
[----:B------:R-:W-:Y:S01]  /*1670*/  LOP3.LUT R9, R8, 0xffffffe0, RZ, 0xc0, !PT ;  /* 0xffffffe008097812 */ /* 0x000fe200078ec0ff */
[----:B------:R-:W-:Y:S01]  /*1680*/  IMAD R11, R12, -0x80, R11 ;  /* 0xffffff800c0b7824 */ /* 0x000fe200078e020b */
[----:B------:R-:W-:Y:S02]  /*1690*/  LEA.HI R6, R14, R6, RZ, 0x5 ;  /* 0x000000060e067211 */ /* 0x000fe400078f28ff */
[----:B------:R-:W-:Y:S02]  /*16a0*/  CS2R R150, SRZ ;  /* 0x0000000000967805 */ /* 0x000fe4000001ff00 */
[----:B------:R-:W-:Y:S01]  /*16b0*/  LEA.HI R4, R13, R13, RZ, 0x1 ;  /* 0x0000000d0d047211 */ /* 0x000fe200078f08ff */
[----:B------:R-:W-:Y:S01]  /*16c0*/  IMAD.IADD R9, R18, 0x1, -R9 ;  /* 0x0000000112097824 */ /* 0x000fe200078e0a09 */
[----:B------:R-:W-:Y:S02]  /*16d0*/  SHF.R.S32.HI R8, RZ, 0x5, R6 ;  /* 0x00000005ff087819 */ /* 0x000fe40000011406 */
[----:B------:R-:W-:-:S02]  /*16e0*/  CS2R R148, SRZ ;  /* 0x0000000000947805 */ /* 0x000fc4000001ff00 */
[----:B------:R-:W-:Y:S02]  /*16f0*/  LOP3.LUT R6, R4, 0xfffffffe, RZ, 0xc0, !PT ;  /* 0xfffffffe04067812 */ /* 0x000fe400078ec0ff */
[----:B------:R-:W-:Y:S02]  /*1700*/  CS2R R146, SRZ ;  /* 0x0000000000927805 */ /* 0x000fe4000001ff00 */
[----:B------:R-:W-:Y:S01]  /*1710*/  SHF.R.S32.HI R0, RZ, 0x1f, R9 ;  /* 0x0000001fff007819 */ /* 0x000fe20000011409 */
[----:B------:R-:W-:Y:S01]  /*1720*/  IMAD R23, R8, -0x10, R11 ;  /* 0xfffffff008177824 */ /* 0x000fe200078e020b */
[----:B------:R-:W-:Y:S01]  /*1730*/  SHF.R.S32.HI R14, RZ, 0x2, R10 ;  /* 0x00000002ff0e7819 */ /* 0x000fe2000001140a */
[----:B------:R-:W-:Y:S01]  /*1740*/  IMAD.IADD R22, R13, 0x1, -R6 ;  /* 0x000000010d167824 */ /* 0x000fe200078e0a06 */
[----:B------:R-:W-:Y:S02]  /*1750*/  LEA.HI R4, R0, R9, RZ, 0x2 ;  /* 0x0000000900047211 */ /* 0x000fe400078f10ff */
[----:B------:R-:W-:-:S02]  /*1760*/  CS2R R144, SRZ ;  /* 0x0000000000907805 */ /* 0x000fc4000001ff00 */
[----:B------:R-:W-:Y:S02]  /*1770*/  LEA.HI R6, R7, R18, RZ, 0x2 ;  /* 0x0000001207067211 */ /* 0x000fe400078f10ff */
[----:B------:R-:W-:Y:S02]  /*1780*/  CS2R R142, SRZ ;  /* 0x00000000008e7805 */ /* 0x000fe4000001ff00 */
[----:B------:R-:W-:Y:S02]  /*1790*/  SHF.R.S32.HI R11, RZ, 0x2, R4 ;  /* 0x00000002ff0b7819 */ /* 0x000fe40000011404 */
[----:B------:R-:W-:Y:S02]  /*17a0*/  CS2R R140, SRZ ;  /* 0x00000000008c7805 */ /* 0x000fe4000001ff00 */
[----:B------:R-:W-:Y:S02]  /*17b0*/  LEA.HI R0, R0, R9, RZ, 0x3 ;  /* 0x0000000900007211 */ /* 0x000fe400078f18ff */
[----:B------:R-:W-:-:S02]  /*17c0*/  CS2R R138, SRZ ;  /* 0x00000000008a7805 */ /* 0x000fc4000001ff00 */
[----:B------:R-:W-:Y:S01]  /*17d0*/  LOP3.LUT R9, R6, 0xfffffffc, RZ, 0xc0, !PT ;  /* 0xfffffffc06097812 */ /* 0x000fe200078ec0ff */
[C---:B------:R-:W-:Y:S01]  /*17e0*/  VIADD R15, R11.reuse, 0x10 ;  /* 0x000000100b0f7836 */ /* 0x040fe20000000000 */
[----:B------:R-:W-:Y:S02]  /*17f0*/  IADD3 R8, R11, 0x8, RZ ;  /* 0x000000080b087810 */ /* 0x000fe40007ffe0ff */
[----:B------:R-:W-:Y:S02]  /*1800*/  CS2R R136, SRZ ;  /* 0x0000000000887805 */ /* 0x000fe4000001ff00 */
        /* <DEDUP_REMOVED lines=8> */
[----:B------:R-:W-:Y:S02]  /*1890*/  SHF.R.S32.HI R12, RZ, 0x1, R10 ;  /* 0x00000001ff0c7819 */ /* 0x000fe4000001140a */
[----:B------:R-:W-:-:S02]  /*18a0*/  CS2R R128, SRZ ;  /* 0x0000000000807805 */ /* 0x000fc4000001ff00 */
[----:B------:R-:W-:Y:S01]  /*18b0*/  LEA.HI R7, R7, R14, RZ, 0x3 ;  /* 0x0000000e07077211 */ /* 0x000fe200078f18ff */
[----:B------:R-:W-:Y:S01]  /*18c0*/  IMAD.HI R6, R0, 0x2aaaaaab, RZ ;  /* 0x2aaaaaab00067827 */ /* 0x000fe200078e02ff */
[----:B------:R-:W-:Y:S02]  /*18d0*/  SHF.R.S32.HI R19, RZ, 0x1, R18 ;  /* 0x00000001ff137819 */ /* 0x000fe40000011412 */
[----:B------:R-:W-:Y:S02]  /*18e0*/  CS2R R126, SRZ ;  /* 0x00000000007e7805 */ /* 0x000fe4000001ff00 */
[----:B------:R-:W-:Y:S01]  /*18f0*/  LOP3.LUT R21, R7, 0xfffffff8, RZ, 0xc0, !PT ;  /* 0xfffffff807157812 */ /* 0x000fe200078ec0ff */
[----:B------:R-:W-:Y:S01]  /*1900*/  IMAD.HI R13, R12, 0x2aaaaaab, RZ ;  /* 0x2aaaaaab0c0d7827 */ /* 0x000fe200078e02ff */
[----:B------:R-:W-:Y:S02]  /*1910*/  LEA.HI R4, R4, R11, RZ, 0x1 ;  /* 0x0000000b04047211 */ /* 0x000fe400078f08ff */
[----:B------:R-:W-:-:S02]  /*1920*/  CS2R R124, SRZ ;  /* 0x00000000007c7805 */ /* 0x000fc4000001ff00 */
[----:B------:R-:W-:Y:S01]  /*1930*/  SHF.R.U32.HI R7, RZ, 0x1, R6 ;  /* 0x00000001ff077819 */ /* 0x000fe20000011606 */
[----:B------:R-:W-:Y:S01]  /*1940*/  IMAD.HI R20, R19, 0x2aaaaaab, RZ ;  /* 0x2aaaaaab13147827 */ /* 0x000fe200078e02ff */
[----:B------:R-:W-:Y:S02]  /*1950*/  IADD3 R23, R23, R21, -R14 ;  /* 0x0000001517177210 */ /* 0x000fe40007ffe80e */
[----:B------:R-:W-:Y:S02]  /*1960*/  CS2R R122, SRZ ;  /* 0x00000000007a7805 */ /* 0x000fe4000001ff00 */
[----:B------:R-:W-:Y:S02]  /*1970*/  LOP3.LUT R4, R4, 0xfffffffe, RZ, 0xc0, !PT ;  /* 0xfffffffe04047812 */ /* 0x000fe400078ec0ff */
[----:B------:R-:W-:Y:S02]  /*1980*/  CS2R R120, SRZ ;  /* 0x0000000000787805 */ /* 0x000fe4000001ff00 */
[----:B------:R-:W-:-:S02]  /*1990*/  SHF.R.U32.HI R14, RZ, 0x1, R13 ;  /* 0x00000001ff0e7819 */ /* 0x000fc4000001160d */
[----:B------:R-:W-:Y:S02]  /*19a0*/  CS2R R182, SRZ ;  /* 0x0000000000b67805 */ /* 0x000fe4000001ff00 */
[----:B------:R-:W-:Y:S02]  /*19b0*/  SHF.R.U32.HI R21, RZ, 0x1, R20 ;  /* 0x00000001ff157819 */ /* 0x000fe40000011614 */
[----:B------:R-:W-:Y:S02]  /*19c0*/  CS2R R180, SRZ ;  /* 0x0000000000b47805 */ /* 0x000fe4000001ff00 */
[----:B------:R-:W-:Y:S02]  /*19d0*/  LEA.HI R7, R6, R7, RZ, 0x1 ;  /* 0x0000000706077211 */ /* 0x000fe400078f08ff */
[----:B------:R-:W-:Y:S02]  /*19e0*/  CS2R R178, SRZ ;  /* 0x0000000000b27805 */ /* 0x000fe4000001ff00 */
[----:B------:R-:W-:-:S02]  /*19f0*/  IADD3 R4, R11, -R4, RZ ;  /* 0x800000040b047210 */ /* 0x000fc40007ffe0ff */
[----:B------:R-:W-:Y:S02]  /*1a00*/  CS2R R176, SRZ ;  /* 0x0000000000b07805 */ /* 0x000fe4000001ff00 */
[----:B------:R-:W-:Y:S01]  /*1a10*/  LEA.HI R13, R13, R14, RZ, 0x1 ;  /* 0x0000000e0d0d7211 */ /* 0x000fe200078f08ff */
[----:B------:R-:W-:Y:S01]  /*1a20*/  IMAD R7, R7, -0xc, R0 ;  /* 0xfffffff407077824 */ /* 0x000fe200078e0200 */
[----:B------:R-:W-:Y:S02]  /*1a30*/  LOP3.LUT R11, R10, 0xfffffffe, RZ, 0xc0, !PT ;  /* 0xfffffffe0a0b7812 */ /* 0x000fe400078ec0ff */
[----:B------:R-:W-:Y:S02]  /*1a40*/  CS2R R174, SRZ ;  /* 0x0000000000ae7805 */ /* 0x000fe4000001ff00 */
[----:B------:R-:W-:Y:S01]  /*1a50*/  LEA.HI R20, R20, R21, RZ, 0x1 ;  /* 0x0000001514147211 */ /* 0x000fe200078f08ff */
[----:B------:R-:W-:Y:S01]  /*1a60*/  IMAD R12, R13, -0xc, R12 ;  /* 0xfffffff40d0c7824 */ /* 0x000fe200078e020c */
[----:B------:R-:W-:Y:S01]  /*1a70*/  LOP3.LUT R18, R18, 0xfffffffe, RZ, 0xc0, !PT ;  /* 0xfffffffe12127812 */ /* 0x000fe200078ec0ff */
[----:B------:R-:W-:Y:S01]  /*1a80*/  IMAD.IADD R11, R8, 0x1, -R11 ;  /* 0x00000001080b7824 */ /* 0x000fe200078e0a0b */
[----:B------:R-:W-:Y:S01]  /*1a90*/  LEA R4, R7, R4, 0x3 ;  /* 0x0000000407047211 */ /* 0x000fe200078e18ff */
[----:B------:R-:W-:Y:S01]  /*1aa0*/  IMAD R19, R20, -0xc, R19 ;  /* 0xfffffff414137824 */ /* 0x000fe200078e0213 */
[----:B------:R-:W-:Y:S01]  /*1ab0*/  CS2R R172, SRZ ;  /* 0x0000000000ac7805 */ /* 0x000fe2000001ff00 */
[----:B------:R-:W-:Y:S01]  /*1ac0*/  IMAD.IADD R18, R15, 0x1, -R18 ;  /* 0x000000010f127824 */ /* 0x000fe200078e0a12 */
[----:B------:R-:W-:Y:S01]  /*1ad0*/  CS2R R170, SRZ ;  /* 0x0000000000aa7805 */ /* 0x000fe2000001ff00 */
[----:B------:R-:W-:Y:S01]  /*1ae0*/  IMAD R0, R12, 0x8, R11 ;  /* 0x000000080c007824 */ /* 0x000fe200078e020b */
[----:B------:R1:W-:Y:S01]  /*1af0*/  STL [R1+0x8], R4 ;  /* 0x0000080401007387 */ /* 0x0003e20000100800 */
[----:B------:R-:W-:Y:S01]  /*1b00*/  IMAD R6, R19, 0x8, R18 ;  /* 0x0000000813067824 */ /* 0x000fe200078e0212 */
[----:B------:R-:W-:Y:S01]  /*1b10*/  CS2R R168, SRZ ;  /* 0x0000000000a87805 */ /* 0x000fe2000001ff00 */
[----:B------:R-:W-:Y:S01]  /*1b20*/  IMAD R8, R22, -0x40, R23 ;  /* 0xffffffc016087824 */ /* 0x000fe200078e0217 */
[----:B------:R2:W-:Y:S01]  /*1b30*/  STL [R1+0x4], R0 ;  /* 0x0000040001007387 */ /* 0x0005e20000100800 */
[----:B------:R-:W-:-:S02]  /*1b40*/  CS2R R166, SRZ ;  /* 0x0000000000a67805 */ /* 0x000fc4000001ff00 */
[----:B------:R-:W-:Y:S02]  /*1b50*/  CS2R R164, SRZ ;  /* 0x0000000000a47805 */ /* 0x000fe4000001ff00 */
[----:B------:R-:W-:Y:S01]  /*1b60*/  CS2R R162, SRZ ;  /* 0x0000000000a27805 */ /* 0x000fe2000001ff00 */
[----:B------:R3:W-:Y:S01]  /*1b70*/  STL [R1], R6 ;  /* 0x0000000601007387 */ /* 0x0007e20000100800 */
[----:B------:R-:W-:Y:S02]  /*1b80*/  CS2R R160, SRZ ;  /* 0x0000000000a07805 */ /* 0x000fe4000001ff00 */
[----:B-1----:R-:W-:Y:S02]  /*1b90*/  MOV R4, RZ ;  /* 0x000000ff00047202 */ /* 0x002fe40000000f00 */
[----:B------:R-:W-:Y:S02]  /*1ba0*/  CS2R R158, SRZ ;  /* 0x00000000009e7805 */ /* 0x000fe4000001ff00 */
[----:B------:R-:W-:-:S02]  /*1bb0*/  CS2R R156, SRZ ;  /* 0x00000000009c7805 */ /* 0x000fc4000001ff00 */
[----:B------:R-:W-:Y:S01]  /*1bc0*/  CS2R R154, SRZ ;  /* 0x00000000009a7805 */ /* 0x000fe2000001ff00 */
[----:B--2---:R-:W-:Y:S01]  /*1bd0*/  IMAD.MOV.U32 R0, RZ, RZ, RZ ;  /* 0x000000ffff007224 */ /* 0x004fe200078e00ff */
[----:B---3--:R-:W-:-:S07]  /*1be0*/  CS2R R152, SRZ ;  /* 0x0000000000987805 */ /* 0x008fce000001ff00 */
.L_x_2755:
[----:B-1----:R-:W2:Y:S02]  /*1bf0*/  LDL R6, [R1+0xc] ;  /* 0x00000c0001067983 */ /* 0x002ea40000100800 */
[----:B--2---:R-:W-:-:S04]  /*1c00*/  LOP3.LUT R6, R6, 0x1, RZ, 0xfc, !PT ;  /* 0x0000000106067812 */ /* 0x004fc800078efcff */
[----:B------:R-:W-:-:S13]  /*1c10*/  ISETP.NE.AND P0, PT, R6, 0x3, PT ;  /* 0x000000030600780c */ /* 0x000fda0003f05270 */
[----:B------:R-:W-:Y:S05]  /*1c20*/  @!P0 BRA `(.L_x_2745) ;  /* 0x0000000000048947 */ /* 0x000fea0003800000 */
[----:B------:R-:W-:Y:S01]  /*1c30*/  BPT.TRAP 0x1 ;  /* 0x000000040000795c */ /* 0x000fe20000300000 */
.L_x_2745:
[----:B------:R-:W-:Y:S01]  /*1c40*/  IMAD R6, R0, 0x8, R17 ;  /* 0x0000000800067824 */ /* 0x000fe200078e0211 */
[----:B------:R-:W-:-:S04]  /*1c50*/  SHF.L.U32 R21, R4, 0x1f, RZ ;  /* 0x0000001f04157819 */ /* 0x000fc800000006ff */
[----:B------:R1:W2:Y:S01]  /*1c60*/  SYNCS.PHASECHK.TRANS64.TRYWAIT P1, [R6+URZ+0x26810], R21 ;  /* 0x02681015060075a7 */ /* 0x0002a2000802017f */
[----:B------:R-:W-:Y:S05]  /*1c70*/  @!P0 BRA `(.L_x_2746) ;  /* 0x0000000000048947 */ /* 0x000fea0003800000 */
[----:B------:R-:W-:Y:S01]  /*1c80*/  BPT.TRAP 0x1 ;  /* 0x000000040000795c */ /* 0x000fe20000300000 */
.L_x_2746:
[----:B------:R-:W-:-:S04]  /*1c90*/  IADD3 R7, R17, 0xe000, RZ ;  /* 0x0000e00011077810 */ /* 0x000fc80007ffe0ff */
[----:B------:R-:W-:-:S04]  /*1ca0*/  SHF.R.U32.HI R7, RZ, 0x4, R7 ;  /* 0x00000004ff077819 */ /* 0x000fc80000011607 */
[----:B------:R-:W-:Y:S01]  /*1cb0*/  LOP3.LUT R7, R7, 0x3fff, RZ, 0xc0, !PT ;  /* 0x00003fff07077812 */ /* 0x000fe200078ec0ff */
[----:B--2---:R-:W-:Y:S06]  /*1cc0*/  @P1 BRA `(.L_x_2747) ;  /* 0x0000000000081947 */ /* 0x004fec0003800000 */
[----:B------:R-:W2:Y:S02]  /*1cd0*/  SYNCS.PHASECHK.TRANS64.TRYWAIT P1, [R6+URZ+0x26810], R21 ;  /* 0x02681015060075a7 */ /* 0x000ea4000802017f */
[----:B--2---:R-:W-:Y:S05]  /*1ce0*/  @!P1 BRA `(.L_x_2748) ;  /* 0x000000b400d89947 */ /* 0x004fea0003800000 */
.L_x_2747:
        /* <DEDUP_REMOVED lines=12> */
[----:B------:R-:W-:-:S02]  /*1db0*/  VIADD R19, R17, 0x1a000 ;  /* 0x0001a00011137836 */ /* 0x000fc40000000000 */
        /* <DEDUP_REMOVED lines=24> */
[----:B---3--:R-:W-:-:S04]  /*1f40*/  IMAD R10, R0, 0x80, R14 ;  /* 0x00000080000a7824 */ /* 0x008fc800078e020e */
[----:B------:R-:W-:Y:S01]  /*1f50*/  IMAD R10, R3, 0x2, R10 ;  /* 0x00000002030a7824 */ /* 0x000fe200078e020a */
[----:B----4-:R-:W-:-:S03]  /*1f60*/  LEA R12, R0, R12, 0x7 ;  /* 0x0000000c000c7211 */ /* 0x010fc600078e38ff */
[C---:B------:R-:W-:Y:S01]  /*1f70*/  IMAD R15, R10.reuse, 0x4, R17 ;  /* 0x000000040a0f7824 */ /* 0x040fe200078e0211 */
[----:B------:R-:W-:Y:S01]  /*1f80*/  LEA R190, R10, R19, 0x2 ;  /* 0x000000130abe7211 */ /* 0x000fe200078e10ff */
[----:B-----5:R-:W-:Y:S01]  /*1f90*/  IMAD R14, R0, 0x80, R13 ;  /* 0x00000080000e7824 */ /* 0x020fe200078e020d */
[----:B------:R-:W-:-:S03]  /*1fa0*/  LEA R12, R3, R12, 0x1 ;  /* 0x0000000c030c7211 */ /* 0x000fc600078e08ff */
[----:B------:R-:W-:Y:S01]  /*1fb0*/  IMAD R18, R3, 0x2, R14 ;  /* 0x0000000203127824 */ /* 0x000fe200078e020e */
[C---:B------:R-:W-:Y:S01]  /*1fc0*/  LEA R14, R12.reuse, R17, 0x2 ;  /* 0x000000110c0e7211 */ /* 0x040fe200078e10ff */
[----:B------:R-:W-:Y:S02]  /*1fd0*/  IMAD R11, R12, 0x4, R19 ;  /* 0x000000040c0b7824 */ /* 0x000fe400078e0213 */
[C---:B------:R-:W-:Y:S02]  /*1fe0*/  IMAD R13, R18.reuse, 0x4, R17 ;  /* 0x00000004120d7824 */ /* 0x040fe400078e0211 */
[----:B------:R-:W-:Y:S01]  /*1ff0*/  IMAD R10, R18, 0x4, R19 ;  /* 0x00000004120a7824 */ /* 0x000fe200078e0213 */
[----:B------:R-:W-:Y:S02]  /*2000*/  WARPGROUP.DEPBAR.LE gsb0, 0x0 ;  /* 0x00008000000079c5 */ /* 0x000fe40000010000 */
        /* <DEDUP_REMOVED lines=8> */
.L_x_2749:
[----:B------:R1:W1:Y:S01]  /*2090*/  SYNCS.PHASECHK.TRANS64.TRYWAIT P1, [R6+URZ+0x26830], R21 ;  /* 0x02683015060075a7 */ /* 0x000262000802017f */
[----:B------:R-:W-:Y:S05]  /*20a0*/  @!P0 BRA `(.L_x_2750) ;  /* 0x0000000000048947 */ /* 0x000fea0003800000 */
[----:B------:R-:W-:Y:S01]  /*20b0*/  BPT.TRAP 0x1 ;  /* 0x000000040000795c */ /* 0x000fe20000300000 */
.L_x_2750:
[----:B------:R-:W-:-:S04]  /*20c0*/  IADD3 R12, R17, 0x14000, RZ ;  /* 0x00014000110c7810 */ /* 0x000fc80007ffe0ff */
[----:B------:R-:W-:-:S04]  /*20d0*/  SHF.R.U32.HI R12, RZ, 0x4, R12 ;  /* 0x00000004ff0c7819 */ /* 0x000fc8000001160c */
[----:B------:R-:W-:-:S04]  /*20e0*/  LOP3.LUT R12, R12, 0x3fff, RZ, 0xc0, !PT ;  /* 0x00003fff0c0c7812 */ /* 0x000fc800078ec0ff */
[----:B------:R-:W-:Y:S01]  /*20f0*/  LOP3.LUT R19, R12, 0x10000, RZ, 0xfc, !PT ;  /* 0x000100000c137812 */ /* 0x000fe200078efcff */
[----:B-1----:R-:W-:Y:S06]  /*2100*/  @P1 BRA `(.L_x_2751) ;  /* 0x0000000000081947 */ /* 0x002fec0003800000 */
[----:B------:R-:W1:Y:S02]  /*2110*/  SYNCS.PHASECHK.TRANS64.TRYWAIT P1, [R6+URZ+0x26830], R21 ;  /* 0x02683015060075a7 */ /* 0x000e64000802017f */
[----:B-1----:R-:W-:Y:S05]  /*2120*/  @!P1 BRA `(.L_x_2752) ;  /* 0x000000b000dc9947 */ /* 0x002fea0003800000 */
.L_x_2751:
[----:B------:R-:W-:Y:S01]  /*2130*/  UIADD3 UR9, UR9, 0x4000, URZ ;  /* 0x0000400009097890 */ /* 0x000fe2000fffe03f */
[----:B------:R-:W-:Y:S01]  /*2140*/  IMAD R19, R0, 0x300, R19 ;  /* 0x0000030000137824 */ /* 0x000fe200078e0213 */
[----:B------:R-:W-:Y:S01]  /*2150*/  WARPGROUP.ARRIVE ;  /* 0x00000000000079c5 */ /* 0x000fe20000000000 */
[----:B------:R-:W-:Y:S01]  /*2160*/  UMOV UR7, 0x40000040 ;  /* 0x4000004000077882 */ /* 0x000fe20000000000 */
[----:B------:R-:W-:Y:S01]  /*2170*/  USHF.R.U32.HI UR9, URZ, 0x4, UR9 ;  /* 0x000000043f097899 */ /* 0x000fe20008011609 */
[C---:B------:R-:W-:Y:S01]  /*2180*/  ISETP.GT.AND P2, PT, R8.reuse, RZ, PT ;  /* 0x000000ff0800720c */ /* 0x040fe20003f44270 */
[----:B------:R-:W-:Y:S01]  /*2190*/  UMOV UR5, 0x40000040 ;  /* 0x4000004000057882 */ /* 0x000fe20000000000 */
[----:B------:R-:W-:Y:S01]  /*21a0*/  R2UR UR8, R19 ;  /* 0x00000000130872ca */ /* 0x000fe200000e0000 */
[----:B------:R-:W-:Y:S01]  /*21b0*/  ULOP3.LUT UR9, UR9, 0x3fff, URZ, 0xc0, !UPT ;  /* 0x00003fff09097892 */ /* 0x000fe2000f8ec03f */
[----:B------:R-:W-:Y:S01]  /*21c0*/  ISETP.GT.AND P1, PT, R8, 0x8, PT ;  /* 0x000000080800780c */ /* 0x000fe20003f24270 */
[----:B------:R-:W-:Y:S01]  /*21d0*/  ULDC UR10, c[0x0][0x75c] ;  /* 0x0001d700000a7ab9 */ /* 0x000fe20000000800 */
[----:B------:R-:W-:Y:S01]  /*21e0*/  IADD3 R199, R9, 0x10, RZ ;  /* 0x0000001009c77810 */ /* 0x000fe20007ffe0ff */
        /* <DEDUP_REMOVED lines=42> */
[C---:B------:R-:W-:Y:S01]  /*2490*/  VIADD R193, R93.reuse, 0x8 ;  /* 0x000000085dc17836 */ /* 0x040fe20000000000 */
[----:B------:R-:W-:Y:S01]  /*24a0*/  SEL R103, R93, 0x60, P2 ;  /* 0x000000605d677807 */ /* 0x000fe20001000000 */
[----:B------:R-:W-:Y:S01]  /*24b0*/  FMUL.FTZ R91, R98, UR10 ;  /* 0x0000000a625b7c20 */ /* 0x000fe20008410000 */
[----:B------:R-:W-:Y:S01]  /*24c0*/  FMUL.FTZ R189, R104, UR10 ;  /* 0x0000000a68bd7c20 */ /* 0x000fe20008410000 */
[----:B------:R-:W-:Y:S01]  /*24d0*/  FMUL.FTZ R83, R90, UR10 ;  /* 0x0000000a5a537c20 */ /* 0x000fe20008410000 */
[----:B------:R-:W4:Y:S01]  /*24e0*/  MUFU.TANH R74, R74 ;  /* 0x0000004a004a7308 */ /* 0x000f220000002400 */
[C---:B------:R-:W-:Y:S01]  /*24f0*/  ISETP.GT.AND P6, PT, R103.reuse, RZ, PT ;  /* 0x000000ff6700720c */ /* 0x040fe20003fc4270 */
[----:B---3--:R-:W3:Y:S01]  /*2500*/  SHFL.IDX PT, R104, R15, R9, 0x1f ;  /* 0x00001f090f687589 */ /* 0x008ee200000e0000 */
        /* <DEDUP_REMOVED lines=35> */
[----:B------:R-:W-:Y:S01]  /*2740*/  FMUL.FTZ R194, R117, UR10 ;  /* 0x0000000a75c27c20 */ /* 0x000fe20008410000 */
[----:B------:R-:W-:Y:S01]  /*2750*/  VIADD R117, R9, 0x8 ;  /* 0x0000000809757836 */ /* 0x000fe20000000000 */
[----:B------:R-:W1:Y:S01]  /*2760*/  MUFU.TANH R185, R185 ;  /* 0x000000b900b97308 */ /* 0x000e620000002400 */
[----:B--2---:R-:W-:Y:S01]  /*2770*/  FSEL R96, R85, -INF , !P6 ;  /* 0xff80000055607808 */ /* 0x004fe20007000000 */
[----:B------:R-:W-:Y:S01]  /*2780*/  FMUL.FTZ R201, R119, UR10 ;  /* 0x0000000a77c97c20 */ /* 0x000fe20008410000 */
[----:B------:R-:W-:Y:S01]  /*2790*/  ISETP.GT.AND P6, PT, R103, 0x39, PT ;  /* 0x000000396700780c */ /* 0x000fe20003fc4270 */
[----:B------:R-:W2:Y:S01]  /*27a0*/  SHFL.IDX PT, R228, R15, R117, 0x1f ;  /* 0x00001f750fe47589 */ /* 0x000ea200000e0000 */
[----:B------:R-:W-:Y:S01]  /*27b0*/  FMUL.FTZ R196, R118, UR10 ;  /* 0x0000000a76c47c20 */ /* 0x000fe20008410000 */
[----:B------:R-:W-:-:S02]  /*27c0*/  VIADD R118, R9, 0xc ;  /* 0x0000000c09767836 */ /* 0x000fc40000000000 */
[----:B------:R-:W-:Y:S01]  /*27d0*/  FMUL.FTZ R115, R115, UR10 ;  /* 0x0000000a73737c20 */ /* 0x000fe20008410000 */
[----:B------:R-:W5:Y:S01]  /*27e0*/  MUFU.TANH R19, R19 ;  /* 0x0000001300137308 */ /* 0x000f620000002400 */
[----:B----4-:R-:W-:Y:S01]  /*27f0*/  FSEL R97, R86, -INF , !P5 ;  /* 0xff80000056617808 */ /* 0x010fe20006800000 */
[----:B------:R-:W-:Y:S01]  /*2800*/  IMAD R236, R0, 0x300, R12 ;  /* 0x0000030000ec7824 */ /* 0x000fe200078e020c */
[----:B------:R-:W-:Y:S01]  /*2810*/  ISETP.GT.AND P5, PT, R193, RZ, PT ;  /* 0x000000ffc100720c */ /* 0x000fe20003fa4270 */
[----:B------:R-:W4:Y:S04]  /*2820*/  SHFL.IDX PT, R225, R15, R118, 0x1f ;  /* 0x00001f760fe17589 */ /* 0x000f2800000e0000 */
[----:B------:R-:W3:Y:S01]  /*2830*/  MUFU.TANH R186, R186 ;  /* 0x000000ba00ba7308 */ /* 0x000ee20000002400 */
[----:B-1----:R-:W-:Y:S01]  /*2840*/  FSEL R100, R185, -INF , !P4 ;  /* 0xff800000b9647808 */ /* 0x002fe20006000000 */
[----:B------:R-:W1:Y:S01]  /*2850*/  SHFL.IDX PT, R227, R15, R199, 0x1f ;  /* 0x00001fc70fe37589 */ /* 0x000e6200000e0000 */
[----:B------:R-:W-:-:S05]  /*2860*/  ISETP.GT.AND P4, PT, R193, 0x1, PT ;  /* 0x00000001c100780c */ /* 0x000fca0003f84270 */
[----:B------:R-:W2:Y:S01]  /*2870*/  MUFU.TANH R20, R20 ;  /* 0x0000001400147308 */ /* 0x000ea20000002400 */
        /* <DEDUP_REMOVED lines=14> */
[----:B--2---:R-:W-:-:S02]  /*2960*/  FSEL R224, R20, -INF , !P4 ;  /* 0xff80000014e07808 */ /* 0x004fc40006000000 */
[----:B------:R-:W-:-:S05]  /*2970*/  ISETP.GT.AND P4, PT, R193, 0x10, PT ;  /* 0x00000010c100780c */ /* 0x000fca0003f84270 */
[----:B------:R-:W2:Y:S01]  /*2980*/  MUFU.TANH R75, R75 ;  /* 0x0000004b004b7308 */ /* 0x000ea20000002400 */
[----:B-----5:R-:W-:Y:S02]  /*2990*/  FSEL R219, R23, -INF , !P6 ;  /* 0xff80000017db7808 */ /* 0x020fe40007000000 */
[----:B------:R-:W-:-:S05]  /*29a0*/  ISETP.GT.AND P6, PT, R193, 0x11, PT ;  /* 0x00000011c100780c */ /* 0x000fca0003fc4270 */
[----:B------:R-:W5:Y:S01]  /*29b0*/  MUFU.TANH R21, R21 ;  /* 0x0000001500157308 */ /* 0x000f620000002400 */
[----:B---3--:R-:W-:Y:S02]  /*29c0*/  FSEL R221, R72, -INF , !P5 ;  /* 0xff80000048dd7808 */ /* 0x008fe40006800000 */
[----:B------:R-:W-:-:S05]  /*29d0*/  ISETP.GT.AND P5, PT, R193, 0x18, PT ;  /* 0x00000018c100780c */ /* 0x000fca0003fa4270 */
[----:B------:R-:W3:Y:S01]  /*29e0*/  MUFU.TANH R76, R76 ;  /* 0x0000004c004c7308 */ /* 0x000ee20000002400 */
[----:B--2---:R-:W-:Y:S02]  /*29f0*/  FSEL R209, R75, -INF , !P4 ;  /* 0xff8000004bd17808 */ /* 0x004fe40006000000 */
        /* <DEDUP_REMOVED lines=28> */
[----:B--2---:R-:W-:Y:S02]  /*2bc0*/  FSEL R206, R81, -INF , !P2 ;  /* 0xff80000051ce7808 */ /* 0x004fe40005000000 */
[----:B------:R-:W-:Y:S01]  /*2bd0*/  ISETP.GT.AND P2, PT, R103, 0x31, PT ;  /* 0x000000316700780c */ /* 0x000fe20003f44270 */
[----:B------:R-:W-:Y:S01]  /*2be0*/  HGMMA.64x96x16.F32.BF16 R24, gdesc[UR4], R24, gsb0 ;  /* 0x01600000041879f0 */ /* 0x000fe20008001818 */
[----:B------:R-:W-:Y:S01]  /*2bf0*/  UIADD3 UR6, UR8, 0x6, URZ ;  /* 0x0000000608067890 */ /* 0x000fe2000fffe03f */
[----:B-----5:R-:W-:Y:S01]  /*2c00*/  FSEL R204, R87, -INF , !P4 ;  /* 0xff80000057cc7808 */ /* 0x020fe20006000000 */
[----:B------:R-:W-:Y:S01]  /*2c10*/  UIADD3 UR4, UR9, 0x6, URZ ;  /* 0x0000000609047890 */ /* 0x000fe2000fffe03f */
[----:B------:R-:W2:Y:S01]  /*2c20*/  MUFU.TANH R89, R89 ;  /* 0x0000005900597308 */ /* 0x000ea20000002400 */
[----:B------:R-:W-:Y:S01]  /*2c30*/  UMOV UR7, 0x40000040 ;  /* 0x4000004000077882 */ /* 0x000fe20000000000 */
[----:B------:R-:W-:Y:S01]  /*2c40*/  UMOV UR5, 0x40000040 ;  /* 0x4000004000057882 */ /* 0x000fe20000000000 */
        /* <DEDUP_REMOVED lines=35> */
[----:B-----5:R-:W-:Y:S01]  /*2e80*/  FSEL R214, R106, -INF , !P2 ;  /* 0xff8000006ad67808 */ /* 0x020fe20005000000 */
[----:B------:R-:W-:Y:S02]  /*2e90*/  WARPGROUP.DEPBAR.LE gsb0, 0x0 ;  /* 0x00008000000079c5 */ /* 0x000fe40000010000 */
[----:B------:R-:W5:Y:S01]  /*2ea0*/  LDS R190, [R190+0x380] ;  /* 0x00038000bebe7984 */ /* 0x000f620000000800 */
[----:B------:R-:W-:Y:S01]  /*2eb0*/  WARPGROUP.ARRIVE ;  /* 0x00000000000079c5 */ /* 0x000fe20000000000 */
[----:B------:R-:W-:Y:S02]  /*2ec0*/  ISETP.GT.AND P2, PT, R193, 0x49, PT ;  /* 0x00000049c100780c */ /* 0x000fe40003f44270 */
[----:B------:R-:W1:Y:S01]  /*2ed0*/  MUFU.TANH R110, R110 ;  /* 0x0000006e006e7308 */ /* 0x000e620000002400 */
[----:B---3--:R-:W-:Y:S02]  /*2ee0*/  FSEL R216, R107, -INF , !P4 ;  /* 0xff8000006bd87808 */ /* 0x008fe40006000000 */
[----:B------:R-:W-:Y:S01]  /*2ef0*/  HGMMA.64x96x16.F32.BF16 R24, gdesc[UR4], R24, gsb0 ;  /* 0x01600000041879f0 */ /* 0x000fe20008001818 */
[----:B------:R-:W-:Y:S01]  /*2f00*/  ULDC UR4, c[0x0][0x744] ;  /* 0x0001d10000047ab9 */ /* 0x000fe20000000800 */
[----:B------:R-:W-:Y:S01]  /*2f10*/  ISETP.GT.AND P4, PT, R193, 0x50, PT ;  /* 0x00000050c100780c */ /* 0x000fe20003f84270 */
[----:B------:R-:W-:Y:S01]  /*2f20*/  FFMA.FTZ R113, R113, UR4, -R104 ;  /* 0x0000000471717c23 */ /* 0x000fe20008010868 */
[----:B------:R-:W-:Y:S01]  /*2f30*/  FFMA.FTZ R198, R198, UR4, -R228 ;  /* 0x00000004c6c67c23 */ /* 0x000fe200080108e4 */
[----:B------:R-:W3:Y:S01]  /*2f40*/  MUFU.TANH R111, R111 ;  /* 0x0000006f006f7308 */ /* 0x000ee20000002400 */
[----:B--2---:R-:W-:Y:S01]  /*2f50*/  FSEL R220, R112, -INF , !P6 ;  /* 0xff80000070dc7808 */ /* 0x004fe20007000000 */
[----:B------:R-:W-:Y:S01]  /*2f60*/  FFMA.FTZ R104, R226, UR4, -R104 ;  /* 0x00000004e2687c23 */ /* 0x000fe20008010868 */
[----:B------:R-:W-:Y:S01]  /*2f70*/  ISETP.GT.AND P6, PT, R193, 0x48, PT ;  /* 0x00000048c100780c */ /* 0x000fe20003fc4270 */
[----:B----4-:R-:W-:Y:S01]  /*2f80*/  FFMA.FTZ R221, R221, UR4, -R225 ;  /* 0x00000004dddd7c23 */ /* 0x010fe200080108e1 */
[----:B------:R-:W-:Y:S01]  /*2f90*/  FFMA.FTZ R219, R219, UR4, -R228 ;  /* 0x00000004dbdb7c23 */ /* 0x000fe200080108e4 */
[--C-:B-1----:R-:W-:Y:S01]  /*2fa0*/  FFMA.FTZ R94, R94, UR4, -R227.reuse ;  /* 0x000000045e5e7c23 */ /* 0x102fe200080108e3 */
[----:B------:R-:W1:Y:S01]  /*2fb0*/  SHFL.IDX PT, R228, R14, R117, 0x1f ;  /* 0x00001f750ee47589 */ /* 0x000e6200000e0000 */
[----:B------:R-:W2:Y:S01]  /*2fc0*/  MUFU.TANH R114, R114 ;  /* 0x0000007200727308 */ /* 0x000ea20000002400 */
[----:B------:R-:W-:Y:S01]  /*2fd0*/  FSEL R215, R110, -INF , !P6 ;  /* 0xff8000006ed77808 */ /* 0x000fe20007000000 */
[----:B------:R-:W-:Y:S01]  /*2fe0*/  FFMA.FTZ R209, R209, UR4, -R227 ;  /* 0x00000004d1d17c23 */ /* 0x000fe200080108e3 */
[----:B------:R-:W-:Y:S01]  /*2ff0*/  ISETP.GT.AND P6, PT, R193, 0x51, PT ;  /* 0x00000051c100780c */ /* 0x000fe20003fc4270 */
[----:B------:R-:W4:Y:S04]  /*3000*/  SHFL.IDX PT, R227, R14, R118, 0x1f ;  /* 0x00001f760ee37589 */ /* 0x000f2800000e0000 */
[----:B------:R-:W4:Y:S01]  /*3010*/  MUFU.EX2 R113, R113 ;  /* 0x0000007100717308 */ /* 0x000f220000000800 */
[----:B---3--:R-:W-:-:S02]  /*3020*/  FSEL R210, R111, -INF , !P2 ;  /* 0xff8000006fd27808 */ /* 0x008fc40005000000 */
[----:B------:R-:W-:-:S05]  /*3030*/  ISETP.GT.AND P2, PT, R193, 0x58, PT ;  /* 0x00000058c100780c */ /* 0x000fca0003f44270 */
[----:B------:R-:W-:Y:S01]  /*3040*/  MUFU.TANH R191, R191 ;  /* 0x000000bf00bf7308 */ /* 0x000fe20000002400 */
[----:B--2---:R-:W-:Y:S02]  /*3050*/  FSEL R212, R114, -INF , !P4 ;  /* 0xff80000072d47808 */ /* 0x004fe40006000000 */
[----:B------:R-:W-:Y:S01]  /*3060*/  ISETP.GT.AND P4, PT, R193, 0x59, PT ;  /* 0x00000059c100780c */ /* 0x000fe20003f84270 */
[----:B-----5:R-:W-:Y:S01]  /*3070*/  SHFL.IDX PT, R195, R190, R9, 0x1f ;  /* 0x00001f09bec37589 */ /* 0x020fe200000e0000 */
[----:B-1----:R-:W-:-:S03]  /*3080*/  FFMA.FTZ R204, R204, UR4, -R228 ;  /* 0x00000004cccc7c23 */ /* 0x002fc600080108e4 */
[----:B------:R-:W-:Y:S01]  /*3090*/  MUFU.TANH R115, R115 ;  /* 0x0000007300737308 */ /* 0x000fe20000002400 */
[----:B------:R-:W-:Y:S01]  /*30a0*/  SHFL.IDX PT, R232, R190, R118, 0x1f ;  /* 0x00001f76bee87589 */ /* 0x000fe200000e0000 */
[--C-:B----4-:R-:W-:Y:S01]  /*30b0*/  FFMA.FTZ R97, R97, UR4, -R227.reuse ;  /* 0x0000000461617c23 */ /* 0x110fe200080108e3 */
[----:B------:R-:W-:Y:S02]  /*30c0*/  FFMA.FTZ R202, R202, UR4, -R227 ;  /* 0x00000004caca7c23 */ /* 0x000fe400080108e3 */
[----:B------:R-:W-:Y:S03]  /*30d0*/  SHFL.IDX PT, R233, R190, R199, 0x1f ;  /* 0x00001fc7bee97589 */ /* 0x000fe600000e0000 */
[----:B------:R-:W-:Y:S01]  /*30e0*/  MUFU.TANH R196, R196 ;  /* 0x000000c400c47308 */ /* 0x000fe20000002400 */
[----:B------:R-:W1:Y:S07]  /*30f0*/  SHFL.IDX PT, R227, R13, R117, 0x1f ;  /* 0x00001f750de37589 */ /* 0x000e6e00000e0000 */
[----:B------:R-:W-:Y:S08]  /*3100*/  MUFU.TANH R194, R194 ;  /* 0x000000c200c27308 */ /* 0x000ff00000002400 */
[----:B------:R-:W-:Y:S08]  /*3110*/  MUFU.TANH R201, R201 ;  /* 0x000000c900c97308 */ /* 0x000ff00000002400 */
[----:B------:R-:W2:Y:S01]  /*3120*/  MUFU.EX2 R104, R104 ;  /* 0x0000006800687308 */ /* 0x000ea20000000800 */
[--C-:B-1----:R-:W-:Y:S01]  /*3130*/  FFMA.FTZ R103, R103, UR4, -R227.reuse ;  /* 0x0000000467677c23 */ /* 0x102fe200080108e3 */
[----:B------:R-:W-:Y:S01]  /*3140*/  FFMA.FTZ R215, R215, UR4, -R227 ;  /* 0x00000004d7d77c23 */ /* 0x000fe200080108e3 */
[----:B------:R-:W-:-:S02]  /*3150*/  WARPGROUP.DEPBAR.LE gsb0, 0x0 ;  /* 0x00008000000079c5 */ /* 0x000fc40000010000 */
[--C-:B------:R-:W-:Y:S01]  /*3160*/  FADD.FTZ R24, R24, -R195.reuse ;  /* 0x800000c318187221 */ /* 0x100fe20000010000 */
[----:B------:R-:W-:Y:S01]  /*3170*/  FADD.FTZ R195, R26, -R195 ;  /* 0x800000c31ac37221 */ /* 0x000fe20000010000 */
[----:B------:R-:W-:Y:S01]  /*3180*/  FFMA.FTZ R26, -R192, R192, 1 ;  /* 0x3f800000c01a7423 */ /* 0x000fe200000101c0 */
[----:B------:R-:W-:Y:S01]  /*3190*/  FMUL.FTZ R192, R116, UR10 ;  /* 0x0000000a74c07c20 */ /* 0x000fe20008410000 */
[----:B------:R-:W-:Y:S01]  /*31a0*/  FMUL.FTZ R193, R113, R24 ;  /* 0x0000001871c17220 */ /* 0x000fe20000410000 */
[----:B------:R-:W-:Y:S01]  /*31b0*/  LDS R11, [R11+0x380] ;  /* 0x000380000b0b7984 */ /* 0x000fe20000000800 */
[----:B------:R-:W-:Y:S02]  /*31c0*/  MUFU.EX2 R209, R209 ;  /* 0x000000d100d17308 */ /* 0x000fe40000000800 */
[----:B------:R-:W-:Y:S01]  /*31d0*/  FMUL.FTZ R116, R26, R193 ;  /* 0x000000c11a747220 */ /* 0x000fe20000410000 */
[C---:B------:R-:W-:Y:S01]  /*31e0*/  IADD3 R193, R9.reuse, 0x4, RZ ;  /* 0x0000000409c17810 */ /* 0x040fe20007ffe0ff */
[----:B------:R-:W-:Y:S01]  /*31f0*/  FFMA.FTZ R26, R200, UR4, -R225 ;  /* 0x00000004c81a7c23 */ /* 0x000fe200080108e1 */
[----:B------:R-:W-:Y:S01]  /*3200*/  IADD3 R200, R9, 0x1c, RZ ;  /* 0x0000001c09c87810 */ /* 0x000fe20007ffe0ff */
[----:B------:R-:W-:Y:S02]  /*3210*/  SHFL.IDX PT, R225, R14, R9, 0x1f ;  /* 0x00001f090ee17589 */ /* 0x000fe400000e0000 */
[----:B------:R-:W1:Y:S02]  /*3220*/  MUFU.TANH R192, R192 ;  /* 0x000000c000c07308 */ /* 0x000e640000002400 */
[----:B------:R-:W3:Y:S04]  /*3230*/  SHFL.IDX PT, R24, R15, R193, 0x1f ;  /* 0x00001fc10f187589 */ /* 0x000ee800000e0000 */
[----:B------:R-:W4:Y:S01]  /*3240*/  SHFL.IDX PT, R229, R15, R200, 0x1f ;  /* 0x00001fc80fe57589 */ /* 0x000f2200000e0000 */
[----:B--2---:R-:W-:Y:S01]  /*3250*/  FMUL.FTZ R195, R104, R195 ;  /* 0x000000c368c37220 */ /* 0x004fe20000410000 */
[----:B------:R-:W-:Y:S01]  /*3260*/  FADD.FTZ R29, R29, -R232 ;  /* 0x800000e81d1d7221 */ /* 0x000fe20000010000 */
[----:B------:R-:W-:Y:S01]  /*3270*/  MUFU.EX2 R26, R26 ;  /* 0x0000001a001a7308 */ /* 0x000fe20000000800 */
[----:B------:R-:W2:Y:S01]  /*3280*/  SHFL.IDX PT, R234, R190, R193, 0x1f ;  /* 0x00001fc1beea7589 */ /* 0x000ea200000e0000 */
[----:B------:R-:W-:-:S06]  /*3290*/  FFMA.FTZ R76, -R76, R76, 1 ;  /* 0x3f8000004c4c7423 */ /* 0x000fcc000001014c */
[----:B------:R-:W-:Y:S01]  /*32a0*/  MUFU.EX2 R94, R94 ;  /* 0x0000005e005e7308 */ /* 0x000fe20000000800 */
[----:B------:R-:W-:Y:S01]  /*32b0*/  FFMA.FTZ R77, -R77, R77, 1 ;  /* 0x3f8000004d4d7423 */ /* 0x000fe2000001014d */
[----:B------:R-:W-:-:S06]  /*32c0*/  FFMA.FTZ R80, -R80, R80, 1 ;  /* 0x3f80000050507423 */ /* 0x000fcc0000010150 */
[----:B------:R-:W-:Y:S01]  /*32d0*/  MUFU.EX2 R204, R204 ;  /* 0x000000cc00cc7308 */ /* 0x000fe20000000800 */
[--C-:B---3--:R-:W-:Y:S01]  /*32e0*/  FFMA.FTZ R119, R197, UR4, -R24.reuse ;  /* 0x00000004c5777c23 */ /* 0x108fe20008010818 */
[----:B------:R-:W-:Y:S01]  /*32f0*/  FFMA.FTZ R224, R224, UR4, -R24 ;  /* 0x00000004e0e07c23 */ /* 0x000fe20008010818 */
[----:B------:R-:W-:Y:S02]  /*3300*/  VIADD R197, R9, 0x14 ;  /* 0x0000001409c57836 */ /* 0x000fe40000000000 */
[--C-:B----4-:R-:W-:Y:S01]  /*3310*/  FFMA.FTZ R92, R92, UR4, -R229.reuse ;  /* 0x000000045c5c7c23 */ /* 0x110fe200080108e5 */
[----:B------:R-:W-:Y:S01]  /*3320*/  FFMA.FTZ R207, R207, UR4, -R229 ;  /* 0x00000004cfcf7c23 */ /* 0x000fe200080108e5 */
[--C-:B------:R-:W-:Y:S01]  /*3330*/  FFMA.FTZ R229, R206, UR4, -R225.reuse ;  /* 0x00000004cee57c23 */ /* 0x100fe200080108e1 */
[----:B------:R3:W-:Y:S01]  /*3340*/  MUFU.EX2 R24, R198 ;  /* 0x000000c600187308 */ /* 0x0007e20000000800 */
[----:B------:R-:W4:Y:S01]  /*3350*/  SHFL.IDX PT, R231, R15, R197, 0x1f ;  /* 0x00001fc50fe77589 */ /* 0x000f2200000e0000 */
[----:B------:R-:W-:-:S03]  /*3360*/  FFMA.FTZ R206, R222, UR4, -R225 ;  /* 0x00000004dece7c23 */ /* 0x000fc600080108e1 */
[----:B------:R-:W5:Y:S01]  /*3370*/  SHFL.IDX PT, R225, R14, R197, 0x1f ;  /* 0x00001fc50ee17589 */ /* 0x000f6200000e0000 */
[----:B------:R-:W-:Y:S01]  /*3380*/  FMUL.FTZ R195, R19, R195 ;  /* 0x000000c313c37220 */ /* 0x000fe20000410000 */
[----:B------:R-:W-:Y:S01]  /*3390*/  FADD.FTZ R232, R31, -R232 ;  /* 0x800000e81fe87221 */ /* 0x000fe20000010000 */
[----:B--2---:R-:W-:Y:S01]  /*33a0*/  FADD.FTZ R27, R27, -R234 ;  /* 0x800000ea1b1b7221 */ /* 0x004fe20000010000 */
[----:B---3--:R-:W-:Y:S02]  /*33b0*/  VIADD R198, R9, 0x18 ;  /* 0x0000001809c67836 */ /* 0x008fe40000000000 */
[--C-:B------:R-:W-:Y:S01]  /*33c0*/  FADD.FTZ R34, R34, -R233.reuse ;  /* 0x800000e922227221 */ /* 0x100fe20000010000 */
[----:B------:R-:W-:Y:S01]  /*33d0*/  FADD.FTZ R32, R32, -R233 ;  /* 0x800000e920207221 */ /* 0x000fe20000010000 */
[----:B------:R-:W-:Y:S01]  /*33e0*/  MUFU.EX2 R97, R97 ;  /* 0x0000006100617308 */ /* 0x000fe20000000800 */
[----:B------:R-:W2:Y:S04]  /*33f0*/  SHFL.IDX PT, R226, R15, R198, 0x1f ;  /* 0x00001fc60fe27589 */ /* 0x000ea800000e0000 */
[----:B------:R-:W3:Y:S03]  /*3400*/  SHFL.IDX PT, R15, R14, R193, 0x1f ;  /* 0x00001fc10e0f7589 */ /* 0x000ee600000e0000 */
[----:B------:R-:W-:Y:S01]  /*3410*/  MUFU.EX2 R202, R202 ;  /* 0x000000ca00ca7308 */ /* 0x000fe20000000800 */
[----:B------:R-:W-:Y:S01]  /*3420*/  SHFL.IDX PT, R227, R13, R198, 0x1f ;  /* 0x00001fc60de37589 */ /* 0x000fe200000e0000 */
[--C-:B----4-:R-:W-:Y:S01]  /*3430*/  FFMA.FTZ R93, R93, UR4, -R231.reuse ;  /* 0x000000045d5d7c23 */ /* 0x110fe200080108e7 */
[----:B------:R-:W-:Y:S01]  /*3440*/  FFMA.FTZ R208, R208, UR4, -R231 ;  /* 0x00000004d0d07c23 */ /* 0x000fe200080108e7 */
[----:B------:R-:W-:Y:S01]  /*3450*/  FFMA.FTZ R231, R96, UR4, -R228 ;  /* 0x0000000460e77c23 */ /* 0x000fe200080108e4 */
[----:B------:R-:W-:Y:S01]  /*3460*/  FFMA.FTZ R91, -R91, R91, 1 ;  /* 0x3f8000005b5b7423 */ /* 0x000fe2000001015b */
[--C-:B-----5:R-:W-:Y:S01]  /*3470*/  FFMA.FTZ R99, R99, UR4, -R225.reuse ;  /* 0x0000000463637c23 */ /* 0x120fe200080108e1 */
[----:B------:R-:W-:Y:S01]  /*3480*/  FFMA.FTZ R217, R217, UR4, -R225 ;  /* 0x00000004d9d97c23 */ /* 0x000fe200080108e1 */
[----:B------:R-:W4:Y:S01]  /*3490*/  SHFL.IDX PT, R228, R13, R193, 0x1f ;  /* 0x00001fc10de47589 */ /* 0x000f2200000e0000 */
[----:B------:R-:W5:Y:S03]  /*34a0*/  MUFU.EX2 R19, R224 ;  /* 0x000000e000137308 */ /* 0x000f660000000800 */
[----:B------:R-:W1:Y:S01]  /*34b0*/  SHFL.IDX PT, R225, R13, R199, 0x1f ;  /* 0x00001fc70de17589 */ /* 0x000e6200000e0000 */
[--C-:B--2---:R-:W-:Y:S01]  /*34c0*/  FFMA.FTZ R95, R95, UR4, -R226.reuse ;  /* 0x000000045f5f7c23 */ /* 0x104fe200080108e2 */
[----:B------:R-:W-:-:S03]  /*34d0*/  FFMA.FTZ R205, R205, UR4, -R226 ;  /* 0x00000004cdcd7c23 */ /* 0x000fc600080108e2 */
[----:B------:R-:W2:Y:S01]  /*34e0*/  MUFU.EX2 R31, R219 ;  /* 0x000000db001f7308 */ /* 0x000ea20000000800 */
[----:B------:R-:W2:Y:S01]  /*34f0*/  SHFL.IDX PT, R226, R14, R199, 0x1f ;  /* 0x00001fc70ee27589 */ /* 0x000ea200000e0000 */
[--C-:B---3--:R-:W-:Y:S01]  /*3500*/  FFMA.FTZ R222, R98, UR4, -R15.reuse ;  /* 0x0000000462de7c23 */ /* 0x108fe2000801080f */
[----:B------:R-:W-:Y:S02]  /*3510*/  FFMA.FTZ R203, R203, UR4, -R15 ;  /* 0x00000004cbcb7c23 */ /* 0x000fe4000801080f */
[----:B------:R-:W3:Y:S03]  /*3520*/  SHFL.IDX PT, R98, R14, R198, 0x1f ;  /* 0x00001fc60e627589 */ /* 0x000ee600000e0000 */
[----:B------:R5:W-:Y:S01]  /*3530*/  MUFU.EX2 R96, R222 ;  /* 0x000000de00607308 */ /* 0x000be20000000800 */
[----:B----4-:R-:W-:-:S07]  /*3540*/  FFMA.FTZ R102, R102, UR4, -R228 ;  /* 0x0000000466667c23 */ /* 0x010fce00080108e4 */
[----:B------:R4:W-:Y:S01]  /*3550*/  MUFU.EX2 R15, R229 ;  /* 0x000000e5000f7308 */ /* 0x0009e20000000800 */
[----:B-----5:R-:W5:Y:S01]  /*3560*/  SHFL.IDX PT, R222, R13, R9, 0x1f ;  /* 0x00001f090dde7589 */ /* 0x020f6200000e0000 */
[----:B------:R-:W-:Y:S01]  /*3570*/  FFMA.FTZ R216, R216, UR4, -R228 ;  /* 0x00000004d8d87c23 */ /* 0x000fe200080108e4 */
[--C-:B-1----:R-:W-:Y:S01]  /*3580*/  FFMA.FTZ R220, R220, UR4, -R225.reuse ;  /* 0x00000004dcdc7c23 */ /* 0x102fe200080108e1 */
[----:B------:R-:W-:Y:S01]  /*3590*/  FFMA.FTZ R212, R212, UR4, -R225 ;  /* 0x00000004d4d47c23 */ /* 0x000fe200080108e1 */
[----:B------:R-:W-:Y:S02]  /*35a0*/  FSEL R225, R115, -INF , !P6 ;  /* 0xff80000073e17808 */ /* 0x000fe40007000000 */
[----:B------:R-:W-:Y:S01]  /*35b0*/  FSEL R228, R192, -INF , !P1 ;  /* 0xff800000c0e47808 */ /* 0x000fe20004800000 */
[----:B------:R-:W-:Y:S01]  /*35c0*/  FMUL.FTZ R27, R19, R27 ;  /* 0x0000001b131b7220 */ /* 0x000fe20000410000 */
[--C-:B--2---:R-:W-:Y:S01]  /*35d0*/  FFMA.FTZ R230, R230, UR4, -R226.reuse ;  /* 0x00000004e6e67c23 */ /* 0x104fe200080108e2 */
[----:B------:R-:W-:Y:S01]  /*35e0*/  FFMA.FTZ R218, R218, UR4, -R226 ;  /* 0x00000004dada7c23 */ /* 0x000fe200080108e2 */
[----:B----4-:R1:W2:Y:S01]  /*35f0*/  SHFL.IDX PT, R229, R14, R200, 0x1f ;  /* 0x00001fc80ee57589 */ /* 0x0102a200000e0000 */
[----:B------:R-:W-:Y:S01]  /*3600*/  FFMA.FTZ R228, R228, UR4, -R227 ;  /* 0x00000004e4e47c23 */ /* 0x000fe200080108e3 */
[--C-:B---3--:R-:W-:Y:S01]  /*3610*/  FFMA.FTZ R100, R100, UR4, -R98.reuse ;  /* 0x0000000464647c23 */ /* 0x108fe20008010862 */
[----:B------:R-:W-:Y:S01]  /*3620*/  FFMA.FTZ R213, R213, UR4, -R98 ;  /* 0x00000004d5d57c23 */ /* 0x000fe20008010862 */
[----:B------:R-:W3:Y:S01]  /*3630*/  SHFL.IDX PT, R226, R13, R118, 0x1f ;  /* 0x00001f760de27589 */ /* 0x000ee200000e0000 */
[----:B------:R4:W-:Y:S08]  /*3640*/  MUFU.EX2 R98, R230 ;  /* 0x000000e600627308 */ /* 0x0009f00000000800 */
[----:B-1----:R1:W-:Y:S01]  /*3650*/  MUFU.EX2 R14, R231 ;  /* 0x000000e7000e7308 */ /* 0x0023e20000000800 */
[--C-:B-----5:R-:W-:Y:S01]  /*3660*/  FFMA.FTZ R101, R101, UR4, -R222.reuse ;  /* 0x0000000465657c23 */ /* 0x120fe200080108de */
[----:B------:R-:W-:Y:S01]  /*3670*/  FFMA.FTZ R214, R214, UR4, -R222 ;  /* 0x00000004d6d67c23 */ /* 0x000fe200080108de */
[----:B----4-:R-:W-:Y:S04]  /*3680*/  SHFL.IDX PT, R230, R190, R197, 0x1f ;  /* 0x00001fc5bee67589 */ /* 0x010fe800000e0000 */
[----:B------:R-:W4:Y:S01]  /*3690*/  SHFL.IDX PT, R222, R13, R197, 0x1f ;  /* 0x00001fc50dde7589 */ /* 0x000f2200000e0000 */
[----:B------:R-:W-:Y:S01]  /*36a0*/  FFMA.FTZ R219, -R18, R18, 1 ;  /* 0x3f80000012db7423 */ /* 0x000fe20000010112 */
[----:B------:R-:W-:Y:S01]  /*36b0*/  MUFU.EX2 R93, R93 ;  /* 0x0000005d005d7308 */ /* 0x000fe20000000800 */
[--C-:B--2---:R-:W-:Y:S01]  /*36c0*/  FFMA.FTZ R223, R223, UR4, -R229.reuse ;  /* 0x00000004dfdf7c23 */ /* 0x104fe200080108e5 */
[----:B------:R-:W-:Y:S01]  /*36d0*/  FFMA.FTZ R211, R211, UR4, -R229 ;  /* 0x00000004d3d37c23 */ /* 0x000fe200080108e5 */
[----:B------:R-:W-:Y:S01]  /*36e0*/  FSEL R229, R201, -INF , !P4 ;  /* 0xff800000c9e57808 */ /* 0x000fe20006000000 */
[----:B-1----:R-:W-:Y:S01]  /*36f0*/  SHFL.IDX PT, R231, R190, R117, 0x1f ;  /* 0x00001f75bee77589 */ /* 0x002fe200000e0000 */
[--C-:B---3--:R-:W-:Y:S01]  /*3700*/  FFMA.FTZ R235, R235, UR4, -R226.reuse ;  /* 0x00000004ebeb7c23 */ /* 0x108fe200080108e2 */
[----:B------:R-:W-:-:S02]  /*3710*/  FFMA.FTZ R210, R210, UR4, -R226 ;  /* 0x00000004d2d27c23 */ /* 0x000fc400080108e2 */
[----:B------:R-:W-:Y:S01]  /*3720*/  MUFU.EX2 R208, R208 ;  /* 0x000000d000d07308 */ /* 0x000fe20000000800 */
[----:B------:R1:W2:Y:S07]  /*3730*/  SHFL.IDX PT, R226, R13, R200, 0x1f ;  /* 0x00001fc80de27589 */ /* 0x0002ae00000e0000 */
[----:B------:R3:W-:Y:S08]  /*3740*/  MUFU.EX2 R12, R235 ;  /* 0x000000eb000c7308 */ /* 0x0007f00000000800 */
[----:B-1----:R1:W-:Y:S01]  /*3750*/  MUFU.EX2 R13, R223 ;  /* 0x000000df000d7308 */ /* 0x0023e20000000800 */
[----:B---3--:R-:W3:Y:S07]  /*3760*/  LDL R235, [R1+0x18] ;  /* 0x0000180001eb7983 */ /* 0x008eee0000100800 */
[----:B------:R-:W-:Y:S01]  /*3770*/  MUFU.EX2 R95, R95 ;  /* 0x0000005f005f7308 */ /* 0x000fe20000000800 */
[----:B-1----:R-:W-:-:S05]  /*3780*/  FSEL R223, R191, -INF , !P5 ;  /* 0xff800000bfdf7808 */ /* 0x002fca0006800000 */
[--C-:B----4-:R-:W-:Y:S01]  /*3790*/  FFMA.FTZ R223, R223, UR4, -R222.reuse ;  /* 0x00000004dfdf7c23 */ /* 0x110fe200080108de */
[----:B------:R-:W-:Y:S01]  /*37a0*/  FFMA.FTZ R222, R225, UR4, -R222 ;  /* 0x00000004e1de7c23 */ /* 0x000fe200080108de */
[----:B------:R-:W-:Y:S01]  /*37b0*/  FSEL R225, R196, -INF , !P2 ;  /* 0xff800000c4e17808 */ /* 0x000fe20005000000 */
[----:B------:R-:W-:Y:S04]  /*37c0*/  MUFU.EX2 R207, R207 ;  /* 0x000000cf00cf7308 */ /* 0x000fe80000000800 */
[----:B------:R-:W-:Y:S01]  /*37d0*/  FFMA.FTZ R227, R225, UR4, -R227 ;  /* 0x00000004e1e37c23 */ /* 0x000fe200080108e3 */
[----:B------:R-:W-:Y:S01]  /*37e0*/  FSEL R225, R194, -INF , !P3 ;  /* 0xff800000c2e17808 */ /* 0x000fe20005800000 */
[----:B------:R-:W-:Y:S02]  /*37f0*/  FMUL.FTZ R32, R94, R32 ;  /* 0x000000205e207220 */ /* 0x000fe40000410000 */
[----:B------:R-:W-:Y:S02]  /*3800*/  MUFU.EX2 R206, R206 ;  /* 0x000000ce00ce7308 */ /* 0x000fe40000000800 */
[--C-:B--2---:R-:W-:Y:S01]  /*3810*/  FFMA.FTZ R225, R225, UR4, -R226.reuse ;  /* 0x00000004e1e17c23 */ /* 0x104fe200080108e2 */
[----:B------:R-:W-:-:S02]  /*3820*/  FFMA.FTZ R226, R229, UR4, -R226 ;  /* 0x00000004e5e27c23 */ /* 0x000fc400080108e2 */
[----:B------:R-:W-:Y:S03]  /*3830*/  SHFL.IDX PT, R229, R190, R198, 0x1f ;  /* 0x00001fc6bee57589 */ /* 0x000fe600000e0000 */
[----:B------:R-:W-:Y:S01]  /*3840*/  MUFU.EX2 R203, R203 ;  /* 0x000000cb00cb7308 */ /* 0x000fe20000000800 */
[----:B------:R-:W1:Y:S07]  /*3850*/  SHFL.IDX PT, R190, R190, R200, 0x1f ;  /* 0x00001fc8bebe7589 */ /* 0x000e6e00000e0000 */
[----:B------:R-:W2:Y:S01]  /*3860*/  MUFU.EX2 R18, R221 ;  /* 0x000000dd00127308 */ /* 0x000ea20000000800 */
[----:B------:R-:W-:-:S04]  /*3870*/  FADD.FTZ R30, R30, -R231 ;  /* 0x800000e71e1e7221 */ /* 0x000fc80000010000 */
[----:B------:R-:W-:-:S03]  /*3880*/  FMUL.FTZ R30, R31, R30 ;  /* 0x0000001e1f1e7220 */ /* 0x000fc60000410000 */
[----:B------:R-:W-:Y:S08]  /*3890*/  MUFU.EX2 R218, R218 ;  /* 0x000000da00da7308 */ /* 0x000ff00000000800 */
[----:B------:R-:W-:Y:S01]  /*38a0*/  MUFU.EX2 R217, R217 ;  /* 0x000000d900d97308 */ /* 0x000fe20000000800 */
[--C-:B-1----:R-:W-:Y:S01]  /*38b0*/  FADD.FTZ R37, R37, -R190.reuse ;  /* 0x800000be25257221 */ /* 0x102fe20000010000 */
[----:B------:R-:W-:Y:S01]  /*38c0*/  FADD.FTZ R39, R39, -R190 ;  /* 0x800000be27277221 */ /* 0x000fe20000010000 */
[----:B------:R-:W-:Y:S01]  /*38d0*/  FFMA.FTZ R190, -R21, R21, 1 ;  /* 0x3f80000015be7423 */ /* 0x000fe20000010115 */
[----:B------:R-:W-:-:S04]  /*38e0*/  FFMA.FTZ R21, -R20, R20, 1 ;  /* 0x3f80000014157423 */ /* 0x000fc80000010114 */
[----:B------:R-:W-:Y:S01]  /*38f0*/  FMUL.FTZ R21, R21, R27 ;  /* 0x0000001b15157220 */ /* 0x000fe20000410000 */
[----:B------:R-:W-:Y:S01]  /*3900*/  FFMA.FTZ R27, -R22, R22, 1 ;  /* 0x3f800000161b7423 */ /* 0x000fe20000010116 */
[----:B------:R-:W-:Y:S01]  /*3910*/  FFMA.FTZ R22, -R23, R23, 1 ;  /* 0x3f80000017167423 */ /* 0x000fe20000010117 */
[----:B------:R-:W-:Y:S01]  /*3920*/  FMUL.FTZ R23, R26, R29 ;  /* 0x0000001d1a177220 */ /* 0x000fe20000410000 */
[----:B------:R-:W-:Y:S02]  /*3930*/  MUFU.EX2 R99, R99 ;  /* 0x0000006300637308 */ /* 0x000fe40000000800 */
[----:B------:R-:W-:Y:S01]  /*3940*/  FMUL.FTZ R22, R22, R30 ;  /* 0x0000001e16167220 */ /* 0x000fe20000410000 */
[----:B------:R-:W-:Y:S01]  /*3950*/  FMUL.FTZ R23, R27, R23 ;  /* 0x000000171b177220 */ /* 0x000fe20000410000 */
[----:B--2---:R-:W-:Y:S01]  /*3960*/  FMUL.FTZ R27, R18, R232 ;  /* 0x000000e8121b7220 */ /* 0x004fe20000410000 */
[----:B------:R-:W-:Y:S01]  /*3970*/  FFMA.FTZ R30, -R72, R72, 1 ;  /* 0x3f800000481e7423 */ /* 0x000fe20000010148 */
[----:B------:R-:W-:Y:S01]  /*3980*/  FFMA.FTZ R89, -R89, R89, 1 ;  /* 0x3f80000059597423 */ /* 0x000fe20000010159 */
[----:B------:R-:W-:Y:S01]  /*3990*/  FFMA.FTZ R184, -R184, R184, 1 ;  /* 0x3f800000b8b87423 */ /* 0x000fe200000101b8 */
[----:B------:R-:W-:Y:S01]  /*39a0*/  MUFU.EX2 R100, R100 ;  /* 0x0000006400647308 */ /* 0x000fe20000000800 */
[----:B------:R-:W-:-:S07]  /*39b0*/  FMUL.FTZ R30, R30, R27 ;  /* 0x0000001b1e1e7220 */ /* 0x000fce0000410000 */
[----:B------:R-:W1:Y:S01]  /*39c0*/  MUFU.EX2 R27, R205 ;  /* 0x000000cd001b7308 */ /* 0x000e620000000800 */
[--C-:B------:R-:W-:Y:S01]  /*39d0*/  FADD.FTZ R33, R33, -R230.reuse ;  /* 0x800000e621217221 */ /* 0x100fe20000010000 */
[----:B------:R-:W-:Y:S01]  /*39e0*/  FADD.FTZ R35, R35, -R230 ;  /* 0x800000e623237221 */ /* 0x000fe20000010000 */
[----:B------:R-:W-:Y:S01]  /*39f0*/  FFMA.FTZ R29, -R73, R73, 1 ;  /* 0x3f800000491d7423 */ /* 0x000fe20000010149 */
[----:B------:R-:W-:Y:S01]  /*3a00*/  FMUL.FTZ R73, R209, R34 ;  /* 0x00000022d1497220 */ /* 0x000fe20000410000 */
[----:B------:R-:W-:Y:S01]  /*3a10*/  FFMA.FTZ R34, -R74, R74, 1 ;  /* 0x3f8000004a227423 */ /* 0x000fe2000001014a */
[----:B------:R-:W-:Y:S01]  /*3a20*/  FMUL.FTZ R33, R93, R33 ;  /* 0x000000215d217220 */ /* 0x000fe20000410000 */
[----:B------:R-:W-:Y:S01]  /*3a30*/  FADD.FTZ R38, R38, -R229 ;  /* 0x800000e526267221 */ /* 0x000fe20000010000 */
[----:B------:R-:W-:Y:S01]  /*3a40*/  FMUL.FTZ R35, R208, R35 ;  /* 0x00000023d0237220 */ /* 0x000fe20000410000 */
[----:B------:R-:W-:Y:S01]  /*3a50*/  FADD.FTZ R28, R28, -R231 ;  /* 0x800000e71c1c7221 */ /* 0x000fe20000010000 */
[----:B------:R-:W-:Y:S01]  /*3a60*/  FMUL.FTZ R34, R34, R33 ;  /* 0x0000002122227220 */ /* 0x000fe20000410000 */
[----:B------:R-:W-:Y:S01]  /*3a70*/  MUFU.EX2 R213, R213 ;  /* 0x000000d500d57308 */ /* 0x000fe20000000800 */
[----:B------:R-:W-:Y:S01]  /*3a80*/  FMUL.FTZ R33, R76, R35 ;  /* 0x000000234c217220 */ /* 0x000fe20000410000 */
[----:B------:R-:W-:Y:S01]  /*3a90*/  FFMA.FTZ R35, -R79, R79, 1 ;  /* 0x3f8000004f237423 */ /* 0x000fe2000001014f */
[----:B-1----:R-:W-:Y:S01]  /*3aa0*/  FMUL.FTZ R38, R27, R38 ;  /* 0x000000261b267220 */ /* 0x002fe20000410000 */
[----:B------:R-:W-:-:S04]  /*3ab0*/  FMUL.FTZ R20, R24, R28 ;  /* 0x0000001c18147220 */ /* 0x000fc80000410000 */
[----:B------:R-:W-:Y:S01]  /*3ac0*/  MUFU.EX2 R92, R92 ;  /* 0x0000005c005c7308 */ /* 0x000fe20000000800 */
[----:B------:R-:W1:Y:S01]  /*3ad0*/  SHFL.IDX PT, R28, R11, R9, 0x1f ;  /* 0x00001f090b1c7589 */ /* 0x000e6200000e0000 */
[----:B------:R-:W-:-:S03]  /*3ae0*/  FMUL.FTZ R35, R35, R38 ;  /* 0x0000002623237220 */ /* 0x000fc60000410000 */
[----:B------:R-:W2:Y:S01]  /*3af0*/  SHFL.IDX PT, R38, R11, R118, 0x1f ;  /* 0x00001f760b267589 */ /* 0x000ea200000e0000 */
[----:B------:R-:W-:Y:S02]  /*3b00*/  FFMA.FTZ R90, -R90, R90, 1 ;  /* 0x3f8000005a5a7423 */ /* 0x000fe4000001015a */
[----:B------:R-:W-:Y:S01]  /*3b10*/  MUFU.EX2 R101, R101 ;  /* 0x0000006500657308 */ /* 0x000fe20000000800 */
[----:B------:R-:W4:Y:S01]  /*3b20*/  SHFL.IDX PT, R74, R11, R199, 0x1f ;  /* 0x00001fc70b4a7589 */ /* 0x000f2200000e0000 */
[----:B------:R-:W-:Y:S01]  /*3b30*/  FADD.FTZ R36, R36, -R229 ;  /* 0x800000e524247221 */ /* 0x000fe20000010000 */
[----:B------:R-:W-:Y:S01]  /*3b40*/  FMUL.FTZ R29, R29, R32 ;  /* 0x000000201d1d7220 */ /* 0x000fe20000410000 */
[----:B------:R-:W-:Y:S02]  /*3b50*/  FFMA.FTZ R32, -R75, R75, 1 ;  /* 0x3f8000004b207423 */ /* 0x000fe4000001014b */
[----:B------:R-:W-:Y:S01]  /*3b60*/  FMUL.FTZ R36, R95, R36 ;  /* 0x000000245f247220 */ /* 0x000fe20000410000 */
[----:B------:R-:W-:Y:S01]  /*3b70*/  FMUL.FTZ R39, R207, R39 ;  /* 0x00000027cf277220 */ /* 0x000fe20000410000 */
[----:B------:R-:W-:Y:S01]  /*3b80*/  FMUL.FTZ R32, R32, R73 ;  /* 0x0000004920207220 */ /* 0x000fe20000410000 */
[----:B------:R-:W5:Y:S01]  /*3b90*/  SHFL.IDX PT, R72, R11, R193, 0x1f ;  /* 0x00001fc10b487589 */ /* 0x000f6200000e0000 */
[----:B------:R-:W-:Y:S01]  /*3ba0*/  FMUL.FTZ R36, R77, R36 ;  /* 0x000000244d247220 */ /* 0x000fe20000410000 */
[----:B------:R-:W-:Y:S02]  /*3bb0*/  MUFU.EX2 R102, R102 ;  /* 0x0000006600667308 */ /* 0x000fe40000000800 */
[----:B------:R-:W5:Y:S04]  /*3bc0*/  SHFL.IDX PT, R73, R11, R117, 0x1f ;  /* 0x00001f750b497589 */ /* 0x000f6800000e0000 */
[----:B------:R-:W5:Y:S01]  /*3bd0*/  SHFL.IDX PT, R75, R11, R197, 0x1f ;  /* 0x00001fc50b4b7589 */ /* 0x000f6200000e0000 */
[--C-:B-1----:R-:W-:Y:S01]  /*3be0*/  FADD.FTZ R40, R40, -R28.reuse ;  /* 0x8000001c28287221 */ /* 0x102fe20000010000 */
[----:B------:R-:W-:Y:S02]  /*3bf0*/  MUFU.EX2 R119, R119 ;  /* 0x0000007700777308 */ /* 0x000fe40000000800 */
[----:B------:R-:W-:Y:S04]  /*3c00*/  SHFL.IDX PT, R76, R11, R198, 0x1f ;  /* 0x00001fc60b4c7589 */ /* 0x000fe800000e0000 */
[----:B------:R1:W5:Y:S02]  /*3c10*/  SHFL.IDX PT, R77, R11, R200, 0x1f ;  /* 0x00001fc80b4d7589 */ /* 0x00036400000e0000 */
[----:B------:R-:W-:Y:S01]  /*3c20*/  MUFU.EX2 R103, R103 ;  /* 0x0000006700677308 */ /* 0x000fe20000000800 */
[----:B-1----:R-:W-:Y:S01]  /*3c30*/  FMUL.FTZ R11, R80, R39 ;  /* 0x00000027500b7220 */ /* 0x002fe20000410000 */
[----:B------:R-:W-:Y:S01]  /*3c40*/  FADD.FTZ R39, R42, -R28 ;  /* 0x8000001c2a277221 */ /* 0x000fe20000010000 */
[----:B--2---:R-:W-:Y:S01]  /*3c50*/  FADD.FTZ R28, R45, -R38 ;  /* 0x800000262d1c7221 */ /* 0x004fe20000010000 */
[----:B----4-:R-:W-:-:S02]  /*3c60*/  FADD.FTZ R45, R48, -R74 ;  /* 0x8000004a302d7221 */ /* 0x010fc40000010000 */
[----:B------:R1:W2:Y:S01]  /*3c70*/  LDS R48, [R10+0x380] ;  /* 0x000380000a307984 */ /* 0x0002a20000000800 */
[--C-:B-----5:R-:W-:Y:S01]  /*3c80*/  FADD.FTZ R41, R41, -R72.reuse ;  /* 0x8000004829297221 */ /* 0x120fe20000010000 */
[----:B------:R-:W-:Y:S01]  /*3c90*/  FADD.FTZ R72, R43, -R72 ;  /* 0x800000482b487221 */ /* 0x000fe20000010000 */
[--C-:B------:R-:W-:Y:S01]  /*3ca0*/  FADD.FTZ R43, R44, -R73.reuse ;  /* 0x800000492c2b7221 */ /* 0x100fe20000010000 */
[----:B------:R-:W-:Y:S01]  /*3cb0*/  FADD.FTZ R73, R46, -R73 ;  /* 0x800000492e497221 */ /* 0x000fe20000010000 */
[--C-:B------:R-:W-:Y:S01]  /*3cc0*/  FADD.FTZ R42, R51, -R75.reuse ;  /* 0x8000004b332a7221 */ /* 0x100fe20000010000 */
[----:B------:R-:W-:Y:S01]  /*3cd0*/  FFMA.FTZ R46, -R81, R81, 1 ;  /* 0x3f800000512e7423 */ /* 0x000fe20000010151 */
[----:B------:R-:W-:Y:S01]  /*3ce0*/  FMUL.FTZ R51, R15, R40 ;  /* 0x000000280f337220 */ /* 0x000fe20000410000 */
[----:B------:R-:W-:Y:S01]  /*3cf0*/  FADD.FTZ R79, R50, -R74 ;  /* 0x8000004a324f7221 */ /* 0x000fe20000010000 */
[----:B-1----:R-:W-:Y:S02]  /*3d00*/  FMUL.FTZ R10, R14, R43 ;  /* 0x0000002b0e0a7220 */ /* 0x002fe40000410000 */
[----:B------:R-:W-:Y:S01]  /*3d10*/  FMUL.FTZ R46, R46, R51 ;  /* 0x000000332e2e7220 */ /* 0x000fe20000410000 */
[----:B------:R-:W-:Y:S01]  /*3d20*/  FFMA.FTZ R51, -R85, R85, 1 ;  /* 0x3f80000055337423 */ /* 0x000fe20000010155 */
[----:B------:R-:W-:Y:S01]  /*3d30*/  FADD.FTZ R47, R47, -R38 ;  /* 0x800000262f2f7221 */ /* 0x000fe20000010000 */
        /* <DEDUP_REMOVED lines=8> */
[----:B------:R-:W-:Y:S01]  /*3dc0*/  FADD.FTZ R44, R53, -R77 ;  /* 0x8000004d352c7221 */ /* 0x000fe20000010000 */
[----:B------:R-:W-:Y:S01]  /*3dd0*/  FMUL.FTZ R10, R202, R47 ;  /* 0x0000002fca0a7220 */ /* 0x000fe20000410000 */
        /* <DEDUP_REMOVED lines=10> */
[----:B------:R-:W1:Y:S01]  /*3e80*/  MUFU.EX2 R10, R211 ;  /* 0x000000d3000a7308 */ /* 0x000e620000000800 */
[----:B------:R-:W-:Y:S01]  /*3e90*/  FMUL.FTZ R43, R99, R38 ;  /* 0x00000026632b7220 */ /* 0x000fe20000410000 */
[----:B--2---:R-:W2:Y:S04]  /*3ea0*/  SHFL.IDX PT, R73, R48, R9, 0x1f ;  /* 0x00001f0930497589 */ /* 0x004ea800000e0000 */
[----:B------:R-:W4:Y:S01]  /*3eb0*/  SHFL.IDX PT, R72, R48, R193, 0x1f ;  /* 0x00001fc130487589 */ /* 0x000f2200000e0000 */
[----:B------:R-:W-:-:S03]  /*3ec0*/  FMUL.FTZ R38, R184, R75 ;  /* 0x0000004bb8267220 */ /* 0x000fc60000410000 */
[----:B------:R-:W5:Y:S04]  /*3ed0*/  SHFL.IDX PT, R118, R48, R118, 0x1f ;  /* 0x00001f7630767589 */ /* 0x000f6800000e0000 */
[----:B------:R-:W5:Y:S04]  /*3ee0*/  SHFL.IDX PT, R199, R48, R199, 0x1f ;  /* 0x00001fc730c77589 */ /* 0x000f6800000e0000 */
[----:B------:R-:W5:Y:S04]  /*3ef0*/  SHFL.IDX PT, R28, R48, R197, 0x1f ;  /* 0x00001fc5301c7589 */ /* 0x000f6800000e0000 */
[----:B------:R-:W5:Y:S04]  /*3f00*/  SHFL.IDX PT, R117, R48, R117, 0x1f ;  /* 0x00001f7530757589 */ /* 0x000f6800000e0000 */
[----:B------:R-:W5:Y:S04]  /*3f10*/  SHFL.IDX PT, R75, R48, R198, 0x1f ;  /* 0x00001fc6304b7589 */ /* 0x000f6800000e0000 */
[----:B------:R4:W3:Y:S01]  /*3f20*/  SHFL.IDX PT, R200, R48, R200, 0x1f ;  /* 0x00001fc830c87589 */ /* 0x0008e200000e0000 */
[----:B------:R-:W5:Y:S01]  /*3f30*/  MUFU.EX2 R220, R220 ;  /* 0x000000dc00dc7308 */ /* 0x000f620000000800 */
[----:B------:R-:W-:Y:S01]  /*3f40*/  FMUL.FTZ R42, R90, R43 ;  /* 0x0000002b5a2a7220 */ /* 0x000fe20000410000 */
[----:B------:R-:W-:Y:S01]  /*3f50*/  FADD.FTZ R55, R55, -R77 ;  /* 0x8000004d37377221 */ /* 0x000fe20000010000 */
[----:B------:R-:W-:Y:S01]  /*3f60*/  FADD.FTZ R54, R54, -R76 ;  /* 0x8000004c36367221 */ /* 0x000fe20000010000 */
[----:B------:R-:W-:-:S04]  /*3f70*/  FFMA.FTZ R185, -R185, R185, 1 ;  /* 0x3f800000b9b97423 */ /* 0x000fc800000101b9 */
[----:B------:R-:W5:Y:S01]  /*3f80*/  MUFU.EX2 R214, R214 ;  /* 0x000000d600d67308 */ /* 0x000f620000000800 */
[----:B------:R-:W-:Y:S01]  /*3f90*/  FMUL.FTZ R74, R100, R49 ;  /* 0x00000031644a7220 */ /* 0x000fe20000410000 */
[----:B------:R-:W-:-:S06]  /*3fa0*/  FFMA.FTZ R188, -R188, R188, 1 ;  /* 0x3f800000bcbc7423 */ /* 0x000fcc00000101bc */
[----:B------:R-:W3:Y:S01]  /*3fb0*/  MUFU.EX2 R43, R216 ;  /* 0x000000d8002b7308 */ /* 0x000ee20000000800 */
[----:B-1----:R-:W-:-:S07]  /*3fc0*/  FMUL.FTZ R79, R10, R55 ;  /* 0x000000370a4f7220 */ /* 0x002fce0000410000 */
[----:B------:R-:W1:Y:S01]  /*3fd0*/  MUFU.EX2 R221, R222 ;  /* 0x000000de00dd7308 */ /* 0x000e620000000800 */
[----:B------:R-:W-:Y:S01]  /*3fe0*/  FFMA.FTZ R186, -R186, R186, 1 ;  /* 0x3f800000baba7423 */ /* 0x000fe200000101ba */
[----:B------:R-:W-:Y:S01]  /*3ff0*/  FFMA.FTZ R187, -R187, R187, 1 ;  /* 0x3f800000bbbb7423 */ /* 0x000fe200000101bb */
[----:B------:R-:W-:Y:S01]  /*4000*/  FMUL.FTZ R54, R213, R54 ;  /* 0x00000036d5367220 */ /* 0x000fe20000410000 */
[----:B------:R-:W-:-:S04]  /*4010*/  FMUL.FTZ R77, R13, R44 ;  /* 0x0000002c0d4d7220 */ /* 0x000fc80000410000 */
[----:B------:R-:W1:Y:S01]  /*4020*/  MUFU.EX2 R227, R227 ;  /* 0x000000e300e37308 */ /* 0x000e620000000800 */
[----:B------:R-:W-:Y:S01]  /*4030*/  FMUL.FTZ R55, R185, R74 ;  /* 0x0000004ab9377220 */ /* 0x000fe20000410000 */
[----:B--2---:R-:W-:Y:S01]  /*4040*/  FADD.FTZ R74, R56, -R73 ;  /* 0x80000049384a7221 */ /* 0x004fe20000010000 */
[----:B------:R-:W-:-:S05]  /*4050*/  FMUL.FTZ R44, R188, R79 ;  /* 0x0000004fbc2c7220 */ /* 0x000fca0000410000 */
[----:B------:R-:W2:Y:S01]  /*4060*/  MUFU.EX2 R215, R215 ;  /* 0x000000d700d77308 */ /* 0x000ea20000000800 */
[----:B------:R-:W-:Y:S01]  /*4070*/  FFMA.FTZ R78, -R78, R78, 1 ;  /* 0x3f8000004e4e7423 */ /* 0x000fe2000001014e */
[----:B------:R-:W-:-:S06]  /*4080*/  FMUL.FTZ R37, R92, R37 ;  /* 0x000000255c257220 */ /* 0x000fcc0000410000 */
[----:B------:R-:W2:Y:S01]  /*4090*/  MUFU.EX2 R210, R210 ;  /* 0x000000d200d27308 */ /* 0x000ea20000000800 */
[----:B----4-:R-:W-:Y:S01]  /*40a0*/  FADD.FTZ R79, R57, -R72 ;  /* 0x80000048394f7221 */ /* 0x010fe20000010000 */
[----:B------:R-:W-:-:S06]  /*40b0*/  FMUL.FTZ R49, R187, R54 ;  /* 0x00000036bb317220 */ /* 0x000fcc0000410000 */
[----:B------:R-:W-:Y:S01]  /*40c0*/  MUFU.EX2 R223, R223 ;  /* 0x000000df00df7308 */ /* 0x000fe20000000800 */
[----:B------:R-:W-:Y:S01]  /*40d0*/  FMUL.FTZ R48, R186, R77 ;  /* 0x0000004dba307220 */ /* 0x000fe20000410000 */
[----:B-----5:R-:W-:-:S06]  /*40e0*/  FADD.FTZ R81, R61, -R118 ;  /* 0x800000763d517221 */ /* 0x020fcc0000010000 */
[----:B------:R-:W-:Y:S01]  /*40f0*/  MUFU.EX2 R228, R228 ;  /* 0x000000e400e47308 */ /* 0x000fe20000000800 */
[----:B------:R-:W-:-:S07]  /*4100*/  FADD.FTZ R57, R64, -R199 ;  /* 0x800000c740397221 */ /* 0x000fce0000010000 */
[----:B------:R-:W-:Y:S01]  /*4110*/  MUFU.EX2 R225, R225 ;  /* 0x000000e100e17308 */ /* 0x000fe20000000800 */
[----:B------:R-:W-:-:S07]  /*4120*/  FFMA.FTZ R83, -R83, R83, 1 ;  /* 0x3f80000053537423 */ /* 0x000fce0000010153 */
[----:B------:R-:W4:Y:S01]  /*4130*/  MUFU.EX2 R212, R212 ;  /* 0x000000d400d47308 */ /* 0x000f220000000800 */
[----:B------:R-:W-:-:S07]  /*4140*/  FADD.FTZ R77, R58, -R73 ;  /* 0x800000493a4d7221 */ /* 0x000fce0000010000 */
[----:B------:R-:W5:Y:S01]  /*4150*/  MUFU.EX2 R226, R226 ;  /* 0x000000e200e27308 */ /* 0x000f620000000800 */
[----:B------:R-:W-:Y:S01]  /*4160*/  FADD.FTZ R76, R59, -R72 ;  /* 0x800000483b4c7221 */ /* 0x000fe20000010000 */
[----:B------:R-:W-:Y:S01]  /*4170*/  FADD.FTZ R56, R65, -R28 ;  /* 0x8000001c41387221 */ /* 0x000fe20000010000 */
[----:B------:R-:W-:Y:S01]  /*4180*/  FFMA.FTZ R54, -R189, R189, 1 ;  /* 0x3f800000bd367423 */ /* 0x000fe200000101bd */
[----:B------:R-:W-:Y:S01]  /*4190*/  FMUL.FTZ R61, R101, R74 ;  /* 0x0000004a653d7220 */ /* 0x000fe20000410000 */
[----:B------:R-:W-:Y:S01]  /*41a0*/  FADD.FTZ R25, R25, -R234 ;  /* 0x800000ea19197221 */ /* 0x000fe20000010000 */
[--C-:B------:R-:W-:Y:S01]  /*41b0*/  FADD.FTZ R60, R60, -R117.reuse ;  /* 0x800000753c3c7221 */ /* 0x100fe20000010000 */
[----:B------:R-:W-:Y:S01]  /*41c0*/  FADD.FTZ R28, R67, -R28 ;  /* 0x8000001c431c7221 */ /* 0x000fe20000010000 */
[----:B------:R-:W-:Y:S01]  /*41d0*/  FMUL.FTZ R37, R78, R37 ;  /* 0x000000254e257220 */ /* 0x000fe20000410000 */
[----:B------:R-:W-:Y:S01]  /*41e0*/  FADD.FTZ R78, R62, -R117 ;  /* 0x800000753e4e7221 */ /* 0x000fe20000010000 */
[--C-:B------:R-:W-:Y:S01]  /*41f0*/  FADD.FTZ R59, R68, -R75.reuse ;  /* 0x8000004b443b7221 */ /* 0x100fe20000010000 */
[----:B------:R-:W-:Y:S01]  /*4200*/  FADD.FTZ R70, R70, -R75 ;  /* 0x8000004b46467221 */ /* 0x000fe20000010000 */
[----:B------:R-:W-:Y:S01]  /*4210*/  FFMA.FTZ R112, -R112, R112, 1 ;  /* 0x3f80000070707423 */ /* 0x000fe20000010170 */
[----:B------:R-:W-:Y:S01]  /*4220*/  FMUL.FTZ R57, R220, R57 ;  /* 0x00000039dc397220 */ /* 0x000fe20000410000 */
[----:B------:R-:W-:Y:S01]  /*4230*/  FMUL.FTZ R20, R190, R20 ;  /* 0x00000014be147220 */ /* 0x000fe20000410000 */
[----:B------:R-:W-:Y:S01]  /*4240*/  FMUL.FTZ R40, R83, R40 ;  /* 0x0000002853287220 */ /* 0x000fe20000410000 */
[----:B------:R-:W-:Y:S01]  /*4250*/  FMUL.FTZ R54, R54, R61 ;  /* 0x0000003d36367220 */ /* 0x000fe20000410000 */
[----:B------:R-:W-:Y:S01]  /*4260*/  FFMA.FTZ R73, -R105, R105, 1 ;  /* 0x3f80000069497423 */ /* 0x000fe20000010169 */
[----:B------:R-:W-:Y:S01]  /*4270*/  FFMA.FTZ R72, -R106, R106, 1 ;  /* 0x3f8000006a487423 */ /* 0x000fe2000001016a */
[----:B------:R-:W-:Y:S01]  /*4280*/  FFMA.FTZ R75, -R107, R107, 1 ;  /* 0x3f8000006b4b7423 */ /* 0x000fe2000001016b */
[----:B------:R-:W-:Y:S01]  /*4290*/  FMUL.FTZ R77, R214, R77 ;  /* 0x0000004dd64d7220 */ /* 0x000fe20000410000 */
[----:B------:R-:W-:Y:S01]  /*42a0*/  FMUL.FTZ R62, R102, R79 ;  /* 0x0000004f663e7220 */ /* 0x000fe20000410000 */
[----:B---3--:R-:W-:Y:S01]  /*42b0*/  FMUL.FTZ R76, R43, R76 ;  /* 0x0000004c2b4c7220 */ /* 0x008fe20000410000 */
[----:B------:R-:W-:Y:S01]  /*42c0*/  FMUL.FTZ R25, R119, R25 ;  /* 0x0000001977197220 */ /* 0x000fe20000410000 */
[----:B------:R-:W-:Y:S01]  /*42d0*/  FADD.FTZ R83, R63, -R118 ;  /* 0x800000763f537221 */ /* 0x000fe20000010000 */
[----:B------:R-:W-:Y:S01]  /*42e0*/  FFMA.FTZ R74, -R108, R108, 1 ;  /* 0x3f8000006c4a7423 */ /* 0x000fe2000001016c */
[----:B------:R-:W-:Y:S01]  /*42f0*/  FMUL.FTZ R61, R103, R60 ;  /* 0x0000003c673d7220 */ /* 0x000fe20000410000 */
[----:B------:R-:W-:Y:S01]  /*4300*/  FFMA.FTZ R115, -R115, R115, 1 ;  /* 0x3f80000073737423 */ /* 0x000fe20000010173 */
[----:B-1----:R-:W-:Y:S01]  /*4310*/  FMUL.FTZ R28, R221, R28 ;  /* 0x0000001cdd1c7220 */ /* 0x002fe20000410000 */
[----:B------:R-:W-:Y:S01]  /*4320*/  FADD.FTZ R199, R66, -R199 ;  /* 0x800000c742c77221 */ /* 0x000fe20000010000 */
[--C-:B------:R-:W-:Y:S01]  /*4330*/  FADD.FTZ R58, R69, -R200.reuse ;  /* 0x800000c8453a7221 */ /* 0x100fe20000010000 */
[----:B------:R-:W-:Y:S01]  /*4340*/  FADD.FTZ R71, R71, -R200 ;  /* 0x800000c847477221 */ /* 0x000fe20000010000 */
        /* <DEDUP_REMOVED lines=11> */
[----:B------:R-:W-:Y:S01]  /*4400*/  FFMA.FTZ R79, -R111, R111, 1 ;  /* 0x3f8000006f4f7423 */ /* 0x000fe2000001016f */
[----:B--2---:R-:W-:Y:S01]  /*4410*/  FMUL.FTZ R63, R215, R78 ;  /* 0x0000004ed73f7220 */ /* 0x004fe20000410000 */
[----:B------:R-:W-:Y:S01]  /*4420*/  FMUL.FTZ R60, R12, R81 ;  /* 0x000000510c3c7220 */ /* 0x000fe20000410000 */
[----:B------:R-:W-:Y:S01]  /*4430*/  FMUL.FTZ R62, R210, R83 ;  /* 0x00000053d23e7220 */ /* 0x000fe20000410000 */
[----:B------:R-:W-:Y:S01]  /*4440*/  FMUL.FTZ R74, R74, R61 ;  /* 0x0000003d4a4a7220 */ /* 0x000fe20000410000 */
[----:B------:R-:W-:Y:S01]  /*4450*/  FMUL.FTZ R115, R115, R28 ;  /* 0x0000001c73737220 */ /* 0x000fe20000410000 */
[----:B------:R-:W-:Y:S01]  /*4460*/  F2FP.BF16.F32.PACK_AB R70, R23, R20 ;  /* 0x000000141746723e */ /* 0x000fe200000010ff */
[----:B------:R-:W-:Y:S01]  /*4470*/  FFMA.FTZ R191, -R191, R191, 1 ;  /* 0x3f800000bfbf7423 */ /* 0x000fe200000101bf */
[----:B------:R-:W-:Y:S01]  /*4480*/  FFMA.FTZ R114, -R114, R114, 1 ;  /* 0x3f80000072727423 */ /* 0x000fe20000010172 */
[----:B----4-:R-:W-:Y:S01]  /*4490*/  FMUL.FTZ R199, R212, R199 ;  /* 0x000000c7d4c77220 */ /* 0x010fe20000410000 */
[----:B------:R-:W-:Y:S01]  /*44a0*/  FMUL.FTZ R56, R223, R56 ;  /* 0x00000038df387220 */ /* 0x000fe20000410000 */
[----:B------:R-:W-:Y:S01]  /*44b0*/  FFMA.FTZ R192, -R192, R192, 1 ;  /* 0x3f800000c0c07423 */ /* 0x000fe200000101c0 */
[----:B------:R-:W-:Y:S01]  /*44c0*/  FFMA.FTZ R194, -R194, R194, 1 ;  /* 0x3f800000c2c27423 */ /* 0x000fe200000101c2 */
[----:B------:R-:W-:Y:S01]  /*44d0*/  FFMA.FTZ R196, -R196, R196, 1 ;  /* 0x3f800000c4c47423 */ /* 0x000fe200000101c4 */
[----:B------:R-:W-:Y:S01]  /*44e0*/  FFMA.FTZ R201, -R201, R201, 1 ;  /* 0x3f800000c9c97423 */ /* 0x000fe200000101c9 */
[----:B------:R-:W-:Y:S01]  /*44f0*/  FMUL.FTZ R59, R228, R59 ;  /* 0x0000003be43b7220 */ /* 0x000fe20000410000 */
[----:B------:R-:W-:Y:S01]  /*4500*/  FMUL.FTZ R61, R225, R58 ;  /* 0x0000003ae13d7220 */ /* 0x000fe20000410000 */
[----:B-----5:R-:W-:Y:S01]  /*4510*/  FMUL.FTZ R28, R226, R71 ;  /* 0x00000047e21c7220 */ /* 0x020fe20000410000 */
        /* <DEDUP_REMOVED lines=29> */
[----:B------:R1:W-:Y:S01]  /*46f0*/  STSM.16.MT88.4 [R20+0x1a800], R68 ;  /* 0x01a8004414007844 */ /* 0x0003e20000004200 */
[----:B------:R-:W-:Y:S02]  /*4700*/  R2UR UR6, R236 ;  /* 0x00000000ec0672ca */ /* 0x000fe400000e0000 */
[----:B------:R-:W-:Y:S02]  /*4710*/  F2FP.BF16.F32.PACK_AB R53, R75, R72 ;  /* 0x000000484b35723e */ /* 0x000fe400000010ff */
[----:B------:R-:W-:Y:S02]  /*4720*/  F2FP.BF16.F32.PACK_AB R54, R77, R74 ;  /* 0x0000004a4d36723e */ /* 0x000fe400000010ff */
[----:B------:R-:W-:Y:S01]  /*4730*/  F2FP.BF16.F32.PACK_AB R55, R79, R76 ;  /* 0x0000004c4f37723e */ /* 0x000fe200000010ff */
[----:B------:R1:W-:Y:S01]  /*4740*/  STSM.16.MT88.4 [R20+0x1b000], R64 ;  /* 0x01b0004014007844 */ /* 0x0003e20000004200 */
[----:B------:R-:W-:-:S02]  /*4750*/  F2FP.BF16.F32.PACK_AB R48, R191, R112 ;  /* 0x00000070bf30723e */ /* 0x000fc400000010ff */
[----:B------:R-:W-:Y:S02]  /*4760*/  F2FP.BF16.F32.PACK_AB R49, R115, R114 ;  /* 0x000000727331723e */ /* 0x000fe400000010ff */
[----:B------:R-:W-:Y:S02]  /*4770*/  F2FP.BF16.F32.PACK_AB R50, R81, R192 ;  /* 0x000000c05132723e */ /* 0x000fe400000010ff */
[----:B------:R-:W-:Y:S01]  /*4780*/  F2FP.BF16.F32.PACK_AB R51, R201, R196 ;  /* 0x000000c4c933723e */ /* 0x000fe200000010ff */
[----:B------:R1:W-:Y:S01]  /*4790*/  STSM.16.MT88.4 [R20+0x1b800], R60 ;  /* 0x01b8003c14007844 */ /* 0x0003e20000004200 */
[----:B------:R-:W-:Y:S02]  /*47a0*/  F2FP.BF16.F32.PACK_AB R28, R119, R113 ;  /* 0x00000071771c723e */ /* 0x000fe400000010ff */
[----:B------:R-:W-:Y:S01]  /*47b0*/  F2FP.BF16.F32.PACK_AB R30, R26, R24 ;  /* 0x000000181a1e723e */ /* 0x000fe200000010ff */
[----:B------:R1:W-:Y:S01]  /*47c0*/  STSM.16.MT88.4 [R20+0x1c000], R56 ;  /* 0x01c0003814007844 */ /* 0x0003e20000004200 */
[----:B------:R-:W-:-:S02]  /*47d0*/  F2FP.BF16.F32.PACK_AB R29, R19, R104 ;  /* 0x00000068131d723e */ /* 0x000fc400000010ff */
[----:B------:R-:W-:Y:S01]  /*47e0*/  F2FP.BF16.F32.PACK_AB R31, R18, R31 ;  /* 0x0000001f121f723e */ /* 0x000fe200000010ff */
[----:B------:R1:W-:Y:S04]  /*47f0*/  STSM.16.MT88.4 [R20+0x1c800], R52 ;  /* 0x01c8003414007844 */ /* 0x0003e80000004200 */
        /* <DEDUP_REMOVED lines=54> */
[----:B------:R-:W-:-:S05]  /*4b60*/  VIADD R11, R17, 0x1a800 ;  /* 0x0001a800110b7836 */ /* 0x000fca0000000000 */
[----:B------:R-:W-:-:S04]  /*4b70*/  LEA R10, R5, R11, 0xb ;  /* 0x0000000b050a7211 */ /* 0x000fc800078e58ff */
        /* <DEDUP_REMOVED lines=167> */
.L_x_2753:
        /* <DEDUP_REMOVED lines=56> */
.L_x_2754:
[----:B------:R-:W-:Y:S01]  /*5970*/  IADD3 R16, R16, 0x1, RZ ;  /* 0x0000000110107810 */ /* 0x000fe20007ffe0ff */
[----:B------:R-:W-:Y:S02]  /*5980*/  VIADD R0, R0, 0x1 ;  /* 0x0000000100007836 */ /* 0x000fe40000000000 */
[----:B------:R-:W-:Y:S01]  /*5990*/  VIADD R6, R6, 0x26820 ;  /* 0x0002682006067836 */ /* 0x000fe20000000000 */
[----:B------:R-:W-:Y:S02]  /*59a0*/  ISETP.GE.AND P1, PT, R16, R237, PT ;  /* 0x000000ed1000720c */ /* 0x000fe40003f26270 */
[----:B------:R-:W-:Y:S02]  /*59b0*/  ISETP.NE.AND P0, PT, R0, 0x2, PT ;  /* 0x000000020000780c */ /* 0x000fe40003f05270 */
[----:B------:R-:W-:Y:S02]  /*59c0*/  PRMT R6, RZ, 0x654, R6 ;  /* 0x00000654ff067816 */ /* 0x000fe40000000006 */
[----:B-1----:R-:W-:-:S02]  /*59d0*/  SEL R7, RZ, 0x1, P0 ;  /* 0x00000001ff077807 */ /* 0x002fc40000000000 */
[----:B------:R1:W-:Y:S01]  /*59e0*/  SYNCS.ARRIVE.TRANS64.RED.A1T0 RZ, [R6+URZ], RZ ;  /* 0x000000ff06ff79a7 */ /* 0x0003e2000810043f */
[----:B------:R-:W-:Y:S02]  /*59f0*/  SEL R0, R0, RZ, P0 ;  /* 0x000000ff00007207 */ /* 0x000fe40000000000 */
[----:B------:R-:W-:Y:S02]  /*5a00*/  LOP3.LUT R4, R4, R7, RZ, 0x3c, !PT ;  /* 0x0000000704047212 */ /* 0x000fe400078e3cff */
[----:B------:R-:W-:Y:S05]  /*5a10*/  @!P1 BRA `(.L_x_2755) ;  /* 0xffffffc000749947 */ /* 0x000fea000383ffff */
.L_x_2744:
[----:B-1----:R-:W2:Y:S02]  /*5a20*/  LDL R6, [R1+0x2c] ;  /* 0x00002c0001067983 */ /* 0x002ea40000100800 */
[----:B--2---:R-:W-:-:S13]  /*5a30*/  ISETP.GE.AND P0, PT, R16, R6, PT ;  /* 0x000000061000720c */ /* 0x004fda0003f06270 */
[----:B------:R-:W-:Y:S05]  /*5a40*/  @P0 BRA `(.L_x_2756) ;  /* 0x00000040006c0947 */ /* 0x000fea0003800000 */
[----:B------:R-:W2:Y:S01]  /*5a50*/  LDL.LU R13, [R1+0x1c] ;  /* 0x00001c00010d7983 */ /* 0x000ea20000300800 */
[----:B------:R-:W1:Y:S03]  /*5a60*/  LDC R23, c[0x0][0x290] ;  /* 0x0000a400ff177b82 */ /* 0x000e660000000800 */
[----:B------:R-:W3:Y:S04]  /*5a70*/  LDL.LU R26, [R1+0x10] ;  /* 0x00001000011a7983 */ /* 0x000ee80000300800 */
[----:B------:R-:W1:Y:S04]  /*5a80*/  LDL R25, [R1+0x30] ;  /* 0x0000300001197983 */ /* 0x000e680000100800 */
[----:B------:R-:W4:Y:S01]  /*5a90*/  LDL.LU R24, [R1+0xc] ;  /* 0x00000c0001187983 */ /* 0x000f220000300800 */
[----:B------:R-:W5:Y:S02]  /*5aa0*/  S2R R6, SR_TID.X ;  /* 0x0000000000067919 */ /* 0x000f640000002100 */
[----:B-----5:R-:W-:-:S05]  /*5ab0*/  VIADD R6, R6, 0xffffff80 ;  /* 0xffffff8006067836 */ /* 0x020fca0000000000 */
[----:B------:R-:W-:-:S04]  /*5ac0*/  SHF.R.S32.HI R7, RZ, 0x1f, R6 ;  /* 0x0000001fff077819 */ /* 0x000fc80000011406 */
[----:B------:R-:W-:-:S04]  /*5ad0*/  LEA.HI R8, R7, R6, RZ, 0x5 ;  /* 0x0000000607087211 */ /* 0x000fc800078f28ff */
[----:B------:R-:W-:Y:S02]  /*5ae0*/  LOP3.LUT R9, R8, 0xffffffe0, RZ, 0xc0, !PT ;  /* 0xffffffe008097812 */ /* 0x000fe400078ec0ff */
[----:B------:R-:W-:-:S03]  /*5af0*/  LEA.HI R8, R7, R6, RZ, 0x7 ;  /* 0x0000000607087211 */ /* 0x000fc600078f38ff */
[----:B------:R-:W-:Y:S01]  /*5b00*/  IMAD.IADD R10, R6, 0x1, -R9 ;  /* 0x00000001060a7824 */ /* 0x000fe200078e0a09 */
[----:B------:R-:W-:Y:S02]  /*5b10*/  LEA.HI R9, R7, R6, RZ, 0x2 ;  /* 0x0000000607097211 */ /* 0x000fe400078f10ff */
[----:B------:R-:W-:Y:S02]  /*5b20*/  LOP3.LUT R7, R8, 0xffffff80, RZ, 0xc0, !PT ;  /* 0xffffff8008077812 */ /* 0x000fe400078ec0ff */
[----:B------:R-:W-:Y:S02]  /*5b30*/  SHF.R.S32.HI R11, RZ, 0x1f, R10 ;  /* 0x0000001fff0b7819 */ /* 0x000fe4000001140a */
[----:B------:R-:W-:Y:S02]  /*5b40*/  LOP3.LUT R9, R9, 0xfffffffc, RZ, 0xc0, !PT ;  /* 0xfffffffc09097812 */ /* 0x000fe400078ec0ff */
[CC--:B------:R-:W-:Y:S02]  /*5b50*/  LEA.HI R12, R11.reuse, R10.reuse, RZ, 0x2 ;  /* 0x0000000a0b0c7211 */ /* 0x0c0fe400078f10ff */
[----:B------:R-:W-:Y:S01]  /*5b60*/  LEA.HI R10, R11, R10, RZ, 0x3 ;  /* 0x0000000a0b0a7211 */ /* 0x000fe200078f18ff */
[C---:B------:R-:W-:Y:S01]  /*5b70*/  IMAD.IADD R9, R6.reuse, 0x1, -R9 ;  /* 0x0000000106097824 */ /* 0x040fe200078e0a09 */
[----:B------:R-:W-:-:S02]  /*5b80*/  IADD3 R7, R6, -R7, RZ ;  /* 0x8000000706077210 */ /* 0x000fc40007ffe0ff */
[----:B------:R-:W-:Y:S02]  /*5b90*/  SHF.R.S32.HI R11, RZ, 0x2, R12 ;  /* 0x00000002ff0b7819 */ /* 0x000fe4000001140c */
[----:B------:R-:W-:Y:S02]  /*5ba0*/  SHF.R.S32.HI R8, RZ, 0x7, R8 ;  /* 0x00000007ff087819 */ /* 0x000fe40000011408 */
[----:B------:R-:W-:Y:S02]  /*5bb0*/  SHF.R.S32.HI R10, RZ, 0x3, R10 ;  /* 0x00000003ff0a7819 */ /* 0x000fe4000001140a */
[----:B------:R-:W-:Y:S02]  /*5bc0*/  LEA.HI R6, R8, R8, RZ, 0x1 ;  /* 0x0000000808067211 */ /* 0x000fe400078f08ff */
[----:B------:R-:W-:Y:S02]  /*5bd0*/  IADD3 R18, R11, 0x10, RZ ;  /* 0x000000100b127810 */ /* 0x000fe40007ffe0ff */
[----:B------:R-:W-:-:S02]  /*5be0*/  LEA.HI R12, R12, R11, RZ, 0x1 ;  /* 0x0000000b0c0c7211 */ /* 0x000fc400078f08ff */
[----:B------:R-:W-:Y:S02]  /*5bf0*/  LEA.HI R19, R18, R18, RZ, 0x1 ;  /* 0x0000001212137211 */ /* 0x000fe400078f08ff */
[----:B------:R-:W-:Y:S02]  /*5c00*/  LOP3.LUT R12, R12, 0xfffffffe, RZ, 0xc0, !PT ;  /* 0xfffffffe0c0c7812 */ /* 0x000fe400078ec0ff */
[----:B------:R-:W-:-:S03]  /*5c10*/  SHF.R.S32.HI R20, RZ, 0x1, R19 ;  /* 0x00000001ff147819 */ /* 0x000fc60000011413 */
[----:B------:R-:W-:Y:S01]  /*5c20*/  IMAD.IADD R12, R11, 0x1, -R12 ;  /* 0x000000010b0c7824 */ /* 0x000fe200078e0a0c */
[----:B------:R-:W-:-:S05]  /*5c30*/  LOP3.LUT R19, R19, 0xfffffffe, RZ, 0xc0, !PT ;  /* 0xfffffffe13137812 */ /* 0x000fca00078ec0ff */
[----:B------:R-:W-:Y:S01]  /*5c40*/  IMAD.IADD R19, R18, 0x1, -R19 ;  /* 0x0000000112137824 */ /* 0x000fe200078e0a13 */
[----:B------:R-:W-:Y:S01]  /*5c50*/  MOV R187, 0x40000040 ;  /* 0x4000004000bb7802 */ /* 0x000fe20000000f00 */
[----:B------:R-:W-:Y:S01]  /*5c60*/  IMAD.MOV.U32 R185, RZ, RZ, 0x40000040 ;  /* 0x40000040ffb97424 */ /* 0x000fe200078e00ff */
[----:B------:R-:W-:Y:S01]  /*5c70*/  MOV R193, 0x40000040 ;  /* 0x4000004000c17802 */ /* 0x000fe20000000f00 */
[----:B------:R-:W-:Y:S02]  /*5c80*/  IMAD.MOV.U32 R189, RZ, RZ, 0x40000040 ;  /* 0x40000040ffbd7424 */ /* 0x000fe400078e00ff */
[----:B------:R-:W-:Y:S01]  /*5c90*/  IMAD.MOV.U32 R191, RZ, RZ, 0x40000040 ;  /* 0x40000040ffbf7424 */ /* 0x000fe200078e00ff */
[----:B--2---:R-:W-:Y:S01]  /*5ca0*/  LEA.HI R22, R13, R7, RZ, 0x5 ;  /* 0x000000070d167211 */ /* 0x004fe200078f28ff */
[----:B------:R-:W-:Y:S01]  /*5cb0*/  VIADD R13, R11, 0x8 ;  /* 0x000000080b0d7836 */ /* 0x000fe20000000000 */
[----:B------:R-:W-:Y:S01]  /*5cc0*/  LOP3.LUT R7, R6, 0xfffffffe, RZ, 0xc0, !PT ;  /* 0xfffffffe06077812 */ /* 0x000fe200078ec0ff */
[----:B------:R-:W-:-:S03]  /*5cd0*/  IMAD.HI R6, R10, 0x2aaaaaab, RZ ;  /* 0x2aaaaaab0a067827 */ /* 0x000fc600078e02ff */
[----:B------:R-:W-:Y:S01]  /*5ce0*/  LEA.HI R14, R13, R13, RZ, 0x1 ;  /* 0x0000000d0d0e7211 */ /* 0x000fe200078f08ff */
[----:B------:R-:W-:Y:S01]  /*5cf0*/  IMAD.IADD R21, R8, 0x1, -R7 ;  /* 0x0000000108157824 */ /* 0x000fe200078e0a07 */
[----:B------:R-:W-:Y:S02]  /*5d00*/  SHF.R.U32.HI R7, RZ, 0x1, R6 ;  /* 0x00000001ff077819 */ /* 0x000fe40000011606 */
[----:B------:R-:W-:Y:S02]  /*5d10*/  SHF.R.S32.HI R15, RZ, 0x1, R14 ;  /* 0x00000001ff0f7819 */ /* 0x000fe4000001140e */
[----:B------:R-:W-:Y:S01]  /*5d20*/  LEA.HI R7, R6, R7, RZ, 0x1 ;  /* 0x0000000706077211 */ /* 0x000fe200078f08ff */
[----:B------:R-:W-:Y:S01]  /*5d30*/  IMAD.HI R6, R20, 0x2aaaaaab, RZ ;  /* 0x2aaaaaab14067827 */ /* 0x000fe200078e02ff */
[----:B------:R-:W-:-:S03]  /*5d40*/  LOP3.LUT R14, R14, 0xfffffffe, RZ, 0xc0, !PT ;  /* 0xfffffffe0e0e7812 */ /* 0x000fc600078ec0ff */
[----:B------:R-:W-:Y:S01]  /*5d50*/  IMAD.HI R8, R15, 0x2aaaaaab, RZ ;  /* 0x2aaaaaab0f087827 */ /* 0x000fe200078e02ff */
[----:B------:R-:W-:Y:S02]  /*5d60*/  IADD3 R14, R13, -R14, RZ ;  /* 0x8000000e0d0e7210 */ /* 0x000fe40007ffe0ff */
[----:B------:R-:W-:Y:S02]  /*5d70*/  SHF.R.U32.HI R13, RZ, 0x1, R6 ;  /* 0x00000001ff0d7819 */ /* 0x000fe40000011606 */
[----:B------:R-:W-:Y:S01]  /*5d80*/  SHF.R.U32.HI R11, RZ, 0x1, R8 ;  /* 0x00000001ff0b7819 */ /* 0x000fe20000011608 */
[----:B------:R-:W-:Y:S01]  /*5d90*/  IMAD R7, R7, -0xc, R10 ;  /* 0xfffffff407077824 */ /* 0x000fe200078e020a */
[--C-:B---3--:R-:W-:Y:S02]  /*5da0*/  SHF.R.S32.HI R10, RZ, 0x2, R26.reuse ;  /* 0x00000002ff0a7819 */ /* 0x108fe4000001141a */
[----:B------:R-:W-:Y:S02]  /*5db0*/  LEA.HI R8, R8, R11, RZ, 0x1 ;  /* 0x0000000b08087211 */ /* 0x000fe400078f08ff */
[----:B------:R-:W-:-:S02]  /*5dc0*/  SHF.R.S32.HI R11, RZ, 0x1f, R26 ;  /* 0x0000001fff0b7819 */ /* 0x000fc4000001141a */
[----:B------:R-:W-:Y:S01]  /*5dd0*/  LEA.HI R13, R6, R13, RZ, 0x1 ;  /* 0x0000000d060d7211 */ /* 0x000fe200078f08ff */
[----:B------:R-:W-:Y:S01]  /*5de0*/  IMAD R6, R7, 0x8, R12 ;  /* 0x0000000807067824 */ /* 0x000fe200078e020c */
[----:B------:R-:W-:Y:S01]  /*5df0*/  SHF.R.S32.HI R22, RZ, 0x5, R22 ;  /* 0x00000005ff167819 */ /* 0x000fe20000011416 */
[----:B-1----:R-:W-:Y:S01]  /*5e00*/  IMAD R23, R25, -0x80, R23 ;  /* 0xffffff8019177824 */ /* 0x002fe200078e0217 */
[----:B------:R-:W-:Y:S02]  /*5e10*/  LEA.HI R11, R11, R10, RZ, 0x3 ;  /* 0x0000000a0b0b7211 */ /* 0x000fe400078f18ff */
[----:B------:R1:W-:Y:S01]  /*5e20*/  STL [R1+0x28], R6 ;  /* 0x0000280601007387 */ /* 0x0003e20000100800 */
[----:B------:R-:W-:Y:S01]  /*5e30*/  IMAD R22, R22, -0x10, R23 ;  /* 0xfffffff016167824 */ /* 0x000fe200078e0217 */
[----:B------:R-:W-:Y:S01]  /*5e40*/  LOP3.LUT R11, R11, 0xfffffff8, RZ, 0xc0, !PT ;  /* 0xfffffff80b0b7812 */ /* 0x000fe200078ec0ff */
[----:B------:R-:W-:-:S03]  /*5e50*/  IMAD R15, R8, -0xc, R15 ;  /* 0xfffffff4080f7824 */ /* 0x000fc600078e020f */
[----:B------:R-:W-:Y:S01]  /*5e60*/  IADD3 R8, R22, R11, -R10 ;  /* 0x0000000b16087210 */ /* 0x000fe20007ffe80a */
[C-C-:B-1----:R-:W-:Y:S02]  /*5e70*/  IMAD R6, R5.reuse, 0x800, R17.reuse ;  /* 0x0000080005067824 */ /* 0x142fe400078e0211 */
[----:B------:R-:W-:Y:S02]  /*5e80*/  IMAD R5, R5, 0x2000, R17 ;  /* 0x0000200005057824 */ /* 0x000fe400078e0211 */
[----:B------:R-:W-:Y:S02]  /*5e90*/  VIADD R6, R6, 0x1a800 ;  /* 0x0001a80006067836 */ /* 0x000fe40000000000 */
[----:B------:R-:W-:Y:S01]  /*5ea0*/  VIADD R10, R5, 0x4000 ;  /* 0x00004000050a7836 */ /* 0x000fe20000000000 */
[----:B------:R-:W-:Y:S01]  /*5eb0*/  SHF.R.U32.HI R5, RZ, 0x4, R5 ;  /* 0x00000004ff057819 */ /* 0x000fe20000011605 */
[----:B------:R-:W-:Y:S01]  /*5ec0*/  IMAD R20, R13, -0xc, R20 ;  /* 0xfffffff40d147824 */ /* 0x000fe200078e0214 */
[----:B------:R-:W-:-:S02]  /*5ed0*/  LEA R7, R15, R14, 0x3 ;  /* 0x0000000e0f077211 */ /* 0x000fc400078e18ff */
[----:B------:R-:W-:Y:S02]  /*5ee0*/  SHF.R.U32.HI R6, RZ, 0x4, R6 ;  /* 0x00000004ff067819 */ /* 0x000fe40000011606 */
[----:B------:R-:W-:Y:S02]  /*5ef0*/  SHF.R.U32.HI R10, RZ, 0x4, R10 ;  /* 0x00000004ff0a7819 */ /* 0x000fe4000001160a */
[----:B------:R-:W-:Y:S01]  /*5f00*/  LOP3.LUT R5, R5, 0x3fff, RZ, 0xc0, !PT ;  /* 0x00003fff05057812 */ /* 0x000fe200078ec0ff */
[----:B------:R1:W-:Y:S01]  /*5f10*/  STL [R1+0x24], R7 ;  /* 0x0000240701007387 */ /* 0x0003e20000100800 */
[----:B------:R-:W-:Y:S02]  /*5f20*/  LOP3.LUT R6, R6, 0x3fff, RZ, 0xc0, !PT ;  /* 0x00003fff06067812 */ /* 0x000fe400078ec0ff */
[----:B------:R-:W-:Y:S02]  /*5f30*/  LOP3.LUT R10, R10, 0x3fff, RZ, 0xc0, !PT ;  /* 0x00003fff0a0a7812 */ /* 0x000fe400078ec0ff */
[----:B------:R-:W-:-:S02]  /*5f40*/  LOP3.LUT R11, R5, 0x10000, RZ, 0xfc, !PT ;  /* 0x00010000050b7812 */ /* 0x000fc400078efcff */
[----:B------:R-:W-:Y:S02]  /*5f50*/  LOP3.LUT R6, R6, 0x10000, RZ, 0xfc, !PT ;  /* 0x0001000006067812 */ /* 0x000fe400078efcff */
[----:B-1----:R-:W-:Y:S02]  /*5f60*/  LEA R7, R20, R19, 0x3 ;  /* 0x0000001314077211 */ /* 0x002fe400078e18ff */
[----:B------:R-:W-:-:S03]  /*5f70*/  LOP3.LUT R5, R10, 0x10000, RZ, 0xfc, !PT ;  /* 0x000100000a057812 */ /* 0x000fc600078efcff */
[----:B------:R4:W-:Y:S01]  /*5f80*/  STL [R1+0x1c], R7 ;  /* 0x00001c0701007387 */ /* 0x0009e20000100800 */
[C---:B------:R-:W-:Y:S01]  /*5f90*/  IADD3 R188, R5.reuse, 0x2, RZ ;  /* 0x0000000205bc7810 */ /* 0x040fe20007ffe0ff */
[C---:B------:R-:W-:Y:S02]  /*5fa0*/  VIADD R190, R5.reuse, 0x4 ;  /* 0x0000000405be7836 */ /* 0x040fe40000000000 */
[----:B------:R-:W-:Y:S01]  /*5fb0*/  STL [R1+0x14], R11 ;  /* 0x0000140b01007387 */ /* 0x000fe20000100800 */
[----:B------:R-:W-:-:S03]  /*5fc0*/  VIADD R192, R5, 0x6 ;  /* 0x0000000605c07836 */ /* 0x000fc60000000000 */
[----:B------:R1:W-:Y:S01]  /*5fd0*/  STL [R1+0x20], R6 ;  /* 0x0000200601007387 */ /* 0x0003e20000100800 */
[----:B------:R-:W-:-:S03]  /*5fe0*/  VIADD R10, R9, 0x8 ;  /* 0x00000008090a7836 */ /* 0x000fc60000000000 */
[----:B------:R2:W-:Y:S01]  /*5ff0*/  STL [R1+0x10], R5 ;  /* 0x0000100501007387 */ /* 0x0005e20000100800 */
[----:B------:R-:W-:Y:S01]  /*6000*/  IMAD R8, R21, -0x40, R8 ;  /* 0xffffffc015087824 */ /* 0x000fe200078e0208 */
[----:B----4-:R-:W-:Y:S01]  /*6010*/  LOP3.LUT R7, R24, 0x1, RZ, 0xfc, !PT ;  /* 0x0000000118077812 */ /* 0x010fe200078efcff */
[C---:B------:R-:W-:Y:S01]  /*6020*/  VIADD R184, R11.reuse, 0x4 ;  /* 0x000000040bb87836 */ /* 0x040fe20000000000 */
[C---:B------:R-:W-:Y:S01]  /*6030*/  IADD3 R22, R11.reuse, 0x2, RZ ;  /* 0x000000020b167810 */ /* 0x040fe20007ffe0ff */
[----:B------:R-:W-:Y:S02]  /*6040*/  VIADD R186, R11, 0x6 ;  /* 0x000000060bba7836 */ /* 0x000fe40000000000 */
[C---:B-1----:R-:W-:Y:S01]  /*6050*/  VIADD R6, R9.reuse, 0xc ;  /* 0x0000000c09067836 */ /* 0x042fe20000000000 */
[C---:B--2---:R-:W-:Y:S01]  /*6060*/  IADD3 R5, R9.reuse, 0x4, RZ ;  /* 0x0000000409057810 */ /* 0x044fe20007ffe0ff */
[C---:B------:R-:W-:Y:S01]  /*6070*/  VIADD R10, R9.reuse, 0x14 ;  /* 0x00000014090a7836 */ /* 0x040fe20000000000 */
[C---:B------:R-:W-:Y:S01]  /*6080*/  IADD3 R5, R9.reuse, 0x10, RZ ;  /* 0x0000001009057810 */ /* 0x040fe20007ffe0ff */
[C---:B------:R-:W-:Y:S01]  /*6090*/  VIADD R6, R9.reuse, 0x18 ;  /* 0x0000001809067836 */ /* 0x040fe20000000000 */
[----:B------:R-:W-:Y:S01]  /*60a0*/  IADD3 R5, R9, 0x1c, RZ ;  /* 0x0000001c09057810 */ /* 0x000fe20007ffe0ff */
[----:B------:R-:W-:-:S07]  /*60b0*/  IMAD.MOV.U32 R23, RZ, RZ, 0x40000040 ;  /* 0x40000040ff177424 */ /* 0x000fce00078e00ff */
.L_x_2767:
[----:B------:R-:W-:-:S13]  /*60c0*/  ISETP.NE.AND P0, PT, R7, 0x3, PT ;  /* 0x000000030700780c */ /* 0x000fda0003f05270 */
[----:B------:R-:W-:Y:S05]  /*60d0*/  @!P0 BRA `(.L_x_2757) ;  /* 0x0000000000048947 */ /* 0x000fea0003800000 */
[----:B------:R-:W-:Y:S01]  /*60e0*/  BPT.TRAP 0x1 ;  /* 0x000000040000795c */ /* 0x000fe20000300000 */
.L_x_2757:
[----:B------:R-:W-:Y:S01]  /*60f0*/  IMAD R6, R0, 0x8, R17 ;  /* 0x0000000800067824 */ /* 0x000fe200078e0211 */
[----:B------:R-:W-:-:S04]  /*6100*/  SHF.L.U32 R15, R4, 0x1f, RZ ;  /* 0x0000001f040f7819 */ /* 0x000fc800000006ff */
[----:B------:R1:W2:Y:S01]  /*6110*/  SYNCS.PHASECHK.TRANS64.TRYWAIT P1, [R6+URZ+0x26810], R15 ;  /* 0x0268100f060075a7 */ /* 0x0002a2000802017f */
[----:B------:R-:W-:Y:S05]  /*6120*/  @!P0 BRA `(.L_x_2758) ;  /* 0x0000000000048947 */ /* 0x000fea0003800000 */
[----:B------:R-:W-:Y:S01]  /*6130*/  BPT.TRAP 0x1 ;  /* 0x000000040000795c */ /* 0x000fe20000300000 */
.L_x_2758:
[----:B------:R-:W-:-:S05]  /*6140*/  VIADD R5, R17, 0xe000 ;  /* 0x0000e00011057836 */ /* 0x000fca0000000000 */
[----:B------:R-:W-:-:S04]  /*6150*/  SHF.R.U32.HI R5, RZ, 0x4, R5 ;  /* 0x00000004ff057819 */ /* 0x000fc80000011605 */
[----:B------:R-:W-:-:S04]  /*6160*/  LOP3.LUT R5, R5, 0x3fff, RZ, 0xc0, !PT ;  /* 0x00003fff05057812 */ /* 0x000fc800078ec0ff */
[----:B------:R-:W-:Y:S01]  /*6170*/  LOP3.LUT R11, R5, 0x10000, RZ, 0xfc, !PT ;  /* 0x00010000050b7812 */ /* 0x000fe200078efcff */
[----:B--2---:R-:W-:Y:S06]  /*6180*/  @P1 BRA `(.L_x_2759) ;  /* 0x0000000000081947 */ /* 0x004fec0003800000 */
[----:B------:R-:W2:Y:S02]  /*6190*/  SYNCS.PHASECHK.TRANS64.TRYWAIT P1, [R6+URZ+0x26810], R15 ;  /* 0x0268100f060075a7 */ /* 0x000ea4000802017f */
[----:B--2---:R-:W-:Y:S05]  /*61a0*/  @!P1 BRA `(.L_x_2760) ;  /* 0x0000007000d09947 */ /* 0x004fea0003800000 */
.L_x_2759:
        /* <DEDUP_REMOVED lines=12> */
[----:B------:R-:W-:-:S02]  /*6270*/  R2UR UR9, R23 ;  /* 0x00000000170972ca */ /* 0x000fc400000e0000 */
[----:B------:R-:W-:Y:S02]  /*6280*/  IADD3 R11, R17, 0x1a000, RZ ;  /* 0x0001a000110b7810 */ /* 0x000fe40007ffe0ff */
[----:B---3--:R-:W-:Y:S02]  /*6290*/  R2UR UR4, R14 ;  /* 0x000000000e0472ca */ /* 0x008fe400000e0000 */
[----:B----4-:R-:W-:-:S11]  /*62a0*/  LEA R10, R0, R10, 0x7 ;  /* 0x0000000a000a7211 */ /* 0x010fd600078e38ff */
[----:B------:R-:W-:Y:S01]  /*62b0*/  HGMMA.64x96x16.F32.BF16 R72, gdesc[UR4], RZ, !UPT, gsb0 ;  /* 0x01600000044879f0 */ /* 0x000fe2000c0018ff */
[----:B------:R-:W-:Y:S01]  /*62c0*/  UIADD3 UR4, UR6, 0x2, URZ ;  /* 0x0000000206047890 */ /* 0x000fe2000fffe03f */
[----:B------:R-:W-:Y:S01]  /*62d0*/  R2UR UR5, R187 ;  /* 0x00000000bb0572ca */ /* 0x000fe200000e0000 */
[----:B------:R-:W-:Y:S01]  /*62e0*/  UMOV UR7, 0x40000040 ;  /* 0x4000004000077882 */ /* 0x000fe20000000000 */
[C---:B-----5:R-:W-:Y:S01]  /*62f0*/  IMAD R12, R0.reuse, 0x80, R12 ;  /* 0x00000080000c7824 */ /* 0x060fe200078e020c */
[C---:B------:R-:W-:Y:S01]  /*6300*/  LEA R10, R3.reuse, R10, 0x1 ;  /* 0x0000000a030a7211 */ /* 0x040fe200078e08ff */
[----:B--2---:R-:W-:Y:S02]  /*6310*/  IMAD R14, R0, 0x80, R13 ;  /* 0x00000080000e7824 */ /* 0x004fe400078e020d */
[----:B------:R-:W-:Y:S01]  /*6320*/  UMOV UR10, UR4 ;  /* 0x00000004000a7c82 */ /* 0x000fe20008000000 */
[----:B------:R-:W-:Y:S01]  /*6330*/  UIADD3 UR4, UR6, 0x4, URZ ;  /* 0x0000000406047890 */ /* 0x000fe2000fffe03f */
[C---:B------:R-:W-:Y:S01]  /*6340*/  IMAD R12, R3.reuse, 0x2, R12 ;  /* 0x00000002030c7824 */ /* 0x040fe200078e020c */
[----:B------:R-:W-:Y:S01]  /*6350*/  UIADD3 UR6, UR6, 0x6, URZ ;  /* 0x0000000606067890 */ /* 0x000fe2000fffe03f */
[----:B------:R-:W-:Y:S01]  /*6360*/  IMAD R18, R3, 0x2, R14 ;  /* 0x0000000203127824 */ /* 0x000fe200078e020e */
[----:B------:R-:W-:Y:S01]  /*6370*/  LEA R198, R10, R17, 0x2 ;  /* 0x000000110ac67211 */ /* 0x000fe200078e10ff */
[----:B------:R-:W-:-:S02]  /*6380*/  IMAD R14, R12, 0x4, R17 ;  /* 0x000000040c0e7824 */ /* 0x000fc400078e0211 */
[----:B------:R-:W-:Y:S02]  /*6390*/  IMAD R13, R18, 0x4, R17 ;  /* 0x00000004120d7824 */ /* 0x000fe400078e0211 */
[--C-:B------:R-:W-:Y:S02]  /*63a0*/  IMAD R227, R10, 0x4, R11.reuse ;  /* 0x000000040ae37824 */ /* 0x100fe400078e020b */
[----:B------:R-:W-:Y:S01]  /*63b0*/  IMAD R10, R12, 0x4, R11 ;  /* 0x000000040c0a7824 */ /* 0x000fe200078e020b */
[----:B------:R-:W-:Y:S01]  /*63c0*/  LEA R11, R18, R11, 0x2 ;  /* 0x0000000b120b7211 */ /* 0x000fe200078e10ff */
        /* <DEDUP_REMOVED lines=20> */
.L_x_2761:
[----:B------:R1:W1:Y:S01]  /*6510*/  SYNCS.PHASECHK.TRANS64.TRYWAIT P1, [R6+URZ+0x26830], R15 ;  /* 0x0268300f060075a7 */ /* 0x000262000802017f */
[----:B------:R-:W-:Y:S05]  /*6520*/  @!P0 BRA `(.L_x_2762) ;  /* 0x0000000000048947 */ /* 0x000fea0003800000 */
[----:B------:R-:W-:Y:S01]  /*6530*/  BPT.TRAP 0x1 ;  /* 0x000000040000795c */ /* 0x000fe20000300000 */
.L_x_2762:
[----:B------:R-:W-:-:S05]  /*6540*/  VIADD R12, R17, 0x14000 ;  /* 0x00014000110c7836 */ /* 0x000fca0000000000 */
[----:B------:R-:W-:-:S04]  /*6550*/  SHF.R.U32.HI R12, RZ, 0x4, R12 ;  /* 0x00000004ff0c7819 */ /* 0x000fc8000001160c */
[----:B------:R-:W-:-:S04]  /*6560*/  LOP3.LUT R12, R12, 0x3fff, RZ, 0xc0, !PT ;  /* 0x00003fff0c0c7812 */ /* 0x000fc800078ec0ff */
[----:B------:R-:W-:-:S05]  /*6570*/  LOP3.LUT R19, R12, 0x10000, RZ, 0xfc, !PT ;  /* 0x000100000c137812 */ /* 0x000fca00078efcff */
[----:B------:R-:W-:Y:S01]  /*6580*/  IMAD R19, R0, 0x300, R19 ;  /* 0x0000030000137824 */ /* 0x000fe200078e0213 */
[----:B-1----:R-:W-:Y:S06]  /*6590*/  @P1 BRA `(.L_x_2763) ;  /* 0x0000000000081947 */ /* 0x002fec0003800000 */
[----:B------:R-:W1:Y:S02]  /*65a0*/  SYNCS.PHASECHK.TRANS64.TRYWAIT P1, [R6+URZ+0x26830], R15 ;  /* 0x0268300f060075a7 */ /* 0x000e64000802017f */
[----:B-1----:R-:W-:Y:S05]  /*65b0*/  @!P1 BRA `(.L_x_2764) ;  /* 0x0000006c00e09947 */ /* 0x002fea0003800000 */
.L_x_2763:
        /* <DEDUP_REMOVED lines=8> */
[C---:B------:R-:W-:Y:S01]  /*6640*/  VIADD R229, R9.reuse, 0xc ;  /* 0x0000000c09e57836 */ /* 0x040fe20000000000 */
[----:B------:R-:W-:Y:S01]  /*6650*/  STL [R1+0x48], R5 ;  /* 0x0000480501007387 */ /* 0x000fe20000100800 */
[C---:B------:R-:W-:Y:S01]  /*6660*/  VIADD R232, R9.reuse, 0x4 ;  /* 0x0000000409e87836 */ /* 0x040fe20000000000 */
[C---:B------:R-:W-:Y:S01]  /*6670*/  IADD3 R233, R9.reuse, 0x8, RZ ;  /* 0x0000000809e97810 */ /* 0x040fe20007ffe0ff */
[C---:B------:R-:W-:Y:S01]  /*6680*/  VIADD R208, R9.reuse, 0x10 ;  /* 0x0000001009d07836 */ /* 0x040fe20000000000 */
[----:B------:R1:W-:Y:S01]  /*6690*/  STL [R1+0x44], R4 ;  /* 0x0000440401007387 */ /* 0x0003e20000100800 */
[C---:B------:R-:W-:Y:S01]  /*66a0*/  IADD3 R230, R9.reuse, 0x14, RZ ;  /* 0x0000001409e67810 */ /* 0x040fe20007ffe0ff */
[C---:B------:R-:W-:Y:S01]  /*66b0*/  VIADD R209, R9.reuse, 0x1c ;  /* 0x0000001c09d17836 */ /* 0x040fe20000000000 */
[C---:B------:R-:W-:Y:S01]  /*66c0*/  ISETP.GT.AND P2, PT, R8.reuse, RZ, PT ;  /* 0x000000ff0800720c */ /* 0x040fe20003f44270 */
[----:B------:R-:W-:Y:S01]  /*66d0*/  STL [R1+0x40], R3 ;  /* 0x0000400301007387 */ /* 0x000fe20000100800 */
[C---:B------:R-:W-:Y:S01]  /*66e0*/  VIADD R231, R9.reuse, 0x18 ;  /* 0x0000001809e77836 */ /* 0x040fe20000000000 */
[----:B------:R-:W-:Y:S01]  /*66f0*/  ISETP.GT.AND P1, PT, R8, 0x8, PT ;  /* 0x000000080800780c */ /* 0x000fe20003f24270 */
[----:B------:R-:W-:Y:S01]  /*6700*/  IMAD R236, R0, 0x300, R12 ;  /* 0x0000030000ec7824 */ /* 0x000fe200078e020c */
[----:B------:R1:W-:Y:S01]  /*6710*/  STL [R1+0x3c], R2 ;  /* 0x00003c0201007387 */ /* 0x0003e20000100800 */
[----:B------:R-:W-:-:S03]  /*6720*/  VIADD R12, R9, 0x1c ;  /* 0x0000001c090c7836 */ /* 0x000fc60000000000 */
        /* <DEDUP_REMOVED lines=21> */
[----:B------:R-:W-:Y:S01]  /*6880*/  FMUL.FTZ R235, R79, UR5 ;  /* 0x000000054feb7c20 */ /* 0x000fe20008410000 */
[----:B------:R-:W-:Y:S01]  /*6890*/  UIADD3 UR6, UR6, 0x6, URZ ;  /* 0x0000000606067890 */ /* 0x000fe2000fffe03f */
[----:B-1----:R1:W-:Y:S01]  /*68a0*/  MUFU.TANH R4, R75 ;  /* 0x0000004b00047308 */ /* 0x0023e20000002400 */
[----:B------:R-:W-:Y:S01]  /*68b0*/  FMUL.FTZ R77, R77, UR5 ;  /* 0x000000054d4d7c20 */ /* 0x000fe20008410000 */
[----:B------:R-:W-:Y:S01]  /*68c0*/  FMUL.FTZ R72, R83, UR5 ;  /* 0x0000000553487c20 */ /* 0x000fe20008410000 */
[----:B------:R-:W-:Y:S01]  /*68d0*/  FMUL.FTZ R83, R94, UR5 ;  /* 0x000000055e537c20 */ /* 0x000fe20008410000 */
[----:B------:R-:W-:Y:S01]  /*68e0*/  FMUL.FTZ R73, R73, UR5 ;  /* 0x0000000549497c20 */ /* 0x000fe20008410000 */
[----:B------:R-:W-:Y:S01]  /*68f0*/  SHFL.IDX PT, R94, R198, R229, 0x1f ;  /* 0x00001fe5c65e7589 */ /* 0x000fe200000e0000 */
[----:B------:R-:W-:Y:S01]  /*6900*/  FMUL.FTZ R237, R78, UR5 ;  /* 0x000000054eed7c20 */ /* 0x000fe20008410000 */
[----:B------:R-:W-:Y:S01]  /*6910*/  FMUL.FTZ R79, R90, UR5 ;  /* 0x000000055a4f7c20 */ /* 0x000fe20008410000 */
[----:B------:R-:W2:Y:S01]  /*6920*/  MUFU.TANH R15, R15 ;  /* 0x0000000f000f7308 */ /* 0x000ea20000002400 */
[----:B-1----:R-:W-:Y:S01]  /*6930*/  FMUL.FTZ R75, R86, UR5 ;  /* 0x00000005564b7c20 */ /* 0x002fe20008410000 */
[----:B------:R-:W-:Y:S01]  /*6940*/  SHFL.IDX PT, R90, R198, R232, 0x1f ;  /* 0x00001fe8c65a7589 */ /* 0x000fe200000e0000 */
[----:B------:R-:W-:Y:S01]  /*6950*/  FMUL.FTZ R76, R76, UR5 ;  /* 0x000000054c4c7c20 */ /* 0x000fe20008410000 */
[----:B------:R-:W-:Y:S01]  /*6960*/  FMUL.FTZ R19, R80, UR5 ;  /* 0x0000000550137c20 */ /* 0x000fe20008410000 */
[----:B------:R-:W-:Y:S01]  /*6970*/  FMUL.FTZ R21, R82, UR5 ;  /* 0x0000000552157c20 */ /* 0x000fe20008410000 */
[----:B------:R-:W1:Y:S01]  /*6980*/  SHFL.IDX PT, R86, R198, R9, 0x1f ;  /* 0x00001f09c6567589 */ /* 0x000e6200000e0000 */
[----:B------:R-:W-:Y:S01]  /*6990*/  FMUL.FTZ R82, R93, UR5 ;  /* 0x000000055d527c20 */ /* 0x000fe20008410000 */
[----:B------:R-:W3:Y:S01]  /*69a0*/  MUFU.TANH R18, R18 ;  /* 0x0000001200127308 */ /* 0x000ee20000002400 */
[----:B------:R-:W-:Y:S01]  /*69b0*/  FMUL.FTZ R80, R91, UR5 ;  /* 0x000000055b507c20 */ /* 0x000fe20008410000 */
[----:B------:R-:W4:Y:S01]  /*69c0*/  SHFL.IDX PT, R93, R198, R233, 0x1f ;  /* 0x00001fe9c65d7589 */ /* 0x000f2200000e0000 */
[----:B------:R-:W-:Y:S01]  /*69d0*/  FMUL.FTZ R20, R81, UR5 ;  /* 0x0000000551147c20 */ /* 0x000fe20008410000 */
[----:B------:R-:W-:Y:S01]  /*69e0*/  FMUL.FTZ R74, R85, UR5 ;  /* 0x00000005554a7c20 */ /* 0x000fe20008410000 */
[----:B------:R-:W-:Y:S01]  /*69f0*/  FMUL.FTZ R81, R92, UR5 ;  /* 0x000000055c517c20 */ /* 0x000fe20008410000 */
[----:B------:R-:W4:Y:S01]  /*6a00*/  SHFL.IDX PT, R91, R198, R208, 0x1f ;  /* 0x00001fd0c65b7589 */ /* 0x000f2200000e0000 */
[----:B------:R-:W-:Y:S01]  /*6a10*/  FMUL.FTZ R195, R97, UR5 ;  /* 0x0000000561c37c20 */ /* 0x000fe20008410000 */
[----:B------:R3:W-:Y:S01]  /*6a20*/  MUFU.TANH R2, R77 ;  /* 0x0000004d00027308 */ /* 0x0007e20000002400 */
[----:B--2---:R-:W-:Y:S01]  /*6a30*/  FSEL R85, R15, -INF , P2 ;  /* 0xff8000000f557808 */ /* 0x004fe20001000000 */
[----:B------:R-:W2:Y:S01]  /*6a40*/  SHFL.IDX PT, R92, R198, R230, 0x1f ;  /* 0x00001fe6c65c7589 */ /* 0x000ea200000e0000 */
[----:B------:R-:W-:Y:S01]  /*6a50*/  FMUL.FTZ R78, R89, UR5 ;  /* 0x00000005594e7c20 */ /* 0x000fe20008410000 */
[----:B------:R-:W-:Y:S01]  /*6a60*/  FMUL.FTZ R196, R117, UR5 ;  /* 0x0000000575c47c20 */ /* 0x000fe20008410000 */
[----:B------:R-:W-:Y:S01]  /*6a70*/  FSEL R89, R4, -INF , P1 ;  /* 0xff80000004597808 */ /* 0x000fe20000800000 */
[----:B------:R-:W2:Y:S01]  /*6a80*/  SHFL.IDX PT, R97, R198, R209, 0x1f ;  /* 0x00001fd1c6617589 */ /* 0x000ea200000e0000 */
[----:B------:R-:W-:Y:S01]  /*6a90*/  FMUL.FTZ R197, R118, UR5 ;  /* 0x0000000576c57c20 */ /* 0x000fe20008410000 */
[----:B------:R-:W1:Y:S01]  /*6aa0*/  MUFU.TANH R235, R235 ;  /* 0x000000eb00eb7308 */ /* 0x000e620000002400 */
[----:B---3--:R-:W-:Y:S01]  /*6ab0*/  FMUL.FTZ R77, R88, UR5 ;  /* 0x00000005584d7c20 */ /* 0x008fe20008410000 */
[----:B------:R-:W-:Y:S01]  /*6ac0*/  FSEL R88, R18, -INF , P1 ;  /* 0xff80000012587808 */ /* 0x000fe20000800000 */
        /* <DEDUP_REMOVED lines=13> */
[----:B------:R2:W-:Y:S01]  /*6ba0*/  MUFU.TANH R3, R76 ;  /* 0x0000004c00037308 */ /* 0x0005e20000002400 */
[----:B---3--:R-:W-:Y:S01]  /*6bb0*/  FMUL.FTZ R73, R84, UR5 ;  /* 0x0000000554497c20 */ /* 0x008fe20008410000 */
[----:B-1----:R-:W-:Y:S01]  /*6bc0*/  FSEL R201, R235, -INF , P1 ;  /* 0xff800000ebc97808 */ /* 0x002fe20000800000 */
        /* <DEDUP_REMOVED lines=14> */
[----:B------:R-:W-:Y:S01]  /*6cb0*/  FMUL.FTZ R116, R116, UR5 ;  /* 0x0000000574747c20 */ /* 0x000fe20008410000 */
[----:B------:R-:W-:-:S06]  /*6cc0*/  FMUL.FTZ R119, R119, UR5 ;  /* 0x0000000577777c20 */ /* 0x000fcc0008410000 */
        /* <DEDUP_REMOVED lines=16> */
[--C-:B------:R-:W-:Y:S01]  /*6dd0*/  FFMA.FTZ R87, R87, UR4, -R94.reuse ;  /* 0x0000000457577c23 */ /* 0x100fe2000801085e */
[----:B------:R-:W-:Y:S01]  /*6de0*/  FFMA.FTZ R201, R201, UR4, -R94 ;  /* 0x00000004c9c97c23 */ /* 0x000fe2000801085e */
[----:B------:R-:W-:Y:S01]  /*6df0*/  FSEL R86, R3, -INF , P2 ;  /* 0xff80000003567808 */ /* 0x000fe20001000000 */
[----:B------:R-:W4:Y:S01]  /*6e00*/  SHFL.IDX PT, R94, R14, R232, 0x1f ;  /* 0x00001fe80e5e7589 */ /* 0x000f2200000e0000 */
[----:B------:R-:W-:Y:S01]  /*6e10*/  FSEL R85, R237, -INF , P1 ;  /* 0xff800000ed557808 */ /* 0x000fe20000800000 */
[----:B------:R-:W4:Y:S01]  /*6e20*/  MUFU.TANH R73, R73 ;  /* 0x0000004900497308 */ /* 0x000f220000002400 */
[--C-:B------:R-:W-:Y:S01]  /*6e30*/  FFMA.FTZ R117, R117, UR4, -R90.reuse ;  /* 0x0000000475757c23 */ /* 0x100fe2000801085a */
[----:B------:R-:W-:Y:S01]  /*6e40*/  FFMA.FTZ R89, R89, UR4, -R90 ;  /* 0x0000000459597c23 */ /* 0x000fe2000801085a */
[----:B--2---:R-:W-:Y:S01]  /*6e50*/  FSEL R90, R21, -INF , P1 ;  /* 0xff800000155a7808 */ /* 0x004fe20000800000 */
[--C-:B------:R-:W-:Y:S01]  /*6e60*/  FFMA.FTZ R86, R86, UR4, -R93.reuse ;  /* 0x0000000456567c23 */ /* 0x100fe2000801085d */
[----:B------:R-:W-:Y:S01]  /*6e70*/  FFMA.FTZ R85, R85, UR4, -R93 ;  /* 0x0000000455557c23 */ /* 0x000fe2000801085d */
[----:B---3--:R-:W-:Y:S01]  /*6e80*/  FSEL R93, R20, -INF , P2 ;  /* 0xff800000145d7808 */ /* 0x008fe20001000000 */
[--C-:B------:R-:W-:Y:S01]  /*6e90*/  FFMA.FTZ R200, R200, UR4, -R91.reuse ;  /* 0x00000004c8c87c23 */ /* 0x100fe2000801085b */
[----:B------:R-:W2:Y:S01]  /*6ea0*/  MUFU.TANH R75, R75 ;  /* 0x0000004b004b7308 */ /* 0x000ea20000002400 */
[----:B-1----:R-:W-:Y:S01]  /*6eb0*/  FSEL R95, R72, -INF , P1 ;  /* 0xff800000485f7808 */ /* 0x002fe20000800000 */
[----:B------:R-:W-:Y:S01]  /*6ec0*/  FFMA.FTZ R91, R90, UR4, -R91 ;  /* 0x000000045a5b7c23 */ /* 0x000fe2000801085b */
[----:B----4-:R-:W-:Y:S01]  /*6ed0*/  FSEL R90, R74, -INF , P2 ;  /* 0xff8000004a5a7808 */ /* 0x010fe20001000000 */
[--C-:B------:R-:W-:Y:S01]  /*6ee0*/  FFMA.FTZ R93, R93, UR4, -R92.reuse ;  /* 0x000000045d5d7c23 */ /* 0x100fe2000801085c */
[----:B------:R-:W-:Y:S01]  /*6ef0*/  FSEL R96, R76, -INF , P1 ;  /* 0xff8000004c607808 */ /* 0x000fe20000800000 */
[----:B------:R-:W-:-:S02]  /*6f00*/  FFMA.FTZ R92, R95, UR4, -R92 ;  /* 0x000000045f5c7c23 */ /* 0x000fc4000801085c */
[----:B------:R-:W1:Y:S01]  /*6f10*/  MUFU.TANH R77, R77 ;  /* 0x0000004d004d7308 */ /* 0x000e620000002400 */
[----:B------:R-:W-:Y:S01]  /*6f20*/  FSEL R95, R73, -INF , P2 ;  /* 0xff800000495f7808 */ /* 0x000fe20001000000 */
[--C-:B------:R-:W-:Y:S01]  /*6f30*/  FFMA.FTZ R90, R90, UR4, -R97.reuse ;  /* 0x000000045a5a7c23 */ /* 0x100fe20008010861 */
[----:B------:R-:W-:-:S03]  /*6f40*/  FFMA.FTZ R97, R96, UR4, -R97 ;  /* 0x0000000460617c23 */ /* 0x000fc60008010861 */
        /* <DEDUP_REMOVED lines=158> */
[----:B------:R-:W-:Y:S01]  /*7930*/  IADD3 R228, R9, 0x10, RZ ;  /* 0x0000001009e47810 */ /* 0x000fe20007ffe0ff */
[----:B------:R-:W-:Y:S01]  /*7940*/  FMUL.FTZ R28, R86, R28 ;  /* 0x0000001c561c7220 */ /* 0x000fe20000410000 */
[----:B------:R-:W-:Y:S01]  /*7950*/  FMUL.FTZ R29, R87, R29 ;  /* 0x0000001d571d7220 */ /* 0x000fe20000410000 */
[----:B--2---:R-:W-:Y:S01]  /*7960*/  FMUL.FTZ R38, R24, R38 ;  /* 0x0000002618267220 */ /* 0x004fe20000410000 */
[C---:B------:R-:W-:Y:S02]  /*7970*/  VIADD R231, R9.reuse, 0xc ;  /* 0x0000000c09e77836 */ /* 0x040fe40000000000 */
[----:B------:R-:W-:Y:S01]  /*7980*/  FMUL.FTZ R36, R26, R36 ;  /* 0x000000241a247220 */ /* 0x000fe20000410000 */
[----:B------:R-:W2:Y:S01]  /*7990*/  SHFL.IDX PT, R228, R227, R228, 0x1f ;  /* 0x00001fe4e3e47589 */ /* 0x000ea200000e0000 */
[C---:B------:R-:W-:Y:S01]  /*79a0*/  IADD3 R229, R9.reuse, 0x14, RZ ;  /* 0x0000001409e57810 */ /* 0x040fe20007ffe0ff */
[----:B------:R-:W-:-:S02]  /*79b0*/  VIADD R233, R9, 0x18 ;  /* 0x0000001809e97836 */ /* 0x000fc40000000000 */
[----:B------:R-:W-:Y:S01]  /*79c0*/  FFMA.FTZ R77, -R77, R77, 1 ;  /* 0x3f8000004d4d7423 */ /* 0x000fe2000001014d */
[----:B------:R-:W4:Y:S01]  /*79d0*/  SHFL.IDX PT, R227, R227, R12, 0x1f ;  /* 0x00001f0ce3e37589 */ /* 0x000f2200000e0000 */
[----:B------:R-:W-:Y:S01]  /*79e0*/  FFMA.FTZ R80, -R80, R80, 1 ;  /* 0x3f80000050507423 */ /* 0x000fe20000010150 */
[----:B------:R-:W-:Y:S01]  /*79f0*/  FFMA.FTZ R99, -R99, R99, 1 ;  /* 0x3f80000063637423 */ /* 0x000fe20000010163 */
[----:B------:R-:W-:Y:S01]  /*7a00*/  FFMA.FTZ R76, -R76, R76, 1 ;  /* 0x3f8000004c4c7423 */ /* 0x000fe2000001014c */
[----:B-1----:R-:W-:Y:S01]  /*7a10*/  FMUL.FTZ R35, R92, R35 ;  /* 0x000000235c237220 */ /* 0x002fe20000410000 */
        /* <DEDUP_REMOVED lines=30> */
[----:B------:R-:W-:Y:S01]  /*7c00*/  FFMA.FTZ R119, -R119, R119, 1 ;  /* 0x3f80000077777423 */ /* 0x000fe20000010177 */
[----:B------:R-:W-:Y:S01]  /*7c10*/  R2UR UR4, R236 ;  /* 0x00000000ec0472ca */ /* 0x000fe200000e0000 */
[----:B-1----:R-:W-:-:S05]  /*7c20*/  FFMA.FTZ R226, -R18, R18, 1 ;  /* 0x3f80000012e27423 */ /* 0x002fca0000010112 */
        /* <DEDUP_REMOVED lines=63> */
[----:B------:R4:W-:Y:S01]  /*8020*/  LDS R74, [R11+0x380] ;  /* 0x000380000b4a7984 */ /* 0x0009e20000000800 */
[----:B------:R-:W-:Y:S01]  /*8030*/  IADD3 R232, R9, 0x8, RZ ;  /* 0x0000000809e87810 */ /* 0x000fe20007ffe0ff */
[----:B-1----:R-:W-:-:S02]  /*8040*/  FMUL.FTZ R221, R93, R228 ;  /* 0x000000e45ddd7220 */ /* 0x002fc40000410000 */
[----:B------:R-:W1:Y:S02]  /*8050*/  SHFL.IDX PT, R227, R226, R229, 0x1f ;  /* 0x00001fe5e2e37589 */ /* 0x000e6400000e0000 */
[----:B------:R-:W-:Y:S02]  /*8060*/  FMUL.FTZ R221, R21, R221 ;  /* 0x000000dd15dd7220 */ /* 0x000fe40000410000 */
[----:B------:R4:W3:Y:S02]  /*8070*/  MUFU.EX2 R21, R218 ;  /* 0x000000da00157308 */ /* 0x0008e40000000800 */
[----:B----4-:R-:W4:Y:S01]  /*8080*/  SHFL.IDX PT, R218, R226, R232, 0x1f ;  /* 0x00001fe8e2da7589 */ /* 0x010f2200000e0000 */
[----:B------:R-:W-:Y:S01]  /*8090*/  FMUL.FTZ R40, R95, R40 ;  /* 0x000000285f287220 */ /* 0x000fe20000410000 */
[----:B------:R-:W-:Y:S01]  /*80a0*/  FADD.FTZ R50, R50, -R225 ;  /* 0x800000e132327221 */ /* 0x000fe20000010000 */
[----:B------:R-:W-:Y:S01]  /*80b0*/  FFMA.FTZ R11, -R79, R79, 1 ;  /* 0x3f8000004f0b7423 */ /* 0x000fe2000001014f */
[----:B------:R-:W-:Y:S01]  /*80c0*/  FMUL.FTZ R28, R13, R28 ;  /* 0x0000001c0d1c7220 */ /* 0x000fe20000410000 */
[----:B------:R-:W-:Y:S01]  /*80d0*/  FMUL.FTZ R43, R94, R43 ;  /* 0x0000002b5e2b7220 */ /* 0x000fe20000410000 */
[----:B------:R-:W3:Y:S01]  /*80e0*/  SHFL.IDX PT, R228, R226, R233, 0x1f ;  /* 0x00001fe9e2e47589 */ /* 0x000ee200000e0000 */
[----:B------:R-:W-:-:S02]  /*80f0*/  VIADD R234, R9, 0x1c ;  /* 0x0000001c09ea7836 */ /* 0x000fc40000000000 */
[----:B------:R-:W-:Y:S01]  /*8100*/  FMUL.FTZ R41, R77, R40 ;  /* 0x000000284d297220 */ /* 0x000fe20000410000 */
[--C-:B-1----:R-:W-:Y:S01]  /*8110*/  FADD.FTZ R49, R49, -R227.reuse ;  /* 0x800000e331317221 */ /* 0x102fe20000010000 */
[----:B------:R-:W-:Y:S01]  /*8120*/  FADD.FTZ R51, R51, -R227 ;  /* 0x800000e333337221 */ /* 0x000fe20000010000 */
[----:B------:R-:W-:Y:S01]  /*8130*/  FMUL.FTZ R11, R11, R28 ;  /* 0x0000001c0b0b7220 */ /* 0x000fe20000410000 */
[----:B------:R-:W-:Y:S01]  /*8140*/  FMUL.FTZ R40, R80, R43 ;  /* 0x0000002b50287220 */ /* 0x000fe20000410000 */
[----:B------:R-:W-:Y:S01]  /*8150*/  FMUL.FTZ R77, R10, R50 ;  /* 0x000000320a4d7220 */ /* 0x000fe20000410000 */
[----:B------:R-:W-:Y:S01]  /*8160*/  FFMA.FTZ R43, -R83, R83, 1 ;  /* 0x3f800000532b7423 */ /* 0x000fe20000010153 */
[----:B------:R-:W-:Y:S01]  /*8170*/  FFMA.FTZ R50, -R195, R195, 1 ;  /* 0x3f800000c3327423 */ /* 0x000fe200000101c3 */
[----:B------:R-:W-:Y:S01]  /*8180*/  FMUL.FTZ R49, R33, R49 ;  /* 0x0000003121317220 */ /* 0x000fe20000410000 */
[----:B------:R-:W-:Y:S01]  /*8190*/  FMUL.FTZ R28, R19, R51 ;  /* 0x00000033131c7220 */ /* 0x000fe20000410000 */
[----:B----4-:R-:W-:Y:S01]  /*81a0*/  FADD.FTZ R46, R46, -R218 ;  /* 0x800000da2e2e7221 */ /* 0x010fe20000010000 */
[----:B------:R-:W1:Y:S03]  /*81b0*/  SHFL.IDX PT, R226, R226, R234, 0x1f ;  /* 0x00001feae2e27589 */ /* 0x000e6600000e0000 */
[----:B------:R-:W-:Y:S01]  /*81c0*/  FMUL.FTZ R46, R18, R46 ;  /* 0x0000002e122e7220 */ /* 0x000fe20000410000 */
[----:B------:R-:W-:Y:S01]  /*81d0*/  FMUL.FTZ R50, R50, R49 ;  /* 0x0000003132327220 */ /* 0x000fe20000410000 */
[----:B------:R-:W-:Y:S01]  /*81e0*/  FMUL.FTZ R49, R99, R28 ;  /* 0x0000001c63317220 */ /* 0x000fe20000410000 */
[----:B------:R-:W4:Y:S01]  /*81f0*/  SHFL.IDX PT, R75, R74, R235, 0x1f ;  /* 0x00001feb4a4b7589 */ /* 0x000f2200000e0000 */
[----:B------:R-:W-:Y:S01]  /*8200*/  FMUL.FTZ R43, R43, R46 ;  /* 0x0000002e2b2b7220 */ /* 0x000fe20000410000 */
[----:B------:R-:W-:Y:S01]  /*8210*/  FFMA.FTZ R46, -R98, R98, 1 ;  /* 0x3f800000622e7423 */ /* 0x000fe20000010162 */
[----:B------:R-:W-:Y:S01]  /*8220*/  FMUL.FTZ R37, R76, R36 ;  /* 0x000000244c257220 */ /* 0x000fe20000410000 */
[----:B------:R-:W4:Y:S02]  /*8230*/  SHFL.IDX PT, R28, R74, R232, 0x1f ;  /* 0x00001fe84a1c7589 */ /* 0x000f2400000e0000 */
[----:B------:R-:W-:-:S02]  /*8240*/  FMUL.FTZ R46, R46, R77 ;  /* 0x0000004d2e2e7220 */ /* 0x000fc40000410000 */
[----:B------:R-:W4:Y:S04]  /*8250*/  SHFL.IDX PT, R80, R74, R9, 0x1f ;  /* 0x00001f094a507589 */ /* 0x000f2800000e0000 */
[----:B------:R-:W4:Y:S01]  /*8260*/  SHFL.IDX PT, R76, R74, R229, 0x1f ;  /* 0x00001fe54a4c7589 */ /* 0x000f2200000e0000 */
[----:B------:R-:W-:-:S03]  /*8270*/  FMUL.FTZ R72, R72, R35 ;  /* 0x0000002348487220 */ /* 0x000fc60000410000 */
[----:B------:R-:W4:Y:S01]  /*8280*/  SHFL.IDX PT, R77, R74, R231, 0x1f ;  /* 0x00001fe74a4d7589 */ /* 0x000f2200000e0000 */
[----:B------:R-:W4:Y:S01]  /*8290*/  MUFU.EX2 R35, R216 ;  /* 0x000000d800237308 */ /* 0x000f220000000800 */
[----:B------:R-:W-:Y:S02]  /*82a0*/  FADD.FTZ R44, R44, -R218 ;  /* 0x800000da2c2c7221 */ /* 0x000fe40000010000 */
[----:B------:R-:W4:Y:S04]  /*82b0*/  SHFL.IDX PT, R79, R74, R230, 0x1f ;  /* 0x00001fe64a4f7589 */ /* 0x000f2800000e0000 */
[----:B------:R-:W4:Y:S04]  /*82c0*/  SHFL.IDX PT, R78, R74, R233, 0x1f ;  /* 0x00001fe94a4e7589 */ /* 0x000f2800000e0000 */
[----:B------:R-:W4:Y:S01]  /*82d0*/  SHFL.IDX PT, R74, R74, R234, 0x1f ;  /* 0x00001fea4a4a7589 */ /* 0x000f2200000e0000 */
[----:B------:R-:W-:Y:S01]  /*82e0*/  FMUL.FTZ R44, R12, R44 ;  /* 0x0000002c0c2c7220 */ /* 0x000fe20000410000 */
[--C-:B---3--:R-:W-:Y:S01]  /*82f0*/  FADD.FTZ R52, R52, -R228.reuse ;  /* 0x800000e434347221 */ /* 0x108fe20000010000 */
[----:B------:R-:W-:-:S02]  /*8300*/  FADD.FTZ R54, R54, -R228 ;  /* 0x800000e436367221 */ /* 0x000fc40000010000 */
[----:B------:R-:W-:Y:S01]  /*8310*/  FMUL.FTZ R44, R81, R44 ;  /* 0x0000002c512c7220 */ /* 0x000fe20000410000 */
[----:B------:R-:W-:Y:S01]  /*8320*/  FMUL.FTZ R81, R20, R52 ;  /* 0x0000003414517220 */ /* 0x000fe20000410000 */
[----:B------:R-:W3:Y:S01]  /*8330*/  MUFU.EX2 R214, R214 ;  /* 0x000000d600d67308 */ /* 0x000ee20000000800 */
[----:B-1----:R-:W-:Y:S01]  /*8340*/  FADD.FTZ R55, R55, -R226 ;  /* 0x800000e237377221 */ /* 0x002fe20000010000 */
[----:B------:R-:W-:Y:S01]  /*8350*/  FMUL.FTZ R52, R21, R54 ;  /* 0x0000003615347220 */ /* 0x000fe20000410000 */
[----:B------:R-:W-:Y:S01]  /*8360*/  FMUL.FTZ R54, R100, R81 ;  /* 0x0000005164367220 */ /* 0x000fe20000410000 */
[----:B----4-:R-:W-:Y:S01]  /*8370*/  FADD.FTZ R81, R57, -R75 ;  /* 0x8000004b39517221 */ /* 0x010fe20000010000 */
[----:B------:R-:W-:-:S03]  /*8380*/  FADD.FTZ R45, R45, -R219 ;  /* 0x800000db2d2d7221 */ /* 0x000fc60000010000 */
[----:B------:R-:W1:Y:S01]  /*8390*/  MUFU.EX2 R36, R206 ;  /* 0x000000ce00247308 */ /* 0x000e620000000800 */
[--C-:B------:R-:W-:Y:S01]  /*83a0*/  FADD.FTZ R57, R60, -R28.reuse ;  /* 0x8000001c3c397221 */ /* 0x100fe20000010000 */
[----:B------:R-:W-:Y:S01]  /*83b0*/  FMUL.FTZ R84, R35, R55 ;  /* 0x0000003723547220 */ /* 0x000fe20000410000 */
[----:B------:R-:W-:Y:S01]  /*83c0*/  FADD.FTZ R28, R62, -R28 ;  /* 0x8000001c3e1c7221 */ /* 0x000fe20000010000 */
[----:B------:R-:W-:Y:S01]  /*83d0*/  FADD.FTZ R55, R56, -R80 ;  /* 0x8000005038377221 */ /* 0x000fe20000010000 */
[----:B------:R-:W-:-:S03]  /*83e0*/  FADD.FTZ R62, R65, -R76 ;  /* 0x8000004c413e7221 */ /* 0x000fc60000010000 */
[----:B------:R-:W4:Y:S01]  /*83f0*/  MUFU.EX2 R213, R213 ;  /* 0x000000d500d57308 */ /* 0x000f220000000800 */
[----:B------:R-:W-:Y:S01]  /*8400*/  FADD.FTZ R67, R67, -R76 ;  /* 0x8000004c43437221 */ /* 0x000fe20000010000 */
[----:B------:R-:W-:Y:S01]  /*8410*/  FADD.FTZ R56, R59, -R75 ;  /* 0x8000004b3b387221 */ /* 0x000fe20000010000 */
[----:B------:R-:W-:Y:S01]  /*8420*/  FFMA.FTZ R76, -R105, R105, 1 ;  /* 0x3f800000694c7423 */ /* 0x000fe20000010169 */
[----:B------:R-:W-:Y:S01]  /*8430*/  FMUL.FTZ R81, R200, R81 ;  /* 0x00000051c8517220 */ /* 0x000fe20000410000 */
[----:B------:R-:W-:Y:S01]  /*8440*/  FMUL.FTZ R45, R25, R45 ;  /* 0x0000002d192d7220 */ /* 0x000fe20000410000 */
[--C-:B------:R-:W-:Y:S01]  /*8450*/  FADD.FTZ R61, R61, -R77.reuse ;  /* 0x8000004d3d3d7221 */ /* 0x100fe20000010000 */
[----:B------:R-:W-:Y:S01]  /*8460*/  FADD.FTZ R60, R63, -R77 ;  /* 0x8000004d3f3c7221 */ /* 0x000fe20000010000 */
[----:B------:R-:W-:Y:S01]  /*8470*/  FADD.FTZ R53, R53, -R226 ;  /* 0x800000e235357221 */ /* 0x000fe20000010000 */
[----:B------:R-:W-:Y:S01]  /*8480*/  FADD.FTZ R58, R58, -R80 ;  /* 0x800000503a3a7221 */ /* 0x000fe20000010000 */
[----:B------:R-:W-:Y:S01]  /*8490*/  FFMA.FTZ R77, -R110, R110, 1 ;  /* 0x3f8000006e4d7423 */ /* 0x000fe2000001016e */
[----:B------:R-:W-:Y:S01]  /*84a0*/  FMUL.FTZ R28, R203, R28 ;  /* 0x0000001ccb1c7220 */ /* 0x000fe20000410000 */
[----:B------:R-:W-:Y:S01]  /*84b0*/  FFMA.FTZ R80, -R108, R108, 1 ;  /* 0x3f8000006c507423 */ /* 0x000fe2000001016c */
[----:B------:R-:W-:Y:S01]  /*84c0*/  FMUL.FTZ R57, R202, R57 ;  /* 0x00000039ca397220 */ /* 0x000fe20000410000 */
[--C-:B------:R-:W-:Y:S01]  /*84d0*/  FADD.FTZ R64, R64, -R79.reuse ;  /* 0x8000004f40407221 */ /* 0x100fe20000010000 */
[----:B------:R-:W-:Y:S01]  /*84e0*/  FMUL.FTZ R63, R201, R56 ;  /* 0x00000038c93f7220 */ /* 0x000fe20000410000 */
[----:B------:R-:W-:Y:S01]  /*84f0*/  FMUL.FTZ R76, R76, R81 ;  /* 0x000000514c4c7220 */ /* 0x000fe20000410000 */
[----:B------:R-:W-:Y:S01]  /*8500*/  FMUL.FTZ R45, R82, R45 ;  /* 0x0000002d522d7220 */ /* 0x000fe20000410000 */
[--C-:B------:R-:W-:Y:S01]  /*8510*/  FADD.FTZ R68, R68, -R78.reuse ;  /* 0x8000004e44447221 */ /* 0x100fe20000010000 */
[----:B------:R-:W-:Y:S01]  /*8520*/  FADD.FTZ R59, R70, -R78 ;  /* 0x8000004e463b7221 */ /* 0x000fe20000010000 */
[----:B------:R-:W-:Y:S01]  /*8530*/  FFMA.FTZ R81, -R109, R109, 1 ;  /* 0x3f8000006d517423 */ /* 0x000fe2000001016d */
[----:B------:R-:W-:Y:S01]  /*8540*/  FMUL.FTZ R56, R204, R61 ;  /* 0x0000003dcc387220 */ /* 0x000fe20000410000 */
[----:B------:R-:W-:Y:S01]  /*8550*/  FMUL.FTZ R30, R237, R30 ;  /* 0x0000001eed1e7220 */ /* 0x000fe20000410000 */
[----:B------:R-:W-:Y:S01]  /*8560*/  FMUL.FTZ R82, R34, R53 ;  /* 0x0000003522527220 */ /* 0x000fe20000410000 */
[----:B------:R-:W-:Y:S01]  /*8570*/  FADD.FTZ R79, R66, -R79 ;  /* 0x8000004f424f7221 */ /* 0x000fe20000010000 */
[--C-:B------:R-:W-:Y:S01]  /*8580*/  FADD.FTZ R71, R71, -R74.reuse ;  /* 0x8000004a47477221 */ /* 0x100fe20000010000 */
[----:B------:R-:W-:Y:S01]  /*8590*/  FFMA.FTZ R78, -R111, R111, 1 ;  /* 0x3f8000006f4e7423 */ /* 0x000fe2000001016f */
[----:B------:R-:W-:Y:S01]  /*85a0*/  FMUL.FTZ R61, R205, R60 ;  /* 0x0000003ccd3d7220 */ /* 0x000fe20000410000 */
[----:B------:R-:W-:Y:S01]  /*85b0*/  FMUL.FTZ R77, R77, R28 ;  /* 0x0000001c4d4d7220 */ /* 0x000fe20000410000 */
[----:B------:R-:W-:Y:S01]  /*85c0*/  FFMA.FTZ R51, -R102, R102, 1 ;  /* 0x3f80000066337423 */ /* 0x000fe20000010166 */
[----:B------:R-:W-:Y:S01]  /*85d0*/  FADD.FTZ R66, R69, -R74 ;  /* 0x8000004a45427221 */ /* 0x000fe20000010000 */
        /* <DEDUP_REMOVED lines=8> */
[----:B---3--:R-:W-:Y:S01]  /*8660*/  FMUL.FTZ R56, R214, R71 ;  /* 0x00000047d6387220 */ /* 0x008fe20000410000 */
[----:B------:R-:W-:Y:S01]  /*8670*/  FMUL.FTZ R51, R51, R52 ;  /* 0x0000003433337220 */ /* 0x000fe20000410000 */
[----:B-1----:R-:W-:Y:S01]  /*8680*/  FMUL.FTZ R55, R36, R55 ;  /* 0x0000003724377220 */ /* 0x002fe20000410000 */
[----:B------:R-:W-:Y:S01]  /*8690*/  FFMA.FTZ R82, -R114, R114, 1 ;  /* 0x3f80000072527423 */ /* 0x000fe20000010172 */
[----:B------:R-:W-:Y:S01]  /*86a0*/  FMUL.FTZ R61, R208, R79 ;  /* 0x0000004fd03d7220 */ /* 0x000fe20000410000 */
[----:B------:R-:W-:Y:S01]  /*86b0*/  FMUL.FTZ R83, R83, R28 ;  /* 0x0000001c53537220 */ /* 0x000fe20000410000 */
[----:B------:R-:W-:Y:S01]  /*86c0*/  F2FP.BF16.F32.PACK_AB R71, R29, R30 ;  /* 0x0000001e1d47723e */ /* 0x000fe200000010ff */
[----:B------:R-:W-:Y:S01]  /*86d0*/  FMUL.FTZ R52, R103, R84 ;  /* 0x0000005467347220 */ /* 0x000fe20000410000 */
[----:B------:R-:W-:Y:S01]  /*86e0*/  FFMA.FTZ R75, -R106, R106, 1 ;  /* 0x3f8000006a4b7423 */ /* 0x000fe2000001016a */
[----:B------:R-:W-:Y:S01]  /*86f0*/  FMUL.FTZ R58, R199, R58 ;  /* 0x0000003ac73a7220 */ /* 0x000fe20000410000 */
[----:B------:R-:W-:Y:S01]  /*8700*/  FMUL.FTZ R74, R74, R63 ;  /* 0x0000003f4a4a7220 */ /* 0x000fe20000410000 */
[----:B------:R-:W-:Y:S01]  /*8710*/  FMUL.FTZ R79, R112, R57 ;  /* 0x00000039704f7220 */ /* 0x000fe20000410000 */
[----:B------:R-:W-:Y:S01]  /*8720*/  FMUL.FTZ R28, R212, R59 ;  /* 0x0000003bd41c7220 */ /* 0x000fe20000410000 */
[----:B------:R-:W-:Y:S01]  /*8730*/  FFMA.FTZ R84, -R113, R113, 1 ;  /* 0x3f80000071547423 */ /* 0x000fe20000010171 */
[----:B------:R-:W-:Y:S01]  /*8740*/  FMUL.FTZ R63, R209, R62 ;  /* 0x0000003ed13f7220 */ /* 0x000fe20000410000 */
[----:B------:R-:W-:Y:S01]  /*8750*/  FMUL.FTZ R57, R211, R68 ;  /* 0x00000044d3397220 */ /* 0x000fe20000410000 */
[----:B----4-:R-:W-:Y:S01]  /*8760*/  FMUL.FTZ R59, R213, R66 ;  /* 0x00000042d53b7220 */ /* 0x010fe20000410000 */
        /* <DEDUP_REMOVED lines=37> */
[----:B--2---:R-:W-:-:S05]  /*89c0*/  IMAD R30, R0, 0x3000, R194 ;  /* 0x00003000001e7824 */ /* 0x004fca00078e02c2 */
[----:B------:R-:W-:Y:S02]  /*89d0*/  LEA R11, R30, R17, 0x1 ;  /* 0x000000111e0b7211 */ /* 0x000fe400078e08ff */
[----:B------:R-:W-:-:S03]  /*89e0*/  F2FP.BF16.F32.PACK_AB R30, R87, R86 ;  /* 0x00000056571e723e */ /* 0x000fc600000010ff */
        /* <DEDUP_REMOVED lines=219> */
.L_x_2765:
        /* <DEDUP_REMOVED lines=58> */
.L_x_2766:
[----:B--2---:R-:W2:Y:S01]  /*9b40*/  LDL R5, [R1+0x2c] ;  /* 0x00002c0001057983 */ /* 0x004ea20000100800 */
[----:B------:R-:W-:Y:S01]  /*9b50*/  IADD3 R16, R16, 0x1, RZ ;  /* 0x0000000110107810 */ /* 0x000fe20007ffe0ff */
[----:B------:R-:W-:Y:S02]  /*9b60*/  VIADD R0, R0, 0x1 ;  /* 0x0000000100007836 */ /* 0x000fe40000000000 */
[----:B------:R-:W-:-:S03]  /*9b70*/  VIADD R6, R6, 0x26820 ;  /* 0x0002682006067836 */ /* 0x000fc60000000000 */
[C---:B------:R-:W-:Y:S02]  /*9b80*/  ISETP.NE.AND P0, PT, R0.reuse, 0x2, PT ;  /* 0x000000020000780c */ /* 0x040fe40003f05270 */
[----:B------:R-:W-:Y:S02]  /*9b90*/  PRMT R6, RZ, 0x654, R6 ;  /* 0x00000654ff067816 */ /* 0x000fe40000000006 */
[----:B------:R-:W-:Y:S02]  /*9ba0*/  SEL R0, R0, RZ, P0 ;  /* 0x000000ff00007207 */ /* 0x000fe40000000000 */
[----:B------:R1:W-:Y:S01]  /*9bb0*/  SYNCS.ARRIVE.TRANS64.RED.A1T0 RZ, [R6+URZ], RZ ;  /* 0x000000ff06ff79a7 */ /* 0x0003e2000810043f */
[----:B--2---:R-:W-:Y:S02]  /*9bc0*/  ISETP.GE.AND P1, PT, R16, R5, PT ;  /* 0x000000051000720c */ /* 0x004fe40003f26270 */
[----:B------:R-:W-:-:S04]  /*9bd0*/  SEL R5, RZ, 0x1, P0 ;  /* 0x00000001ff057807 */ /* 0x000fc80000000000 */
[----:B------:R-:W-:-:S07]  /*9be0*/  LOP3.LUT R4, R4, R5, RZ, 0x3c, !PT ;  /* 0x0000000504047212 */ /* 0x000fce00078e3cff */
[----:B-1----:R-:W-:Y:S05]  /*9bf0*/  @!P1 BRA `(.L_x_2767) ;  /* 0xffffffc400309947 */ /* 0x002fea000383ffff */
.L_x_2756:
        /* <DEDUP_REMOVED lines=34> */
.L_x_2736:
[----:B------:R-:W-:Y:S05]  /*9e20*/  @P0 BRA `(.L_x_2735) ;  /* 0x0000003400500947 */ /* 0x000fea0003800000 */
[----:B------:R-:W2:Y:S01]  /*9e30*/  LDL.LU R6, [R1+0x30] ;  /* 0x0000300001067983 */ /* 0x000ea20000300800 */
[----:B------:R-:W1:Y:S01]  /*9e40*/  LDC R0, c[0x0][0x850] ;  /* 0x00021400ff007b82 */ /* 0x000e620000000800 */
[----:B------:R-:W3:Y:S01]  /*9e50*/  S2R R12, SR_TID.X ;  /* 0x00000000000c7919 */ /* 0x000ee20000002100 */
[----:B------:R-:W4:Y:S01]  /*9e60*/  S2R R5, SR_CgaCtaId ;  /* 0x0000000000057919 */ /* 0x000f220000008800 */
[----:B------:R-:W-:Y:S01]  /*9e70*/  MOV R4, 0x400 ;  /* 0x0000040000047802 */ /* 0x000fe20000000f00 */
[----:B------:R-:W-:Y:S01]  /*9e80*/  ULDC.64 UR4, c[0x0][0x818] ;  /* 0x0002060000047ab9 */ /* 0x000fe20000000a00 */
[----:B------:R-:W-:Y:S01]  /*9e90*/  ULDC.64 UR6, c[0x0][0x840] ;  /* 0x0002100000067ab9 */ /* 0x000fe20000000a00 */
[----:B------:R-:W5:Y:S04]  /*9ea0*/  LDL.LU R11, [R1+0x38] ;  /* 0x00003800010b7983 */ /* 0x000f680000300800 */
[----:B------:R-:W5:Y:S01]  /*9eb0*/  LDL.LU R10, [R1+0x34] ;  /* 0x00003400010a7983 */ /* 0x000f620000300800 */
[----:B-1----:R-:W-:Y:S01]  /*9ec0*/  ISETP.NE.AND P0, PT, R0, 0x1, PT ;  /* 0x000000010000780c */ /* 0x002fe20003f05270 */
[----:B---3--:R-:W-:-:S12]  /*9ed0*/  VIADD R13, R12, 0xffffff80 ;  /* 0xffffff800c0d7836 */ /* 0x008fd80000000000 */
[----:B------:R-:W5:Y:S01]  /*9ee0*/  @P0 LDC R0, c[0x0][0x854] ;  /* 0x00021500ff000b82 */ /* 0x000f620000000800 */
[----:B----4-:R-:W-:Y:S02]  /*9ef0*/  LEA R15, R5, R4, 0x18 ;  /* 0x00000004050f7211 */ /* 0x010fe400078ec0ff */
[----:B------:R-:W-:-:S05]  /*9f00*/  SHF.R.S32.HI R2, RZ, 0x1f, R13 ;  /* 0x0000001fff027819 */ /* 0x000fca000001140d */
[----:B------:R-:W1:Y:S01]  /*9f10*/  @P0 LDC R3, c[0x0][0x858] ;  /* 0x00021600ff030b82 */ /* 0x000e620000000800 */
[----:B------:R-:W-:Y:S01]  /*9f20*/  LEA.HI R2, R2, R13, RZ, 0x7 ;  /* 0x0000000d02027211 */ /* 0x000fe200078f38ff */
[----:B--2---:R-:W-:-:S05]  /*9f30*/  IMAD.SHL.U32 R4, R6, 0x2000, RZ ;  /* 0x0000200006047824 */ /* 0x004fca00078e00ff */
[----:B------:R-:W-:Y:S01]  /*9f40*/  SHF.R.S32.HI R5, RZ, 0x1f, R4 ;  /* 0x0000001fff057819 */ /* 0x000fe20000011404 */
[----:B-----5:R-:W-:-:S05]  /*9f50*/  @P0 IMAD.HI.U32 R0, R11, R0, RZ ;  /* 0x000000000b000227 */ /* 0x020fca00078e00ff */
[----:B-1----:R-:W-:Y:S02]  /*9f60*/  @P0 SHF.R.U32.HI R11, RZ, R3, R0 ;  /* 0x00000003ff0b0219 */ /* 0x002fe40000011600 */
[C---:B------:R-:W-:Y:S02]  /*9f70*/  LOP3.LUT R0, R2.reuse, 0xfffff80, RZ, 0xc0, !PT ;  /* 0x0fffff8002007812 */ /* 0x040fe400078ec0ff */
[----:B------:R-:W-:Y:S01]  /*9f80*/  SHF.R.S32.HI R3, RZ, 0x1f, R11 ;  /* 0x0000001fff037819 */ /* 0x000fe2000001140b */
[----:B------:R1:W-:Y:S01]  /*9f90*/  @P0 STL [R1+0x38], R11 ;  /* 0x0000380b01000387 */ /* 0x0003e20000100800 */
[----:B------:R-:W-:Y:S01]  /*9fa0*/  SHF.L.U32 R2, R2, 0x5, RZ ;  /* 0x0000000502027819 */ /* 0x000fe200000006ff */
[----:B------:R-:W-:Y:S02]  /*9fb0*/  IMAD.IADD R0, R13, 0x1, -R0 ;  /* 0x000000010d007824 */ /* 0x000fe400078e0a00 */
[C---:B------:R-:W-:Y:S01]  /*9fc0*/  IMAD R6, R3.reuse, UR4, RZ ;  /* 0x0000000403067c24 */ /* 0x040fe2000f8e02ff */
[----:B------:R-:W-:Y:S01]  /*9fd0*/  LOP3.LUT R7, R2, 0x3ffff000, RZ, 0xc0, !PT ;  /* 0x3ffff00002077812 */ /* 0x000fe200078ec0ff */
[----:B------:R-:W-:-:S02]  /*9fe0*/  IMAD R8, R3, UR6, RZ ;  /* 0x0000000603087c24 */ /* 0x000fc4000f8e02ff */
[----:B------:R-:W-:-:S04]  /*9ff0*/  IMAD.WIDE.U32 R2, R11, UR4, R4 ;  /* 0x000000040b027c25 */ /* 0x000fc8000f8e0004 */
[C---:B------:R-:W-:Y:S01]  /*a000*/  IMAD R9, R11.reuse, UR5, R6 ;  /* 0x000000050b097c24 */ /* 0x040fe2000f8e0206 */
[----:B------:R-:W-:Y:S01]  /*a010*/  SHF.R.S32.HI R6, RZ, 0x1f, R10 ;  /* 0x0000001fff067819 */ /* 0x000fe2000001140a */
[----:B------:R-:W-:Y:S01]  /*a020*/  IMAD.WIDE.U32 R4, R11, UR6, R4 ;  /* 0x000000060b047c25 */ /* 0x000fe2000f8e0004 */
[----:B------:R-:W-:Y:S02]  /*a030*/  ULDC.64 UR4, c[0x0][0x820] ;  /* 0x0002080000047ab9 */ /* 0x000fe40000000a00 */
[----:B------:R-:W-:Y:S01]  /*a040*/  IADD3 R3, R3, R9, RZ ;  /* 0x0000000903037210 */ /* 0x000fe20007ffe0ff */
[----:B-1----:R-:W-:Y:S01]  /*a050*/  IMAD R11, R11, UR7, R8 ;  /* 0x000000070b0b7c24 */ /* 0x002fe2000f8e0208 */
[----:B------:R-:W-:Y:S01]  /*a060*/  ULDC.64 UR6, c[0x0][0x848] ;  /* 0x0002120000067ab9 */ /* 0x000fe20000000a00 */
[----:B------:R-:W-:Y:S02]  /*a070*/  IMAD R0, R0, 0x4, R7 ;  /* 0x0000000400007824 */ /* 0x000fe400078e0207 */
[----:B------:R-:W-:-:S02]  /*a080*/  IMAD R7, R6, UR4, RZ ;  /* 0x0000000406077c24 */ /* 0x000fc4000f8e02ff */
[----:B------:R-:W-:Y:S02]  /*a090*/  IMAD.IADD R5, R5, 0x1, R11 ;  /* 0x0000000105057824 */ /* 0x000fe400078e020b */
[----:B------:R-:W-:Y:S02]  /*a0a0*/  IMAD R6, R6, UR6, RZ ;  /* 0x0000000606067c24 */ /* 0x000fe4000f8e02ff */
[C---:B------:R-:W-:Y:S02]  /*a0b0*/  IMAD R7, R10.reuse, UR5, R7 ;  /* 0x000000050a077c24 */ /* 0x040fe4000f8e0207 */
[----:B------:R-:W-:-:S04]  /*a0c0*/  IMAD.WIDE.U32 R2, R10, UR4, R2 ;  /* 0x000000040a027c25 */ /* 0x000fc8000f8e0002 */
[C---:B------:R-:W-:Y:S01]  /*a0d0*/  IMAD R9, R10.reuse, UR7, R6 ;  /* 0x000000070a097c24 */ /* 0x040fe2000f8e0206 */
[----:B------:R-:W-:Y:S01]  /*a0e0*/  IADD3 R7, R3, R7, RZ ;  /* 0x0000000703077210 */ /* 0x000fe20007ffe0ff */
[----:B------:R-:W-:Y:S01]  /*a0f0*/  IMAD.WIDE.U32 R4, R10, UR6, R4 ;  /* 0x000000060a047c25 */ /* 0x000fe2000f8e0004 */
[----:B------:R-:W-:Y:S05]  /*a100*/  WARPSYNC.ALL ;  /* 0x0000000000007948 */ /* 0x000fea0003800000 */
[----:B------:R-:W-:Y:S02]  /*a110*/  IMAD R0, R0, 0x4, R15 ;  /* 0x0000000400007824 */ /* 0x000fe400078e020f */
        /* <DEDUP_REMOVED lines=33> */
.L_x_2770:
[----:B------:R-:W-:Y:S01]  /*a330*/  @P0 ELECT P1, URZ, PT ;  /* 0x00000000003f082f */ /* 0x000fe20003820000 */
[----:B------:R1:W-:-:S12]  /*a340*/  UBLKRED.G.S.ADD.F32.RN [UR4], [UR6], UR7, desc[UR8] ;  /* 0x00000804060073bb */ /* 0x0003d800080a1407 */
[----:B------:R-:W-:Y:S02]  /*a350*/  @P1 PLOP3.LUT P0, PT, P1, PT, PT, 0x8, 0x0 ;  /* 0x000000000000181c */ /* 0x000fe40000f0e170 */
[----:B------:R-:W-:-:S11]  /*a360*/  PLOP3.LUT P1, PT, PT, PT, PT, 0x8, 0x0 ;  /* 0x000000000000781c */ /* 0x000fd60003f2e170 */
[----:B-1----:R-:W-:Y:S05]  /*a370*/  @P0 BRA.U.ANY `(.L_x_2770) ;  /* 0xfffffffd00ec0947 */ /* 0x002fea000393ffff */
[----:B------:R0:W-:Y:S01]  /*a380*/  UTMACMDFLUSH ;  /* 0x00000000000079b7 */ /* 0x0001e20000000000 */
[----:B------:R-:W-:-:S04]  /*a390*/  DEPBAR.LE SB0, 0x0 ;  /* 0x000080000000791a */ /* 0x000fc80000000000 */
.L_x_2769:
[----:B------:R-:W-:Y:S05]  /*a3a0*/  BSYNC B0 ;  /* 0x0000000000007941 */ /* 0x000fea0003800000 */
.L_x_2768:
        /* <DEDUP_REMOVED lines=25> */
.L_x_2771:
        /* <DEDUP_REMOVED lines=8> */
.L_x_2731:
        /* <DEDUP_REMOVED lines=29> */
.L_x_2773:
[----:B------:R-:W-:Y:S01]  /*a790*/  ULDC UR9, c[0x0][0x8cc] ;  /* 0x0002330000097ab9 */ /* 0x000fe20000000800 */
[----:B------:R-:W-:Y:S01]  /*a7a0*/  UMOV UR7, UR8 ;  /* 0x0000000800077c82 */ /* 0x000fe20008000000 */
[----:B------:R-:W-:-:S11]  /*a7b0*/  UISETP.NE.AND UP0, UPT, UR9, 0x1, UPT ;  /* 0x000000010900788c */ /* 0x000fd6000bf05270 */
[----:B------:R-:W-:Y:S02]  /*a7c0*/  @UP0 ULDC.64 UR10, c[0x0][0x8d0] ;  /* 0x00023400000a0ab9 */ /* 0x000fe40000000a00 */
[----:B------:R-:W-:-:S04]  /*a7d0*/  UIMAD.WIDE.U32 UR4, UR8, UR10, URZ ;  /* 0x0000000a080472a5 */ /* 0x000fc8000f8e003f */
[----:B------:R-:W-:-:S04]  /*a7e0*/  @UP0 USHF.R.U32.HI UR7, URZ, UR11, UR5 ;  /* 0x0000000b3f070299 */ /* 0x000fc80008011605 */
[----:B------:R-:W-:-:S12]  /*a7f0*/  UIMAD UR4, UR7, UR9, URZ ;  /* 0x00000009070472a4 */ /* 0x000fd8000f8e023f */
.L_x_2774:
        /* <DEDUP_REMOVED lines=67> */
.L_x_2777:
[----:B------:R-:W-:Y:S05]  /*ac30*/  BSYNC B0 ;  /* 0x0000000000007941 */ /* 0x000fea0003800000 */
.L_x_2776:
        /* <DEDUP_REMOVED lines=19> */
.L_x_2779:
[----:B------:R-:W-:Y:S05]  /*ad70*/  BSYNC B0 ;  /* 0x0000000000007941 */ /* 0x000fea0003800000 */
.L_x_2778:
[----:B------:R-:W-:Y:S06]  /*ad80*/  BAR.ARV 0xa, 0xa0 ;  /* 0x0282800000007b1d */ /* 0x000fec0000002000 */
[----:B------:R-:W-:Y:S04]  /*ad90*/  BSSY B0, `(.L_x_2780) ;  /* 0x0000003000007945 */ /* 0x000fe80003800000 */
[----:B------:R-:W-:Y:S05]  /*ada0*/  @!P0 BRA `(.L_x_2781) ;  /* 0x0000000000048947 */ /* 0x000fea0003800000 */
[----:B------:R-:W-:-:S04]  /*adb0*/  DEPBAR.LE SB0, 0x0 ;  /* 0x000080000000791a */ /* 0x000fc80000000000 */
.L_x_2781:
[----:B------:R-:W-:Y:S05]  /*adc0*/  BSYNC B0 ;  /* 0x0000000000007941 */ /* 0x000fea0003800000 */
.L_x_2780:
[----:B------:R-:W-:Y:S06]  /*add0*/  BAR.ARV 0xb, 0xa0 ;  /* 0x02c2800000007b1d */ /* 0x000fec0000002000 */
[----:B------:R-:W-:Y:S01]  /*ade0*/  UIADD3 UR12, UR8, 0x1, URZ ;  /* 0x00000001080c7890 */ /* 0x000fe2000fffe03f */
[----:B------:R-:W-:Y:S11]  /*adf0*/  BRA `(.L_x_2782) ;  /* 0x0000000000047947 */ /* 0x000ff60003800000 */
.L_x_2775:
[----:B------:R-:W-:-:S05]  /*ae00*/  UMOV UR12, UR8 ;  /* 0x00000008000c7c82 */ /* 0x000fca0008000000 */
.L_x_2782:
        /* <DEDUP_REMOVED lines=18> */
.L_x_2795:
        /* <DEDUP_REMOVED lines=20> */
.L_x_2784:
[----:B------:R-:W-:Y:S05]  /*b070*/  BSYNC B0 ;  /* 0x0000000000007941 */ /* 0x000fea0003800000 */
.L_x_2783:
        /* <DEDUP_REMOVED lines=13> */
.L_x_2786:
[----:B------:R-:W-:Y:S05]  /*b150*/  BSYNC B0 ;  /* 0x0000000000007941 */ /* 0x000fea0003800000 */
.L_x_2785:
[----:B------:R-:W-:Y:S06]  /*b160*/  BAR.ARV 0xa, 0xa0 ;  /* 0x0282800000007b1d */ /* 0x000fec0000002000 */
[----:B------:R-:W-:Y:S04]  /*b170*/  BSSY B0, `(.L_x_2787) ;  /* 0x0000003000007945 */ /* 0x000fe80003800000 */
[----:B------:R-:W-:Y:S05]  /*b180*/  @!P0 BRA `(.L_x_2788) ;  /* 0x0000000000048947 */ /* 0x000fea0003800000 */
[----:B------:R-:W-:-:S04]  /*b190*/  DEPBAR.LE SB0, 0x0 ;  /* 0x000080000000791a */ /* 0x000fc80000000000 */
.L_x_2788:
[----:B------:R-:W-:Y:S05]  /*b1a0*/  BSYNC B0 ;  /* 0x0000000000007941 */ /* 0x000fea0003800000 */
.L_x_2787:
        /* <DEDUP_REMOVED lines=13> */
.L_x_2790:
[----:B------:R-:W-:Y:S05]  /*b280*/  BSYNC B0 ;  /* 0x0000000000007941 */ /* 0x000fea0003800000 */
.L_x_2789:
        /* <DEDUP_REMOVED lines=13> */
.L_x_2792:
[----:B------:R-:W-:Y:S05]  /*b360*/  BSYNC B0 ;  /* 0x0000000000007941 */ /* 0x000fea0003800000 */
.L_x_2791:
[----:B------:R-:W-:Y:S01]  /*b370*/  UIADD3 UR12, UR12, 0x2, URZ ;  /* 0x000000020c0c7890 */ /* 0x000fe2000fffe03f */
[----:B------:R-:W-:Y:S06]  /*b380*/  BAR.ARV 0xa, 0xa0 ;  /* 0x0282800000007b1d */ /* 0x000fec0000002000 */
[----:B------:R-:W-:Y:S01]  /*b390*/  UISETP.GE.AND UP0, UPT, UR12, UR5, UPT ;  /* 0x000000050c00728c */ /* 0x000fe2000bf06270 */
[----:B------:R-:W-:Y:S04]  /*b3a0*/  BSSY B0, `(.L_x_2793) ;  /* 0x0000003000007945 */ /* 0x000fe80003800000 */
[----:B------:R-:W-:Y:S06]  /*b3b0*/  @!P0 BRA `(.L_x_2794) ;  /* 0x0000000000048947 */ /* 0x000fec0003800000 */
[----:B------:R-:W-:-:S04]  /*b3c0*/  DEPBAR.LE SB0, 0x0 ;  /* 0x000080000000791a */ /* 0x000fc80000000000 */
.L_x_2794:
[----:B------:R-:W-:Y:S05]  /*b3d0*/  BSYNC B0 ;  /* 0x0000000000007941 */ /* 0x000fea0003800000 */
.L_x_2793:
[----:B------:R-:W-:Y:S06]  /*b3e0*/  BAR.ARV 0xb, 0xa0 ;  /* 0x02c2800000007b1d */ /* 0x000fec0000002000 */
[----:B------:R-:W-:Y:S01]  /*b3f0*/  PLOP3.LUT P1, PT, PT, PT, UP0, 0x80, 0x0 ;  /* 0x000000000000781c */ /* 0x000fe20003f2f008 */
[----:B------:R-:W-:Y:S02]  /*b400*/  UIADD3 UR20, UR20, 0x3000, URZ ;  /* 0x0000300014147890 */ /* 0x000fe4000fffe03f */
[----:B------:R-:W-:-:S10]  /*b410*/  UIADD3 UR4, UR4, 0x3000, URZ ;  /* 0x0000300004047890 */ /* 0x000fd4000fffe03f */
[----:B------:R-:W-:Y:S05]  /*b420*/  @!P1 BRA `(.L_x_2795) ;  /* 0xfffffff800c09947 */ /* 0x000fea000383ffff */
[----:B------:R-:W-:Y:S05]  /*b430*/  BRA `(.L_x_2735) ;  /* 0x0000001c00cc7947 */ /* 0x000fea0003800000 */
.L_x_2772:
        /* <DEDUP_REMOVED lines=21> */
.L_x_2796:
[----:B------:R-:W-:Y:S01]  /*b590*/  ULDC UR8, c[0x0][0x8cc] ;  /* 0x0002330000087ab9 */ /* 0x000fe20000000800 */
[----:B------:R-:W-:Y:S01]  /*b5a0*/  UMOV UR11, UR7 ;  /* 0x00000007000b7c82 */ /* 0x000fe20008000000 */
[----:B------:R-:W-:-:S11]  /*b5b0*/  UISETP.NE.AND UP0, UPT, UR8, 0x1, UPT ;  /* 0x000000010800788c */ /* 0x000fd6000bf05270 */
[----:B------:R-:W-:Y:S02]  /*b5c0*/  @UP0 ULDC.64 UR12, c[0x0][0x8d0] ;  /* 0x00023400000c0ab9 */ /* 0x000fe40000000a00 */
[----:B------:R-:W-:-:S04]  /*b5d0*/  UIMAD.WIDE.U32 UR4, UR7, UR12, URZ ;  /* 0x0000000c070472a5 */ /* 0x000fc8000f8e003f */
[----:B------:R-:W-:-:S04]  /*b5e0*/  @UP0 USHF.R.U32.HI UR11, URZ, UR13, UR5 ;  /* 0x0000000d3f0b0299 */ /* 0x000fc80008011605 */
[----:B------:R-:W-:-:S12]  /*b5f0*/  UIMAD UR4, UR11, UR8, URZ ;  /* 0x000000080b0472a4 */ /* 0x000fd8000f8e023f */
.L_x_2797:
        /* <DEDUP_REMOVED lines=20> */
[----:B-1----:R-:W-:Y:S01]  /*b740*/  IADD3 R2, -R2, UR11, R3 ;  /* 0x0000000b02027c10 */ /* 0x002fe2000fffe103 */
[----:B------:R-:W-:-:S03]  /*b750*/  VIADD R3, R3, 0x5f ;  /* 0x0000005f03037836 */ /* 0x000fc60000000000 */
[----:B------:R-:W-:Y:S01]  /*b760*/  IADD3 R2, R2, -UR4, RZ ;  /* 0x8000000402027c10 */ /* 0x000fe2000fffe0ff */
        /* <DEDUP_REMOVED lines=10> */
[----:B------:R-:W-:Y:S01]  /*b810*/  MOV R9, UR20 ;  /* 0x0000001400097c02 */ /* 0x000fe20008000f00 */
[----:B------:R-:W-:Y:S01]  /*b820*/  ULDC UR4, c[0x0][0x2e8] ;  /* 0x0000ba0000047ab9 */ /* 0x000fe20000000800 */
[----:B------:R-:W-:Y:S01]  /*b830*/  ELECT P0, URZ, PT ;  /* 0x00000000003f782f */ /* 0x000fe20003800000 */
[----:B------:R-:W-:Y:S01]  /*b840*/  BSSY B0, `(.L_x_2798) ;  /* 0x000018d000007945 */ /* 0x000fe20003800000 */
[----:B------:R-:W-:Y:S01]  /*b850*/  SHF.R.S32.HI R9, RZ, 0x1f, R9 ;  /* 0x0000001fff097819 */ /* 0x000fe20000011409 */
[----:B------:R-:W-:Y:S02]  /*b860*/  UISETP.NE.AND UP0, UPT, UR4, 0x1, UPT ;  /* 0x000000010400788c */ /* 0x000fe4000bf05270 */
[----:B------:R-:W2:Y:S01]  /*b870*/  LDC.64 R6, c[0x0][0x730] ;  /* 0x0001cc00ff067b82 */ /* 0x000ea20000000a00 */
[----:B------:R-:W-:-:S07]  /*b880*/  UMOV UR12, UR20 ;  /* 0x00000014000c7c82 */ /* 0x000fce0008000000 */
        /* <DEDUP_REMOVED lines=22> */
[----:B------:R-:W-:Y:S01]  /*b9f0*/  IMAD R11, R11, UR21, R0 ;  /* 0x000000150b0b7c24 */ /* 0x000fe2000f8e0200 */
[----:B------:R-:W-:Y:S01]  /*ba00*/  MOV R0, RZ ;  /* 0x000000ff00007202 */ /* 0x000fe20000000f00 */
[----:B--2---:R-:W-:Y:S06]  /*ba10*/  @!P0 BRA `(.L_x_2799) ;  /* 0x0000001400bc8947 */ /* 0x004fec0003800000 */
        /* <DEDUP_REMOVED lines=10> */
.L_x_2828:
[----:B------:R-:W2:Y:S01]  /*bac0*/  LDL.64 R14, [R1] ;  /* 0x00000000010e7983 */ /* 0x000ea20000100a00 */
[----:B------:R-:W-:Y:S01]  /*bad0*/  IMAD.IADD R21, R7, 0x1, R11 ;  /* 0x0000000107157824 */ /* 0x000fe200078e020b */
[----:B------:R-:W-:Y:S02]  /*bae0*/  MOV R8, 0x1 ;  /* 0x0000000100087802 */ /* 0x000fe40000000f00 */
[----:B--2---:R-:W-:-:S05]  /*baf0*/  IADD3 R10, R15, R13, RZ ;  /* 0x0000000d0f0a7210 */ /* 0x004fca0007ffe0ff */
        /* <DEDUP_REMOVED lines=8> */
.L_x_2801:
[----:B------:R-:W-:Y:S01]  /*bb80*/  R2UR UR19, R5 ;  /* 0x00000000051372ca */ /* 0x000fe200000e0000 */
[----:B------:R-:W3:Y:S01]  /*bb90*/  LDC.64 R12, c[0x0][0x198] ;  /* 0x00006600ff0c7b82 */ /* 0x000ee20000000a00 */
[----:B------:R-:W-:Y:S01]  /*bba0*/  ULDC.64 UR4, c[0x0][0x700] ;  /* 0x0001c00000047ab9 */ /* 0x000fe20000000a00 */
[----:B------:R-:W-:Y:S01]  /*bbb0*/  R2UR UR8, R0 ;  /* 0x00000000000872ca */ /* 0x000fe200000e0000 */
[----:B------:R-:W-:Y:S01]  /*bbc0*/  IMAD.U32 R9, RZ, RZ, UR4 ;  /* 0x00000004ff097e24 */ /* 0x000fe2000f8e00ff */
[----:B------:R-:W-:Y:S01]  /*bbd0*/  UMOV UR24, 0x0 ;  /* 0x0000000000187882 */ /* 0x000fe20000000000 */
        /* <DEDUP_REMOVED lines=10> */
[----:B------:R-:W-:Y:S01]  /*bc80*/  IADD3 R2, P1, R14, UR19, RZ ;  /* 0x000000130e027c10 */ /* 0x000fe2000ff3e0ff */
[----:B------:R-:W-:Y:S01]  /*bc90*/  UIADD3 UR26, UR8, 0x1a000, URZ ;  /* 0x0001a000081a7890 */ /* 0x000fe2000fffe03f */
[----:B-1----:R-:W-:Y:S01]  /*bca0*/  MOV R3, UR19 ;  /* 0x0000001300037c02 */ /* 0x002fe20008000f00 */
[----:B------:R-:W-:-:S03]  /*bcb0*/  VIADD R14, R4, 0xffffffff ;  /* 0xffffffff040e7836 */ /* 0x000fc60000000000 */
[----:B------:R-:W-:Y:S01]  /*bcc0*/  LEA.HI.X.SX32 R3, R3, R10, 0x1, P1 ;  /* 0x0000000a03037211 */ /* 0x000fe200008f0eff */
[----:B------:R-:W-:Y:S01]  /*bcd0*/  UMOV UR27, UR17 ;  /* 0x00000011001b7c82 */ /* 0x000fe20008000000 */
[C---:B------:R-:W-:Y:S01]  /*bce0*/  LEA R11, P1, R2.reuse, R9, 0x2 ;  /* 0x00000009020b7211 */ /* 0x040fe200078210ff */
[----:B------:R1:W-:Y:S01]  /*bcf0*/  STL [R1+0x1c], R14 ;  /* 0x00001c0e01007387 */ /* 0x0003e20000100800 */
[----:B--2---:R-:W-:Y:S02]  /*bd00*/  MOV R10, UR5 ;  /* 0x00000005000a7c02 */ /* 0x004fe40008000f00 */
[----:B------:R-:W-:Y:S01]  /*bd10*/  R2UR UR4, R11 ;  /* 0x000000000b0472ca */ /* 0x000fe200000e0000 */
[----:B---3--:R-:W-:Y:S01]  /*bd20*/  IMAD.MOV.U32 R11, RZ, RZ, R12 ;  /* 0x000000ffff0b7224 */ /* 0x008fe200078e000c */
[----:B------:R-:W-:Y:S01]  /*bd30*/  LEA.HI.X R2, R2, R10, R3, 0x2, P1 ;  /* 0x0000000a02027211 */ /* 0x000fe200008f1403 */
[----:B------:R1:W-:Y:S01]  /*bd40*/  STL [R1+0x10], RZ ;  /* 0x000010ff01007387 */ /* 0x0003e20000100800 */
[----:B------:R-:W-:-:S02]  /*bd50*/  MOV R12, R13 ;  /* 0x0000000d000c7202 */ /* 0x000fc40000000f00 */
[----:B------:R-:W-:Y:S02]  /*bd60*/  R2UR UR5, R2 ;  /* 0x00000000020572ca */ /* 0x000fe400000e0000 */
[----:B------:R-:W-:Y:S02]  /*bd70*/  IADD3 R2, P1, R11, 0xf0, RZ ;  /* 0x000000f00b027810 */ /* 0x000fe40007f3e0ff */
[----:B------:R-:W-:Y:S02]  /*bd80*/  MOV R13, 0x8000 ;  /* 0x00008000000d7802 */ /* 0x000fe40000000f00 */
        /* <DEDUP_REMOVED lines=8> */
[----:B------:R-:W-:Y:S01]  /*be10*/  IMAD.X R13, RZ, RZ, R12, P1 ;  /* 0x000000ffff0d7224 */ /* 0x000fe200008e060c */
[----:B--2---:R-:W-:Y:S02]  /*be20*/  UIADD3 UR9, UR8, 0x26800, URZ ;  /* 0x0002680008097890 */ /* 0x004fe4000fffe03f */
[----:B------:R-:W-:Y:S02]  /*be30*/  UIADD3 UR24, UR8, 0x4000, URZ ;  /* 0x0000400008187890 */ /* 0x000fe4000fffe03f */
[----:B------:R-:W-:Y:S01]  /*be40*/  R2UR UR7, R13 ;  /* 0x000000000d0772ca */ /* 0x000fe200000e0000 */
[----:B------:R-:W-:Y:S01]  /*be50*/  UMOV UR16, 0x0 ;  /* 0x0000000000107882 */ /* 0x000fe20000000000 */
[----:B------:R-:W-:Y:S01]  /*be60*/  IADD3 R13, P1, R11, 0x3f0, RZ ;  /* 0x000003f00b0d7810 */ /* 0x000fe20007f3e0ff */
[----:B------:R-:W-:Y:S01]  /*be70*/  UMOV UR17, 0x10000000 ;  /* 0x1000000000117882 */ /* 0x000fe20000000000 */
[----:B------:R-:W-:Y:S01]  /*be80*/  UMOV UR27, UR11 ;  /* 0x0000000b001b7c82 */ /* 0x000fe20008000000 */
[----:B------:R-:W-:Y:S01]  /*be90*/  UMOV UR26, UR18 ;  /* 0x00000012001a7c82 */ /* 0x000fe20008000000 */
[----:B------:R-:W-:Y:S01]  /*bea0*/  R2UR UR14, R13 ;  /* 0x000000000d0e72ca */ /* 0x000fe200000e0000 */
[----:B------:R-:W-:Y:S01]  /*beb0*/  UMOV UR25, UR9 ;  /* 0x0000000900197c82 */ /* 0x000fe20008000000 */
[----:B------:R-:W-:-:S02]  /*bec0*/  IADD3.X R13, RZ, R12, RZ, P1, !PT ;  /* 0x0000000cff0d7210 */ /* 0x000fc40000ffe4ff */
[----:B------:R-:W-:Y:S02]  /*bed0*/  ISETP.GE.AND P1, PT, R5, R14, PT ;  /* 0x0000000e0500720c */ /* 0x000fe40003f26270 */
[----:B------:R-:W-:Y:S01]  /*bee0*/  R2UR UR15, R13 ;  /* 0x000000000d0f72ca */ /* 0x000fe200000e0000 */
[----:B------:R1:W-:-:S12]  /*bef0*/  UTMALDG.4D [UR8], [UR6], desc[UR16] ;  /* 0x00001008060075b4 */ /* 0x0003d80008019000 */
[----:B------:R1:W-:Y:S02]  /*bf00*/  UTMALDG.4D [UR24], [UR14], desc[UR16] ;  /* 0x000010180e0075b4 */ /* 0x0003e40008019000 */
[----:B-1----:R-:W-:Y:S05]  /*bf10*/  @P1 BRA `(.L_x_2802) ;  /* 0x0000000c00b01947 */ /* 0x002fea0003800000 */
[----:B------:R-:W-:Y:S01]  /*bf20*/  LOP3.LUT R16, RZ, R5, RZ, 0x33, !PT ;  /* 0x00000005ff107212 */ /* 0x000fe200078e33ff */
[----:B------:R-:W-:Y:S01]  /*bf30*/  IMAD.MOV.U32 R13, RZ, RZ, R5 ;  /* 0x000000ffff0d7224 */ /* 0x000fe200078e0005 */
[----:B------:R-:W-:Y:S02]  /*bf40*/  MOV R8, 0x1 ;  /* 0x0000000100087802 */ /* 0x000fe40000000f00 */
[C---:B------:R-:W-:Y:S01]  /*bf50*/  IADD3 R16, R4.reuse, R16, RZ ;  /* 0x0000001004107210 */ /* 0x040fe20007ffe0ff */
[----:B------:R-:W-:-:S05]  /*bf60*/  VIADD R4, R4, 0xfffffffe ;  /* 0xfffffffe04047836 */ /* 0x000fca0000000000 */
[----:B------:R-:W-:Y:S02]  /*bf70*/  ISETP.NE.AND P1, PT, R4, R5, PT ;  /* 0x000000050400720c */ /* 0x000fe40003f25270 */
[----:B------:R-:W-:-:S05]  /*bf80*/  LOP3.LUT R4, R16, 0x1, RZ, 0xc0, !PT ;  /* 0x0000000110047812 */ /* 0x000fca00078ec0ff */
[----:B------:R1:W-:Y:S06]  /*bf90*/  STL [R1+0x18], R4 ;  /* 0x0000180401007387 */ /* 0x0003ec0000100800 */
[----:B------:R-:W-:Y:S05]  /*bfa0*/  @!P1 BRA `(.L_x_2803) ;  /* 0x0000000800589947 */ /* 0x000fea0003800000 */
[----:B------:R-:W-:Y:S01]  /*bfb0*/  IADD3 R16, R16, -R4, RZ ;  /* 0x8000000410107210 */ /* 0x000fe20007ffe0ff */
[----:B------:R-:W-:Y:S01]  /*bfc0*/  IMAD.MOV.U32 R13, RZ, RZ, R5 ;  /* 0x000000ffff0d7224 */ /* 0x000fe200078e0005 */
[----:B------:R-:W-:-:S07]  /*bfd0*/  MOV R8, 0x1 ;  /* 0x0000000100087802 */ /* 0x000fce0000000f00 */
.L_x_2812:
[----:B--23--:R-:W-:-:S04]  /*bfe0*/  SHF.L.U32 R17, R8, 0x1f, RZ ;  /* 0x0000001f08117819 */ /* 0x00cfc800000006ff */
[----:B------:R-:W2:Y:S02]  /*bff0*/  SYNCS.PHASECHK.TRANS64.TRYWAIT P1, [R0+URZ+0x26840], R17 ;  /* 0x02684011000075a7 */ /* 0x000ea4000802017f */
[----:B--2---:R-:W-:Y:S05]  /*c000*/  @!P1 BRA `(.L_x_2804) ;  /* 0x0000001400749947 */ /* 0x004fea0003800000 */
.L_x_2829:
        /* <DEDUP_REMOVED lines=8> */
.L_x_2805:
        /* <DEDUP_REMOVED lines=29> */
.L_x_2830:
        /* <DEDUP_REMOVED lines=8> */
.L_x_2807:
        /* <DEDUP_REMOVED lines=31> */
.L_x_2831:
        /* <DEDUP_REMOVED lines=8> */
.L_x_2809:
        /* <DEDUP_REMOVED lines=24> */
.L_x_2833:
        /* <DEDUP_REMOVED lines=8> */
.L_x_2811:
        /* <DEDUP_REMOVED lines=28> */
.L_x_2803:
[----:B-1----:R-:W4:Y:S04]  /*c910*/  LDL.LU R4, [R1+0x18] ;  /* 0x0000180001047983 */ /* 0x002f280000300800 */
[----:B------:R1:W5:Y:S01]  /*c920*/  LDL R5, [R1+0x1c] ;  /* 0x00001c0001057983 */ /* 0x0003620000100800 */
[----:B----4-:R-:W-:-:S13]  /*c930*/  ISETP.NE.AND P1, PT, R4, RZ, PT ;  /* 0x000000ff0400720c */ /* 0x010fda0003f25270 */
[----:B-1----:R-:W-:Y:S05]  /*c940*/  @!P1 BRA `(.L_x_2802) ;  /* 0x0000000400249947 */ /* 0x002fea0003800000 */
[----:B------:R-:W-:-:S04]  /*c950*/  SHF.L.U32 R14, R8, 0x1f, RZ ;  /* 0x0000001f080e7819 */ /* 0x000fc800000006ff */
[----:B------:R-:W1:Y:S02]  /*c960*/  SYNCS.PHASECHK.TRANS64.TRYWAIT P1, [R0+URZ+0x26840], R14 ;  /* 0x0268400e000075a7 */ /* 0x000e64000802017f */
[----:B-1----:R-:W-:Y:S05]  /*c970*/  @!P1 BRA `(.L_x_2813) ;  /* 0x0000000c006c9947 */ /* 0x002fea0003800000 */
.L_x_2834:
        /* <DEDUP_REMOVED lines=8> */
.L_x_2814:
        /* <DEDUP_REMOVED lines=26> */
.L_x_2835:
        /* <DEDUP_REMOVED lines=8> */
.L_x_2816:
        /* <DEDUP_REMOVED lines=28> */
.L_x_2802:
        /* <DEDUP_REMOVED lines=8> */
.L_x_2836:
[----:B------:R-:W-:Y:S05]  /*ce60*/  @P1 BRA `(.L_x_2818) ;  /* 0x0000000000181947 */ /* 0x000fea0003800000 */
[----:B------:R-:W4:Y:S01]  /*ce70*/  S2R R2, SR_TID.X ;  /* 0x0000000000027919 */ /* 0x000f220000002100 */
[----:B-1----:R-:W-:-:S04]  /*ce80*/  IMAD.MOV.U32 R3, RZ, RZ, 0x3180 ;  /* 0x00003180ff037424 */ /* 0x002fc800078e00ff */
[----:B------:R1:W-:Y:S01]  /*ce90*/  SYNCS.ARRIVE.TRANS64 RZ, [R4+URZ+0x26830], R3 ;  /* 0x0268300304ff79a7 */ /* 0x0003e2000800003f */
[----:B----4-:R-:W-:-:S13]  /*cea0*/  LOP3.LUT P0, RZ, R2, 0x1f, RZ, 0xc0, !PT ;  /* 0x0000001f02ff7812 */ /* 0x010fda000780c0ff */
[----:B-1----:R-:W-:Y:S05]  /*ceb0*/  @!P0 BRA `(.L_x_2818) ;  /* 0x0000000000048947 */ /* 0x002fea0003800000 */
[----:B------:R-:W-:Y:S01]  /*cec0*/  BPT.TRAP 0x1 ;  /* 0x000000040000795c */ /* 0x000fe20000300000 */
.L_x_2818:
        /* <DEDUP_REMOVED lines=36> */
.L_x_2799:
[----:B------:R-:W-:Y:S05]  /*d110*/  BSYNC B0 ;  /* 0x0000000000007941 */ /* 0x000fea0003800000 */
.L_x_2798:
[----:B------:R-:W-:-:S03]  /*d120*/  UMOV UR4, 0xffffffff ;  /* 0xffffffff00047882 */ /* 0x000fc60000000000 */
[----:B------:R-:W-:Y:S05]  /*d130*/  BRA.DIV UR4, `(.L_x_2819) ;  /* 0x0000000604b87947 */ /* 0x000fea000b800000 */
[----:B------:R-:W-:-:S13]  /*d140*/  ELECT P6, URZ, PT ;  /* 0x00000000003f782f */ /* 0x000fda00038c0000 */
.L_x_2839:
[----:B------:R-:W-:Y:S05]  /*d150*/  @!P6 BRA `(.L_x_2735) ;  /* 0x000000000084e947 */ /* 0x000fea0003800000 */
[----:B------:R-:W2:Y:S02]  /*d160*/  LDL.LU R2, [R1+0xc] ;  /* 0x00000c0001027983 */ /* 0x000ea40000300800 */
[----:B--2---:R-:W-:-:S04]  /*d170*/  LOP3.LUT R2, R2, 0x2, RZ, 0xfc, !PT ;  /* 0x0000000202027812 */ /* 0x004fc800078efcff */
[----:B------:R-:W-:-:S13]  /*d180*/  ISETP.NE.AND P2, PT, R2, 0x3, PT ;  /* 0x000000030200780c */ /* 0x000fda0003f45270 */
[----:B------:R-:W-:Y:S05]  /*d190*/  @!P2 BRA `(.L_x_2820) ;  /* 0x000000000004a947 */ /* 0x000fea0003800000 */
[----:B------:R-:W-:Y:S01]  /*d1a0*/  BPT.TRAP 0x1 ;  /* 0x000000040000795c */ /* 0x000fe20000300000 */
.L_x_2820:
        /* <DEDUP_REMOVED lines=15> */
.L_x_2840:
[----:B------:R-:W2:Y:S02]  /*d2a0*/  SYNCS.PHASECHK.TRANS64.TRYWAIT P0, [R3+URZ], R2 ;  /* 0x00000002030075a7 */ /* 0x000ea4000800017f */
[----:B--2---:R-:W-:Y:S05]  /*d2b0*/  @!P0 BRA `(.L_x_2822) ;  /* 0x00000004008c8947 */ /* 0x004fea0003800000 */
.L_x_2841:
[----:B------:R-:W-:Y:S05]  /*d2c0*/  @!P2 BRA `(.L_x_2823) ;  /* 0x000000000004a947 */ /* 0x000fea0003800000 */
[----:B------:R-:W-:Y:S01]  /*d2d0*/  BPT.TRAP 0x1 ;  /* 0x000000040000795c */ /* 0x000fe20000300000 */
.L_x_2823:
[----:B--2---:R-:W-:-:S05]  /*d2e0*/  IADD3 R3, R9, 0x26840, RZ ;  /* 0x0002684009037810 */ /* 0x004fca0007ffe0ff */
[----:B------:R-:W-:-:S04]  /*d2f0*/  IMAD R5, R0, 0x8, R3 ;  /* 0x0000000800057824 */ /* 0x000fc800078e0203 */
[----:B------:R-:W2:Y:S02]  /*d300*/  SYNCS.PHASECHK.TRANS64.TRYWAIT P0, [R5+URZ], R4 ;  /* 0x00000004050075a7 */ /* 0x000ea4000800017f */
[----:B--2---:R-:W-:Y:S05]  /*d310*/  @!P0 BRA `(.L_x_2824) ;  /* 0x0000000400888947 */ /* 0x004fea0003800000 */
.L_x_2842:
[----:B------:R-:W-:-:S07]  /*d320*/  LEA R3, R6, R3, 0x3 ;  /* 0x0000000306037211 */ /* 0x000fce00078e18ff */
.L_x_2825:
[----:B---3--:R3:W4:Y:S02]  /*d330*/  SYNCS.PHASECHK.TRANS64.TRYWAIT P0, [R3+URZ], R2 ;  /* 0x00000002030075a7 */ /* 0x008724000800017f */
[----:B----4-:R-:W-:Y:S05]  /*d340*/  @!P0 NANOSLEEP.SYNCS 0x989680 ;  /* 0x009896800000895d */ /* 0x010fea0003900000 */
[----:B------:R-:W4:Y:S02]  /*d350*/  @!P0 SYNCS.PHASECHK.TRANS64 P0, [R3+URZ], R2 ;  /* 0x00000002030085a7 */ /* 0x000f24000800007f */
[----:B----4-:R-:W-:Y:S05]  /*d360*/  @!P0 BRA `(.L_x_2825) ;  /* 0xfffffffc00f08947 */ /* 0x010fea000383ffff */
.L_x_2735:
[----:B------:R-:W-:Y:S05]  /*d370*/  BSYNC B6 ;  /* 0x0000000000067941 */ /* 0x000fea0003800000 */
.L_x_2730:
[----:B------:R-:W-:Y:S05]  /*d380*/  EXIT ;  /* 0x000000000000794d */ /* 0x000fea0003800000 */
.L_x_2741:
[----:B------:R-:W-:Y:S01]  /*d390*/  IMAD.MOV.U32 R12, RZ, RZ, RZ ;  /* 0x000000ffff0c7224 */ /* 0x000fe200078e00ff */
[----:B------:R-:W-:Y:S01]  /*d3a0*/  MOV R11, 0x1f ;  /* 0x0000001f000b7802 */ /* 0x000fe20000000f00 */
[----:B------:R-:W-:-:S07]  /*d3b0*/  IMAD.MOV.U32 R15, RZ, RZ, -0x1 ;  /* 0xffffffffff0f7424 */ /* 0x000fce00078e00ff */
[----:B------:R-:W-:Y:S05]  /*d3c0*/  WARPSYNC.COLLECTIVE R15, `(.L_x_2826) ;  /* 0x000000000f087348 */ /* 0x000fea0003c00000 */
[----:B------:R1:W2:Y:S02]  /*d3d0*/  SHFL.IDX P6, R14, R13, R12, R11 ;  /* 0x0000000c0d0e7389 */ /* 0x0002a400000c000b */
[----:B-12---:R-:W-:Y:S01]  /*d3e0*/  ENDCOLLECTIVE ;  /* 0x000000000000791b */ /* 0x006fe20003800000 */
.L_x_2826:
[----:B------:R-:W-:Y:S05]  /*d3f0*/  BRA `(.L_x_2827) ;  /* 0xffffff3c00487947 */ /* 0x000fea000383ffff */
.L_x_2743:
[----:B----4-:R4:W1:Y:S02]  /*d400*/  SYNCS.PHASECHK.TRANS64.TRYWAIT P0, [R17+URZ+0x26800], R2 ;  /* 0x02680002110075a7 */ /* 0x010864000800017f */
[----:B-1----:R-:W-:Y:S05]  /*d410*/  @!P0 NANOSLEEP.SYNCS 0x989680 ;  /* 0x009896800000895d */ /* 0x002fea0003900000 */
[----:B------:R-:W1:Y:S02]  /*d420*/  @!P0 SYNCS.PHASECHK.TRANS64 P0, [R17+URZ+0x26800], R2 ;  /* 0x02680002110085a7 */ /* 0x000e64000800007f */
[----:B-1----:R-:W-:Y:S05]  /*d430*/  @!P0 BRA `(.L_x_2743) ;  /* 0xfffffffc00f08947 */ /* 0x002fea000383ffff */
[----:B------:R-:W-:Y:S05]  /*d440*/  BRA `(.L_x_2742) ;  /* 0xffffff3c005c7947 */ /* 0x000fea000383ffff */
.L_x_2748:
[----:B--2---:R2:W3:Y:S02]  /*d450*/  SYNCS.PHASECHK.TRANS64.TRYWAIT P1, [R6+URZ+0x26810], R21 ;  /* 0x02681015060075a7 */ /* 0x0044e4000802017f */
[----:B---3--:R-:W-:Y:S05]  /*d460*/  @!P1 NANOSLEEP.SYNCS 0x989680 ;  /* 0x009896800000995d */ /* 0x008fea0003900000 */
[----:B------:R-:W3:Y:S02]  /*d470*/  @!P1 SYNCS.PHASECHK.TRANS64 P1, [R6+URZ+0x26810], R21 ;  /* 0x02681015060095a7 */ /* 0x000ee4000802007f */
[----:B---3--:R-:W-:Y:S05]  /*d480*/  @!P1 BRA `(.L_x_2748) ;  /* 0xfffffffc00f09947 */ /* 0x008fea000383ffff */
[----:B------:R-:W-:Y:S05]  /*d490*/  BRA `(.L_x_2747) ;  /* 0xffffff4800147947 */ /* 0x000fea000383ffff */
.L_x_2752:
[----:B------:R1:W1:Y:S02]  /*d4a0*/  SYNCS.PHASECHK.TRANS64.TRYWAIT P1, [R6+URZ+0x26830], R21 ;  /* 0x02683015060075a7 */ /* 0x000264000802017f */
[----:B-1----:R-:W-:Y:S05]  /*d4b0*/  @!P1 NANOSLEEP.SYNCS 0x989680 ;  /* 0x009896800000995d */ /* 0x002fea0003900000 */
[----:B------:R-:W1:Y:S02]  /*d4c0*/  @!P1 SYNCS.PHASECHK.TRANS64 P1, [R6+URZ+0x26830], R21 ;  /* 0x02683015060095a7 */ /* 0x000e64000802007f */
[----:B-1----:R-:W-:Y:S05]  /*d4d0*/  @!P1 BRA `(.L_x_2752) ;  /* 0xfffffffc00f09947 */ /* 0x002fea000383ffff */
[----:B------:R-:W-:Y:S05]  /*d4e0*/  BRA `(.L_x_2751) ;  /* 0xffffff4c00107947 */ /* 0x000fea000383ffff */
.L_x_2760:
[----:B--2---:R2:W3:Y:S02]  /*d4f0*/  SYNCS.PHASECHK.TRANS64.TRYWAIT P1, [R6+URZ+0x26810], R15 ;  /* 0x0268100f060075a7 */ /* 0x0044e4000802017f */
[----:B---3--:R-:W-:Y:S05]  /*d500*/  @!P1 NANOSLEEP.SYNCS 0x989680 ;  /* 0x009896800000995d */ /* 0x008fea0003900000 */
[----:B------:R-:W3:Y:S02]  /*d510*/  @!P1 SYNCS.PHASECHK.TRANS64 P1, [R6+URZ+0x26810], R15 ;  /* 0x0268100f060095a7 */ /* 0x000ee4000802007f */
[----:B---3--:R-:W-:Y:S05]  /*d520*/  @!P1 BRA `(.L_x_2760) ;  /* 0xfffffffc00f09947 */ /* 0x008fea000383ffff */
[----:B------:R-:W-:Y:S05]  /*d530*/  BRA `(.L_x_2759) ;  /* 0xffffff8c001c7947 */ /* 0x000fea000383ffff */
.L_x_2764:
[----:B------:R1:W1:Y:S02]  /*d540*/  SYNCS.PHASECHK.TRANS64.TRYWAIT P1, [R6+URZ+0x26830], R15 ;  /* 0x0268300f060075a7 */ /* 0x000264000802017f */
[----:B-1----:R-:W-:Y:S05]  /*d550*/  @!P1 NANOSLEEP.SYNCS 0x989680 ;  /* 0x009896800000995d */ /* 0x002fea0003900000 */
[----:B------:R-:W1:Y:S02]  /*d560*/  @!P1 SYNCS.PHASECHK.TRANS64 P1, [R6+URZ+0x26830], R15 ;  /* 0x0268300f060095a7 */ /* 0x000e64000802007f */
[----:B-1----:R-:W-:Y:S05]  /*d570*/  @!P1 BRA `(.L_x_2764) ;  /* 0xfffffffc00f09947 */ /* 0x002fea000383ffff */
[----:B------:R-:W-:Y:S05]  /*d580*/  BRA `(.L_x_2763) ;  /* 0xffffff90000c7947 */ /* 0x000fea000383ffff */
.L_x_2800:
[----:B-1----:R1:W2:Y:S02]  /*d590*/  SYNCS.PHASECHK.TRANS64.TRYWAIT P1, [R0+URZ+0x26820], R3 ;  /* 0x02682003000075a7 */ /* 0x0022a4000802017f */
[----:B--2---:R-:W-:Y:S05]  /*d5a0*/  @!P1 NANOSLEEP.SYNCS 0x989680 ;  /* 0x009896800000995d */ /* 0x004fea0003900000 */
[----:B------:R-:W2:Y:S02]  /*d5b0*/  @!P1 SYNCS.PHASECHK.TRANS64 P1, [R0+URZ+0x26820], R3 ;  /* 0x02682003000095a7 */ /* 0x000ea4000802007f */
[----:B--2---:R-:W-:Y:S05]  /*d5c0*/  @!P1 BRA `(.L_x_2800) ;  /* 0xfffffffc00f09947 */ /* 0x004fea000383ffff */
[----:B------:R-:W-:Y:S05]  /*d5d0*/  BRA `(.L_x_2828) ;  /* 0xffffffe400387947 */ /* 0x000fea000383ffff */
.L_x_2804:
[----:B--2---:R2:W3:Y:S02]  /*d5e0*/  SYNCS.PHASECHK.TRANS64.TRYWAIT P1, [R0+URZ+0x26840], R17 ;  /* 0x02684011000075a7 */ /* 0x0044e4000802017f */
[----:B---3--:R-:W-:Y:S05]  /*d5f0*/  @!P1 NANOSLEEP.SYNCS 0x989680 ;  /* 0x009896800000995d */ /* 0x008fea0003900000 */
[----:B------:R-:W3:Y:S02]  /*d600*/  @!P1 SYNCS.PHASECHK.TRANS64 P1, [R0+URZ+0x26840], R17 ;  /* 0x02684011000095a7 */ /* 0x000ee4000802007f */
[----:B---3--:R-:W-:Y:S05]  /*d610*/  @!P1 BRA `(.L_x_2804) ;  /* 0xfffffffc00f09947 */ /* 0x008fea000383ffff */
[----:B------:R-:W-:Y:S05]  /*d620*/  BRA `(.L_x_2829) ;  /* 0xffffffe800787947 */ /* 0x000fea000383ffff */
.L_x_2806:
[----:B-1----:R1:W3:Y:S02]  /*d630*/  SYNCS.PHASECHK.TRANS64.TRYWAIT P1, [R0+URZ+0x26828], R17 ;  /* 0x02682811000075a7 */ /* 0x0022e4000802017f */
[----:B---3--:R-:W-:Y:S05]  /*d640*/  @!P1 NANOSLEEP.SYNCS 0x989680 ;  /* 0x009896800000995d */ /* 0x008fea0003900000 */
[----:B------:R-:W3:Y:S02]  /*d650*/  @!P1 SYNCS.PHASECHK.TRANS64 P1, [R0+URZ+0x26828], R17 ;  /* 0x02682811000095a7 */ /* 0x000ee4000802007f */
[----:B---3--:R-:W-:Y:S05]  /*d660*/  @!P1 BRA `(.L_x_2806) ;  /* 0xfffffffc00f09947 */ /* 0x008fea000383ffff */
[----:B------:R-:W-:Y:S05]  /*d670*/  BRA `(.L_x_2830) ;  /* 0xffffffe800f87947 */ /* 0x000fea000383ffff */
.L_x_2808:
[----:B---3--:R3:W4:Y:S02]  /*d680*/  SYNCS.PHASECHK.TRANS64.TRYWAIT P1, [R0+URZ+0x26848], R17 ;  /* 0x02684811000075a7 */ /* 0x008724000802017f */
[----:B----4-:R-:W-:Y:S05]  /*d690*/  @!P1 NANOSLEEP.SYNCS 0x989680 ;  /* 0x009896800000995d */ /* 0x010fea0003900000 */
[----:B------:R-:W4:Y:S02]  /*d6a0*/  @!P1 SYNCS.PHASECHK.TRANS64 P1, [R0+URZ+0x26848], R17 ;  /* 0x02684811000095a7 */ /* 0x000f24000802007f */
[----:B----4-:R-:W-:Y:S05]  /*d6b0*/  @!P1 BRA `(.L_x_2808) ;  /* 0xfffffffc00f09947 */ /* 0x010fea000383ffff */
[----:B------:R-:W-:Y:S05]  /*d6c0*/  BRA `(.L_x_2831) ;  /* 0xffffffec00807947 */ /* 0x000fea000383ffff */
.L_x_2810:
[----:B------:R-:W-:-:S07]  /*d6d0*/  SHF.L.U32 R4, R8, 0x1f, RZ ;  /* 0x0000001f08047819 */ /* 0x000fce00000006ff */
.L_x_2832:
[----:B----4-:R4:W1:Y:S02]  /*d6e0*/  SYNCS.PHASECHK.TRANS64.TRYWAIT P1, [R0+URZ+0x26820], R4 ;  /* 0x02682004000075a7 */ /* 0x010864000802017f */
[----:B-1----:R-:W-:Y:S05]  /*d6f0*/  @!P1 NANOSLEEP.SYNCS 0x989680 ;  /* 0x009896800000995d */ /* 0x002fea0003900000 */
[----:B------:R-:W1:Y:S02]  /*d700*/  @!P1 SYNCS.PHASECHK.TRANS64 P1, [R0+URZ+0x26820], R4 ;  /* 0x02682004000095a7 */ /* 0x000e64000802007f */
[----:B-1----:R-:W-:Y:S05]  /*d710*/  @!P1 BRA `(.L_x_2832) ;  /* 0xfffffffc00f09947 */ /* 0x002fea000383ffff */
[----:B------:R-:W-:Y:S05]  /*d720*/  BRA `(.L_x_2833) ;  /* 0xffffffec00e87947 */ /* 0x000fea000383ffff */
.L_x_2813:
[----:B-1----:R1:W4:Y:S02]  /*d730*/  SYNCS.PHASECHK.TRANS64.TRYWAIT P1, [R0+URZ+0x26840], R14 ;  /* 0x0268400e000075a7 */ /* 0x002324000802017f */
[----:B----4-:R-:W-:Y:S05]  /*d740*/  @!P1 NANOSLEEP.SYNCS 0x989680 ;  /* 0x009896800000995d */ /* 0x010fea0003900000 */
[----:B------:R-:W4:Y:S02]  /*d750*/  @!P1 SYNCS.PHASECHK.TRANS64 P1, [R0+URZ+0x26840], R14 ;  /* 0x0268400e000095a7 */ /* 0x000f24000802007f */
[----:B----4-:R-:W-:Y:S05]  /*d760*/  @!P1 BRA `(.L_x_2813) ;  /* 0xfffffffc00f09947 */ /* 0x010fea000383ffff */
[----:B------:R-:W-:Y:S05]  /*d770*/  BRA `(.L_x_2834) ;  /* 0xfffffff000807947 */ /* 0x000fea000383ffff */
.L_x_2815:
[----:B-1----:R1:W4:Y:S02]  /*d780*/  SYNCS.PHASECHK.TRANS64.TRYWAIT P1, [R0+URZ+0x26828], R14 ;  /* 0x0268280e000075a7 */ /* 0x002324000802017f */
[----:B----4-:R-:W-:Y:S05]  /*d790*/  @!P1 NANOSLEEP.SYNCS 0x989680 ;  /* 0x009896800000995d */ /* 0x010fea0003900000 */
[----:B------:R-:W4:Y:S02]  /*d7a0*/  @!P1 SYNCS.PHASECHK.TRANS64 P1, [R0+URZ+0x26828], R14 ;  /* 0x0268280e000095a7 */ /* 0x000f24000802007f */
[----:B----4-:R-:W-:Y:S05]  /*d7b0*/  @!P1 BRA `(.L_x_2815) ;  /* 0xfffffffc00f09947 */ /* 0x010fea000383ffff */
[----:B------:R-:W-:Y:S05]  /*d7c0*/  BRA `(.L_x_2835) ;  /* 0xfffffff000f47947 */ /* 0x000fea000383ffff */
.L_x_2817:
[----:B-1----:R1:W4:Y:S02]  /*d7d0*/  SYNCS.PHASECHK.TRANS64.TRYWAIT P0, [R4+URZ+0x26840], R3 ;  /* 0x02684003040075a7 */ /* 0x002324000800017f */
[----:B----4-:R-:W-:Y:S05]  /*d7e0*/  @!P0 NANOSLEEP.SYNCS 0x989680 ;  /* 0x009896800000895d */ /* 0x010fea0003900000 */
[----:B------:R-:W4:Y:S02]  /*d7f0*/  @!P0 SYNCS.PHASECHK.TRANS64 P0, [R4+URZ+0x26840], R3 ;  /* 0x02684003040085a7 */ /* 0x000f24000800007f */
[----:B----4-:R-:W-:Y:S05]  /*d800*/  @!P0 BRA `(.L_x_2817) ;  /* 0xfffffffc00f08947 */ /* 0x010fea000383ffff */
[----:B------:R-:W-:Y:S05]  /*d810*/  BRA `(.L_x_2836) ;  /* 0xfffffff400907947 */ /* 0x000fea000383ffff */
.L_x_2819:
[----:B------:R-:W-:Y:S01]  /*d820*/  BSSY B0, `(.L_x_2837) ;  /* 0x0000006000007945 */ /* 0x000fe20003800000 */
[----:B------:R-:W-:-:S07]  /*d830*/  MOV R15, 0xffffffff ;  /* 0xffffffff000f7802 */ /* 0x000fce0000000f00 */
[----:B------:R-:W-:Y:S05]  /*d840*/  WARPSYNC.COLLECTIVE R15, `(.L_x_2838) ;  /* 0x000000000f0c7348 */ /* 0x000fea0003c00000 */
[----:B------:R-:W-:Y:S02]  /*d850*/  ELECT P6, UR62, PT ;  /* 0x00000000003e782f */ /* 0x000fe400038c0000 */
[----:B------:R-:W-:Y:S01]  /*d860*/  MOV R14, UR62 ;  /* 0x0000003e000e7c02 */ /* 0x000fe20008000f00 */
[----:B------:R-:W-:Y:S10]  /*d870*/  ENDCOLLECTIVE ;  /* 0x000000000000791b */ /* 0x000ff40003800000 */
.L_x_2838:
[----:B------:R-:W-:Y:S05]  /*d880*/  BSYNC B0 ;  /* 0x0000000000007941 */ /* 0x000fea0003800000 */
.L_x_2837:
[----:B------:R-:W-:Y:S05]  /*d890*/  BRA `(.L_x_2839) ;  /* 0xfffffff8002c7947 */ /* 0x000fea000383ffff */
.L_x_2821:
[----:B-1----:R1:W2:Y:S02]  /*d8a0*/  SYNCS.PHASECHK.TRANS64.TRYWAIT P0, [R7+URZ], R4 ;  /* 0x00000004070075a7 */ /* 0x0022a4000800017f */
[----:B--2---:R-:W-:Y:S05]  /*d8b0*/  @!P0 NANOSLEEP.SYNCS 0x989680 ;  /* 0x009896800000895d */ /* 0x004fea0003900000 */
[----:B------:R-:W2:Y:S02]  /*d8c0*/  @!P0 SYNCS.PHASECHK.TRANS64 P0, [R7+URZ], R4 ;  /* 0x00000004070085a7 */ /* 0x000ea4000800007f */
[----:B--2---:R-:W-:Y:S05]  /*d8d0*/  @!P0 BRA `(.L_x_2821) ;  /* 0xfffffffc00f08947 */ /* 0x004fea000383ffff */
[----:B------:R-:W-:Y:S05]  /*d8e0*/  BRA `(.L_x_2840) ;  /* 0xfffffff8006c7947 */ /* 0x000fea000383ffff */
.L_x_2822:
[----:B--2---:R2:W3:Y:S02]  /*d8f0*/  SYNCS.PHASECHK.TRANS64.TRYWAIT P0, [R3+URZ], R2 ;  /* 0x00000002030075a7 */ /* 0x0044e4000800017f */
[----:B---3--:R-:W-:Y:S05]  /*d900*/  @!P0 NANOSLEEP.SYNCS 0x989680 ;  /* 0x009896800000895d */ /* 0x008fea0003900000 */
[----:B------:R-:W3:Y:S02]  /*d910*/  @!P0 SYNCS.PHASECHK.TRANS64 P0, [R3+URZ], R2 ;  /* 0x00000002030085a7 */ /* 0x000ee4000800007f */
[----:B---3--:R-:W-:Y:S05]  /*d920*/  @!P0 BRA `(.L_x_2822) ;  /* 0xfffffffc00f08947 */ /* 0x008fea000383ffff */
[----:B------:R-:W-:Y:S05]  /*d930*/  BRA `(.L_x_2841) ;  /* 0xfffffff800607947 */ /* 0x000fea000383ffff */
.L_x_2824:
[----:B--2---:R2:W3:Y:S02]  /*d940*/  SYNCS.PHASECHK.TRANS64.TRYWAIT P0, [R5+URZ], R4 ;  /* 0x00000004050075a7 */ /* 0x0044e4000800017f */
[----:B---3--:R-:W-:Y:S05]  /*d950*/  @!P0 NANOSLEEP.SYNCS 0x989680 ;  /* 0x009896800000895d */ /* 0x008fea0003900000 */
[----:B------:R-:W3:Y:S02]  /*d960*/  @!P0 SYNCS.PHASECHK.TRANS64 P0, [R5+URZ], R4 ;  /* 0x00000004050085a7 */ /* 0x000ee4000800007f */
[----:B---3--:R-:W-:Y:S05]  /*d970*/  @!P0 BRA `(.L_x_2824) ;  /* 0xfffffffc00f08947 */ /* 0x008fea000383ffff */
[----:B------:R-:W-:Y:S05]  /*d980*/  BRA `(.L_x_2842) ;  /* 0xfffffff800647947 */ /* 0x000fea000383ffff */
.L_x_2843:
        /* <DEDUP_REMOVED lines=15> */
.L_x_3739:


//--------------------- .text._ZN7cutlass13device_kernelIN5flash11enable_sm90INS1_16FlashAttnBwdSm90INS1_25CollectiveMainloopBwdSm90ILi2ELi2ELi2EN4cute5tupleIJNS5_1CILi1EEES8_S8_EEENS6_IJNS7_ILi96EEENS7_ILi128EEENS7_ILi64EEEEEENS_10bfloat16_tEfNS_4arch4Sm90ELb1ELb0ELb1ELb0ELb1ELb1ELb0ELb1ELi2ELi1ELi2ELi2ELb0EEENS1_24CollectiveEpilogueBwdGQAISD_fSG_Li256ELb0ELb1EEENS1_25SingleTileBwdLPTSchedulerILb0ELi128ELb1EEEEEEEEEvNT_6ParamsE --------------------------
	.section	.text._ZN7cutlass13device_kernelIN5flash11enable_sm90INS1_16FlashAttnBwdSm90INS1_25CollectiveMainloopBwdSm90ILi2ELi2ELi2EN4cute5tupleIJNS5_1CILi1EEES8_S8_EEENS6_IJNS7_ILi96EEENS7_ILi128EEENS7_ILi64EEEEEENS_10bfloat16_tEfNS_4arch4Sm90ELb1ELb0ELb1ELb0ELb1ELb1ELb0ELb1ELi2ELi1ELi2ELi2ELb0EEENS1_24CollectiveEpilogueBwdGQAISD_fSG_Li256ELb0ELb1EEENS1_25SingleTileBwdLPTSchedulerILb0ELi128ELb1EEEEEEEEEvNT_6ParamsE,"ax",@progbits
	.align	128
.text._ZN7cutlass13device_kernelIN5flash11enable_sm90INS1_16FlashAttnBwdSm90INS1_25CollectiveMainloopBwdSm90ILi2ELi2ELi2EN4cute5tupleIJNS5_1CILi1EEES8_S8_EEENS6_IJNS7_ILi96EEENS7_ILi128EEENS7_ILi64EEEEEENS_10bfloat16_tEfNS_4arch4Sm90ELb1ELb0ELb1ELb0ELb1ELb1ELb0ELb1ELi2ELi1ELi2ELi2ELb0EEENS1_24CollectiveEpilogueBwdGQAISD_fSG_Li256ELb0ELb1EEENS1_25SingleTileBwdLPTSchedulerILb0ELi128ELb1EEEEEEEEEvNT_6ParamsE:
        .type           _ZN7cutlass13device_kernelIN5flash11enable_sm90INS1_16FlashAttnBwdSm90INS1_25CollectiveMainloopBwdSm90ILi2ELi2ELi2EN4cute5tupleIJNS5_1CILi1EEES8_S8_EEENS6_IJNS7_ILi96EEENS7_ILi128EEENS7_ILi64EEEEEENS_10bfloat16_tEfNS_4arch4Sm90ELb1ELb0ELb1ELb0ELb1ELb1ELb0ELb1ELi2ELi1ELi2ELi2ELb0EEENS1_24CollectiveEpilogueBwdGQAISD_fSG_Li256ELb0ELb1EEENS1_25SingleTileBwdLPTSchedulerILb0ELi128ELb1EEEEEEEEEvNT_6ParamsE,@function
        .size           _ZN7cutlass13device_kernelIN5flash11enable_sm90INS1_16FlashAttnBwdSm90INS1_25CollectiveMainloopBwdSm90ILi2ELi2ELi2EN4cute5tupleIJNS5_1CILi1EEES8_S8_EEENS6_IJNS7_ILi96EEENS7_ILi128EEENS7_ILi64EEEEEENS_10bfloat16_tEfNS_4arch4Sm90ELb1ELb0ELb1ELb0ELb1ELb1ELb0ELb1ELi2ELi1ELi2ELi2ELb0EEENS1_24CollectiveEpilogueBwdGQAISD_fSG_Li256ELb0ELb1EEENS1_25SingleTileBwdLPTSchedulerILb0ELi128ELb1EEEEEEEEEvNT_6ParamsE,(.L_x_3740 - _ZN7cutlass13device_kernelIN5flash11enable_sm90INS1_16FlashAttnBwdSm90INS1_25CollectiveMainloopBwdSm90ILi2ELi2ELi2EN4cute5tupleIJNS5_1CILi1EEES8_S8_EEENS6_IJNS7_ILi96EEENS7_ILi128EEENS7_ILi64EEEEEENS_10bfloat16_tEfNS_4arch4Sm90ELb1ELb0ELb1ELb0ELb1ELb1ELb0ELb1ELi2ELi1ELi2ELi2ELb0EEENS1_24CollectiveEpilogueBwdGQAISD_fSG_Li256ELb0ELb1EEENS1_25SingleTileBwdLPTSchedulerILb0ELi128ELb1EEEEEEEEEvNT_6ParamsE)
        .other          _ZN7cutlass13device_kernelIN5flash11enable_sm90INS1_16FlashAttnBwdSm90INS1_25CollectiveMainloopBwdSm90ILi2ELi2ELi2EN4cute5tupleIJNS5_1CILi1EEES8_S8_EEENS6_IJNS7_ILi96EEENS7_ILi128EEENS7_ILi64EEEEEENS_10bfloat16_tEfNS_4arch4Sm90ELb1ELb0ELb1ELb0ELb1ELb1ELb0ELb1ELi2ELi1ELi2ELi2ELb0EEENS1_24CollectiveEpilogueBwdGQAISD_fSG_Li256ELb0ELb1EEENS1_25SingleTileBwdLPTSchedulerILb0ELi128ELb1EEEEEEEEEvNT_6ParamsE,@"STO_CUDA_ENTRY STV_DEFAULT"
_ZN7cutlass13device_kernelIN5flash11enable_sm90INS1_16FlashAttnBwdSm90INS1_25CollectiveMainloopBwdSm90ILi2ELi2ELi2EN4cute5tupleIJNS5_1CILi1EEES8_S8_EEENS6_IJNS7_ILi96EEENS7_ILi128EEENS7_ILi64EEEEEENS_10bfloat16_tEfNS_4arch4Sm90ELb1ELb0ELb1ELb0ELb1ELb1ELb0ELb1ELi2ELi1ELi2ELi2ELb0EEENS1_24CollectiveEpilogueBwdGQAISD_fSG_Li256ELb0ELb1EEENS1_25SingleTileBwdLPTSchedulerILb0ELi128ELb1EEEEEEEEEvNT_6ParamsE:
        /* <DEDUP_REMOVED lines=23> */
.L_x_2845:
[----:B------:R-:W-:Y:S05]  /*0170*/  BSYNC B0 ;  /* 0x0000000000007941 */ /* 0x000fea0003800000 */
.L_x_2844:
        /* <DEDUP_REMOVED lines=34> */
.L_x_2846:
        /* <DEDUP_REMOVED lines=22> */
.L_x_2847:
        /* <DEDUP_REMOVED lines=9> */
.L_x_2850:
        /* <DEDUP_REMOVED lines=32> */
.L_x_2851:
[----:B------:R-:W-:Y:S01]  /*0790*/  ULDC UR7, c[0x0][0x8cc] ;  /* 0x0002330000077ab9 */ /* 0x000fe20000000800 */
[----:B------:R-:W-:Y:S01]  /*07a0*/  UMOV UR38, UR10 ;  /* 0x0000000a00267c82 */ /* 0x000fe20008000000 */
[----:B------:R-:W-:-:S11]  /*07b0*/  UISETP.NE.AND UP0, UPT, UR7, 0x1, UPT ;  /* 0x000000010700788c */ /* 0x000fd6000bf05270 */
[----:B------:R-:W-:Y:S02]  /*07c0*/  @UP0 ULDC.64 UR8, c[0x0][0x8d0] ;  /* 0x0002340000080ab9 */ /* 0x000fe40000000a00 */
[----:B------:R-:W-:-:S04]  /*07d0*/  UIMAD.WIDE.U32 UR4, UR10, UR8, URZ ;  /* 0x000000080a0472a5 */ /* 0x000fc8000f8e003f */
[----:B------:R-:W-:-:S04]  /*07e0*/  @UP0 USHF.R.U32.HI UR38, URZ, UR9, UR5 ;  /* 0x000000093f260299 */ /* 0x000fc80008011605 */
[----:B------:R-:W-:-:S12]  /*07f0*/  UIMAD UR4, UR38, UR7, URZ ;  /* 0x00000007260472a4 */ /* 0x000fd8000f8e023f */
.L_x_2852:
[----:B------:R-:W-:Y:S01]  /*0800*/  ULDC UR40, c[0x0][0x8c0] ;  /* 0x0002300000287ab9 */ /* 0x000fe20000000800 */
[----:B------:R-:W-:Y:S01]  /*0810*/  UIADD3 UR4, UR10, -UR4, URZ ;  /* 0x800000040a047290 */ /* 0x000fe2000fffe03f */
[----:B------:R-:W1:Y:S01]  /*0820*/  LDC R0, c[0x0][0x8b4] ;  /* 0x00022d00ff007b82 */ /* 0x000e620000000800 */
[----:B------:R-:W-:Y:S01]  /*0830*/  UISETP.NE.AND UP0, UPT, UR40, 0x1, UPT ;  /* 0x000000012800788c */ /* 0x000fe2000bf05270 */
[----:B------:R-:W-:Y:S02]  /*0840*/  ULDC UR5, c[0x0][0x8cc] ;  /* 0x0002330000057ab9 */ /* 0x000fe40000000800 */
[----:B------:R-:W-:-:S08]  /*0850*/  UIMAD UR6, UR6, UR5, UR4 ;  /* 0x00000005060672a4 */ /* 0x000fd0000f8e0204 */
[----:B------:R-:W-:Y:S01]  /*0860*/  @UP0 ULDC UR4, c[0x0][0x8c4] ;  /* 0x0002310000040ab9 */ /* 0x000fe20000000800 */
[----:B------:R-:W-:Y:S01]  /*0870*/  @UP0 ULDC UR7, c[0x0][0x8c8] ;  /* 0x0002320000070ab9 */ /* 0x000fe20000000800 */
[----:B------:R-:W-:Y:S02]  /*0880*/  UIMAD.WIDE.U32 UR4, UR6, UR4, URZ ;  /* 0x00000004060472a5 */ /* 0x000fe4000f8e003f */
[----:B------:R-:W-:Y:S02]  /*0890*/  UMOV UR39, UR6 ;  /* 0x0000000600277c82 */ /* 0x000fe40008000000 */
[----:B------:R-:W-:Y:S02]  /*08a0*/  @UP0 USHF.R.U32.HI UR39, URZ, UR7, UR5 ;  /* 0x000000073f270299 */ /* 0x000fe40008011605 */
[----:B------:R-:W-:Y:S02]  /*08b0*/  ULOP3.LUT UR5, URZ, UR38, URZ, 0x33, !UPT ;  /* 0x000000263f057292 */ /* 0x000fe4000f8e333f */
[----:B------:R-:W-:-:S02]  /*08c0*/  UIADD3 UR4, -UR39, URZ, URZ ;  /* 0x0000003f27047290 */ /* 0x000fc4000fffe13f */
[----:B------:R-:W-:Y:S02]  /*08d0*/  ISETP.LE.AND P0, PT, RZ, UR39, PT ;  /* 0x00000027ff007c0c */ /* 0x000fe4000bf03270 */
[----:B------:R-:W-:Y:S01]  /*08e0*/  UIMAD UR40, UR40, UR4, UR6 ;  /* 0x00000004282872a4 */ /* 0x000fe2000f8e0206 */
[----:B-1----:R-:W-:-:S10]  /*08f0*/  VIADD R19, R0, UR5 ;  /* 0x0000000500137c36 */ /* 0x002fd40008000000 */
[----:B------:R-:W-:Y:S05]  /*0900*/  @!P0 BRA `(.L_x_2853) ;  /* 0x000000d8003c8947 */ /* 0x000fea0003800000 */
[----:B------:R-:W1:Y:S01]  /*0910*/  LDC R0, c[0x0][0x280] ;  /* 0x0000a000ff007b82 */ /* 0x000e620000000800 */
[----:B------:R-:W-:Y:S01]  /*0920*/  ULDC UR4, c[0x0][0x290] ;  /* 0x0000a40000047ab9 */ /* 0x000fe20000000800 */
[----:B------:R-:W-:Y:S02]  /*0930*/  PLOP3.LUT P0, PT, PT, PT, PT, 0x80, 0x0 ;  /* 0x000000000000781c */ /* 0x000fe40003f0f070 */
[----:B------:R-:W-:Y:S02]  /*0940*/  CS2R R120, SRZ ;  /* 0x0000000000787805 */ /* 0x000fe4000001ff00 */
[----:B------:R-:W-:Y:S02]  /*0950*/  CS2R R152, SRZ ;  /* 0x0000000000987805 */ /* 0x000fe4000001ff00 */
[----:B------:R-:W-:Y:S02]  /*0960*/  CS2R R122, SRZ ;  /* 0x00000000007a7805 */ /* 0x000fe4000001ff00 */
[----:B------:R-:W-:-:S02]  /*0970*/  CS2R R124, SRZ ;  /* 0x00000000007c7805 */ /* 0x000fc4000001ff00 */
[----:B------:R-:W-:Y:S01]  /*0980*/  CS2R R126, SRZ ;  /* 0x00000000007e7805 */ /* 0x000fe2000001ff00 */
[----:B------:R-:W2:Y:S01]  /*0990*/  LDC R3, c[0x0][0x74c] ;  /* 0x0001d300ff037b82 */ /* 0x000ea20000000800 */
        /* <DEDUP_REMOVED lines=15> */
[----:B-1----:R-:W-:Y:S01]  /*0a90*/  IMAD R2, R19, 0x80, R0 ;  /* 0x0000008013027824 */ /* 0x002fe200078e0200 */
[----:B------:R-:W-:Y:S02]  /*0aa0*/  IADD3 R0, R0, 0x5f, RZ ;  /* 0x0000005f00007810 */ /* 0x000fe40007ffe0ff */
[----:B------:R-:W-:-:S02]  /*0ab0*/  CS2R R160, SRZ ;  /* 0x0000000000a07805 */ /* 0x000fc4000001ff00 */
[----:B------:R-:W-:Y:S02]  /*0ac0*/  CS2R R162, SRZ ;  /* 0x0000000000a27805 */ /* 0x000fe4000001ff00 */
[----:B------:R-:W-:Y:S02]  /*0ad0*/  CS2R R164, SRZ ;  /* 0x0000000000a47805 */ /* 0x000fe4000001ff00 */
[----:B------:R-:W-:Y:S01]  /*0ae0*/  CS2R R166, SRZ ;  /* 0x0000000000a67805 */ /* 0x000fe2000001ff00 */
[----:B------:R-:W-:Y:S01]  /*0af0*/  IMAD.HI R0, R0, 0x2aaaaaab, RZ ;  /* 0x2aaaaaab00007827 */ /* 0x000fe200078e02ff */
[----:B------:R-:W-:Y:S02]  /*0b00*/  CS2R R168, SRZ ;  /* 0x0000000000a87805 */ /* 0x000fe4000001ff00 */
[----:B--2---:R-:W-:Y:S02]  /*0b10*/  IADD3 R2, R2, -UR4, -R3 ;  /* 0x8000000402027c10 */ /* 0x004fe4000fffe803 */
[----:B------:R-:W-:-:S02]  /*0b20*/  CS2R R170, SRZ ;  /* 0x0000000000aa7805 */ /* 0x000fc4000001ff00 */
[----:B------:R-:W-:Y:S02]  /*0b30*/  CS2R R172, SRZ ;  /* 0x0000000000ac7805 */ /* 0x000fe4000001ff00 */
[----:B------:R-:W-:Y:S02]  /*0b40*/  SHF.R.U32.HI R3, RZ, 0x1f, R0 ;  /* 0x0000001fff037819 */ /* 0x000fe40000011600 */
[----:B------:R-:W-:Y:S01]  /*0b50*/  CS2R R174, SRZ ;  /* 0x0000000000ae7805 */ /* 0x000fe2000001ff00 */
[----:B------:R-:W-:Y:S01]  /*0b60*/  IMAD.HI R2, R2, 0x2aaaaaab, RZ ;  /* 0x2aaaaaab02027827 */ /* 0x000fe200078e02ff */
[----:B------:R-:W-:Y:S02]  /*0b70*/  CS2R R176, SRZ ;  /* 0x0000000000b07805 */ /* 0x000fe4000001ff00 */
[----:B------:R-:W-:Y:S02]  /*0b80*/  LEA.HI.SX32 R4, R0, R3, 0x1c ;  /* 0x0000000300047211 */ /* 0x000fe400078fe2ff */
[----:B------:R-:W-:-:S02]  /*0b90*/  CS2R R178, SRZ ;  /* 0x0000000000b27805 */ /* 0x000fc4000001ff00 */
[----:B------:R-:W-:Y:S02]  /*0ba0*/  CS2R R180, SRZ ;  /* 0x0000000000b47805 */ /* 0x000fe4000001ff00 */
[----:B------:R-:W-:Y:S02]  /*0bb0*/  SHF.R.U32.HI R5, RZ, 0x1f, R2 ;  /* 0x0000001fff057819 */ /* 0x000fe40000011602 */
[----:B------:R-:W-:Y:S01]  /*0bc0*/  CS2R R182, SRZ ;  /* 0x0000000000b67805 */ /* 0x000fe2000001ff00 */
[----:B------:R1:W-:Y:S01]  /*0bd0*/  STL [R1+0x30], R4 ;  /* 0x0000300401007387 */ /* 0x0003e20000100800 */
[----:B------:R-:W-:-:S04]  /*0be0*/  LEA.HI.SX32 R5, R2, R5, 0x1c ;  /* 0x0000000502057211 */ /* 0x000fc800078fe2ff */
        /* <DEDUP_REMOVED lines=24> */
.L_x_2856:
        /* <DEDUP_REMOVED lines=15> */
.L_x_2855:
        /* <DEDUP_REMOVED lines=22> */
.L_x_2858:
        /* <DEDUP_REMOVED lines=15> */
.L_x_2857:
[----:B------:R-:W-:Y:S01]  /*10b0*/  SHF.R.S32.HI R7, RZ, 0x1f, R18 ;  /* 0x0000001fff077819 */ /* 0x000fe20000011412 */
[----:B------:R-:W-:-:S03]  /*10c0*/  UMOV UR4, 0xffffffff ;  /* 0xffffffff00047882 */ /* 0x000fc60000000000 */
[----:B------:R-:W-:-:S04]  /*10d0*/  LEA.HI R0, R7, R18, RZ, 0x7 ;  /* 0x0000001207007211 */ /* 0x000fc800078f38ff */
[----:B------:R-:W-:Y:S01]  /*10e0*/  SHF.R.S32.HI R13, RZ, 0x7, R0 ;  /* 0x00000007ff0d7819 */ /* 0x000fe20000011400 */
[----:B------:R-:W-:Y:S06]  /*10f0*/  BRA.DIV UR4, `(.L_x_2859) ;  /* 0x000000d204487947 */ /* 0x000fec000b800000 */
[----:B------:R1:W2:Y:S02]  /*1100*/  SHFL.IDX PT, R14, R13, RZ, 0x1f ;  /* 0x00001fff0d0e7589 */ /* 0x0002a400000e0000 */
.L_x_2975:
        /* <DEDUP_REMOVED lines=10> */
.L_x_2860:
        /* <DEDUP_REMOVED lines=10> */
[----:B--2---:R-:W-:Y:S01]  /*1250*/  LEA.HI R2, R14, R14, RZ, 0x1 ;  /* 0x0000000e0e027211 */ /* 0x004fe200078f08ff */
[----:B------:R-:W-:Y:S01]  /*1260*/  IMAD.IADD R6, R6, 0x1, -R9 ;  /* 0x0000000106067824 */ /* 0x000fe200078e0a09 */
[----:B-1-3--:R-:W-:Y:S02]  /*1270*/  IADD3 R10, -R11, 0x7f, R10 ;  /* 0x0000007f0b0a7810 */ /* 0x00afe40007ffe10a */
[----:B------:R-:W-:Y:S01]  /*1280*/  LOP3.LUT R5, R2, 0xfffffffe, RZ, 0xc0, !PT ;  /* 0xfffffffe02057812 */ /* 0x000fe200078ec0ff */
[----:B------:R-:W-:Y:S01]  /*1290*/  IMAD R6, R13, 0xc, R6 ;  /* 0x0000000c0d067824 */ /* 0x000fe200078e0206 */
[----:B------:R-:W-:Y:S01]  /*12a0*/  SHF.R.U32.HI R3, RZ, 0x3, R3 ;  /* 0x00000003ff037819 */ /* 0x000fe20000011603 */
[----:B------:R-:W-:-:S02]  /*12b0*/  IMAD R10, R19, 0x80, R10 ;  /* 0x00000080130a7824 */ /* 0x000fc400078e020a */
[----:B------:R-:W-:Y:S01]  /*12c0*/  IMAD.IADD R5, R14, 0x1, -R5 ;  /* 0x000000010e057824 */ /* 0x000fe200078e0a05 */
[----:B------:R-:W-:Y:S01]  /*12d0*/  LOP3.LUT R3, R4, R3, RZ, 0x3c, !PT ;  /* 0x0000000304037212 */ /* 0x000fe200078e3cff */
[----:B------:R-:W2:Y:S01]  /*12e0*/  LDL R14, [R1+0x30] ;  /* 0x00003000010e7983 */ /* 0x000ea20000100800 */
[----:B------:R-:W-:Y:S02]  /*12f0*/  IADD3 R10, R10, -UR4, RZ ;  /* 0x800000040a0a7c10 */ /* 0x000fe4000fffe0ff */
[----:B------:R-:W-:Y:S02]  /*1300*/  LEA R2, R6, R3, 0x9 ;  /* 0x0000000306027211 */ /* 0x000fe400078e48ff */
[----:B------:R-:W-:Y:S01]  /*1310*/  LOP3.LUT R3, R0, 0xffffff80, RZ, 0xc0, !PT ;  /* 0xffffff8000037812 */ /* 0x000fe200078ec0ff */
[----:B------:R-:W-:-:S03]  /*1320*/  IMAD.HI R10, R10, 0x2aaaaaab, RZ ;  /* 0x2aaaaaab0a0a7827 */ /* 0x000fc600078e02ff */
[----:B------:R-:W-:Y:S02]  /*1330*/  IADD3 R6, R18, -R3, RZ ;  /* 0x8000000312067210 */ /* 0x000fe40007ffe0ff */
[----:B------:R-:W-:Y:S02]  /*1340*/  SHF.R.U32.HI R9, RZ, 0x1f, R10 ;  /* 0x0000001fff097819 */ /* 0x000fe4000001160a */
[--C-:B------:R-:W-:Y:S02]  /*1350*/  SHF.R.S32.HI R12, RZ, 0x1f, R6.reuse ;  /* 0x0000001fff0c7819 */ /* 0x100fe40000011406 */
[----:B------:R-:W-:Y:S02]  /*1360*/  LEA.HI.SX32 R9, R10, R9, 0x1c ;  /* 0x000000090a097211 */ /* 0x000fe400078fe2ff */
[----:B------:R-:W-:Y:S01]  /*1370*/  LEA.HI R10, R12, R6, RZ, 0x2 ;  /* 0x000000060c0a7211 */ /* 0x000fe200078f10ff */
[----:B------:R1:W-:Y:S04]  /*1380*/  STL [R1+0x1c], R2 ;  /* 0x00001c0201007387 */ /* 0x0003e80000100800 */
[----:B------:R3:W-:Y:S04]  /*1390*/  STL [R1+0x18], R12 ;  /* 0x0000180c01007387 */ /* 0x0007e80000100800 */
[----:B------:R3:W-:Y:S01]  /*13a0*/  STL [R1+0x10], R10 ;  /* 0x0000100a01007387 */ /* 0x0007e20000100800 */
[----:B-1----:R-:W-:Y:S01]  /*13b0*/  IMAD R2, R13, 0x300, R6 ;  /* 0x000003000d027824 */ /* 0x002fe200078e0206 */
[----:B------:R-:W-:-:S03]  /*13c0*/  LOP3.LUT R3, R10, 0xfffffffc, RZ, 0xc0, !PT ;  /* 0xfffffffc0a037812 */ /* 0x000fc600078ec0ff */
        /* <DEDUP_REMOVED lines=35> */
[----:B------:R-:W-:Y:S01]  /*1600*/  IMAD R2, R2, 0x4, R17 ;  /* 0x0000000402027824 */ /* 0x000fe200078e0211 */
[----:B------:R-:W-:Y:S02]  /*1610*/  IADD3 R3, R6, -R3, RZ ;  /* 0x8000000306037210 */ /* 0x000fe40007ffe0ff */
[----:B--2---:R-:W-:-:S04]  /*1620*/  VIADDMNMX R237, R9, 0x1, R14, PT ;  /* 0x0000000109ed7846 */ /* 0x004fc8000380010e */
[----:B------:R-:W-:-:S13]  /*1630*/  ISETP.GE.AND P0, PT, R16, R237, PT ;  /* 0x000000ed1000720c */ /* 0x000fda0003f06270 */
[----:B---3--:R-:W-:Y:S05]  /*1640*/  @P0 BRA `(.L_x_2862) ;  /* 0x0000004000ec0947 */ /* 0x008fea0003800000 */
        /* <DEDUP_REMOVED lines=88> */
.L_x_2873:
[----:B-1----:R-:W2:Y:S02]  /*1bd0*/  LDL R6, [R1+0xc] ;  /* 0x00000c0001067983 */ /* 0x002ea40000100800 */
[----:B--2---:R-:W-:-:S04]  /*1be0*/  LOP3.LUT R6, R6, 0x1, RZ, 0xfc, !PT ;  /* 0x0000000106067812 */ /* 0x004fc800078efcff */
[----:B------:R-:W-:-:S13]  /*1bf0*/  ISETP.NE.AND P0, PT, R6, 0x3, PT ;  /* 0x000000030600780c */ /* 0x000fda0003f05270 */
[----:B------:R-:W-:Y:S05]  /*1c00*/  @!P0 BRA `(.L_x_2863) ;  /* 0x0000000000048947 */ /* 0x000fea0003800000 */
[----:B------:R-:W-:Y:S01]  /*1c10*/  BPT.TRAP 0x1 ;  /* 0x000000040000795c */ /* 0x000fe20000300000 */
.L_x_2863:
[----:B------:R-:W-:Y:S01]  /*1c20*/  IMAD R6, R0, 0x8, R17 ;  /* 0x0000000800067824 */ /* 0x000fe200078e0211 */
[----:B------:R-:W-:-:S04]  /*1c30*/  SHF.L.U32 R21, R4, 0x1f, RZ ;  /* 0x0000001f04157819 */ /* 0x000fc800000006ff */
[----:B------:R1:W2:Y:S01]  /*1c40*/  SYNCS.PHASECHK.TRANS64.TRYWAIT P1, [R6+URZ+0x26810], R21 ;  /* 0x02681015060075a7 */ /* 0x0002a2000802017f */
[----:B------:R-:W-:Y:S05]  /*1c50*/  @!P0 BRA `(.L_x_2864) ;  /* 0x0000000000048947 */ /* 0x000fea0003800000 */
[----:B------:R-:W-:Y:S01]  /*1c60*/  BPT.TRAP 0x1 ;  /* 0x000000040000795c */ /* 0x000fe20000300000 */
.L_x_2864:
[----:B------:R-:W-:-:S04]  /*1c70*/  IADD3 R7, R17, 0xe000, RZ ;  /* 0x0000e00011077810 */ /* 0x000fc80007ffe0ff */
[----:B------:R-:W-:-:S04]  /*1c80*/  SHF.R.U32.HI R7, RZ, 0x4, R7 ;  /* 0x00000004ff077819 */ /* 0x000fc80000011607 */
[----:B------:R-:W-:Y:S01]  /*1c90*/  LOP3.LUT R7, R7, 0x3fff, RZ, 0xc0, !PT ;  /* 0x00003fff07077812 */ /* 0x000fe200078ec0ff */
[----:B--2---:R-:W-:Y:S06]  /*1ca0*/  @P1 BRA `(.L_x_2865) ;  /* 0x0000000000081947 */ /* 0x004fec0003800000 */
[----:B------:R-:W2:Y:S02]  /*1cb0*/  SYNCS.PHASECHK.TRANS64.TRYWAIT P1, [R6+URZ+0x26810], R21 ;  /* 0x02681015060075a7 */ /* 0x000ea4000802017f */
[----:B--2---:R-:W-:Y:S05]  /*1cc0*/  @!P1 BRA `(.L_x_2866) ;  /* 0x000000c400849947 */ /* 0x004fea0003800000 */
.L_x_2865:
        /* <DEDUP_REMOVED lines=58> */
.L_x_2867:
[----:B------:R1:W1:Y:S01]  /*2070*/  SYNCS.PHASECHK.TRANS64.TRYWAIT P1, [R6+URZ+0x26830], R21 ;  /* 0x02683015060075a7 */ /* 0x000262000802017f */
[----:B------:R-:W-:Y:S05]  /*2080*/  @!P0 BRA `(.L_x_2868) ;  /* 0x0000000000048947 */ /* 0x000fea0003800000 */
[----:B------:R-:W-:Y:S01]  /*2090*/  BPT.TRAP 0x1 ;  /* 0x000000040000795c */ /* 0x000fe20000300000 */
.L_x_2868:
[----:B------:R-:W-:-:S04]  /*20a0*/  IADD3 R12, R17, 0x14000, RZ ;  /* 0x00014000110c7810 */ /* 0x000fc80007ffe0ff */
[----:B------:R-:W-:-:S04]  /*20b0*/  SHF.R.U32.HI R12, RZ, 0x4, R12 ;  /* 0x00000004ff0c7819 */ /* 0x000fc8000001160c */
[----:B------:R-:W-:-:S04]  /*20c0*/  LOP3.LUT R12, R12, 0x3fff, RZ, 0xc0, !PT ;  /* 0x00003fff0c0c7812 */ /* 0x000fc800078ec0ff */
[----:B------:R-:W-:Y:S01]  /*20d0*/  LOP3.LUT R19, R12, 0x10000, RZ, 0xfc, !PT ;  /* 0x000100000c137812 */ /* 0x000fe200078efcff */
[----:B-1----:R-:W-:Y:S06]  /*20e0*/  @P1 BRA `(.L_x_2869) ;  /* 0x0000000000081947 */ /* 0x002fec0003800000 */
[----:B------:R-:W1:Y:S02]  /*20f0*/  SYNCS.PHASECHK.TRANS64.TRYWAIT P1, [R6+URZ+0x26830], R21 ;  /* 0x02683015060075a7 */ /* 0x000e64000802017f */
[----:B-1----:R-:W-:Y:S05]  /*2100*/  @!P1 BRA `(.L_x_2870) ;  /* 0x000000c000889947 */ /* 0x002fea0003800000 */
.L_x_2869:
        /* <DEDUP_REMOVED lines=98> */
[----:B------:R-:W-:Y:S01]  /*2730*/  FMUL.FTZ R196, R118, UR10 ;  /* 0x0000000a76c47c20 */ /* 0x000fe20008410000 */
[----:B------:R-:W1:Y:S01]  /*2740*/  MUFU.TANH R185, R185 ;  /* 0x000000b900b97308 */ /* 0x000e620000002400 */
[----:B--2---:R-:W-:Y:S01]  /*2750*/  FSEL R96, R85, -INF , !P6 ;  /* 0xff80000055607808 */ /* 0x004fe20007000000 */
[----:B------:R-:W-:Y:S01]  /*2760*/  VIADD R118, R9, 0xc ;  /* 0x0000000c09767836 */ /* 0x000fe20000000000 */
[----:B------:R-:W-:Y:S01]  /*2770*/  ISETP.GT.AND P6, PT, R103, 0x39, PT ;  /* 0x000000396700780c */ /* 0x000fe20003fc4270 */
[----:B------:R-:W-:Y:S01]  /*2780*/  IMAD R236, R0, 0x300, R12 ;  /* 0x0000030000ec7824 */ /* 0x000fe200078e020c */
[----:B------:R-:W-:Y:S01]  /*2790*/  SHFL.IDX PT, R227, R15, R199, 0x1f ;  /* 0x00001fc70fe37589 */ /* 0x000fe200000e0000 */
[----:B------:R-:W-:-:S02]  /*27a0*/  FMUL.FTZ R115, R115, UR10 ;  /* 0x0000000a73737c20 */ /* 0x000fc40008410000 */
[----:B------:R-:W2:Y:S01]  /*27b0*/  MUFU.TANH R19, R19 ;  /* 0x0000001300137308 */ /* 0x000ea20000002400 */
[----:B----4-:R-:W-:Y:S01]  /*27c0*/  FSEL R97, R86, -INF , !P5 ;  /* 0xff80000056617808 */ /* 0x010fe20006800000 */
[----:B------:R-:W4:Y:S01]  /*27d0*/  SHFL.IDX PT, R225, R15, R118, 0x1f ;  /* 0x00001f760fe17589 */ /* 0x000f2200000e0000 */
[----:B------:R-:W-:-:S05]  /*27e0*/  ISETP.GT.AND P5, PT, R193, RZ, PT ;  /* 0x000000ffc100720c */ /* 0x000fca0003fa4270 */
[----:B------:R-:W5:Y:S01]  /*27f0*/  MUFU.TANH R186, R186 ;  /* 0x000000ba00ba7308 */ /* 0x000f620000002400 */
[----:B-1----:R-:W-:Y:S02]  /*2800*/  FSEL R100, R185, -INF , !P4 ;  /* 0xff800000b9647808 */ /* 0x002fe40006000000 */
[----:B------:R-:W-:-:S05]  /*2810*/  ISETP.GT.AND P4, PT, R193, 0x1, PT ;  /* 0x00000001c100780c */ /* 0x000fca0003f84270 */
[----:B------:R-:W1:Y:S01]  /*2820*/  MUFU.TANH R20, R20 ;  /* 0x0000001400147308 */ /* 0x000e620000002400 */
[----:B------:R-:W-:Y:S02]  /*2830*/  WARPGROUP.DEPBAR.LE gsb0, 0x0 ;  /* 0x00008000000079c5 */ /* 0x000fe40000010000 */
[----:B------:R-:W-:Y:S01]  /*2840*/  WARPGROUP.ARRIVE ;  /* 0x00000000000079c5 */ /* 0x000fe20000000000 */
[C---:B--2---:R-:W-:Y:S01]  /*2850*/  FSEL R226, R19.reuse, -INF , !P5 ;  /* 0xff80000013e27808 */ /* 0x044fe20006800000 */
[----:B------:R-:W-:Y:S01]  /*2860*/  FFMA.FTZ R19, -R19, R19, 1 ;  /* 0x3f80000013137423 */ /* 0x000fe20000010113 */
[C---:B------:R-:W-:Y:S02]  /*2870*/  ISETP.GT.AND P5, PT, R193.reuse, 0x9, PT ;  /* 0x00000009c100780c */ /* 0x040fe40003fa4270 */
[----:B------:R-:W2:Y:S01]  /*2880*/  MUFU.TANH R23, R23 ;  /* 0x0000001700177308 */ /* 0x000ea20000002400 */
[----:B------:R-:W-:Y:S01]  /*2890*/  HGMMA.64x96x16.F32.BF16 R24, gdesc[UR4], R24, gsb0 ;  /* 0x01600000041879f0 */ /* 0x000fe20008001818 */
[----:B------:R-:W-:Y:S01]  /*28a0*/  UIADD3 UR6, UR8, 0x4, URZ ;  /* 0x0000000408067890 */ /* 0x000fe2000fffe03f */
[----:B-----5:R-:W-:Y:S01]  /*28b0*/  FSEL R223, R186, -INF , !P6 ;  /* 0xff800000badf7808 */ /* 0x020fe20007000000 */
[----:B------:R-:W-:Y:S01]  /*28c0*/  UIADD3 UR4, UR9, 0x4, URZ ;  /* 0x0000000409047890 */ /* 0x000fe2000fffe03f */
[----:B------:R-:W-:Y:S01]  /*28d0*/  ISETP.GT.AND P6, PT, R193, 0x8, PT ;  /* 0x00000008c100780c */ /* 0x000fe20003fc4270 */
[----:B------:R-:W-:Y:S01]  /*28e0*/  UMOV UR7, 0x40000040 ;  /* 0x4000004000077882 */ /* 0x000fe20000000000 */
[----:B------:R-:W-:Y:S01]  /*28f0*/  UMOV UR5, 0x40000040 ;  /* 0x4000004000057882 */ /* 0x000fe20000000000 */
[----:B------:R-:W5:Y:S01]  /*2900*/  MUFU.TANH R72, R72 ;  /* 0x0000004800487308 */ /* 0x000f620000002400 */
[----:B-1----:R-:W-:-:S02]  /*2910*/  FSEL R224, R20, -INF , !P4 ;  /* 0xff80000014e07808 */ /* 0x002fc40006000000 */
[----:B------:R-:W-:-:S05]  /*2920*/  ISETP.GT.AND P4, PT, R193, 0x10, PT ;  /* 0x00000010c100780c */ /* 0x000fca0003f84270 */
[----:B------:R-:W1:Y:S01]  /*2930*/  MUFU.TANH R75, R75 ;  /* 0x0000004b004b7308 */ /* 0x000e620000002400 */
[----:B--2---:R-:W-:Y:S02]  /*2940*/  FSEL R219, R23, -INF , !P6 ;  /* 0xff80000017db7808 */ /* 0x004fe40007000000 */
[----:B------:R-:W-:-:S05]  /*2950*/  ISETP.GT.AND P6, PT, R193, 0x11, PT ;  /* 0x00000011c100780c */ /* 0x000fca0003fc4270 */
[----:B------:R-:W2:Y:S01]  /*2960*/  MUFU.TANH R21, R21 ;  /* 0x0000001500157308 */ /* 0x000ea20000002400 */
[----:B-----5:R-:W-:Y:S02]  /*2970*/  FSEL R221, R72, -INF , !P5 ;  /* 0xff80000048dd7808 */ /* 0x020fe40006800000 */
[----:B------:R-:W-:-:S05]  /*2980*/  ISETP.GT.AND P5, PT, R193, 0x18, PT ;  /* 0x00000018c100780c */ /* 0x000fca0003fa4270 */
[----:B------:R-:W5:Y:S01]  /*2990*/  MUFU.TANH R76, R76 ;  /* 0x0000004c004c7308 */ /* 0x000f620000002400 */
[----:B-1----:R-:W-:Y:S02]  /*29a0*/  FSEL R209, R75, -INF , !P4 ;  /* 0xff8000004bd17808 */ /* 0x002fe40006000000 */
        /* <DEDUP_REMOVED lines=24> */
[----:B------:R-:W-:Y:S01]  /*2b30*/  ISETP.GT.AND P5, PT, R193, 0x30, PT ;  /* 0x00000030c100780c */ /* 0x000fe20003fa4270 */
[----:B------:R-:W-:Y:S02]  /*2b40*/  WARPGROUP.DEPBAR.LE gsb0, 0x0 ;  /* 0x00008000000079c5 */ /* 0x000fe40000010000 */
[----:B------:R-:W-:Y:S02]  /*2b50*/  WARPGROUP.ARRIVE ;  /* 0x00000000000079c5 */ /* 0x000fe40000000000 */
[----:B------:R-:W5:Y:S01]  /*2b60*/  MUFU.TANH R88, R88 ;  /* 0x0000005800587308 */ /* 0x000f620000002400 */
[----:B-1----:R-:W-:Y:S02]  /*2b70*/  FSEL R206, R81, -INF , !P2 ;  /* 0xff80000051ce7808 */ /* 0x002fe40005000000 */
[----:B------:R-:W-:Y:S01]  /*2b80*/  ISETP.GT.AND P2, PT, R103, 0x31, PT ;  /* 0x000000316700780c */ /* 0x000fe20003f44270 */
[----:B------:R-:W-:Y:S01]  /*2b90*/  HGMMA.64x96x16.F32.BF16 R24, gdesc[UR4], R24, gsb0 ;  /* 0x01600000041879f0 */ /* 0x000fe20008001818 */
[----:B------:R-:W-:Y:S01]  /*2ba0*/  UIADD3 UR6, UR8, 0x6, URZ ;  /* 0x0000000608067890 */ /* 0x000fe2000fffe03f */
[----:B--2---:R-:W-:Y:S01]  /*2bb0*/  FSEL R204, R87, -INF , !P4 ;  /* 0xff80000057cc7808 */ /* 0x004fe20006000000 */
[----:B------:R-:W-:Y:S01]  /*2bc0*/  UIADD3 UR4, UR9, 0x6, URZ ;  /* 0x0000000609047890 */ /* 0x000fe2000fffe03f */
[----:B------:R-:W1:Y:S01]  /*2bd0*/  MUFU.TANH R89, R89 ;  /* 0x0000005900597308 */ /* 0x000e620000002400 */
[----:B------:R-:W-:Y:S01]  /*2be0*/  UMOV UR7, 0x40000040 ;  /* 0x4000004000077882 */ /* 0x000fe20000000000 */
[----:B------:R-:W-:Y:S01]  /*2bf0*/  UMOV UR5, 0x40000040 ;  /* 0x4000004000057882 */ /* 0x000fe20000000000 */
        /* <DEDUP_REMOVED lines=35> */
[----:B--2---:R-:W-:Y:S01]  /*2e30*/  FSEL R214, R106, -INF , !P2 ;  /* 0xff8000006ad67808 */ /* 0x004fe20005000000 */
[----:B------:R-:W-:Y:S02]  /*2e40*/  WARPGROUP.DEPBAR.LE gsb0, 0x0 ;  /* 0x00008000000079c5 */ /* 0x000fe40000010000 */
[----:B------:R-:W2:Y:S01]  /*2e50*/  LDS R190, [R190+0x380] ;  /* 0x00038000bebe7984 */ /* 0x000ea20000000800 */
[----:B------:R-:W-:Y:S01]  /*2e60*/  WARPGROUP.ARRIVE ;  /* 0x00000000000079c5 */ /* 0x000fe20000000000 */
[----:B------:R-:W-:Y:S02]  /*2e70*/  ISETP.GT.AND P2, PT, R193, 0x49, PT ;  /* 0x00000049c100780c */ /* 0x000fe40003f44270 */
[----:B------:R-:W4:Y:S01]  /*2e80*/  MUFU.TANH R110, R110 ;  /* 0x0000006e006e7308 */ /* 0x000f220000002400 */
[----:B-----5:R-:W-:Y:S02]  /*2e90*/  FSEL R216, R107, -INF , !P4 ;  /* 0xff8000006bd87808 */ /* 0x020fe40006000000 */
[----:B------:R-:W-:Y:S01]  /*2ea0*/  HGMMA.64x96x16.F32.BF16 R24, gdesc[UR4], R24, gsb0 ;  /* 0x01600000041879f0 */ /* 0x000fe20008001818 */
[----:B------:R-:W-:Y:S01]  /*2eb0*/  ULDC UR4, c[0x0][0x744] ;  /* 0x0001d10000047ab9 */ /* 0x000fe20000000800 */
[----:B------:R-:W-:Y:S01]  /*2ec0*/  ISETP.GT.AND P4, PT, R193, 0x50, PT ;  /* 0x00000050c100780c */ /* 0x000fe20003f84270 */
[--C-:B---3--:R-:W-:Y:S01]  /*2ed0*/  FFMA.FTZ R113, R113, UR4, -R104.reuse ;  /* 0x0000000471717c23 */ /* 0x108fe20008010868 */
[----:B------:R-:W-:Y:S01]  /*2ee0*/  FFMA.FTZ R104, R226, UR4, -R104 ;  /* 0x00000004e2687c23 */ /* 0x000fe20008010868 */
[----:B------:R-:W3:Y:S01]  /*2ef0*/  MUFU.TANH R111, R111 ;  /* 0x0000006f006f7308 */ /* 0x000ee20000002400 */
[----:B-1----:R-:W-:Y:S01]  /*2f00*/  FSEL R220, R112, -INF , !P6 ;  /* 0xff80000070dc7808 */ /* 0x002fe20007000000 */
[----:B----4-:R-:W-:Y:S01]  /*2f10*/  FFMA.FTZ R221, R221, UR4, -R225 ;  /* 0x00000004dddd7c23 */ /* 0x010fe200080108e1 */
[----:B------:R-:W-:Y:S01]  /*2f20*/  ISETP.GT.AND P6, PT, R193, 0x48, PT ;  /* 0x00000048c100780c */ /* 0x000fe20003fc4270 */
[--C-:B------:R-:W-:Y:S01]  /*2f30*/  FFMA.FTZ R94, R94, UR4, -R227.reuse ;  /* 0x000000045e5e7c23 */ /* 0x100fe200080108e3 */
[----:B------:R-:W-:-:S02]  /*2f40*/  FFMA.FTZ R209, R209, UR4, -R227 ;  /* 0x00000004d1d17c23 */ /* 0x000fc400080108e3 */
[----:B------:R-:W1:Y:S01]  /*2f50*/  SHFL.IDX PT, R227, R14, R118, 0x1f ;  /* 0x00001f760ee37589 */ /* 0x000e6200000e0000 */
[----:B------:R-:W4:Y:S01]  /*2f60*/  MUFU.TANH R114, R114 ;  /* 0x0000007200727308 */ /* 0x000f220000002400 */
[----:B------:R-:W-:Y:S02]  /*2f70*/  FSEL R215, R110, -INF , !P6 ;  /* 0xff8000006ed77808 */ /* 0x000fe40007000000 */
[----:B------:R-:W-:-:S05]  /*2f80*/  ISETP.GT.AND P6, PT, R193, 0x51, PT ;  /* 0x00000051c100780c */ /* 0x000fca0003fc4270 */
[----:B------:R-:W5:Y:S01]  /*2f90*/  MUFU.EX2 R113, R113 ;  /* 0x0000007100717308 */ /* 0x000f620000000800 */
[----:B---3--:R-:W-:Y:S02]  /*2fa0*/  FSEL R210, R111, -INF , !P2 ;  /* 0xff8000006fd27808 */ /* 0x008fe40005000000 */
[----:B------:R-:W-:-:S05]  /*2fb0*/  ISETP.GT.AND P2, PT, R193, 0x58, PT ;  /* 0x00000058c100780c */ /* 0x000fca0003f44270 */
[----:B------:R-:W-:Y:S01]  /*2fc0*/  MUFU.TANH R191, R191 ;  /* 0x000000bf00bf7308 */ /* 0x000fe20000002400 */
[----:B----4-:R-:W-:Y:S02]  /*2fd0*/  FSEL R212, R114, -INF , !P4 ;  /* 0xff80000072d47808 */ /* 0x010fe40006000000 */
[----:B------:R-:W-:Y:S01]  /*2fe0*/  ISETP.GT.AND P4, PT, R193, 0x59, PT ;  /* 0x00000059c100780c */ /* 0x000fe20003f84270 */
[----:B--2---:R-:W2:Y:S01]  /*2ff0*/  SHFL.IDX PT, R195, R190, R9, 0x1f ;  /* 0x00001f09bec37589 */ /* 0x004ea200000e0000 */
[--C-:B-1----:R-:W-:Y:S01]  /*3000*/  FFMA.FTZ R97, R97, UR4, -R227.reuse ;  /* 0x0000000461617c23 */ /* 0x102fe200080108e3 */
[----:B------:R-:W-:Y:S02]  /*3010*/  FFMA.FTZ R202, R202, UR4, -R227 ;  /* 0x00000004caca7c23 */ /* 0x000fe400080108e3 */
[----:B------:R-:W-:Y:S01]  /*3020*/  MUFU.TANH R115, R115 ;  /* 0x0000007300737308 */ /* 0x000fe20000002400 */
[----:B------:R-:W1:Y:S04]  /*3030*/  SHFL.IDX PT, R232, R190, R118, 0x1f ;  /* 0x00001f76bee87589 */ /* 0x000e6800000e0000 */
[----:B------:R-:W-:Y:S03]  /*3040*/  SHFL.IDX PT, R233, R190, R199, 0x1f ;  /* 0x00001fc7bee97589 */ /* 0x000fe600000e0000 */
[----:B------:R-:W-:Y:S08]  /*3050*/  MUFU.TANH R196, R196 ;  /* 0x000000c400c47308 */ /* 0x000ff00000002400 */
[----:B------:R-:W-:Y:S08]  /*3060*/  MUFU.TANH R201, R201 ;  /* 0x000000c900c97308 */ /* 0x000ff00000002400 */
[----:B------:R-:W3:Y:S01]  /*3070*/  MUFU.EX2 R104, R104 ;  /* 0x0000006800687308 */ /* 0x000ee20000000800 */
[----:B------:R-:W-:-:S02]  /*3080*/  WARPGROUP.DEPBAR.LE gsb0, 0x0 ;  /* 0x00008000000079c5 */ /* 0x000fc40000010000 */
[--C-:B--2---:R-:W-:Y:S01]  /*3090*/  FADD.FTZ R194, R24, -R195.reuse ;  /* 0x800000c318c27221 */ /* 0x104fe20000010000 */
[----:B------:R-:W-:Y:S01]  /*30a0*/  FFMA.FTZ R24, -R192, R192, 1 ;  /* 0x3f800000c0187423 */ /* 0x000fe200000101c0 */
[----:B------:R-:W-:Y:S01]  /*30b0*/  FMUL.FTZ R192, R116, UR10 ;  /* 0x0000000a74c07c20 */ /* 0x000fe20008410000 */
[----:B------:R-:W-:Y:S01]  /*30c0*/  FADD.FTZ R195, R26, -R195 ;  /* 0x800000c31ac37221 */ /* 0x000fe20000010000 */
[----:B-----5:R-:W-:Y:S01]  /*30d0*/  FMUL.FTZ R193, R113, R194 ;  /* 0x000000c271c17220 */ /* 0x020fe20000410000 */
[----:B------:R-:W-:Y:S01]  /*30e0*/  FMUL.FTZ R194, R117, UR10 ;  /* 0x0000000a75c27c20 */ /* 0x000fe20008410000 */
[C---:B------:R-:W-:Y:S02]  /*30f0*/  VIADD R117, R9.reuse, 0x8 ;  /* 0x0000000809757836 */ /* 0x040fe40000000000 */
[----:B------:R-:W-:Y:S01]  /*3100*/  FFMA.FTZ R26, R200, UR4, -R225 ;  /* 0x00000004c81a7c23 */ /* 0x000fe200080108e1 */
[----:B------:R-:W-:Y:S01]  /*3110*/  FMUL.FTZ R116, R24, R193 ;  /* 0x000000c118747220 */ /* 0x000fe20000410000 */
[C---:B------:R-:W-:Y:S01]  /*3120*/  IADD3 R193, R9.reuse, 0x4, RZ ;  /* 0x0000000409c17810 */ /* 0x040fe20007ffe0ff */
[----:B------:R-:W-:Y:S01]  /*3130*/  SHFL.IDX PT, R225, R14, R9, 0x1f ;  /* 0x00001f090ee17589 */ /* 0x000fe200000e0000 */
[----:B------:R-:W-:Y:S01]  /*3140*/  IADD3 R200, R9, 0x1c, RZ ;  /* 0x0000001c09c87810 */ /* 0x000fe20007ffe0ff */
[----:B------:R-:W2:Y:S02]  /*3150*/  MUFU.TANH R192, R192 ;  /* 0x000000c000c07308 */ /* 0x000ea40000002400 */
[----:B------:R-:W4:Y:S04]  /*3160*/  SHFL.IDX PT, R228, R15, R117, 0x1f ;  /* 0x00001f750fe47589 */ /* 0x000f2800000e0000 */
[----:B------:R-:W5:Y:S02]  /*3170*/  SHFL.IDX PT, R24, R15, R193, 0x1f ;  /* 0x00001fc10f187589 */ /* 0x000f6400000e0000 */
[----:B------:R-:W2:Y:S02]  /*3180*/  MUFU.TANH R194, R194 ;  /* 0x000000c200c27308 */ /* 0x000ea40000002400 */
[----:B------:R-:W2:Y:S04]  /*3190*/  SHFL.IDX PT, R229, R15, R200, 0x1f ;  /* 0x00001fc80fe57589 */ /* 0x000ea800000e0000 */
[----:B------:R-:W2:Y:S01]  /*31a0*/  SHFL.IDX PT, R227, R13, R117, 0x1f ;  /* 0x00001f750de37589 */ /* 0x000ea200000e0000 */
[----:B---3--:R-:W-:Y:S01]  /*31b0*/  FMUL.FTZ R195, R104, R195 ;  /* 0x000000c368c37220 */ /* 0x008fe20000410000 */
[----:B-1----:R-:W-:Y:S01]  /*31c0*/  FADD.FTZ R29, R29, -R232 ;  /* 0x800000e81d1d7221 */ /* 0x002fe20000010000 */
[----:B------:R-:W-:Y:S01]  /*31d0*/  MUFU.EX2 R26, R26 ;  /* 0x0000001a001a7308 */ /* 0x000fe20000000800 */
[----:B------:R-:W1:Y:S04]  /*31e0*/  SHFL.IDX PT, R234, R190, R193, 0x1f ;  /* 0x00001fc1beea7589 */ /* 0x000e6800000e0000 */
[----:B------:R-:W-:Y:S03]  /*31f0*/  LDS R11, [R11+0x380] ;  /* 0x000380000b0b7984 */ /* 0x000fe60000000800 */
[----:B------:R-:W-:Y:S01]  /*3200*/  MUFU.EX2 R209, R209 ;  /* 0x000000d100d17308 */ /* 0x000fe20000000800 */
[--C-:B----4-:R-:W-:Y:S01]  /*3210*/  FFMA.FTZ R198, R198, UR4, -R228.reuse ;  /* 0x00000004c6c67c23 */ /* 0x110fe200080108e4 */
[----:B------:R-:W-:-:S02]  /*3220*/  FFMA.FTZ R219, R219, UR4, -R228 ;  /* 0x00000004dbdb7c23 */ /* 0x000fc400080108e4 */
[----:B------:R-:W3:Y:S01]  /*3230*/  SHFL.IDX PT, R228, R14, R117, 0x1f ;  /* 0x00001f750ee47589 */ /* 0x000ee200000e0000 */
[--C-:B-----5:R-:W-:Y:S01]  /*3240*/  FFMA.FTZ R119, R197, UR4, -R24.reuse ;  /* 0x00000004c5777c23 */ /* 0x120fe20008010818 */
[----:B------:R-:W-:Y:S01]  /*3250*/  FFMA.FTZ R224, R224, UR4, -R24 ;  /* 0x00000004e0e07c23 */ /* 0x000fe20008010818 */
[----:B------:R-:W-:Y:S01]  /*3260*/  VIADD R197, R9, 0x14 ;  /* 0x0000001409c57836 */ /* 0x000fe20000000000 */
[----:B------:R4:W-:Y:S01]  /*3270*/  MUFU.EX2 R24, R198 ;  /* 0x000000c600187308 */ /* 0x0009e20000000800 */
[--C-:B--2---:R-:W-:Y:S01]  /*3280*/  FFMA.FTZ R92, R92, UR4, -R229.reuse ;  /* 0x000000045c5c7c23 */ /* 0x104fe200080108e5 */
[----:B------:R-:W-:Y:S01]  /*3290*/  FFMA.FTZ R207, R207, UR4, -R229 ;  /* 0x00000004cfcf7c23 */ /* 0x000fe200080108e5 */
[--C-:B------:R-:W-:Y:S01]  /*32a0*/  FFMA.FTZ R229, R206, UR4, -R225.reuse ;  /* 0x00000004cee57c23 */ /* 0x100fe200080108e1 */
[----:B------:R-:W2:Y:S01]  /*32b0*/  SHFL.IDX PT, R231, R15, R197, 0x1f ;  /* 0x00001fc50fe77589 */ /* 0x000ea200000e0000 */
[----:B------:R-:W-:Y:S01]  /*32c0*/  FFMA.FTZ R206, R222, UR4, -R225 ;  /* 0x00000004dece7c23 */ /* 0x000fe200080108e1 */
[--C-:B------:R-:W-:Y:S01]  /*32d0*/  FFMA.FTZ R103, R103, UR4, -R227.reuse ;  /* 0x0000000467677c23 */ /* 0x100fe200080108e3 */
[----:B------:R-:W-:Y:S01]  /*32e0*/  FFMA.FTZ R215, R215, UR4, -R227 ;  /* 0x00000004d7d77c23 */ /* 0x000fe200080108e3 */
[----:B------:R-:W5:Y:S01]  /*32f0*/  SHFL.IDX PT, R225, R14, R197, 0x1f ;  /* 0x00001fc50ee17589 */ /* 0x000f6200000e0000 */
[----:B----4-:R-:W-:-:S02]  /*3300*/  VIADD R198, R9, 0x18 ;  /* 0x0000001809c67836 */ /* 0x010fc40000000000 */
[----:B------:R-:W-:Y:S01]  /*3310*/  FMUL.FTZ R195, R19, R195 ;  /* 0x000000c313c37220 */ /* 0x000fe20000410000 */
[----:B------:R-:W-:Y:S01]  /*3320*/  FADD.FTZ R232, R31, -R232 ;  /* 0x800000e81fe87221 */ /* 0x000fe20000010000 */
[----:B-1----:R-:W-:Y:S01]  /*3330*/  FADD.FTZ R27, R27, -R234 ;  /* 0x800000ea1b1b7221 */ /* 0x002fe20000010000 */
[----:B------:R-:W-:Y:S01]  /*3340*/  FADD.FTZ R34, R34, -R233 ;  /* 0x800000e922227221 */ /* 0x000fe20000010000 */
[----:B------:R-:W1:Y:S01]  /*3350*/  SHFL.IDX PT, R226, R15, R198, 0x1f ;  /* 0x00001fc60fe27589 */ /* 0x000e6200000e0000 */
[----:B------:R-:W-:Y:S01]  /*3360*/  FFMA.FTZ R76, -R76, R76, 1 ;  /* 0x3f8000004c4c7423 */ /* 0x000fe2000001014c */
[----:B------:R-:W4:Y:S02]  /*3370*/  MUFU.EX2 R94, R94 ;  /* 0x0000005e005e7308 */ /* 0x000f240000000800 */
[----:B------:R-:W4:Y:S01]  /*3380*/  SHFL.IDX PT, R15, R14, R193, 0x1f ;  /* 0x00001fc10e0f7589 */ /* 0x000f2200000e0000 */
[----:B---3--:R-:W-:-:S03]  /*3390*/  FFMA.FTZ R204, R204, UR4, -R228 ;  /* 0x00000004cccc7c23 */ /* 0x008fc600080108e4 */
[----:B------:R-:W-:Y:S01]  /*33a0*/  SHFL.IDX PT, R227, R13, R198, 0x1f ;  /* 0x00001fc60de37589 */ /* 0x000fe200000e0000 */
[----:B------:R-:W-:Y:S01]  /*33b0*/  FADD.FTZ R32, R32, -R233 ;  /* 0x800000e920207221 */ /* 0x000fe20000010000 */
[----:B------:R-:W-:Y:S01]  /*33c0*/  FFMA.FTZ R77, -R77, R77, 1 ;  /* 0x3f8000004d4d7423 */ /* 0x000fe2000001014d */
[----:B------:R-:W-:Y:S01]  /*33d0*/  FFMA.FTZ R80, -R80, R80, 1 ;  /* 0x3f80000050507423 */ /* 0x000fe20000010150 */
[----:B------:R-:W-:Y:S01]  /*33e0*/  MUFU.EX2 R97, R97 ;  /* 0x0000006100617308 */ /* 0x000fe20000000800 */
[--C-:B--2---:R-:W-:Y:S01]  /*33f0*/  FFMA.FTZ R93, R93, UR4, -R231.reuse ;  /* 0x000000045d5d7c23 */ /* 0x104fe200080108e7 */
[----:B------:R-:W-:Y:S01]  /*3400*/  FFMA.FTZ R208, R208, UR4, -R231 ;  /* 0x00000004d0d07c23 */ /* 0x000fe200080108e7 */
[----:B------:R-:W-:Y:S01]  /*3410*/  FFMA.FTZ R231, R96, UR4, -R228 ;  /* 0x0000000460e77c23 */ /* 0x000fe200080108e4 */
[--C-:B-----5:R-:W-:Y:S01]  /*3420*/  FFMA.FTZ R99, R99, UR4, -R225.reuse ;  /* 0x0000000463637c23 */ /* 0x120fe200080108e1 */
[----:B------:R-:W-:Y:S01]  /*3430*/  FFMA.FTZ R217, R217, UR4, -R225 ;  /* 0x00000004d9d97c23 */ /* 0x000fe200080108e1 */
[----:B------:R-:W2:Y:S02]  /*3440*/  SHFL.IDX PT, R228, R13, R193, 0x1f ;  /* 0x00001fc10de47589 */ /* 0x000ea400000e0000 */
[----:B------:R-:W3:Y:S01]  /*3450*/  MUFU.EX2 R19, R224 ;  /* 0x000000e000137308 */ /* 0x000ee20000000800 */
[--C-:B-1----:R-:W-:Y:S01]  /*3460*/  FFMA.FTZ R95, R95, UR4, -R226.reuse ;  /* 0x000000045f5f7c23 */ /* 0x102fe200080108e2 */
[----:B------:R-:W-:Y:S01]  /*3470*/  FFMA.FTZ R205, R205, UR4, -R226 ;  /* 0x00000004cdcd7c23 */ /* 0x000fe200080108e2 */
[----:B------:R-:W1:Y:S01]  /*3480*/  SHFL.IDX PT, R225, R13, R199, 0x1f ;  /* 0x00001fc70de17589 */ /* 0x000e6200000e0000 */
[--C-:B----4-:R-:W-:Y:S01]  /*3490*/  FFMA.FTZ R222, R98, UR4, -R15.reuse ;  /* 0x0000000462de7c23 */ /* 0x110fe2000801080f */
[----:B------:R-:W-:-:S02]  /*34a0*/  FFMA.FTZ R203, R203, UR4, -R15 ;  /* 0x00000004cbcb7c23 */ /* 0x000fc4000801080f */
[----:B------:R-:W4:Y:S01]  /*34b0*/  SHFL.IDX PT, R226, R14, R199, 0x1f ;  /* 0x00001fc70ee27589 */ /* 0x000f2200000e0000 */
[----:B------:R5:W-:Y:S03]  /*34c0*/  MUFU.EX2 R15, R229 ;  /* 0x000000e5000f7308 */ /* 0x000be60000000800 */
[----:B------:R-:W3:Y:S05]  /*34d0*/  SHFL.IDX PT, R98, R14, R198, 0x1f ;  /* 0x00001fc60e627589 */ /* 0x000eea00000e0000 */
[----:B------:R1:W-:Y:S01]  /*34e0*/  MUFU.EX2 R96, R222 ;  /* 0x000000de00607308 */ /* 0x0003e20000000800 */
[----:B-----5:R5:W3:Y:S01]  /*34f0*/  SHFL.IDX PT, R229, R14, R200, 0x1f ;  /* 0x00001fc80ee57589 */ /* 0x020ae200000e0000 */
[--C-:B--2---:R-:W-:Y:S01]  /*3500*/  FFMA.FTZ R102, R102, UR4, -R228.reuse ;  /* 0x0000000466667c23 */ /* 0x104fe200080108e4 */
[----:B------:R-:W-:Y:S01]  /*3510*/  FFMA.FTZ R216, R216, UR4, -R228 ;  /* 0x00000004d8d87c23 */ /* 0x000fe200080108e4 */
[----:B------:R-:W-:-:S04]  /*3520*/  FSEL R228, R192, -INF , !P1 ;  /* 0xff800000c0e47808 */ /* 0x000fc80004800000 */
[----:B------:R-:W2:Y:S01]  /*3530*/  MUFU.EX2 R31, R219 ;  /* 0x000000db001f7308 */ /* 0x000ea20000000800 */
[----:B-1----:R-:W1:Y:S01]  /*3540*/  SHFL.IDX PT, R222, R13, R9, 0x1f ;  /* 0x00001f090dde7589 */ /* 0x002e6200000e0000 */
[--C-:B------:R-:W-:Y:S01]  /*3550*/  FFMA.FTZ R220, R220, UR4, -R225.reuse ;  /* 0x00000004dcdc7c23 */ /* 0x100fe200080108e1 */
[----:B------:R-:W-:Y:S01]  /*3560*/  FFMA.FTZ R212, R212, UR4, -R225 ;  /* 0x00000004d4d47c23 */ /* 0x000fe200080108e1 */
[----:B------:R-:W-:Y:S01]  /*3570*/  FSEL R225, R115, -INF , !P6 ;  /* 0xff80000073e17808 */ /* 0x000fe20007000000 */
[----:B------:R-:W-:Y:S01]  /*3580*/  FFMA.FTZ R228, R228, UR4, -R227 ;  /* 0x00000004e4e47c23 */ /* 0x000fe200080108e3 */
[--C-:B----4-:R-:W-:Y:S01]  /*3590*/  FFMA.FTZ R230, R230, UR4, -R226.reuse ;  /* 0x00000004e6e67c23 */ /* 0x110fe200080108e2 */
[----:B------:R-:W-:Y:S01]  /*35a0*/  FFMA.FTZ R218, R218, UR4, -R226 ;  /* 0x00000004dada7c23 */ /* 0x000fe200080108e2 */
[----:B-----5:R4:W-:Y:S01]  /*35b0*/  MUFU.EX2 R14, R231 ;  /* 0x000000e7000e7308 */ /* 0x0209e20000000800 */
[----:B------:R-:W5:Y:S01]  /*35c0*/  SHFL.IDX PT, R226, R13, R118, 0x1f ;  /* 0x00001f760de27589 */ /* 0x000f6200000e0000 */
[--C-:B---3--:R-:W-:Y:S01]  /*35d0*/  FFMA.FTZ R100, R100, UR4, -R98.reuse ;  /* 0x0000000464647c23 */ /* 0x108fe20008010862 */
[----:B------:R-:W-:Y:S01]  /*35e0*/  FFMA.FTZ R213, R213, UR4, -R98 ;  /* 0x00000004d5d57c23 */ /* 0x000fe20008010862 */
[--C-:B------:R-:W-:Y:S01]  /*35f0*/  FFMA.FTZ R223, R223, UR4, -R229.reuse ;  /* 0x00000004dfdf7c23 */ /* 0x100fe200080108e5 */
[----:B------:R-:W-:Y:S01]  /*3600*/  FFMA.FTZ R211, R211, UR4, -R229 ;  /* 0x00000004d3d37c23 */ /* 0x000fe200080108e5 */
[----:B------:R-:W-:-:S02]  /*3610*/  FSEL R229, R201, -INF , !P4 ;  /* 0xff800000c9e57808 */ /* 0x000fc40006000000 */
[----:B------:R3:W-:Y:S01]  /*3620*/  MUFU.EX2 R98, R230 ;  /* 0x000000e600627308 */ /* 0x0007e20000000800 */
[----:B----4-:R-:W4:Y:S01]  /*3630*/  SHFL.IDX PT, R231, R190, R117, 0x1f ;  /* 0x00001f75bee77589 */ /* 0x010f2200000e0000 */
[--C-:B-1----:R-:W-:Y:S01]  /*3640*/  FFMA.FTZ R101, R101, UR4, -R222.reuse ;  /* 0x0000000465657c23 */ /* 0x102fe200080108de */
[----:B------:R-:W-:Y:S02]  /*3650*/  FFMA.FTZ R214, R214, UR4, -R222 ;  /* 0x00000004d6d67c23 */ /* 0x000fe400080108de */
[----:B------:R-:W1:Y:S01]  /*3660*/  SHFL.IDX PT, R222, R13, R197, 0x1f ;  /* 0x00001fc50dde7589 */ /* 0x000e6200000e0000 */
[----:B------:R-:W-:Y:S02]  /*3670*/  FFMA.FTZ R219, -R18, R18, 1 ;  /* 0x3f80000012db7423 */ /* 0x000fe40000010112 */
[----:B------:R-:W-:Y:S01]  /*3680*/  MUFU.EX2 R93, R93 ;  /* 0x0000005d005d7308 */ /* 0x000fe20000000800 */
[----:B---3--:R-:W-:Y:S01]  /*3690*/  SHFL.IDX PT, R230, R190, R197, 0x1f ;  /* 0x00001fc5bee67589 */ /* 0x008fe200000e0000 */
[--C-:B-----5:R-:W-:Y:S01]  /*36a0*/  FFMA.FTZ R235, R235, UR4, -R226.reuse ;  /* 0x00000004ebeb7c23 */ /* 0x120fe200080108e2 */
[----:B------:R-:W-:-:S02]  /*36b0*/  FFMA.FTZ R210, R210, UR4, -R226 ;  /* 0x00000004d2d27c23 */ /* 0x000fc400080108e2 */
[----:B------:R3:W5:Y:S03]  /*36c0*/  SHFL.IDX PT, R226, R13, R200, 0x1f ;  /* 0x00001fc80de27589 */ /* 0x00076600000e0000 */
[----:B------:R2:W-:Y:S01]  /*36d0*/  MUFU.EX2 R12, R235 ;  /* 0x000000eb000c7308 */ /* 0x0005e20000000800 */
[--C-:B----4-:R-:W-:Y:S01]  /*36e0*/  FADD.FTZ R28, R28, -R231.reuse ;  /* 0x800000e71c1c7221 */ /* 0x110fe20000010000 */
[----:B------:R-:W-:Y:S01]  /*36f0*/  FADD.FTZ R30, R30, -R231 ;  /* 0x800000e71e1e7221 */ /* 0x000fe20000010000 */
[----:B--2---:R-:W2:Y:S05]  /*3700*/  LDL R235, [R1+0x1c] ;  /* 0x00001c0001eb7983 */ /* 0x004eaa0000100800 */
[----:B---3--:R3:W-:Y:S08]  /*3710*/  MUFU.EX2 R13, R223 ;  /* 0x000000df000d7308 */ /* 0x0087f00000000800 */
[----:B------:R-:W-:Y:S01]  /*3720*/  MUFU.EX2 R208, R208 ;  /* 0x000000d000d07308 */ /* 0x000fe20000000800 */
[----:B---3--:R-:W-:-:S05]  /*3730*/  FSEL R223, R191, -INF , !P5 ;  /* 0xff800000bfdf7808 */ /* 0x008fca0006800000 */
[--C-:B-1----:R-:W-:Y:S01]  /*3740*/  FFMA.FTZ R223, R223, UR4, -R222.reuse ;  /* 0x00000004dfdf7c23 */ /* 0x102fe200080108de */
[----:B------:R-:W-:Y:S01]  /*3750*/  FFMA.FTZ R222, R225, UR4, -R222 ;  /* 0x00000004e1de7c23 */ /* 0x000fe200080108de */
[----:B------:R-:W-:Y:S01]  /*3760*/  FSEL R225, R196, -INF , !P2 ;  /* 0xff800000c4e17808 */ /* 0x000fe20005000000 */
[----:B------:R-:W-:Y:S04]  /*3770*/  MUFU.EX2 R95, R95 ;  /* 0x0000005f005f7308 */ /* 0x000fe80000000800 */
[----:B------:R-:W-:Y:S01]  /*3780*/  FFMA.FTZ R227, R225, UR4, -R227 ;  /* 0x00000004e1e37c23 */ /* 0x000fe200080108e3 */
[----:B------:R-:W-:-:S03]  /*3790*/  FSEL R225, R194, -INF , !P3 ;  /* 0xff800000c2e17808 */ /* 0x000fc60005800000 */
[----:B------:R-:W-:Y:S02]  /*37a0*/  MUFU.EX2 R207, R207 ;  /* 0x000000cf00cf7308 */ /* 0x000fe40000000800 */
[--C-:B-----5:R-:W-:Y:S01]  /*37b0*/  FFMA.FTZ R225, R225, UR4, -R226.reuse ;  /* 0x00000004e1e17c23 */ /* 0x120fe200080108e2 */
[----:B------:R-:W-:Y:S02]  /*37c0*/  FFMA.FTZ R226, R229, UR4, -R226 ;  /* 0x00000004e5e27c23 */ /* 0x000fe400080108e2 */
[----:B------:R-:W-:Y:S01]  /*37d0*/  SHFL.IDX PT, R229, R190, R198, 0x1f ;  /* 0x00001fc6bee57589 */ /* 0x000fe200000e0000 */
[----:B------:R-:W-:Y:S02]  /*37e0*/  FMUL.FTZ R32, R94, R32 ;  /* 0x000000205e207220 */ /* 0x000fe40000410000 */
[----:B------:R-:W-:Y:S01]  /*37f0*/  MUFU.EX2 R204, R204 ;  /* 0x000000cc00cc7308 */ /* 0x000fe20000000800 */
[----:B------:R-:W1:Y:S07]  /*3800*/  SHFL.IDX PT, R190, R190, R200, 0x1f ;  /* 0x00001fc8bebe7589 */ /* 0x000e6e00000e0000 */
[----:B------:R-:W3:Y:S08]  /*3810*/  MUFU.EX2 R18, R221 ;  /* 0x000000dd00127308 */ /* 0x000ef00000000800 */
        /* <DEDUP_REMOVED lines=14> */
[----:B------:R-:W-:Y:S02]  /*3900*/  FMUL.FTZ R28, R26, R29 ;  /* 0x0000001d1a1c7220 */ /* 0x000fe40000410000 */
[----:B------:R-:W-:Y:S01]  /*3910*/  MUFU.EX2 R203, R203 ;  /* 0x000000cb00cb7308 */ /* 0x000fe20000000800 */
[----:B------:R-:W-:Y:S01]  /*3920*/  FMUL.FTZ R22, R22, R23 ;  /* 0x0000001716167220 */ /* 0x000fe20000410000 */
[----:B------:R-:W-:Y:S01]  /*3930*/  FMUL.FTZ R23, R27, R28 ;  /* 0x0000001c1b177220 */ /* 0x000fe20000410000 */
[----:B---3--:R-:W-:Y:S01]  /*3940*/  FMUL.FTZ R27, R18, R232 ;  /* 0x000000e8121b7220 */ /* 0x008fe20000410000 */
[----:B------:R-:W-:-:S04]  /*3950*/  FFMA.FTZ R30, -R72, R72, 1 ;  /* 0x3f800000481e7423 */ /* 0x000fc80000010148 */
[----:B------:R-:W-:Y:S01]  /*3960*/  FMUL.FTZ R30, R30, R27 ;  /* 0x0000001b1e1e7220 */ /* 0x000fe20000410000 */
[----:B------:R-:W-:Y:S08]  /*3970*/  MUFU.EX2 R218, R218 ;  /* 0x000000da00da7308 */ /* 0x000ff00000000800 */
        /* <DEDUP_REMOVED lines=9> */
[----:B------:R-:W3:Y:S01]  /*3a10*/  MUFU.EX2 R202, R202 ;  /* 0x000000ca00ca7308 */ /* 0x000ee20000000800 */
[----:B------:R-:W-:-:S02]  /*3a20*/  FMUL.FTZ R34, R34, R33 ;  /* 0x0000002122227220 */ /* 0x000fc40000410000 */
[----:B------:R-:W-:Y:S01]  /*3a30*/  FMUL.FTZ R33, R76, R35 ;  /* 0x000000234c217220 */ /* 0x000fe20000410000 */
[----:B------:R-:W-:Y:S01]  /*3a40*/  FFMA.FTZ R35, -R79, R79, 1 ;  /* 0x3f8000004f237423 */ /* 0x000fe2000001014f */
[----:B-1----:R-:W-:Y:S01]  /*3a50*/  FMUL.FTZ R38, R27, R38 ;  /* 0x000000261b267220 */ /* 0x002fe20000410000 */
[----:B------:R-:W1:Y:S01]  /*3a60*/  SHFL.IDX PT, R28, R11, R9, 0x1f ;  /* 0x00001f090b1c7589 */ /* 0x000e6200000e0000 */
[----:B------:R-:W-:Y:S01]  /*3a70*/  FFMA.FTZ R184, -R184, R184, 1 ;  /* 0x3f800000b8b87423 */ /* 0x000fe200000101b8 */
[----:B------:R-:W-:Y:S01]  /*3a80*/  FFMA.FTZ R89, -R89, R89, 1 ;  /* 0x3f80000059597423 */ /* 0x000fe20000010159 */
[----:B------:R-:W-:Y:S01]  /*3a90*/  FMUL.FTZ R35, R35, R38 ;  /* 0x0000002623237220 */ /* 0x000fe20000410000 */
[----:B------:R-:W-:Y:S01]  /*3aa0*/  SHFL.IDX PT, R74, R11, R199, 0x1f ;  /* 0x00001fc70b4a7589 */ /* 0x000fe200000e0000 */
[----:B------:R-:W4:Y:S03]  /*3ab0*/  MUFU.EX2 R100, R100 ;  /* 0x0000006400647308 */ /* 0x000f260000000800 */
[----:B------:R-:W5:Y:S01]  /*3ac0*/  SHFL.IDX PT, R38, R11, R118, 0x1f ;  /* 0x00001f760b267589 */ /* 0x000f6200000e0000 */
[----:B------:R-:W-:Y:S01]  /*3ad0*/  FADD.FTZ R36, R36, -R229 ;  /* 0x800000e524247221 */ /* 0x000fe20000010000 */
[----:B------:R-:W-:Y:S01]  /*3ae0*/  FMUL.FTZ R29, R29, R32 ;  /* 0x000000201d1d7220 */ /* 0x000fe20000410000 */
[----:B------:R-:W-:-:S02]  /*3af0*/  FFMA.FTZ R32, -R75, R75, 1 ;  /* 0x3f8000004b207423 */ /* 0x000fc4000001014b */
[----:B------:R-:W-:Y:S01]  /*3b00*/  FMUL.FTZ R36, R95, R36 ;  /* 0x000000245f247220 */ /* 0x000fe20000410000 */
[----:B------:R-:W-:Y:S01]  /*3b10*/  FMUL.FTZ R39, R207, R39 ;  /* 0x00000027cf277220 */ /* 0x000fe20000410000 */
[----:B------:R-:W-:Y:S01]  /*3b20*/  FMUL.FTZ R32, R32, R73 ;  /* 0x0000004920207220 */ /* 0x000fe20000410000 */
[----:B------:R-:W3:Y:S01]  /*3b30*/  SHFL.IDX PT, R72, R11, R193, 0x1f ;  /* 0x00001fc10b487589 */ /* 0x000ee200000e0000 */
[----:B------:R-:W-:Y:S01]  /*3b40*/  FMUL.FTZ R36, R77, R36 ;  /* 0x000000244d247220 */ /* 0x000fe20000410000 */
[----:B------:R-:W4:Y:S02]  /*3b50*/  MUFU.EX2 R213, R213 ;  /* 0x000000d500d57308 */ /* 0x000f240000000800 */
[----:B------:R-:W4:Y:S04]  /*3b60*/  SHFL.IDX PT, R73, R11, R117, 0x1f ;  /* 0x00001f750b497589 */ /* 0x000f2800000e0000 */
[----:B------:R-:W4:Y:S01]  /*3b70*/  SHFL.IDX PT, R75, R11, R197, 0x1f ;  /* 0x00001fc50b4b7589 */ /* 0x000f2200000e0000 */
[--C-:B-1----:R-:W-:Y:S01]  /*3b80*/  FADD.FTZ R40, R40, -R28.reuse ;  /* 0x8000001c28287221 */ /* 0x102fe20000010000 */
[----:B------:R-:W1:Y:S02]  /*3b90*/  MUFU.EX2 R92, R92 ;  /* 0x0000005c005c7308 */ /* 0x000e640000000800 */
[----:B------:R-:W1:Y:S04]  /*3ba0*/  SHFL.IDX PT, R76, R11, R198, 0x1f ;  /* 0x00001fc60b4c7589 */ /* 0x000e6800000e0000 */
[----:B------:R5:W-:Y:S01]  /*3bb0*/  SHFL.IDX PT, R77, R11, R200, 0x1f ;  /* 0x00001fc80b4d7589 */ /* 0x000be200000e0000 */
[----:B------:R-:W-:Y:S01]  /*3bc0*/  FFMA.FTZ R90, -R90, R90, 1 ;  /* 0x3f8000005a5a7423 */ /* 0x000fe2000001015a */
[----:B------:R-:W-:Y:S01]  /*3bd0*/  MUFU.EX2 R101, R101 ;  /* 0x0000006500657308 */ /* 0x000fe20000000800 */
[----:B-----5:R-:W-:Y:S01]  /*3be0*/  FMUL.FTZ R11, R80, R39 ;  /* 0x00000027500b7220 */ /* 0x020fe20000410000 */
[----:B------:R-:W-:Y:S01]  /*3bf0*/  FADD.FTZ R39, R42, -R28 ;  /* 0x8000001c2a277221 */ /* 0x000fe20000010000 */
[----:B------:R-:W-:Y:S01]  /*3c00*/  FADD.FTZ R28, R45, -R38 ;  /* 0x800000262d1c7221 */ /* 0x000fe20000010000 */
[----:B------:R-:W-:Y:S01]  /*3c10*/  FADD.FTZ R45, R48, -R74 ;  /* 0x8000004a302d7221 */ /* 0x000fe20000010000 */
[----:B------:R-:W-:Y:S01]  /*3c20*/  FFMA.FTZ R91, -R91, R91, 1 ;  /* 0x3f8000005b5b7423 */ /* 0x000fe2000001015b */
[----:B------:R5:W5:Y:S01]  /*3c30*/  LDS R48, [R10+0x380] ;  /* 0x000380000a307984 */ /* 0x000b620000000800 */
[--C-:B---3--:R-:W-:Y:S01]  /*3c40*/  FADD.FTZ R41, R41, -R72.reuse ;  /* 0x8000004829297221 */ /* 0x108fe20000010000 */
[----:B------:R-:W-:Y:S01]  /*3c50*/  FADD.FTZ R72, R43, -R72 ;  /* 0x800000482b487221 */ /* 0x000fe20000010000 */
[--C-:B----4-:R-:W-:Y:S01]  /*3c60*/  FADD.FTZ R43, R44, -R73.reuse ;  /* 0x800000492c2b7221 */ /* 0x110fe20000010000 */
[----:B------:R-:W-:Y:S01]  /*3c70*/  FADD.FTZ R73, R46, -R73 ;  /* 0x800000492e497221 */ /* 0x000fe20000010000 */
[----:B------:R-:W-:Y:S01]  /*3c80*/  FADD.FTZ R79, R50, -R74 ;  /* 0x8000004a324f7221 */ /* 0x000fe20000010000 */
[----:B------:R-:W-:Y:S01]  /*3c90*/  FFMA.FTZ R50, -R87, R87, 1 ;  /* 0x3f80000057327423 */ /* 0x000fe20000010157 */
[----:B------:R-:W-:Y:S01]  /*3ca0*/  FADD.FTZ R47, R47, -R38 ;  /* 0x800000262f2f7221 */ /* 0x000fe20000010000 */
[----:B------:R-:W-:Y:S01]  /*3cb0*/  FMUL.FTZ R73, R204, R73 ;  /* 0x00000049cc497220 */ /* 0x000fe20000410000 */
[--C-:B------:R-:W-:Y:S01]  /*3cc0*/  FADD.FTZ R42, R51, -R75.reuse ;  /* 0x8000004b332a7221 */ /* 0x100fe20000010000 */
[----:B------:R-:W-:Y:S01]  /*3cd0*/  FADD.FTZ R38, R49, -R75 ;  /* 0x8000004b31267221 */ /* 0x000fe20000010000 */
[--C-:B-1----:R-:W-:Y:S01]  /*3ce0*/  FADD.FTZ R49, R52, -R76.reuse ;  /* 0x8000004c34317221 */ /* 0x102fe20000010000 */
[----:B-----5:R-:W-:Y:S01]  /*3cf0*/  FMUL.FTZ R10, R14, R43 ;  /* 0x0000002b0e0a7220 */ /* 0x020fe20000410000 */
[----:B------:R-:W-:Y:S01]  /*3d00*/  FFMA.FTZ R52, -R86, R86, 1 ;  /* 0x3f80000056347423 */ /* 0x000fe20000010156 */
[----:B------:R-:W-:Y:S01]  /*3d10*/  FMUL.FTZ R43, R97, R28 ;  /* 0x0000001c612b7220 */ /* 0x000fe20000410000 */
[----:B------:R-:W-:Y:S01]  /*3d20*/  FMUL.FTZ R50, R50, R73 ;  /* 0x0000004932327220 */ /* 0x000fe20000410000 */
[----:B------:R-:W-:Y:S01]  /*3d30*/  FMUL.FTZ R73, R217, R42 ;  /* 0x0000002ad9497220 */ /* 0x000fe20000410000 */
        /* <DEDUP_REMOVED lines=8> */
[----:B------:R-:W-:Y:S01]  /*3dc0*/  MUFU.EX2 R102, R102 ;  /* 0x0000006600667308 */ /* 0x000fe20000000800 */
[----:B------:R-:W-:Y:S01]  /*3dd0*/  FMUL.FTZ R46, R46, R51 ;  /* 0x000000332e2e7220 */ /* 0x000fe20000410000 */
[----:B------:R-:W-:Y:S01]  /*3de0*/  FFMA.FTZ R51, -R85, R85, 1 ;  /* 0x3f80000055337423 */ /* 0x000fe20000010155 */
[----:B------:R-:W-:Y:S01]  /*3df0*/  FMUL.FTZ R28, R98, R45 ;  /* 0x0000002d621c7220 */ /* 0x000fe20000410000 */
[----:B------:R-:W-:Y:S01]  /*3e00*/  FMUL.FTZ R72, R218, R79 ;  /* 0x0000004fda487220 */ /* 0x000fe20000410000 */
[----:B------:R-:W-:-:S03]  /*3e10*/  FFMA.FTZ R185, -R185, R185, 1 ;  /* 0x3f800000b9b97423 */ /* 0x000fc600000101b9 */
[----:B------:R-:W-:Y:S01]  /*3e20*/  MUFU.EX2 R119, R119 ;  /* 0x0000007700777308 */ /* 0x000fe20000000800 */
[----:B------:R-:W1:Y:S07]  /*3e30*/  SHFL.IDX PT, R76, R48, R193, 0x1f ;  /* 0x00001fc1304c7589 */ /* 0x000e6e00000e0000 */
[----:B------:R-:W-:Y:S01]  /*3e40*/  MUFU.EX2 R103, R103 ;  /* 0x0000006700677308 */ /* 0x000fe20000000800 */
[----:B------:R-:W3:Y:S01]  /*3e50*/  SHFL.IDX PT, R73, R48, R198, 0x1f ;  /* 0x00001fc630497589 */ /* 0x000ee200000e0000 */
[----:B------:R-:W-:Y:S01]  /*3e60*/  FMUL.FTZ R51, R51, R10 ;  /* 0x0000000a33337220 */ /* 0x000fe20000410000 */
[----:B------:R-:W-:-:S02]  /*3e70*/  FMUL.FTZ R10, R202, R47 ;  /* 0x0000002fca0a7220 */ /* 0x000fc40000410000 */
[----:B------:R-:W4:Y:S01]  /*3e80*/  SHFL.IDX PT, R79, R48, R9, 0x1f ;  /* 0x00001f09304f7589 */ /* 0x000f2200000e0000 */
[----:B------:R-:W-:Y:S01]  /*3e90*/  FMUL.FTZ R47, R89, R28 ;  /* 0x0000001c592f7220 */ /* 0x000fe20000410000 */
[----:B------:R-:W-:Y:S02]  /*3ea0*/  FADD.FTZ R44, R53, -R77 ;  /* 0x8000004d352c7221 */ /* 0x000fe40000010000 */
[----:B------:R-:W5:Y:S01]  /*3eb0*/  SHFL.IDX PT, R118, R48, R118, 0x1f ;  /* 0x00001f7630767589 */ /* 0x000f6200000e0000 */
[----:B------:R-:W-:-:S03]  /*3ec0*/  FFMA.FTZ R53, -R88, R88, 1 ;  /* 0x3f80000058357423 */ /* 0x000fc60000010158 */
[----:B------:R-:W5:Y:S04]  /*3ed0*/  SHFL.IDX PT, R199, R48, R199, 0x1f ;  /* 0x00001fc730c77589 */ /* 0x000f6800000e0000 */
[----:B------:R-:W5:Y:S04]  /*3ee0*/  SHFL.IDX PT, R28, R48, R197, 0x1f ;  /* 0x00001fc5301c7589 */ /* 0x000f6800000e0000 */
[----:B------:R-:W5:Y:S01]  /*3ef0*/  SHFL.IDX PT, R117, R48, R117, 0x1f ;  /* 0x00001f7530757589 */ /* 0x000f6200000e0000 */
[----:B------:R-:W-:Y:S02]  /*3f00*/  FMUL.FTZ R53, R53, R10 ;  /* 0x0000000a35357220 */ /* 0x000fe40000410000 */
[----:B------:R-:W5:Y:S01]  /*3f10*/  MUFU.EX2 R10, R211 ;  /* 0x000000d3000a7308 */ /* 0x000f620000000800 */
[----:B------:R5:W2:Y:S01]  /*3f20*/  SHFL.IDX PT, R200, R48, R200, 0x1f ;  /* 0x00001fc830c87589 */ /* 0x000aa200000e0000 */
[--C-:B-1----:R-:W-:Y:S01]  /*3f30*/  FADD.FTZ R81, R57, -R76.reuse ;  /* 0x8000004c39517221 */ /* 0x102fe20000010000 */
[----:B------:R-:W-:Y:S01]  /*3f40*/  FMUL.FTZ R42, R90, R43 ;  /* 0x0000002b5a2a7220 */ /* 0x000fe20000410000 */
[----:B------:R-:W-:Y:S01]  /*3f50*/  FADD.FTZ R76, R59, -R76 ;  /* 0x8000004c3b4c7221 */ /* 0x000fe20000010000 */
[--C-:B---3--:R-:W-:Y:S01]  /*3f60*/  FADD.FTZ R59, R68, -R73.reuse ;  /* 0x80000049443b7221 */ /* 0x108fe20000010000 */
[----:B------:R-:W-:-:S02]  /*3f70*/  FADD.FTZ R70, R70, -R73 ;  /* 0x8000004946467221 */ /* 0x000fc40000010000 */
[----:B------:R-:W1:Y:S01]  /*3f80*/  MUFU.EX2 R220, R220 ;  /* 0x000000dc00dc7308 */ /* 0x000e620000000800 */
[----:B------:R-:W-:Y:S01]  /*3f90*/  FMUL.FTZ R45, R91, R72 ;  /* 0x000000485b2d7220 */ /* 0x000fe20000410000 */
[----:B------:R-:W-:-:S06]  /*3fa0*/  FMUL.FTZ R72, R100, R49 ;  /* 0x0000003164487220 */ /* 0x000fcc0000410000 */
[----:B------:R-:W3:Y:S01]  /*3fb0*/  MUFU.EX2 R43, R216 ;  /* 0x000000d8002b7308 */ /* 0x000ee20000000800 */
[----:B------:R-:W-:Y:S01]  /*3fc0*/  FFMA.FTZ R83, -R83, R83, 1 ;  /* 0x3f80000053537423 */ /* 0x000fe20000010153 */
[----:B------:R-:W-:-:S06]  /*3fd0*/  FMUL.FTZ R74, R213, R54 ;  /* 0x00000036d54a7220 */ /* 0x000fcc0000410000 */
[----:B------:R-:W3:Y:S01]  /*3fe0*/  MUFU.EX2 R73, R222 ;  /* 0x000000de00497308 */ /* 0x000ee20000000800 */
[----:B------:R-:W-:Y:S01]  /*3ff0*/  FADD.FTZ R55, R55, -R77 ;  /* 0x8000004d37377221 */ /* 0x000fe20000010000 */
[----:B------:R-:W-:Y:S01]  /*4000*/  FMUL.FTZ R54, R185, R72 ;  /* 0x00000048b9367220 */ /* 0x000fe20000410000 */
[----:B------:R-:W-:-:S05]  /*4010*/  FFMA.FTZ R78, -R78, R78, 1 ;  /* 0x3f8000004e4e7423 */ /* 0x000fca000001014e */
[----:B------:R-:W2:Y:S01]  /*4020*/  MUFU.EX2 R215, R215 ;  /* 0x000000d700d77308 */ /* 0x000ea20000000800 */
[----:B------:R-:W-:Y:S01]  /*4030*/  FMUL.FTZ R37, R92, R37 ;  /* 0x000000255c257220 */ /* 0x000fe20000410000 */
[----:B----4-:R-:W-:-:S06]  /*4040*/  FADD.FTZ R72, R56, -R79 ;  /* 0x8000004f38487221 */ /* 0x010fcc0000010000 */
[----:B------:R-:W4:Y:S01]  /*4050*/  MUFU.EX2 R227, R227 ;  /* 0x000000e300e37308 */ /* 0x000f220000000800 */
[----:B------:R-:W-:-:S07]  /*4060*/  FMUL.FTZ R40, R83, R40 ;  /* 0x0000002853287220 */ /* 0x000fce0000410000 */
[----:B------:R-:W4:Y:S01]  /*4070*/  MUFU.EX2 R214, R214 ;  /* 0x000000d600d67308 */ /* 0x000f220000000800 */
[----:B------:R-:W-:-:S07]  /*4080*/  FFMA.FTZ R186, -R186, R186, 1 ;  /* 0x3f800000baba7423 */ /* 0x000fce00000101ba */
[----:B------:R-:W4:Y:S01]  /*4090*/  MUFU.EX2 R210, R210 ;  /* 0x000000d200d27308 */ /* 0x000f220000000800 */
[----:B------:R-:W-:Y:S01]  /*40a0*/  FFMA.FTZ R188, -R188, R188, 1 ;  /* 0x3f800000bcbc7423 */ /* 0x000fe200000101bc */
[----:B------:R-:W-:-:S06]  /*40b0*/  FMUL.FTZ R75, R13, R44 ;  /* 0x0000002c0d4b7220 */ /* 0x000fcc0000410000 */
[----:B------:R-:W-:Y:S01]  /*40c0*/  MUFU.EX2 R223, R223 ;  /* 0x000000df00df7308 */ /* 0x000fe20000000800 */
[----:B-----5:R-:W-:Y:S01]  /*40d0*/  FMUL.FTZ R77, R10, R55 ;  /* 0x000000370a4d7220 */ /* 0x020fe20000410000 */
[----:B------:R-:W-:-:S06]  /*40e0*/  FADD.FTZ R83, R61, -R118 ;  /* 0x800000763d537221 */ /* 0x000fcc0000010000 */
[----:B------:R-:W-:Y:S01]  /*40f0*/  MUFU.EX2 R228, R228 ;  /* 0x000000e400e47308 */ /* 0x000fe20000000800 */
[----:B------:R-:W-:-:S07]  /*4100*/  FADD.FTZ R57, R64, -R199 ;  /* 0x800000c740397221 */ /* 0x000fce0000010000 */
[----:B------:R-:W-:Y:S01]  /*4110*/  MUFU.EX2 R225, R225 ;  /* 0x000000e100e17308 */ /* 0x000fe20000000800 */
[----:B------:R-:W-:-:S07]  /*4120*/  FMUL.FTZ R37, R78, R37 ;  /* 0x000000254e257220 */ /* 0x000fce0000410000 */
[----:B------:R-:W5:Y:S01]  /*4130*/  MUFU.EX2 R212, R212 ;  /* 0x000000d400d47308 */ /* 0x000f620000000800 */
[----:B------:R-:W-:-:S07]  /*4140*/  FFMA.FTZ R187, -R187, R187, 1 ;  /* 0x3f800000bbbb7423 */ /* 0x000fce00000101bb */
[----:B------:R-:W5:Y:S01]  /*4150*/  MUFU.EX2 R226, R226 ;  /* 0x000000e200e27308 */ /* 0x000f620000000800 */
[----:B------:R-:W-:Y:S01]  /*4160*/  FADD.FTZ R56, R65, -R28 ;  /* 0x8000001c41387221 */ /* 0x000fe20000010000 */
[----:B------:R-:W-:Y:S01]  /*4170*/  FFMA.FTZ R48, -R189, R189, 1 ;  /* 0x3f800000bd307423 */ /* 0x000fe200000101bd */
[----:B------:R-:W-:Y:S01]  /*4180*/  FMUL.FTZ R61, R101, R72 ;  /* 0x00000048653d7220 */ /* 0x000fe20000410000 */
[----:B------:R-:W-:Y:S01]  /*4190*/  FADD.FTZ R25, R25, -R234 ;  /* 0x800000ea19197221 */ /* 0x000fe20000010000 */
[--C-:B------:R-:W-:Y:S01]  /*41a0*/  FADD.FTZ R78, R60, -R117.reuse ;  /* 0x800000753c4e7221 */ /* 0x100fe20000010000 */
[----:B------:R-:W-:Y:S01]  /*41b0*/  FADD.FTZ R28, R67, -R28 ;  /* 0x8000001c431c7221 */ /* 0x000fe20000010000 */
[----:B------:R-:W-:Y:S01]  /*41c0*/  FMUL.FTZ R55, R186, R75 ;  /* 0x0000004bba377220 */ /* 0x000fe20000410000 */
[----:B------:R-:W-:Y:S01]  /*41d0*/  FMUL.FTZ R44, R188, R77 ;  /* 0x0000004dbc2c7220 */ /* 0x000fe20000410000 */
[----:B------:R-:W-:Y:S01]  /*41e0*/  FFMA.FTZ R112, -R112, R112, 1 ;  /* 0x3f80000070707423 */ /* 0x000fe20000010170 */
[----:B-1----:R-:W-:Y:S01]  /*41f0*/  FMUL.FTZ R57, R220, R57 ;  /* 0x00000039dc397220 */ /* 0x002fe20000410000 */
[----:B------:R-:W-:Y:S01]  /*4200*/  FMUL.FTZ R49, R187, R74 ;  /* 0x0000004abb317220 */ /* 0x000fe20000410000 */
[----:B------:R-:W-:Y:S01]  /*4210*/  FADD.FTZ R62, R62, -R117 ;  /* 0x800000753e3e7221 */ /* 0x000fe20000010000 */
[----:B------:R-:W-:Y:S01]  /*4220*/  FMUL.FTZ R48, R48, R61 ;  /* 0x0000003d30307220 */ /* 0x000fe20000410000 */
[----:B------:R-:W-:Y:S01]  /*4230*/  FFMA.FTZ R75, -R105, R105, 1 ;  /* 0x3f800000694b7423 */ /* 0x000fe20000010169 */
[----:B------:R-:W-:Y:S01]  /*4240*/  FFMA.FTZ R77, -R107, R107, 1 ;  /* 0x3f8000006b4d7423 */ /* 0x000fe2000001016b */
[----:B------:R-:W-:Y:S01]  /*4250*/  FMUL.FTZ R60, R102, R81 ;  /* 0x00000051663c7220 */ /* 0x000fe20000410000 */
[----:B---3--:R-:W-:Y:S01]  /*4260*/  FMUL.FTZ R76, R43, R76 ;  /* 0x0000004c2b4c7220 */ /* 0x008fe20000410000 */
[----:B------:R-:W-:Y:S01]  /*4270*/  FMUL.FTZ R25, R119, R25 ;  /* 0x0000001977197220 */ /* 0x000fe20000410000 */
[----:B------:R-:W-:Y:S01]  /*4280*/  FADD.FTZ R79, R58, -R79 ;  /* 0x8000004f3a4f7221 */ /* 0x000fe20000010000 */
[----:B------:R-:W-:Y:S01]  /*4290*/  FADD.FTZ R85, R63, -R118 ;  /* 0x800000763f557221 */ /* 0x000fe20000010000 */
[----:B------:R-:W-:Y:S01]  /*42a0*/  FFMA.FTZ R74, -R108, R108, 1 ;  /* 0x3f8000006c4a7423 */ /* 0x000fe2000001016c */
[----:B------:R-:W-:Y:S01]  /*42b0*/  FMUL.FTZ R61, R103, R78 ;  /* 0x0000004e673d7220 */ /* 0x000fe20000410000 */
[----:B------:R-:W-:Y:S01]  /*42c0*/  FFMA.FTZ R115, -R115, R115, 1 ;  /* 0x3f80000073737423 */ /* 0x000fe20000010173 */
[----:B------:R-:W-:Y:S01]  /*42d0*/  FMUL.FTZ R28, R73, R28 ;  /* 0x0000001c491c7220 */ /* 0x000fe20000410000 */
[----:B------:R-:W-:Y:S01]  /*42e0*/  FADD.FTZ R199, R66, -R199 ;  /* 0x800000c742c77221 */ /* 0x000fe20000010000 */
[--C-:B--2---:R-:W-:Y:S01]  /*42f0*/  FADD.FTZ R58, R69, -R200.reuse ;  /* 0x800000c8453a7221 */ /* 0x104fe20000010000 */
        /* <DEDUP_REMOVED lines=8> */
[----:B----4-:R-:W-:Y:S01]  /*4380*/  FMUL.FTZ R57, R227, R70 ;  /* 0x00000046e3397220 */ /* 0x010fe20000410000 */
[----:B------:R-:W-:Y:S01]  /*4390*/  FMUL.FTZ R25, R219, R25 ;  /* 0x00000019db197220 */ /* 0x000fe20000410000 */
[----:B------:R-:W-:Y:S01]  /*43a0*/  FFMA.FTZ R72, -R106, R106, 1 ;  /* 0x3f8000006a487423 */ /* 0x000fe2000001016a */
[----:B------:R-:W-:Y:S01]  /*43b0*/  FMUL.FTZ R79, R214, R79 ;  /* 0x0000004fd64f7220 */ /* 0x000fe20000410000 */
[----:B------:R-:W-:Y:S01]  /*43c0*/  FFMA.FTZ R109, -R109, R109, 1 ;  /* 0x3f8000006d6d7423 */ /* 0x000fe2000001016d */
[----:B------:R-:W-:Y:S01]  /*43d0*/  FFMA.FTZ R76, -R110, R110, 1 ;  /* 0x3f8000006e4c7423 */ /* 0x000fe2000001016e */
[----:B------:R-:W-:Y:S01]  /*43e0*/  FFMA.FTZ R111, -R111, R111, 1 ;  /* 0x3f8000006f6f7423 */ /* 0x000fe2000001016f */
[----:B------:R-:W-:Y:S01]  /*43f0*/  FMUL.FTZ R60, R12, R83 ;  /* 0x000000530c3c7220 */ /* 0x000fe20000410000 */
[----:B------:R-:W-:Y:S01]  /*4400*/  FMUL.FTZ R62, R210, R85 ;  /* 0x00000055d23e7220 */ /* 0x000fe20000410000 */
[----:B------:R-:W-:Y:S01]  /*4410*/  FMUL.FTZ R74, R74, R61 ;  /* 0x0000003d4a4a7220 */ /* 0x000fe20000410000 */
[----:B------:R-:W-:Y:S01]  /*4420*/  FMUL.FTZ R115, R115, R28 ;  /* 0x0000001c73737220 */ /* 0x000fe20000410000 */
[----:B------:R-:W-:Y:S01]  /*4430*/  F2FP.BF16.F32.PACK_AB R70, R23, R20 ;  /* 0x000000141746723e */ /* 0x000fe200000010ff */
[----:B------:R-:W-:Y:S01]  /*4440*/  FFMA.FTZ R191, -R191, R191, 1 ;  /* 0x3f800000bfbf7423 */ /* 0x000fe200000101bf */
[----:B------:R-:W-:Y:S01]  /*4450*/  FFMA.FTZ R114, -R114, R114, 1 ;  /* 0x3f80000072727423 */ /* 0x000fe20000010172 */
[----:B-----5:R-:W-:Y:S01]  /*4460*/  FMUL.FTZ R199, R212, R199 ;  /* 0x000000c7d4c77220 */ /* 0x020fe20000410000 */
        /* <DEDUP_REMOVED lines=37> */
[----:B------:R1:W-:Y:S01]  /*46c0*/  STSM.16.MT88.4 [R20+0x1a800], R68 ;  /* 0x01a8004414007844 */ /* 0x0003e20000004200 */
[----:B------:R-:W-:Y:S02]  /*46d0*/  R2UR UR6, R236 ;  /* 0x00000000ec0672ca */ /* 0x000fe400000e0000 */
[----:B------:R-:W-:Y:S02]  /*46e0*/  F2FP.BF16.F32.PACK_AB R52, R75, R48 ;  /* 0x000000304b34723e */ /* 0x000fe400000010ff */
        /* <DEDUP_REMOVED lines=238> */
.L_x_2871:
        /* <DEDUP_REMOVED lines=56> */
.L_x_2872:
        /* <DEDUP_REMOVED lines=11> */
.L_x_2862:
        /* <DEDUP_REMOVED lines=14> */
[----:B------:R-:W-:Y:S01]  /*5ae0*/  LOP3.LUT R13, R11, 0xfffffffc, RZ, 0xc0, !PT ;  /* 0xfffffffc0b0d7812 */ /* 0x000fe200078ec0ff */
[----:B------:R-:W-:Y:S01]  /*5af0*/  IMAD.IADD R9, R6, 0x1, -R9 ;  /* 0x0000000106097824 */ /* 0x000fe200078e0a09 */
[----:B------:R-:W-:-:S02]  /*5b00*/  LOP3.LUT R7, R8, 0xffffff80, RZ, 0xc0, !PT ;  /* 0xffffff8008077812 */ /* 0x000fc400078ec0ff */
[----:B------:R-:W-:Y:S02]  /*5b10*/  SHF.R.S32.HI R8, RZ, 0x7, R8 ;  /* 0x00000007ff087819 */ /* 0x000fe40000011408 */
[----:B------:R-:W-:Y:S02]  /*5b20*/  SHF.R.S32.HI R10, RZ, 0x1f, R9 ;  /* 0x0000001fff0a7819 */ /* 0x000fe40000011409 */
[----:B------:R-:W-:Y:S02]  /*5b30*/  IADD3 R7, R6, -R7, RZ ;  /* 0x8000000706077210 */ /* 0x000fe40007ffe0ff */
[CC--:B------:R-:W-:Y:S02]  /*5b40*/  LEA.HI R11, R10.reuse, R9.reuse, RZ, 0x3 ;  /* 0x000000090a0b7211 */ /* 0x0c0fe400078f18ff */
[----:B------:R-:W-:Y:S01]  /*5b50*/  LEA.HI R10, R10, R9, RZ, 0x2 ;  /* 0x000000090a0a7211 */ /* 0x000fe200078f10ff */
[----:B------:R-:W-:Y:S01]  /*5b60*/  IMAD.IADD R9, R6, 0x1, -R13 ;  /* 0x0000000106097824 */ /* 0x000fe200078e0a0d */
[----:B------:R-:W-:Y:S01]  /*5b70*/  SHF.R.S32.HI R11, RZ, 0x3, R11 ;  /* 0x00000003ff0b7819 */ /* 0x000fe2000001140b */
[----:B------:R-:W5:Y:S01]  /*5b80*/  LDC R6, c[0x0][0x8b4] ;  /* 0x00022d00ff067b82 */ /* 0x000f620000000800 */
[----:B------:R-:W-:-:S05]  /*5b90*/  SHF.R.S32.HI R13, RZ, 0x2, R10 ;  /* 0x00000002ff0d7819 */ /* 0x000fca000001140a */
[C---:B------:R-:W-:Y:S01]  /*5ba0*/  VIADD R14, R13.reuse, 0x8 ;  /* 0x000000080d0e7836 */ /* 0x040fe20000000000 */
[----:B------:R-:W-:-:S04]  /*5bb0*/  IADD3 R19, R13, 0x10, RZ ;  /* 0x000000100d137810 */ /* 0x000fc80007ffe0ff */
[----:B------:R-:W-:Y:S02]  /*5bc0*/  LEA.HI R15, R14, R14, RZ, 0x1 ;  /* 0x0000000e0e0f7211 */ /* 0x000fe400078f08ff */
[----:B------:R-:W-:Y:S02]  /*5bd0*/  LEA.HI R20, R19, R19, RZ, 0x1 ;  /* 0x0000001313147211 */ /* 0x000fe400078f08ff */
[----:B------:R-:W-:Y:S02]  /*5be0*/  SHF.R.S32.HI R18, RZ, 0x1, R15 ;  /* 0x00000001ff127819 */ /* 0x000fe4000001140f */
[----:B------:R-:W-:Y:S01]  /*5bf0*/  LEA.HI R10, R10, R13, RZ, 0x1 ;  /* 0x0000000d0a0a7211 */ /* 0x000fe200078f08ff */
[----:B------:R-:W-:-:S03]  /*5c00*/  ULOP3.LUT UR4, URZ, UR38, URZ, 0x33, !UPT ;  /* 0x000000263f047292 */ /* 0x000fc6000f8e333f */
[----:B------:R-:W-:-:S05]  /*5c10*/  LOP3.LUT R10, R10, 0xfffffffe, RZ, 0xc0, !PT ;  /* 0xfffffffe0a0a7812 */ /* 0x000fca00078ec0ff */
[----:B------:R-:W-:Y:S02]  /*5c20*/  IMAD.IADD R10, R13, 0x1, -R10 ;  /* 0x000000010d0a7824 */ /* 0x000fe400078e0a0a */
[----:B-----5:R-:W-:Y:S01]  /*5c30*/  VIADD R6, R6, UR4 ;  /* 0x0000000406067c36 */ /* 0x020fe20008000000 */
[----:B------:R-:W-:-:S03]  /*5c40*/  LOP3.LUT R15, R15, 0xfffffffe, RZ, 0xc0, !PT ;  /* 0xfffffffe0f0f7812 */ /* 0x000fc600078ec0ff */
[----:B-1----:R-:W-:Y:S01]  /*5c50*/  IMAD R6, R6, -0x80, R27 ;  /* 0xffffff8006067824 */ /* 0x002fe200078e021b */
[----:B------:R-:W-:Y:S01]  /*5c60*/  IADD3 R15, R14, -R15, RZ ;  /* 0x8000000f0e0f7210 */ /* 0x000fe20007ffe0ff */
[----:B------:R-:W-:Y:S01]  /*5c70*/  IMAD.MOV.U32 R185, RZ, RZ, 0x40000040 ;  /* 0x40000040ffb97424 */ /* 0x000fe200078e00ff */
[----:B------:R-:W-:Y:S01]  /*5c80*/  MOV R187, 0x40000040 ;  /* 0x4000004000bb7802 */ /* 0x000fe20000000f00 */
[----:B------:R-:W-:Y:S01]  /*5c90*/  IMAD.MOV.U32 R189, RZ, RZ, 0x40000040 ;  /* 0x40000040ffbd7424 */ /* 0x000fe200078e00ff */
[----:B------:R-:W-:Y:S01]  /*5ca0*/  MOV R193, 0x40000040 ;  /* 0x4000004000c17802 */ /* 0x000fe20000000f00 */
[----:B------:R-:W-:Y:S01]  /*5cb0*/  IMAD.MOV.U32 R191, RZ, RZ, 0x40000040 ;  /* 0x40000040ffbf7424 */ /* 0x000fe200078e00ff */
[----:B--2---:R-:W-:Y:S02]  /*5cc0*/  LEA.HI R24, R12, R7, RZ, 0x5 ;  /* 0x000000070c187211 */ /* 0x004fe400078f28ff */
[----:B------:R-:W-:Y:S01]  /*5cd0*/  LEA.HI R12, R8, R8, RZ, 0x1 ;  /* 0x00000008080c7211 */ /* 0x000fe200078f08ff */
[----:B------:R-:W-:-:S03]  /*5ce0*/  IMAD.HI R7, R11, 0x2aaaaaab, RZ ;  /* 0x2aaaaaab0b077827 */ /* 0x000fc600078e02ff */
[----:B------:R-:W-:Y:S02]  /*5cf0*/  LOP3.LUT R21, R12, 0xfffffffe, RZ, 0xc0, !PT ;  /* 0xfffffffe0c157812 */ /* 0x000fe400078ec0ff */
[----:B------:R-:W-:-:S03]  /*5d00*/  SHF.R.U32.HI R12, RZ, 0x1, R7 ;  /* 0x00000001ff0c7819 */ /* 0x000fc60000011607 */
[----:B------:R-:W-:Y:S01]  /*5d10*/  IMAD.IADD R25, R8, 0x1, -R21 ;  /* 0x0000000108197824 */ /* 0x000fe200078e0a15 */
[----:B------:R-:W-:Y:S02]  /*5d20*/  SHF.R.S32.HI R21, RZ, 0x1, R20 ;  /* 0x00000001ff157819 */ /* 0x000fe40000011414 */
[----:B------:R-:W-:Y:S01]  /*5d30*/  LEA.HI R12, R7, R12, RZ, 0x1 ;  /* 0x0000000c070c7211 */ /* 0x000fe200078f08ff */
[----:B------:R-:W-:-:S04]  /*5d40*/  IMAD.HI R7, R18, 0x2aaaaaab, RZ ;  /* 0x2aaaaaab12077827 */ /* 0x000fc800078e02ff */
[----:B------:R-:W-:Y:S01]  /*5d50*/  IMAD.HI R22, R21, 0x2aaaaaab, RZ ;  /* 0x2aaaaaab15167827 */ /* 0x000fe200078e02ff */
[----:B------:R-:W-:-:S04]  /*5d60*/  SHF.R.U32.HI R8, RZ, 0x1, R7 ;  /* 0x00000001ff087819 */ /* 0x000fc80000011607 */
[----:B------:R-:W-:Y:S02]  /*5d70*/  SHF.R.U32.HI R13, RZ, 0x1, R22 ;  /* 0x00000001ff0d7819 */ /* 0x000fe40000011616 */
[----:B------:R-:W-:Y:S02]  /*5d80*/  LEA.HI R7, R7, R8, RZ, 0x1 ;  /* 0x0000000807077211 */ /* 0x000fe400078f08ff */
[--C-:B---3--:R-:W-:Y:S02]  /*5d90*/  SHF.R.S32.HI R23, RZ, 0x2, R28.reuse ;  /* 0x00000002ff177819 */ /* 0x108fe4000001141c */
[----:B------:R-:W-:Y:S02]  /*5da0*/  SHF.R.S32.HI R8, RZ, 0x1f, R28 ;  /* 0x0000001fff087819 */ /* 0x000fe4000001141c */
[----:B------:R-:W-:Y:S01]  /*5db0*/  LEA.HI R22, R22, R13, RZ, 0x1 ;  /* 0x0000000d16167211 */ /* 0x000fe200078f08ff */
[----:B------:R-:W-:Y:S01]  /*5dc0*/  IMAD R11, R12, -0xc, R11 ;  /* 0xfffffff40c0b7824 */ /* 0x000fe200078e020b */
[----:B------:R-:W-:-:S02]  /*5dd0*/  SHF.R.S32.HI R13, RZ, 0x5, R24 ;  /* 0x00000005ff0d7819 */ /* 0x000fc40000011418 */
[----:B------:R-:W-:Y:S01]  /*5de0*/  LEA.HI R8, R8, R23, RZ, 0x3 ;  /* 0x0000001708087211 */ /* 0x000fe200078f18ff */
[----:B------:R-:W-:Y:S01]  /*5df0*/  IMAD R18, R7, -0xc, R18 ;  /* 0xfffffff407127824 */ /* 0x000fe200078e0212 */
[----:B------:R-:W-:Y:S01]  /*5e00*/  LEA R7, R11, R10, 0x3 ;  /* 0x0000000a0b077211 */ /* 0x000fe200078e18ff */
[----:B------:R-:W-:Y:S01]  /*5e10*/  IMAD R6, R13, -0x10, R6 ;  /* 0xfffffff00d067824 */ /* 0x000fe200078e0206 */
[----:B------:R-:W-:-:S03]  /*5e20*/  LOP3.LUT R8, R8, 0xfffffff8, RZ, 0xc0, !PT ;  /* 0xfffffff808087812 */ /* 0x000fc600078ec0ff */
[----:B------:R1:W-:Y:S01]  /*5e30*/  STL [R1+0x2c], R7 ;  /* 0x00002c0701007387 */ /* 0x0003e20000100800 */
[----:B------:R-:W-:Y:S01]  /*5e40*/  IADD3 R6, R6, R8, -R23 ;  /* 0x0000000806067210 */ /* 0x000fe20007ffe817 */
[----:B------:R-:W-:Y:S01]  /*5e50*/  IMAD R8, R18, 0x8, R15 ;  /* 0x0000000812087824 */ /* 0x000fe200078e020f */
[C---:B------:R-:W-:Y:S01]  /*5e60*/  LEA R10, R5.reuse, R17, 0xd ;  /* 0x00000011050a7211 */ /* 0x040fe200078e68ff */
[----:B-1----:R-:W-:-:S03]  /*5e70*/  IMAD R7, R5, 0x800, R17 ;  /* 0x0000080005077824 */ /* 0x002fc600078e0211 */
[----:B------:R1:W-:Y:S01]  /*5e80*/  STL [R1+0x28], R8 ;  /* 0x0000280801007387 */ /* 0x0003e20000100800 */
[----:B------:R-:W-:Y:S01]  /*5e90*/  LOP3.LUT R20, R20, 0xfffffffe, RZ, 0xc0, !PT ;  /* 0xfffffffe14147812 */ /* 0x000fe200078ec0ff */
[----:B------:R-:W-:Y:S02]  /*5ea0*/  VIADD R5, R7, 0x1a800 ;  /* 0x0001a80007057836 */ /* 0x000fe40000000000 */
[----:B-1----:R-:W-:Y:S01]  /*5eb0*/  IMAD R8, R25, -0x40, R6 ;  /* 0xffffffc019087824 */ /* 0x002fe200078e0206 */
[----:B------:R-:W-:Y:S02]  /*5ec0*/  IADD3 R6, R10, 0x4000, RZ ;  /* 0x000040000a067810 */ /* 0x000fe40007ffe0ff */
[----:B------:R-:W-:Y:S02]  /*5ed0*/  SHF.R.U32.HI R10, RZ, 0x4, R10 ;  /* 0x00000004ff0a7819 */ /* 0x000fe4000001160a */
[----:B------:R-:W-:Y:S01]  /*5ee0*/  SHF.R.U32.HI R5, RZ, 0x4, R5 ;  /* 0x00000004ff057819 */ /* 0x000fe20000011605 */
[----:B------:R-:W-:Y:S01]  /*5ef0*/  IMAD.IADD R20, R19, 0x1, -R20 ;  /* 0x0000000113147824 */ /* 0x000fe200078e0a14 */
[----:B------:R-:W-:Y:S01]  /*5f00*/  SHF.R.U32.HI R6, RZ, 0x4, R6 ;  /* 0x00000004ff067819 */ /* 0x000fe20000011606 */
[----:B------:R-:W-:Y:S01]  /*5f10*/  IMAD R21, R22, -0xc, R21 ;  /* 0xfffffff416157824 */ /* 0x000fe200078e0215 */
[----:B------:R-:W-:-:S02]  /*5f20*/  LOP3.LUT R10, R10, 0x3fff, RZ, 0xc0, !PT ;  /* 0x00003fff0a0a7812 */ /* 0x000fc400078ec0ff */
[----:B------:R-:W-:Y:S01]  /*5f30*/  LOP3.LUT R5, R5, 0x3fff, RZ, 0xc0, !PT ;  /* 0x00003fff05057812 */ /* 0x000fe200078ec0ff */
[----:B------:R-:W-:Y:S01]  /*5f40*/  IMAD R11, R21, 0x8, R20 ;  /* 0x00000008150b7824 */ /* 0x000fe200078e0214 */
[----:B------:R-:W-:Y:S02]  /*5f50*/  LOP3.LUT R6, R6, 0x3fff, RZ, 0xc0, !PT ;  /* 0x00003fff06067812 */ /* 0x000fe400078ec0ff */
[----:B------:R-:W-:Y:S02]  /*5f60*/  LOP3.LUT R10, R10, 0x10000, RZ, 0xfc, !PT ;  /* 0x000100000a0a7812 */ /* 0x000fe400078efcff */
[----:B------:R-:W-:Y:S02]  /*5f70*/  LOP3.LUT R5, R5, 0x10000, RZ, 0xfc, !PT ;  /* 0x0001000005057812 */ /* 0x000fe400078efcff */
[----:B------:R-:W-:Y:S01]  /*5f80*/  LOP3.LUT R6, R6, 0x10000, RZ, 0xfc, !PT ;  /* 0x0001000006067812 */ /* 0x000fe200078efcff */
[----:B------:R-:W-:Y:S01]  /*5f90*/  STL [R1+0x20], R11 ;  /* 0x0000200b01007387 */ /* 0x000fe20000100800 */
[C---:B------:R-:W-:Y:S01]  /*5fa0*/  VIADD R22, R10.reuse, 0x2 ;  /* 0x000000020a167836 */ /* 0x040fe20000000000 */
[----:B------:R-:W-:-:S02]  /*5fb0*/  IADD3 R186, R10, 0x6, RZ ;  /* 0x000000060aba7810 */ /* 0x000fc40007ffe0ff */
[----:B------:R1:W-:Y:S01]  /*5fc0*/  STL [R1+0x18], R10 ;  /* 0x0000180a01007387 */ /* 0x0003e20000100800 */
[----:B------:R-:W-:Y:S01]  /*5fd0*/  VIADD R184, R10, 0x4 ;  /* 0x000000040ab87836 */ /* 0x000fe20000000000 */
[C---:B------:R-:W-:Y:S01]  /*5fe0*/  IADD3 R192, R6.reuse, 0x6, RZ ;  /* 0x0000000606c07810 */ /* 0x040fe20007ffe0ff */
[C---:B------:R-:W-:Y:S01]  /*5ff0*/  VIADD R188, R6.reuse, 0x2 ;  /* 0x0000000206bc7836 */ /* 0x040fe20000000000 */
[----:B------:R2:W-:Y:S01]  /*6000*/  STL [R1+0x24], R5 ;  /* 0x0000240501007387 */ /* 0x0005e20000100800 */
[----:B------:R-:W-:Y:S01]  /*6010*/  VIADD R190, R6, 0x4 ;  /* 0x0000000406be7836 */ /* 0x000fe20000000000 */
[----:B----4-:R-:W-:Y:S02]  /*6020*/  LOP3.LUT R7, R26, 0x1, RZ, 0xfc, !PT ;  /* 0x000000011a077812 */ /* 0x010fe400078efcff */
[----:B------:R3:W-:Y:S01]  /*6030*/  STL [R1+0x14], R6 ;  /* 0x0000140601007387 */ /* 0x0007e20000100800 */
[----:B------:R-:W-:Y:S02]  /*6040*/  IMAD.MOV.U32 R23, RZ, RZ, 0x40000040 ;  /* 0x40000040ff177424 */ /* 0x000fe400078e00ff */
[----:B-1----:R-:W-:-:S02]  /*6050*/  VIADD R10, R9, 0x8 ;  /* 0x00000008090a7836 */ /* 0x002fc40000000000 */
[C---:B------:R-:W-:Y:S01]  /*6060*/  VIADD R10, R9.reuse, 0x14 ;  /* 0x00000014090a7836 */ /* 0x040fe20000000000 */
[C---:B--2---:R-:W-:Y:S02]  /*6070*/  IADD3 R5, R9.reuse, 0x10, RZ ;  /* 0x0000001009057810 */ /* 0x044fe40007ffe0ff */
[C---:B------:R-:W-:Y:S01]  /*6080*/  IADD3 R5, R9.reuse, 0x1c, RZ ;  /* 0x0000001c09057810 */ /* 0x040fe20007ffe0ff */
[C---:B---3--:R-:W-:Y:S02]  /*6090*/  VIADD R6, R9.reuse, 0xc ;  /* 0x0000000c09067836 */ /* 0x048fe40000000000 */
[----:B------:R-:W-:-:S07]  /*60a0*/  VIADD R6, R9, 0x18 ;  /* 0x0000001809067836 */ /* 0x000fce0000000000 */
.L_x_2885:
[----:B------:R-:W-:-:S13]  /*60b0*/  ISETP.NE.AND P0, PT, R7, 0x3, PT ;  /* 0x000000030700780c */ /* 0x000fda0003f05270 */
[----:B------:R-:W-:Y:S05]  /*60c0*/  @!P0 BRA `(.L_x_2875) ;  /* 0x0000000000048947 */ /* 0x000fea0003800000 */
[----:B------:R-:W-:Y:S01]  /*60d0*/  BPT.TRAP 0x1 ;  /* 0x000000040000795c */ /* 0x000fe20000300000 */
.L_x_2875:
[----:B------:R-:W-:Y:S01]  /*60e0*/  IMAD R6, R0, 0x8, R17 ;  /* 0x0000000800067824 */ /* 0x000fe200078e0211 */
[----:B------:R-:W-:-:S04]  /*60f0*/  SHF.L.U32 R15, R4, 0x1f, RZ ;  /* 0x0000001f040f7819 */ /* 0x000fc800000006ff */
[----:B------:R1:W2:Y:S01]  /*6100*/  SYNCS.PHASECHK.TRANS64.TRYWAIT P1, [R6+URZ+0x26810], R15 ;  /* 0x0268100f060075a7 */ /* 0x0002a2000802017f */
[----:B------:R-:W-:Y:S05]  /*6110*/  @!P0 BRA `(.L_x_2876) ;  /* 0x0000000000048947 */ /* 0x000fea0003800000 */
[----:B------:R-:W-:Y:S01]  /*6120*/  BPT.TRAP 0x1 ;  /* 0x000000040000795c */ /* 0x000fe20000300000 */
.L_x_2876:
[----:B------:R-:W-:-:S05]  /*6130*/  VIADD R5, R17, 0xe000 ;  /* 0x0000e00011057836 */ /* 0x000fca0000000000 */
[----:B------:R-:W-:-:S04]  /*6140*/  SHF.R.U32.HI R5, RZ, 0x4, R5 ;  /* 0x00000004ff057819 */ /* 0x000fc80000011605 */
[----:B------:R-:W-:-:S04]  /*6150*/  LOP3.LUT R5, R5, 0x3fff, RZ, 0xc0, !PT ;  /* 0x00003fff05057812 */ /* 0x000fc800078ec0ff */
[----:B------:R-:W-:Y:S01]  /*6160*/  LOP3.LUT R11, R5, 0x10000, RZ, 0xfc, !PT ;  /* 0x00010000050b7812 */ /* 0x000fe200078efcff */
[----:B--2---:R-:W-:Y:S06]  /*6170*/  @P1 BRA `(.L_x_2877) ;  /* 0x0000000000081947 */ /* 0x004fec0003800000 */
[----:B------:R-:W2:Y:S02]  /*6180*/  SYNCS.PHASECHK.TRANS64.TRYWAIT P1, [R6+URZ+0x26810], R15 ;  /* 0x0268100f060075a7 */ /* 0x000ea4000802017f */
[----:B--2---:R-:W-:Y:S05]  /*6190*/  @!P1 BRA `(.L_x_2878) ;  /* 0x0000008000789947 */ /* 0x004fea0003800000 */
.L_x_2877:
        /* <DEDUP_REMOVED lines=54> */
.L_x_2879:
[----:B------:R1:W1:Y:S01]  /*6500*/  SYNCS.PHASECHK.TRANS64.TRYWAIT P1, [R6+URZ+0x26830], R15 ;  /* 0x0268300f060075a7 */ /* 0x000262000802017f */
[----:B------:R-:W-:Y:S05]  /*6510*/  @!P0 BRA `(.L_x_2880) ;  /* 0x0000000000048947 */ /* 0x000fea0003800000 */
[----:B------:R-:W-:Y:S01]  /*6520*/  BPT.TRAP 0x1 ;  /* 0x000000040000795c */ /* 0x000fe20000300000 */
.L_x_2880:
        /* <DEDUP_REMOVED lines=8> */
.L_x_2881:
        /* <DEDUP_REMOVED lines=11> */
[C---:B------:R-:W-:Y:S01]  /*6660*/  IADD3 R230, R9.reuse, 0x14, RZ ;  /* 0x0000001409e67810 */ /* 0x040fe20007ffe0ff */
[----:B------:R1:W-:Y:S01]  /*6670*/  STL [R1+0x40], R5 ;  /* 0x0000400501007387 */ /* 0x0003e20000100800 */
[C---:B------:R-:W-:Y:S01]  /*6680*/  VIADD R205, R9.reuse, 0x10 ;  /* 0x0000001009cd7836 */ /* 0x040fe20000000000 */
[C---:B------:R-:W-:Y:S01]  /*6690*/  ISETP.GT.AND P2, PT, R8.reuse, RZ, PT ;  /* 0x000000ff0800720c */ /* 0x040fe20003f44270 */
[C---:B------:R-:W-:Y:S01]  /*66a0*/  VIADD R231, R9.reuse, 0x18 ;  /* 0x0000001809e77836 */ /* 0x040fe20000000000 */
[----:B------:R-:W-:Y:S01]  /*66b0*/  STL [R1+0x3c], R4 ;  /* 0x00003c0401007387 */ /* 0x000fe20000100800 */
[C---:B------:R-:W-:Y:S01]  /*66c0*/  VIADD R209, R9.reuse, 0x1c ;  /* 0x0000001c09d17836 */ /* 0x040fe20000000000 */
[----:B------:R-:W-:Y:S01]  /*66d0*/  ISETP.GT.AND P1, PT, R8, 0x8, PT ;  /* 0x000000080800780c */ /* 0x000fe20003f24270 */
[----:B------:R-:W-:Y:S01]  /*66e0*/  IMAD R236, R0, 0x300, R12 ;  /* 0x0000030000ec7824 */ /* 0x000fe200078e020c */
[----:B------:R-:W-:Y:S01]  /*66f0*/  STL [R1+0x38], R3 ;  /* 0x0000380301007387 */ /* 0x000fe20000100800 */
[----:B------:R-:W-:-:S03]  /*6700*/  VIADD R12, R9, 0x1c ;  /* 0x0000001c090c7836 */ /* 0x000fc60000000000 */
[----:B------:R1:W-:Y:S04]  /*6710*/  STL [R1+0x34], R2 ;  /* 0x0000340201007387 */ /* 0x0003e80000100800 */
        /* <DEDUP_REMOVED lines=21> */
[----:B------:R-:W-:Y:S01]  /*6870*/  FMUL.FTZ R195, R115, UR5 ;  /* 0x0000000573c37c20 */ /* 0x000fe20008410000 */
[----:B------:R-:W-:Y:S01]  /*6880*/  FMUL.FTZ R77, R77, UR5 ;  /* 0x000000054d4d7c20 */ /* 0x000fe20008410000 */
[----:B------:R-:W-:Y:S01]  /*6890*/  VIADD R115, R9, 0x4 ;  /* 0x0000000409737836 */ /* 0x000fe20000000000 */
[----:B------:R-:W2:Y:S01]  /*68a0*/  SHFL.IDX PT, R86, R198, R9, 0x1f ;  /* 0x00001f09c6567589 */ /* 0x000ea200000e0000 */
[----:B------:R-:W3:Y:S01]  /*68b0*/  MUFU.TANH R15, R15 ;  /* 0x0000000f000f7308 */ /* 0x000ee20000002400 */
        /* <DEDUP_REMOVED lines=8> */
[----:B------:R-:W-:Y:S01]  /*6940*/  SHFL.IDX PT, R92, R198, R229, 0x1f ;  /* 0x00001fe5c65c7589 */ /* 0x000fe200000e0000 */
[----:B------:R-:W-:Y:S01]  /*6950*/  FMUL.FTZ R19, R81, UR5 ;  /* 0x0000000551137c20 */ /* 0x000fe20008410000 */
[----:B------:R-:W-:Y:S01]  /*6960*/  FMUL.FTZ R21, R83, UR5 ;  /* 0x0000000553157c20 */ /* 0x000fe20008410000 */
[----:B------:R-:W-:Y:S01]  /*6970*/  FMUL.FTZ R72, R84, UR5 ;  /* 0x0000000554487c20 */ /* 0x000fe20008410000 */
[----:B------:R-:W-:Y:S01]  /*6980*/  FMUL.FTZ R79, R91, UR5 ;  /* 0x000000055b4f7c20 */ /* 0x000fe20008410000 */
[----:B------:R-:W-:Y:S01]  /*6990*/  FMUL.FTZ R194, R96, UR5 ;  /* 0x0000000560c27c20 */ /* 0x000fe20008410000 */
[----:B------:R-:W-:Y:S01]  /*69a0*/  SHFL.IDX PT, R91, R198, R230, 0x1f ;  /* 0x00001fe6c65b7589 */ /* 0x000fe200000e0000 */
[----:B-1----:R1:W-:Y:S01]  /*69b0*/  MUFU.TANH R5, R75 ;  /* 0x0000004b00057308 */ /* 0x0023e20000002400 */
[----:B------:R-:W-:Y:S01]  /*69c0*/  FMUL.FTZ R81, R93, UR5 ;  /* 0x000000055d517c20 */ /* 0x000fe20008410000 */
[----:B---3--:R-:W-:Y:S01]  /*69d0*/  FSEL R84, R15, -INF , P2 ;  /* 0xff8000000f547808 */ /* 0x008fe20001000000 */
[----:B------:R-:W-:Y:S01]  /*69e0*/  SHFL.IDX PT, R96, R198, R209, 0x1f ;  /* 0x00001fd1c6607589 */ /* 0x000fe200000e0000 */
[----:B------:R-:W-:Y:S01]  /*69f0*/  FMUL.FTZ R82, R94, UR5 ;  /* 0x000000055e527c20 */ /* 0x000fe20008410000 */
[----:B------:R-:W-:Y:S01]  /*6a00*/  FMUL.FTZ R196, R117, UR5 ;  /* 0x0000000575c47c20 */ /* 0x000fe20008410000 */
[----:B------:R-:W-:Y:S01]  /*6a10*/  FMUL.FTZ R197, R118, UR5 ;  /* 0x0000000576c57c20 */ /* 0x000fe20008410000 */
[----:B------:R-:W-:Y:S01]  /*6a20*/  SHFL.IDX PT, R93, R14, R115, 0x1f ;  /* 0x00001f730e5d7589 */ /* 0x000fe200000e0000 */
[----:B------:R3:W-:Y:S01]  /*6a30*/  MUFU.TANH R2, R77 ;  /* 0x0000004d00027308 */ /* 0x0007e20000002400 */
[----:B-1----:R-:W-:Y:S01]  /*6a40*/  FMUL.FTZ R75, R87, UR5 ;  /* 0x00000005574b7c20 */ /* 0x002fe20008410000 */
[----:B------:R-:W-:Y:S01]  /*6a50*/  FMUL.FTZ R98, R98, UR5 ;  /* 0x0000000562627c20 */ /* 0x000fe20008410000 */
[----:B------:R-:W1:Y:S01]  /*6a60*/  SHFL.IDX PT, R87, R198, R115, 0x1f ;  /* 0x00001f73c6577589 */ /* 0x000e6200000e0000 */
[----:B------:R-:W-:Y:S01]  /*6a70*/  FMUL.FTZ R83, R95, UR5 ;  /* 0x000000055f537c20 */ /* 0x000fe20008410000 */
[----:B------:R-:W-:Y:S01]  /*6a80*/  FMUL.FTZ R97, R97, UR5 ;  /* 0x0000000561617c20 */ /* 0x000fe20008410000 */
[----:B------:R-:W-:Y:S01]  /*6a90*/  FMUL.FTZ R99, R99, UR5 ;  /* 0x0000000563637c20 */ /* 0x000fe20008410000 */
[----:B------:R-:W-:Y:S01]  /*6aa0*/  FMUL.FTZ R100, R100, UR5 ;  /* 0x0000000564647c20 */ /* 0x000fe20008410000 */
[----:B------:R2:W1:Y:S01]  /*6ab0*/  MUFU.TANH R6, R73 ;  /* 0x0000004900067308 */ /* 0x0004620000002400 */
[----:B---3--:R-:W-:Y:S01]  /*6ac0*/  FMUL.FTZ R77, R89, UR5 ;  /* 0x00000005594d7c20 */ /* 0x008fe20008410000 */
[----:B------:R-:W-:Y:S01]  /*6ad0*/  FMUL.FTZ R102, R102, UR5 ;  /* 0x0000000566667c20 */ /* 0x000fe20008410000 */
[----:B------:R-:W3:Y:S01]  /*6ae0*/  SHFL.IDX PT, R89, R198, R233, 0x1f ;  /* 0x00001fe9c6597589 */ /* 0x000ee200000e0000 */
[----:B------:R-:W-:Y:S01]  /*6af0*/  FMUL.FTZ R101, R101, UR5 ;  /* 0x0000000565657c20 */ /* 0x000fe20008410000 */
[----:B------:R-:W-:Y:S01]  /*6b00*/  FMUL.FTZ R103, R103, UR5 ;  /* 0x0000000567677c20 */ /* 0x000fe20008410000 */
[----:B------:R-:W-:Y:S01]  /*6b10*/  FMUL.FTZ R104, R104, UR5 ;  /* 0x0000000568687c20 */ /* 0x000fe20008410000 */
[----:B------:R-:W-:Y:S01]  /*6b20*/  FMUL.FTZ R106, R106, UR5 ;  /* 0x000000056a6a7c20 */ /* 0x000fe20008410000 */
[----:B------:R1:W-:Y:S01]  /*6b30*/  MUFU.TANH R4, R76 ;  /* 0x0000004c00047308 */ /* 0x0003e20000002400 */
[----:B--2---:R-:W-:Y:S01]  /*6b40*/  FMUL.FTZ R73, R85, UR5 ;  /* 0x0000000555497c20 */ /* 0x004fe20008410000 */
[----:B----4-:R-:W-:Y:S01]  /*6b50*/  FSEL R85, R18, -INF , P1 ;  /* 0xff80000012557808 */ /* 0x010fe20000800000 */
[----:B------:R-:W-:Y:S01]  /*6b60*/  FMUL.FTZ R108, R108, UR5 ;  /* 0x000000056c6c7c20 */ /* 0x000fe20008410000 */
[----:B------:R-:W-:Y:S01]  /*6b70*/  FMUL.FTZ R110, R110, UR5 ;  /* 0x000000056e6e7c20 */ /* 0x000fe20008410000 */
[----:B------:R-:W-:Y:S01]  /*6b80*/  FMUL.FTZ R109, R109, UR5 ;  /* 0x000000056d6d7c20 */ /* 0x000fe20008410000 */
[----:B------:R-:W-:Y:S01]  /*6b90*/  FMUL.FTZ R111, R111, UR5 ;  /* 0x000000056f6f7c20 */ /* 0x000fe20008410000 */
[----:B------:R-:W-:Y:S01]  /*6ba0*/  FMUL.FTZ R112, R112, UR5 ;  /* 0x0000000570707c20 */ /* 0x000fe20008410000 */
[----:B------:R2:W-:Y:S01]  /*6bb0*/  MUFU.TANH R3, R78 ;  /* 0x0000004e00037308 */ /* 0x0005e20000002400 */
[----:B-1----:R-:W-:Y:S01]  /*6bc0*/  FMUL.FTZ R76, R88, UR5 ;  /* 0x00000005584c7c20 */ /* 0x002fe20008410000 */
[----:B------:R-:W-:Y:S01]  /*6bd0*/  FSEL R117, R6, -INF , P2 ;  /* 0xff80000006757808 */ /* 0x000fe20001000000 */
[----:B------:R-:W-:Y:S01]  /*6be0*/  FMUL.FTZ R114, R114, UR5 ;  /* 0x0000000572727c20 */ /* 0x000fe20008410000 */
[----:B------:R-:W-:Y:S01]  /*6bf0*/  FSEL R88, R5, -INF , P1 ;  /* 0xff80000005587808 */ /* 0x000fe20000800000 */
[----:B------:R-:W-:Y:S01]  /*6c00*/  FMUL.FTZ R113, R113, UR5 ;  /* 0x0000000571717c20 */ /* 0x000fe20008410000 */
[----:B------:R-:W-:Y:S01]  /*6c10*/  FMUL.FTZ R116, R116, UR5 ;  /* 0x0000000574747c20 */ /* 0x000fe20008410000 */
[----:B------:R-:W-:Y:S01]  /*6c20*/  FMUL.FTZ R105, R105, UR5 ;  /* 0x0000000569697c20 */ /* 0x000fe20008410000 */
[----:B------:R-:W1:Y:S01]  /*6c30*/  MUFU.TANH R237, R237 ;  /* 0x000000ed00ed7308 */ /* 0x000e620000002400 */
[----:B--2---:R-:W-:Y:S01]  /*6c40*/  FMUL.FTZ R78, R90, UR5 ;  /* 0x000000055a4e7c20 */ /* 0x004fe20008410000 */
[----:B------:R-:W-:Y:S01]  /*6c50*/  FMUL.FTZ R107, R107, UR5 ;  /* 0x000000056b6b7c20 */ /* 0x000fe20008410000 */
[----:B------:R-:W2:Y:S01]  /*6c60*/  SHFL.IDX PT, R90, R198, R205, 0x1f ;  /* 0x00001fcdc65a7589 */ /* 0x000ea200000e0000 */
[----:B------:R-:W-:-:S03]  /*6c70*/  FMUL.FTZ R119, R119, UR5 ;  /* 0x0000000577777c20 */ /* 0x000fc60008410000 */
[----:B------:R-:W-:Y:S01]  /*6c80*/  SHFL.IDX PT, R205, R13, R205, 0x1f ;  /* 0x00001fcd0dcd7589 */ /* 0x000fe200000e0000 */
[----:B------:R-:W4:Y:S03]  /*6c90*/  MUFU.TANH R235, R235 ;  /* 0x000000eb00eb7308 */ /* 0x000f260000002400 */
[----:B------:R-:W-:Y:S05]  /*6ca0*/  SHFL.IDX PT, R212, R13, R115, 0x1f ;  /* 0x00001f730dd47589 */ /* 0x000fea00000e0000 */
[----:B------:R-:W2:Y:S01]  /*6cb0*/  MUFU.TANH R20, R20 ;  /* 0x0000001400147308 */ /* 0x000ea20000002400 */
[----:B-1----:R-:W-:-:S07]  /*6cc0*/  FSEL R201, R237, -INF , P1 ;  /* 0xff800000edc97808 */ /* 0x002fce0000800000 */
[----:B------:R-:W1:Y:S01]  /*6cd0*/  MUFU.TANH R19, R19 ;  /* 0x0000001300137308 */ /* 0x000e620000002400 */
[----:B------:R-:W-:Y:S02]  /*6ce0*/  WARPGROUP.DEPBAR.LE gsb0, 0x0 ;  /* 0x00008000000079c5 */ /* 0x000fe40000010000 */
[----:B------:R-:W-:-:S05]  /*6cf0*/  WARPGROUP.ARRIVE ;  /* 0x00000000000079c5 */ /* 0x000fca0000000000 */
[----:B------:R-:W1:Y:S01]  /*6d00*/  MUFU.TANH R21, R21 ;  /* 0x0000001500157308 */ /* 0x000e620000002400 */
[----:B------:R-:W-:Y:S01]  /*6d10*/  HGMMA.64x96x16.F32.BF16 R24, gdesc[UR8], R24, gsb0 ;  /* 0x01600000081879f0 */ /* 0x000fe20008001818 */
[----:B------:R-:W-:Y:S01]  /*6d20*/  R2UR UR8, R190 ;  /* 0x00000000be0872ca */ /* 0x000fe200000e0000 */
[----:B------:R-:W-:Y:S01]  /*6d30*/  UMOV UR10, UR4 ;  /* 0x00000004000a7c82 */ /* 0x000fe20008000000 */
[----:B------:R-:W-:Y:S01]  /*6d40*/  R2UR UR9, R191 ;  /* 0x00000000bf0972ca */ /* 0x000fe200000e0000 */
[----:B------:R-:W-:-:S03]  /*6d50*/  UMOV UR11, 0x40000040 ;  /* 0x40000040000b7882 */ /* 0x000fc60000000000 */
[----:B------:R-:W1:Y:S01]  /*6d60*/  MUFU.TANH R72, R72 ;  /* 0x0000004800487308 */ /* 0x000e620000002400 */
[----:B------:R-:W-:Y:S02]  /*6d70*/  ULDC UR4, c[0x0][0x744] ;  /* 0x0001d10000047ab9 */ /* 0x000fe40000000800 */
[--C-:B------:R-:W-:Y:S01]  /*6d80*/  FFMA.FTZ R118, R84, UR4, -R86.reuse ;  /* 0x0000000454767c23 */ /* 0x100fe20008010856 */
[----:B------:R-:W-:Y:S01]  /*6d90*/  FFMA.FTZ R202, R85, UR4, -R86 ;  /* 0x0000000455ca7c23 */ /* 0x000fe20008010856 */
[----:B------:R-:W-:Y:S01]  /*6da0*/  FSEL R85, R4, -INF , P2 ;  /* 0xff80000004557808 */ /* 0x000fe20001000000 */
[--C-:B------:R-:W-:Y:S01]  /*6db0*/  FFMA.FTZ R117, R117, UR4, -R87.reuse ;  /* 0x0000000475757c23 */ /* 0x100fe20008010857 */
[----:B------:R-:W-:Y:S01]  /*6dc0*/  FSEL R84, R3, -INF , P1 ;  /* 0xff80000003547808 */ /* 0x000fe20000800000 */
[----:B------:R-:W1:Y:S01]  /*6dd0*/  MUFU.TANH R73, R73 ;  /* 0x0000004900497308 */ /* 0x000e620000002400 */
[----:B------:R-:W-:Y:S01]  /*6de0*/  FFMA.FTZ R88, R88, UR4, -R87 ;  /* 0x0000000458587c23 */ /* 0x000fe20008010857 */
[----:B------:R-:W-:Y:S01]  /*6df0*/  FSEL R86, R2, -INF , P2 ;  /* 0xff80000002567808 */ /* 0x000fe20001000000 */
[--C-:B---3--:R-:W-:Y:S01]  /*6e00*/  FFMA.FTZ R85, R85, UR4, -R89.reuse ;  /* 0x0000000455557c23 */ /* 0x108fe20008010859 */
[----:B------:R-:W-:Y:S01]  /*6e10*/  FFMA.FTZ R84, R84, UR4, -R89 ;  /* 0x0000000454547c23 */ /* 0x000fe20008010859 */
[----:B----4-:R-:W-:Y:S01]  /*6e20*/  FSEL R87, R235, -INF , P2 ;  /* 0xff800000eb577808 */ /* 0x010fe20001000000 */
[--C-:B------:R-:W-:Y:S01]  /*6e30*/  FFMA.FTZ R201, R201, UR4, -R92.reuse ;  /* 0x00000004c9c97c23 */ /* 0x100fe2000801085c */
[----:B--2---:R-:W-:Y:S01]  /*6e40*/  FSEL R89, R20, -INF , P1 ;  /* 0xff80000014597808 */ /* 0x004fe20000800000 */
[----:B------:R-:W2:Y:S01]  /*6e50*/  MUFU.TANH R77, R77 ;  /* 0x0000004d004d7308 */ /* 0x000ea20000002400 */
[----:B------:R-:W-:Y:S01]  /*6e60*/  FFMA.FTZ R86, R86, UR4, -R92 ;  /* 0x0000000456567c23 */ /* 0x000fe2000801085c */
[--C-:B------:R-:W-:Y:S01]  /*6e70*/  FFMA.FTZ R200, R87, UR4, -R90.reuse ;  /* 0x0000000457c87c23 */ /* 0x100fe2000801085a */
[----:B-1----:R-:W-:Y:S01]  /*6e80*/  FSEL R92, R19, -INF , P2 ;  /* 0xff800000135c7808 */ /* 0x002fe20001000000 */
[----:B------:R-:W-:Y:S01]  /*6e90*/  FFMA.FTZ R90, R89, UR4, -R90 ;  /* 0x00000004595a7c23 */ /* 0x000fe2000801085a */
[----:B------:R-:W-:-:S02]  /*6ea0*/  FSEL R94, R21, -INF , P1 ;  /* 0xff800000155e7808 */ /* 0x000fc40000800000 */
[----:B------:R-:W-:Y:S01]  /*6eb0*/  FSEL R89, R72, -INF , P2 ;  /* 0xff80000048597808 */ /* 0x000fe20001000000 */
[----:B------:R-:W1:Y:S01]  /*6ec0*/  MUFU.TANH R75, R75 ;  /* 0x0000004b004b7308 */ /* 0x000e620000002400 */
[----:B------:R-:W-:Y:S01]  /*6ed0*/  FSEL R95, R73, -INF , P2 ;  /* 0xff800000495f7808 */ /* 0x000fe20001000000 */
[--C-:B------:R-:W-:Y:S01]  /*6ee0*/  FFMA.FTZ R92, R92, UR4, -R91.reuse ;  /* 0x000000045c5c7c23 */ /* 0x100fe2000801085b */
[----:B------:R-:W-:-:S05]  /*6ef0*/  FFMA.FTZ R91, R94, UR4, -R91 ;  /* 0x000000045e5b7c23 */ /* 0x000fca000801085b */
[----:B------:R-:W3:Y:S01]  /*6f00*/  MUFU.TANH R74, R74 ;  /* 0x0000004a004a7308 */ /* 0x000ee20000002400 */
[----:B--2---:R-:W-:-:S07]  /*6f10*/  FSEL R198, R77, -INF , P2 ;  /* 0xff8000004dc67808 */ /* 0x004fce0001000000 */
[----:B------:R-:W2:Y:S01]  /*6f20*/  MUFU.TANH R76, R76 ;  /* 0x0000004c004c7308 */ /* 0x000ea20000002400 */
[----:B-1----:R-:W-:-:S07]  /*6f30*/  FSEL R203, R75, -INF , P1 ;  /* 0xff8000004bcb7808 */ /* 0x002fce0000800000 */
[----:B------:R-:W1:Y:S01]  /*6f40*/  MUFU.TANH R78, R78 ;  /* 0x0000004e004e7308 */ /* 0x000e620000002400 */
[----:B---3--:R-:W-:-:S07]  /*6f50*/  FSEL R199, R74, -INF , P1 ;  /* 0xff8000004ac77808 */ /* 0x008fce0000800000 */
[----:B------:R-:W3:Y:S01]  /*6f60*/  MUFU.TANH R80, R80 ;  /* 0x0000005000507308 */ /* 0x000ee20000002400 */
[----:B--2---:R-:W-:-:S05]  /*6f70*/  FSEL R94, R76, -INF , P2 ;  /* 0xff8000004c5e7808 */ /* 0x004fca0001000000 */
[----:B------:R-:W-:Y:S02]  /*6f80*/  FFMA.FTZ R94, R94, UR4, -R211 ;  /* 0x000000045e5e7c23 */ /* 0x000fe400080108d3 */
[----:B------:R-:W-:Y:S01]  /*6f90*/  MUFU.TANH R82, R82 ;  /* 0x0000005200527308 */ /* 0x000fe20000002400 */
[----:B-1----:R-:W-:-:S05]  /*6fa0*/  FSEL R206, R78, -INF , P1 ;  /* 0xff8000004ece7808 */ /* 0x002fca0000800000 */
[----:B------:R-:W-:Y:S02]  /*6fb0*/  FFMA.FTZ R211, R206, UR4, -R211 ;  /* 0x00000004ced37c23 */ /* 0x000fe400080108d3 */
[----:B------:R-:W-:Y:S01]  /*6fc0*/  MUFU.TANH R194, R194 ;  /* 0x000000c200c27308 */ /* 0x000fe20000002400 */
[----:B---3--:R-:W-:-:S05]  /*6fd0*/  FSEL R226, R80, -INF , P2 ;  /* 0xff80000050e27808 */ /* 0x008fca0001000000 */
[----:B------:R-:W-:Y:S02]  /*6fe0*/  FFMA.FTZ R226, R226, UR4, -R215 ;  /* 0x00000004e2e27c23 */ /* 0x000fe400080108d7 */
[----:B------:R-:W-:Y:S08]  /*6ff0*/  MUFU.TANH R98, R98 ;  /* 0x0000006200627308 */ /* 0x000ff00000002400 */
[----:B------:R-:W1:Y:S08]  /*7000*/  MUFU.TANH R81, R81 ;  /* 0x0000005100517308 */ /* 0x000e700000002400 */
[----:B------:R-:W-:Y:S01]  /*7010*/  MUFU.TANH R83, R83 ;  /* 0x0000005300537308 */ /* 0x000fe20000002400 */
[----:B------:R-:W-:-:S02]  /*7020*/  WARPGROUP.DEPBAR.LE gsb0, 0x0 ;  /* 0x00008000000079c5 */ /* 0x000fc40000010000 */
[----:B------:R-:W-:-:S05]  /*7030*/  WARPGROUP.ARRIVE ;  /* 0x00000000000079c5 */ /* 0x000fca0000000000 */
[----:B------:R-:W2:Y:S01]  /*7040*/  MUFU.TANH R97, R97 ;  /* 0x0000006100617308 */ /* 0x000ea20000002400 */
[----:B------:R-:W-:Y:S01]  /*7050*/  HGMMA.64x96x16.F32.BF16 R24, gdesc[UR8], R24, gsb0 ;  /* 0x01600000081879f0 */ /* 0x000fe20008001818 */
[----:B------:R-:W-:Y:S01]  /*7060*/  R2UR UR8, R192 ;  /* 0x00000000c00872ca */ /* 0x000fe200000e0000 */
[----:B------:R-:W-:Y:S01]  /*7070*/  UMOV UR10, UR6 ;  /* 0x00000006000a7c82 */ /* 0x000fe20008000000 */
[----:B------:R-:W-:Y:S01]  /*7080*/  R2UR UR9, R193 ;  /* 0x00000000c10972ca */ /* 0x000fe200000e0000 */
[----:B------:R-:W-:Y:S01]  /*7090*/  UMOV UR11, 0x40000040 ;  /* 0x40000040000b7882 */ /* 0x000fe20000000000 */
[----:B-1----:R-:W-:Y:S02]  /*70a0*/  FSEL R206, R81, -INF , P2 ;  /* 0xff80000051ce7808 */ /* 0x002fe40001000000 */
[----:B------:R-:W1:Y:S03]  /*70b0*/  MUFU.TANH R99, R99 ;  /* 0x0000006300637308 */ /* 0x000e660000002400 */
[----:B------:R-:W-:-:S05]  /*70c0*/  FFMA.FTZ R225, R206, UR4, -R223 ;  /* 0x00000004cee17c23 */ /* 0x000fca00080108df */
[----:B------:R3:W-:Y:S01]  /*70d0*/  MUFU.EX2 R87, R202 ;  /* 0x000000ca00577308 */ /* 0x0007e20000000800 */
[----:B--2---:R-:W-:-:S05]  /*70e0*/  FSEL R220, R97, -INF , P2 ;  /* 0xff80000061dc7808 */ /* 0x004fca0001000000 */
[----:B------:R-:W-:Y:S02]  /*70f0*/  FFMA.FTZ R220, R220, UR4, -R217 ;  /* 0x00000004dcdc7c23 */ /* 0x000fe400080108d9 */
[----:B------:R-:W2:Y:S01]  /*7100*/  MUFU.TANH R100, R100 ;  /* 0x0000006400647308 */ /* 0x000ea20000002400 */
[----:B---3--:R-:W-:Y:S01]  /*7110*/  FFMA.FTZ R202, R89, UR4, -R204 ;  /* 0x0000000459ca7c23 */ /* 0x008fe200080108cc */
[--C-:B------:R-:W-:Y:S01]  /*7120*/  FFMA.FTZ R89, R95, UR4, -R96.reuse ;  /* 0x000000045f597c23 */ /* 0x100fe20008010860 */
[----:B------:R-:W-:Y:S01]  /*7130*/  FFMA.FTZ R95, R198, UR4, -R93 ;  /* 0x00000004c65f7c23 */ /* 0x000fe2000801085d */
[----:B------:R-:W-:Y:S01]  /*7140*/  FSEL R198, R82, -INF , P1 ;  /* 0xff80000052c67808 */ /* 0x000fe20000800000 */
[----:B------:R-:W-:Y:S01]  /*7150*/  FFMA.FTZ R96, R203, UR4, -R96 ;  /* 0x00000004cb607c23 */ /* 0x000fe20008010860 */
[----:B------:R-:W-:Y:S01]  /*7160*/  FFMA.FTZ R204, R199, UR4, -R204 ;  /* 0x00000004c7cc7c23 */ /* 0x000fe200080108cc */
[----:B------:R-:W-:Y:S01]  /*7170*/  FSEL R203, R194, -INF , P2 ;  /* 0xff800000c2cb7808 */ /* 0x000fe20001000000 */
[----:B------:R-:W3:Y:S01]  /*7180*/  MUFU.TANH R102, R102 ;  /* 0x0000006600667308 */ /* 0x000ee20000002400 */
[----:B------:R-:W-:Y:S01]  /*7190*/  FSEL R199, R98, -INF , P1 ;  /* 0xff80000062c77808 */ /* 0x000fe20000800000 */
[----:B------:R-:W-:Y:S01]  /*71a0*/  FFMA.FTZ R215, R198, UR4, -R215 ;  /* 0x00000004c6d77c23 */ /* 0x000fe200080108d7 */
[----:B------:R-:W-:Y:S01]  /*71b0*/  FSEL R198, R83, -INF , P1 ;  /* 0xff80000053c67808 */ /* 0x000fe20000800000 */
[----:B------:R-:W-:-:S02]  /*71c0*/  FFMA.FTZ R224, R203, UR4, -R222 ;  /* 0x00000004cbe07c23 */ /* 0x000fc400080108de */
[----:B------:R-:W-:Y:S02]  /*71d0*/  FFMA.FTZ R222, R199, UR4, -R222 ;  /* 0x00000004c7de7c23 */ /* 0x000fe400080108de */
[----:B------:R-:W-:Y:S01]  /*71e0*/  MUFU.EX2 R118, R118 ;  /* 0x0000007600767308 */ /* 0x000fe20000000800 */
[----:B------:R-:W4:Y:S01]  /*71f0*/  SHFL.IDX PT, R199, R13, R9, 0x1f ;  /* 0x00001f090dc77589 */ /* 0x000f2200000e0000 */
[----:B------:R-:W-:Y:S01]  /*7200*/  FFMA.FTZ R223, R198, UR4, -R223 ;  /* 0x00000004c6df7c23 */ /* 0x000fe200080108df */
[----:B-1----:R-:W-:Y:S02]  /*7210*/  FSEL R198, R99, -INF , P1 ;  /* 0xff80000063c67808 */ /* 0x002fe40000800000 */
[----:B--2---:R-:W-:-:S03]  /*7220*/  FSEL R221, R100, -INF , P2 ;  /* 0xff80000064dd7808 */ /* 0x004fc60001000000 */
[----:B------:R-:W1:Y:S01]  /*7230*/  MUFU.TANH R101, R101 ;  /* 0x0000006500657308 */ /* 0x000e620000002400 */
[----:B---3--:R-:W-:Y:S01]  /*7240*/  FSEL R203, R102, -INF , P1 ;  /* 0xff80000066cb7808 */ /* 0x008fe20000800000 */
[----:B------:R-:W-:Y:S01]  /*7250*/  FFMA.FTZ R217, R198, UR4, -R217 ;  /* 0x00000004c6d97c23 */ /* 0x000fe200080108d9 */
[----:B------:R-:W-:Y:S01]  /*7260*/  FFMA.FTZ R198, -R15, R15, 1 ;  /* 0x3f8000000fc67423 */ /* 0x000fe2000001010f */
[--C-:B------:R-:W-:Y:S02]  /*7270*/  FFMA.FTZ R221, R221, UR4, -R218.reuse ;  /* 0x00000004dddd7c23 */ /* 0x100fe400080108da */
[----:B------:R-:W-:Y:S02]  /*7280*/  FFMA.FTZ R218, R203, UR4, -R218 ;  /* 0x00000004cbda7c23 */ /* 0x000fe400080108da */
[----:B------:R-:W-:Y:S01]  /*7290*/  MUFU.TANH R103, R103 ;  /* 0x0000006700677308 */ /* 0x000fe20000002400 */
[----:B------:R-:W-:Y:S07]  /*72a0*/  SHFL.IDX PT, R203, R13, R229, 0x1f ;  /* 0x00001fe50dcb7589 */ /* 0x000fee00000e0000 */
[----:B------:R-:W2:Y:S01]  /*72b0*/  MUFU.TANH R104, R104 ;  /* 0x0000006800687308 */ /* 0x000ea20000002400 */
[----:B-1----:R-:W-:-:S05]  /*72c0*/  FSEL R219, R101, -INF , P2 ;  /* 0xff80000065db7808 */ /* 0x002fca0001000000 */
[----:B------:R-:W-:Y:S02]  /*72d0*/  FFMA.FTZ R219, R219, UR4, -R216 ;  /* 0x00000004dbdb7c23 */ /* 0x000fe400080108d8 */
[----:B------:R-:W-:Y:S08]  /*72e0*/  MUFU.TANH R106, R106 ;  /* 0x0000006a006a7308 */ /* 0x000ff00000002400 */
[----:B------:R-:W1:Y:S01]  /*72f0*/  MUFU.TANH R79, R79 ;  /* 0x0000004f004f7308 */ /* 0x000e620000002400 */
[----:B--2---:R-:W-:-:S05]  /*7300*/  FSEL R206, R104, -INF , P2 ;  /* 0xff80000068ce7808 */ /* 0x004fca0001000000 */
[----:B----4-:R-:W-:Y:S02]  /*7310*/  FFMA.FTZ R206, R206, UR4, -R199 ;  /* 0x00000004cece7c23 */ /* 0x010fe400080108c7 */
[----:B------:R2:W-:Y:S08]  /*7320*/  MUFU.EX2 R14, R201 ;  /* 0x000000c9000e7308 */ /* 0x0005f00000000800 */
[----:B------:R-:W-:Y:S01]  /*7330*/  MUFU.TANH R108, R108 ;  /* 0x0000006c006c7308 */ /* 0x000fe20000002400 */
[----:B--2---:R-:W2:Y:S01]  /*7340*/  SHFL.IDX PT, R201, R13, R233, 0x1f ;  /* 0x00001fe90dc97589 */ /* 0x004ea200000e0000 */
[----:B-1----:R-:W-:Y:S01]  /*7350*/  FSEL R208, R79, -INF , P1 ;  /* 0xff8000004fd07808 */ /* 0x002fe20000800000 */
[----:B------:R-:W-:-:S02]  /*7360*/  WARPGROUP.DEPBAR.LE gsb0, 0x0 ;  /* 0x00008000000079c5 */ /* 0x000fc40000010000 */
[----:B------:R-:W-:-:S03]  /*7370*/  WARPGROUP.ARRIVE ;  /* 0x00000000000079c5 */ /* 0x000fc60000000000 */
[----:B------:R-:W-:Y:S01]  /*7380*/  MUFU.TANH R110, R110 ;  /* 0x0000006e006e7308 */ /* 0x000fe20000002400 */
[----:B------:R-:W-:Y:S02]  /*7390*/  FFMA.FTZ R93, R208, UR4, -R93 ;  /* 0x00000004d05d7c23 */ /* 0x000fe4000801085d */
[----:B------:R1:W-:Y:S01]  /*73a0*/  SHFL.IDX PT, R208, R13, R230, 0x1f ;  /* 0x00001fe60dd07589 */ /* 0x0003e200000e0000 */
[----:B------:R-:W-:Y:S04]  /*73b0*/  HGMMA.64x96x16.F32.BF16 R24, gdesc[UR8], R24, gsb0 ;  /* 0x01600000081879f0 */ /* 0x000fe80008001818 */
[----:B------:R-:W3:Y:S08]  /*73c0*/  MUFU.TANH R109, R109 ;  /* 0x0000006d006d7308 */ /* 0x000ef00000002400 */
[----:B------:R-:W-:Y:S08]  /*73d0*/  MUFU.TANH R111, R111 ;  /* 0x0000006f006f7308 */ /* 0x000ff00000002400 */
[----:B------:R-:W-:Y:S01]  /*73e0*/  MUFU.TANH R112, R112 ;  /* 0x0000007000707308 */ /* 0x000fe20000002400 */
[----:B---3--:R-:W-:-:S07]  /*73f0*/  FSEL R207, R109, -INF , P2 ;  /* 0xff8000006dcf7808 */ /* 0x008fce0001000000 */
[----:B------:R-:W-:Y:S08]  /*7400*/  MUFU.TANH R114, R114 ;  /* 0x0000007200727308 */ /* 0x000ff00000002400 */
[----:B------:R3:W-:Y:S08]  /*7410*/  MUFU.EX2 R15, R200 ;  /* 0x000000c8000f7308 */ /* 0x0007f00000000800 */
[----:B------:R-:W-:Y:S01]  /*7420*/  MUFU.TANH R113, R113 ;  /* 0x0000007100717308 */ /* 0x000fe20000002400 */
[----:B---3--:R-:W-:-:S05]  /*7430*/  FSEL R200, R108, -INF , P2 ;  /* 0xff8000006cc87808 */ /* 0x008fca0001000000 */
[----:B--2---:R-:W-:Y:S02]  /*7440*/  FFMA.FTZ R200, R200, UR4, -R201 ;  /* 0x00000004c8c87c23 */ /* 0x004fe400080108c9 */
        /* <DEDUP_REMOVED lines=8> */
[----:B------:R-:W3:Y:S01]  /*74d0*/  MUFU.TANH R196, R196 ;  /* 0x000000c400c47308 */ /* 0x000ee20000002400 */
[----:B-1----:R-:W-:-:S07]  /*74e0*/  FSEL R228, R105, -INF , P2 ;  /* 0xff80000069e47808 */ /* 0x002fce0001000000 */
[----:B------:R-:W1:Y:S01]  /*74f0*/  MUFU.TANH R119, R119 ;  /* 0x0000007700777308 */ /* 0x000e620000002400 */
[----:B--2---:R-:W-:Y:S01]  /*7500*/  FSEL R213, R107, -INF , P1 ;  /* 0xff8000006bd57808 */ /* 0x004fe20000800000 */
[----:B------:R-:W-:Y:S02]  /*7510*/  WARPGROUP.DEPBAR.LE gsb0, 0x0 ;  /* 0x00008000000079c5 */ /* 0x000fe40000010000 */
[----:B------:R-:W2:Y:S04]  /*7520*/  LDS R227, [R227+0x380] ;  /* 0x00038000e3e37984 */ /* 0x000ea80000000800 */
[----:B------:R-:W-:Y:S08]  /*7530*/  MUFU.EX2 R117, R117 ;  /* 0x0000007500757308 */ /* 0x000ff00000000800 */
[----:B------:R-:W4:Y:S08]  /*7540*/  MUFU.EX2 R85, R85 ;  /* 0x0000005500557308 */ /* 0x000f300000000800 */
[----:B------:R-:W4:Y:S08]  /*7550*/  MUFU.EX2 R86, R86 ;  /* 0x0000005600567308 */ /* 0x000f300000000800 */
[----:B------:R-:W-:Y:S08]  /*7560*/  MUFU.EX2 R90, R90 ;  /* 0x0000005a005a7308 */ /* 0x000ff00000000800 */
[----:B------:R-:W-:Y:S01]  /*7570*/  MUFU.EX2 R88, R88 ;  /* 0x0000005800587308 */ /* 0x000fe20000000800 */
[----:B--2---:R-:W2:Y:S07]  /*7580*/  SHFL.IDX PT, R234, R227, R9, 0x1f ;  /* 0x00001f09e3ea7589 */ /* 0x004eae00000e0000 */
[----:B------:R-:W-:Y:S01]  /*7590*/  MUFU.EX2 R91, R91 ;  /* 0x0000005b005b7308 */ /* 0x000fe20000000800 */
[----:B------:R-:W-:Y:S04]  /*75a0*/  SHFL.IDX PT, R232, R227, R115, 0x1f ;  /* 0x00001f73e3e87589 */ /* 0x000fe800000e0000 */
[----:B------:R-:W3:Y:S03]  /*75b0*/  SHFL.IDX PT, R233, R227, R233, 0x1f ;  /* 0x00001fe9e3e97589 */ /* 0x000ee600000e0000 */
[----:B------:R-:W-:Y:S01]  /*75c0*/  MUFU.EX2 R84, R84 ;  /* 0x0000005400547308 */ /* 0x000fe20000000800 */
[----:B------:R-:W1:Y:S04]  /*75d0*/  SHFL.IDX PT, R229, R227, R229, 0x1f ;  /* 0x00001fe5e3e57589 */ /* 0x000e6800000e0000 */
[----:B------:R-:W4:Y:S03]  /*75e0*/  SHFL.IDX PT, R230, R227, R230, 0x1f ;  /* 0x00001fe6e3e67589 */ /* 0x000f2600000e0000 */
[----:B------:R-:W-:Y:S01]  /*75f0*/  MUFU.EX2 R92, R92 ;  /* 0x0000005c005c7308 */ /* 0x000fe20000000800 */
[----:B------:R-:W4:Y:S01]  /*7600*/  SHFL.IDX PT, R231, R227, R231, 0x1f ;  /* 0x00001fe7e3e77589 */ /* 0x000f2200000e0000 */
[--C-:B--2---:R-:W-:Y:S01]  /*7610*/  FADD.FTZ R24, R24, -R234.reuse ;  /* 0x800000ea18187221 */ /* 0x104fe20000010000 */
[----:B------:R-:W-:-:S05]  /*7620*/  FADD.FTZ R234, R26, -R234 ;  /* 0x800000ea1aea7221 */ /* 0x000fca0000010000 */
[----:B------:R2:W-:Y:S01]  /*7630*/  MUFU.EX2 R26, R202 ;  /* 0x000000ca001a7308 */ /* 0x0005e20000000800 */
[----:B------:R-:W-:Y:S01]  /*7640*/  FMUL.FTZ R24, R118, R24 ;  /* 0x0000001876187220 */ /* 0x000fe20000410000 */
[----:B------:R-:W-:-:S03]  /*7650*/  FMUL.FTZ R234, R87, R234 ;  /* 0x000000ea57ea7220 */ /* 0x000fc60000410000 */
[----:B------:R-:W-:Y:S01]  /*7660*/  FMUL.FTZ R198, R198, R24 ;  /* 0x00000018c6c67220 */ /* 0x000fe20000410000 */
[----:B------:R-:W-:Y:S01]  /*7670*/  FSEL R24, R103, -INF , P1 ;  /* 0xff80000067187808 */ /* 0x000fe20000800000 */
[----:B---3--:R-:W-:Y:S01]  /*7680*/  FADD.FTZ R28, R28, -R233 ;  /* 0x800000e91c1c7221 */ /* 0x008fe20000010000 */
[----:B------:R-:W-:Y:S01]  /*7690*/  FFMA.FTZ R237, -R237, R237, 1 ;  /* 0x3f800000eded7423 */ /* 0x000fe200000101ed */
[----:B--2---:R-:W-:Y:S01]  /*76a0*/  FFMA.FTZ R202, R207, UR4, -R203 ;  /* 0x00000004cfca7c23 */ /* 0x004fe200080108cb */
[----:B------:R-:W-:Y:S01]  /*76b0*/  FSEL R207, R114, -INF , P1 ;  /* 0xff80000072cf7808 */ /* 0x000fe20000800000 */
[----:B------:R-:W-:Y:S01]  /*76c0*/  FFMA.FTZ R216, R24, UR4, -R216 ;  /* 0x0000000418d87c23 */ /* 0x000fe200080108d8 */
[----:B------:R-:W-:Y:S01]  /*76d0*/  FSEL R24, R106, -INF , P1 ;  /* 0xff8000006a187808 */ /* 0x000fe20000800000 */
[--C-:B-1----:R-:W-:Y:S01]  /*76e0*/  FADD.FTZ R29, R29, -R229.reuse ;  /* 0x800000e51d1d7221 */ /* 0x102fe20000010000 */
[----:B------:R-:W-:Y:S01]  /*76f0*/  FADD.FTZ R31, R31, -R229 ;  /* 0x800000e51f1f7221 */ /* 0x000fe20000010000 */
[----:B----4-:R-:W-:Y:S01]  /*7700*/  FADD.FTZ R35, R35, -R230 ;  /* 0x800000e623237221 */ /* 0x010fe20000010000 */
[----:B------:R-:W-:Y:S01]  /*7710*/  FFMA.FTZ R21, -R21, R21, 1 ;  /* 0x3f80000015157423 */ /* 0x000fe20000010115 */
[----:B------:R-:W-:Y:S01]  /*7720*/  FFMA.FTZ R199, R24, UR4, -R199 ;  /* 0x0000000418c77c23 */ /* 0x000fe200080108c7 */
[----:B------:R-:W-:Y:S01]  /*7730*/  FSEL R24, R110, -INF , P1 ;  /* 0xff8000006e187808 */ /* 0x000fe20000800000 */
[----:B------:R-:W-:Y:S01]  /*7740*/  FADD.FTZ R38, R38, -R231 ;  /* 0x800000e726267221 */ /* 0x000fe20000010000 */
[----:B------:R-:W-:Y:S01]  /*7750*/  FADD.FTZ R30, R30, -R233 ;  /* 0x800000e91e1e7221 */ /* 0x000fe20000010000 */
[----:B------:R-:W-:Y:S01]  /*7760*/  FADD.FTZ R36, R36, -R231 ;  /* 0x800000e724247221 */ /* 0x000fe20000010000 */
[----:B------:R-:W-:Y:S01]  /*7770*/  MUFU.EX2 R89, R89 ;  /* 0x0000005900597308 */ /* 0x000fe20000000800 */
[----:B------:R-:W-:Y:S01]  /*7780*/  FFMA.FTZ R201, R24, UR4, -R201 ;  /* 0x0000000418c97c23 */ /* 0x000fe200080108c9 */
[----:B------:R-:W-:-:S05]  /*7790*/  FSEL R24, R111, -INF , P1 ;  /* 0xff8000006f187808 */ /* 0x000fca0000800000 */
[----:B------:R-:W-:Y:S01]  /*77a0*/  FFMA.FTZ R203, R24, UR4, -R203 ;  /* 0x0000000418cb7c23 */ /* 0x000fe200080108cb */
[----:B------:R-:W-:Y:S08]  /*77b0*/  MUFU.EX2 R96, R96 ;  /* 0x0000006000607308 */ /* 0x000ff00000000800 */
[----:B------:R1:W2:Y:S01]  /*77c0*/  MUFU.EX2 R24, R204 ;  /* 0x000000cc00187308 */ /* 0x0002a20000000800 */
[----:B------:R-:W-:-:S07]  /*77d0*/  FFMA.FTZ R72, -R72, R72, 1 ;  /* 0x3f80000048487423 */ /* 0x000fce0000010148 */
[----:B------:R-:W3:Y:S01]  /*77e0*/  MUFU.EX2 R94, R94 ;  /* 0x0000005e005e7308 */ /* 0x000ee20000000800 */
[----:B-1----:R-:W-:-:S05]  /*77f0*/  FSEL R204, R112, -INF , P2 ;  /* 0xff80000070cc7808 */ /* 0x002fca0001000000 */
[--C-:B------:R-:W-:Y:S01]  /*7800*/  FFMA.FTZ R204, R204, UR4, -R205.reuse ;  /* 0x00000004cccc7c23 */ /* 0x100fe200080108cd */
[----:B------:R-:W-:Y:S01]  /*7810*/  FFMA.FTZ R205, R207, UR4, -R205 ;  /* 0x00000004cfcd7c23 */ /* 0x000fe200080108cd */
[----:B------:R-:W-:Y:S01]  /*7820*/  FSEL R207, R113, -INF , P2 ;  /* 0xff80000071cf7808 */ /* 0x000fe20001000000 */
[----:B------:R-:W-:Y:S04]  /*7830*/  MUFU.EX2 R95, R95 ;  /* 0x0000005f005f7308 */ /* 0x000fe80000000800 */
[--C-:B------:R-:W-:Y:S01]  /*7840*/  FFMA.FTZ R207, R207, UR4, -R208.reuse ;  /* 0x00000004cfcf7c23 */ /* 0x100fe200080108d0 */
[----:B------:R-:W-:Y:S01]  /*7850*/  FFMA.FTZ R208, R13, UR4, -R208 ;  /* 0x000000040dd07c23 */ /* 0x000fe200080108d0 */
[----:B------:R-:W-:Y:S01]  /*7860*/  FSEL R13, R197, -INF , P1 ;  /* 0xff800000c50d7808 */ /* 0x000fe20000800000 */
[----:B------:R-:W-:Y:S01]  /*7870*/  FFMA.FTZ R73, -R73, R73, 1 ;  /* 0x3f80000049497423 */ /* 0x000fe20000010149 */
[----:B------:R-:W-:Y:S01]  /*7880*/  FFMA.FTZ R75, -R75, R75, 1 ;  /* 0x3f8000004b4b7423 */ /* 0x000fe2000001014b */
[----:B------:R-:W-:Y:S01]  /*7890*/  FFMA.FTZ R76, -R76, R76, 1 ;  /* 0x3f8000004c4c7423 */ /* 0x000fe2000001014c */
[----:B------:R-:W-:Y:S01]  /*78a0*/  FFMA.FTZ R81, -R81, R81, 1 ;  /* 0x3f80000051517423 */ /* 0x000fe20000010151 */
[----:B------:R-:W-:Y:S01]  /*78b0*/  FFMA.FTZ R210, R13, UR4, -R210 ;  /* 0x000000040dd27c23 */ /* 0x000fe200080108d2 */
[----:B------:R-:W-:Y:S01]  /*78c0*/  FFMA.FTZ R80, -R80, R80, 1 ;  /* 0x3f80000050507423 */ /* 0x000fe20000010150 */
[----:B------:R1:W4:Y:S01]  /*78d0*/  MUFU.EX2 R13, R211 ;  /* 0x000000d3000d7308 */ /* 0x0003220000000800 */
[----:B------:R-:W-:Y:S01]  /*78e0*/  FFMA.FTZ R83, -R83, R83, 1 ;  /* 0x3f80000053537423 */ /* 0x000fe20000010153 */
[----:B------:R-:W-:Y:S01]  /*78f0*/  FFMA.FTZ R99, -R99, R99, 1 ;  /* 0x3f80000063637423 */ /* 0x000fe20000010163 */
[----:B------:R-:W-:-:S05]  /*7900*/  FFMA.FTZ R78, -R78, R78, 1 ;  /* 0x3f8000004e4e7423 */ /* 0x000fca000001014e */
[----:B------:R-:W-:Y:S01]  /*7910*/  MUFU.EX2 R93, R93 ;  /* 0x0000005d005d7308 */ /* 0x000fe20000000800 */
[--C-:B-1----:R-:W-:Y:S01]  /*7920*/  FFMA.FTZ R211, R228, UR4, -R212.reuse ;  /* 0x00000004e4d37c23 */ /* 0x102fe200080108d4 */
        /* <DEDUP_REMOVED lines=9> */
[----:B------:R-:W-:Y:S01]  /*79c0*/  FMUL.FTZ R35, R91, R35 ;  /* 0x000000235b237220 */ /* 0x000fe20000410000 */
[----:B------:R-:W-:Y:S01]  /*79d0*/  FMUL.FTZ R30, R84, R30 ;  /* 0x0000001e541e7220 */ /* 0x000fe20000410000 */
[----:B------:R-:W1:Y:S01]  /*79e0*/  SHFL.IDX PT, R228, R227, R228, 0x1f ;  /* 0x00001fe4e3e47589 */ /* 0x000e6200000e0000 */
[----:B------:R-:W-:-:S02]  /*79f0*/  VIADD R231, R9, 0x10 ;  /* 0x0000001009e77836 */ /* 0x000fc40000000000 */
[----:B------:R-:W-:Y:S01]  /*7a00*/  FMUL.FTZ R36, R26, R36 ;  /* 0x000000241a247220 */ /* 0x000fe20000410000 */
[----:B------:R-:W-:Y:S01]  /*7a10*/  IADD3 R233, R9, 0x18, RZ ;  /* 0x0000001809e97810 */ /* 0x000fe20007ffe0ff */
[----:B------:R-:W2:Y:S01]  /*7a20*/  SHFL.IDX PT, R227, R227, R12, 0x1f ;  /* 0x00001f0ce3e37589 */ /* 0x000ea200000e0000 */
[----:B------:R-:W-:Y:S01]  /*7a30*/  FFMA.FTZ R79, -R79, R79, 1 ;  /* 0x3f8000004f4f7423 */ /* 0x000fe2000001014f */
[----:B------:R-:W-:Y:S08]  /*7a40*/  MUFU.EX2 R211, R211 ;  /* 0x000000d300d37308 */ /* 0x000ff00000000800 */
[----:B------:R-:W-:Y:S08]  /*7a50*/  MUFU.EX2 R203, R203 ;  /* 0x000000cb00cb7308 */ /* 0x000ff00000000800 */
[----:B------:R-:W-:Y:S08]  /*7a60*/  MUFU.EX2 R199, R199 ;  /* 0x000000c700c77308 */ /* 0x000ff00000000800 */
[----:B------:R-:W-:Y:S01]  /*7a70*/  MUFU.EX2 R204, R204 ;  /* 0x000000cc00cc7308 */ /* 0x000fe20000000800 */
[----:B-1----:R-:W-:Y:S01]  /*7a80*/  FADD.FTZ R34, R34, -R228 ;  /* 0x800000e422227221 */ /* 0x002fe20000010000 */
[--C-:B--2---:R-:W-:Y:S01]  /*7a90*/  FADD.FTZ R37, R37, -R227.reuse ;  /* 0x800000e325257221 */ /* 0x104fe20000010000 */
[----:B------:R-:W-:-:S05]  /*7aa0*/  FADD.FTZ R39, R39, -R227 ;  /* 0x800000e327277221 */ /* 0x000fca0000010000 */
        /* <DEDUP_REMOVED lines=17> */
[----:B------:R-:W-:Y:S01]  /*7bc0*/  FFMA.FTZ R196, -R196, R196, 1 ;  /* 0x3f800000c4c47423 */ /* 0x000fe200000101c4 */
[----:B------:R-:W-:Y:S01]  /*7bd0*/  FFMA.FTZ R119, -R119, R119, 1 ;  /* 0x3f80000077777423 */ /* 0x000fe20000010177 */
[----:B------:R-:W-:Y:S01]  /*7be0*/  R2UR UR4, R236 ;  /* 0x00000000ec0472ca */ /* 0x000fe200000e0000 */
[----:B-1----:R-:W-:-:S03]  /*7bf0*/  FFMA.FTZ R226, -R18, R18, 1 ;  /* 0x3f80000012e27423 */ /* 0x002fc60000010112 */
[----:B------:R1:W-:Y:S02]  /*7c00*/  MUFU.EX2 R18, R215 ;  /* 0x000000d700127308 */ /* 0x0003e40000000800 */
[----:B-1----:R-:W-:Y:S01]  /*7c10*/  FMUL.FTZ R215, R226, R234 ;  /* 0x000000eae2d77220 */ /* 0x002fe20000410000 */
[--C-:B------:R-:W-:Y:S01]  /*7c20*/  FADD.FTZ R226, R25, -R232.reuse ;  /* 0x800000e819e27221 */ /* 0x100fe20000010000 */
[----:B------:R-:W-:-:S04]  /*7c30*/  FADD.FTZ R232, R27, -R232 ;  /* 0x800000e81be87221 */ /* 0x000fc80000010000 */
[----:B------:R1:W-:Y:S01]  /*7c40*/  MUFU.EX2 R25, R225 ;  /* 0x000000e100197308 */ /* 0x0003e20000000800 */
[----:B------:R-:W-:-:S07]  /*7c50*/  FMUL.FTZ R34, R90, R34 ;  /* 0x000000225a227220 */ /* 0x000fce0000410000 */
[----:B------:R2:W-:Y:S01]  /*7c60*/  MUFU.EX2 R27, R223 ;  /* 0x000000df001b7308 */ /* 0x0005e20000000800 */
[----:B-1----:R-:W-:Y:S01]  /*7c70*/  FADD.FTZ R225, R32, -R228 ;  /* 0x800000e420e17221 */ /* 0x002fe20000010000 */
[----:B------:R-:W-:Y:S01]  /*7c80*/  FADD.FTZ R228, R33, -R230 ;  /* 0x800000e621e47221 */ /* 0x000fe20000010000 */
[----:B------:R-:W-:-:S05]  /*7c90*/  FFMA.FTZ R33, -R6, R6, 1 ;  /* 0x3f80000006217423 */ /* 0x000fca0000010106 */
[----:B------:R1:W-:Y:S01]  /*7ca0*/  MUFU.EX2 R32, R224 ;  /* 0x000000e000207308 */ /* 0x0003e20000000800 */
[----:B--2---:R-:W-:Y:S01]  /*7cb0*/  FFMA.FTZ R223, -R5, R5, 1 ;  /* 0x3f80000005df7423 */ /* 0x004fe20000010105 */
[----:B------:R-:W-:Y:S01]  /*7cc0*/  FMUL.FTZ R232, R88, R232 ;  /* 0x000000e858e87220 */ /* 0x000fe20000410000 */
[----:B------:R-:W-:Y:S01]  /*7cd0*/  FMUL.FTZ R225, R15, R225 ;  /* 0x000000e10fe17220 */ /* 0x000fe20000410000 */
[----:B------:R-:W-:Y:S01]  /*7ce0*/  FFMA.FTZ R227, -R3, R3, 1 ;  /* 0x3f80000003e37423 */ /* 0x000fe20000010103 */
[----:B------:R-:W-:Y:S01]  /*7cf0*/  FMUL.FTZ R228, R92, R228 ;  /* 0x000000e45ce47220 */ /* 0x000fe20000410000 */
[----:B------:R-:W-:Y:S02]  /*7d00*/  VIADD R230, R9, 0x14 ;  /* 0x0000001409e67836 */ /* 0x000fe40000000000 */
[----:B------:R-:W-:Y:S01]  /*7d10*/  FMUL.FTZ R72, R72, R36 ;  /* 0x0000002448487220 */ /* 0x000fe20000410000 */
[----:B------:R-:W-:Y:S01]  /*7d20*/  FMUL.FTZ R37, R89, R37 ;  /* 0x0000002559257220 */ /* 0x000fe20000410000 */
[----:B-1----:R-:W-:Y:S01]  /*7d30*/  FMUL.FTZ R224, R117, R226 ;  /* 0x000000e275e07220 */ /* 0x002fe20000410000 */
[----:B------:R1:W5:Y:S04]  /*7d40*/  LDL.LU R6, [R1+0x44] ;  /* 0x0000440001067983 */ /* 0x0003680000300800 */
[----:B------:R2:W3:Y:S01]  /*7d50*/  LDS R226, [R10+0x380] ;  /* 0x000380000ae27984 */ /* 0x0004e20000000800 */
[----:B------:R-:W-:Y:S01]  /*7d60*/  FMUL.FTZ R224, R33, R224 ;  /* 0x000000e021e07220 */ /* 0x000fe20000410000 */
[----:B------:R-:W-:Y:S01]  /*7d70*/  FFMA.FTZ R33, -R4, R4, 1 ;  /* 0x3f80000004217423 */ /* 0x000fe20000010104 */
[----:B------:R-:W-:Y:S01]  /*7d80*/  FMUL.FTZ R223, R223, R232 ;  /* 0x000000e8dfdf7220 */ /* 0x000fe20000410000 */
[----:B------:R-:W-:Y:S01]  /*7d90*/  FMUL.FTZ R30, R227, R30 ;  /* 0x0000001ee31e7220 */ /* 0x000fe20000410000 */
[----:B------:R-:W-:Y:S01]  /*7da0*/  FMUL.FTZ R36, R96, R39 ;  /* 0x0000002760247220 */ /* 0x000fe20000410000 */
[----:B------:R1:W5:Y:S01]  /*7db0*/  LDL.LU R5, [R1+0x40] ;  /* 0x0000400001057983 */ /* 0x0003620000300800 */
[----:B--2---:R2:W-:Y:S01]  /*7dc0*/  MUFU.EX2 R10, R222 ;  /* 0x000000de000a7308 */ /* 0x0045e20000000800 */
[----:B------:R-:W-:Y:S01]  /*7dd0*/  IADD3 R232, R9, 0xc, RZ ;  /* 0x0000000c09e87810 */ /* 0x000fe20007ffe0ff */
[----:B------:R-:W-:Y:S01]  /*7de0*/  FMUL.FTZ R39, R73, R37 ;  /* 0x0000002549277220 */ /* 0x000fe20000410000 */
[----:B------:R1:W5:Y:S01]  /*7df0*/  LDL.LU R4, [R1+0x3c] ;  /* 0x00003c0001047983 */ /* 0x0003620000300800 */
[----:B--2---:R-:W-:Y:S01]  /*7e00*/  FMUL.FTZ R222, R33, R28 ;  /* 0x0000001c21de7220 */ /* 0x004fe20000410000 */
[----:B------:R-:W-:-:S03]  /*7e10*/  FFMA.FTZ R28, -R2, R2, 1 ;  /* 0x3f800000021c7423 */ /* 0x000fc60000010102 */
[----:B------:R2:W1:Y:S01]  /*7e20*/  MUFU.EX2 R33, R220 ;  /* 0x000000dc00217308 */ /* 0x0004620000000800 */
[----:B------:R-:W-:Y:S01]  /*7e30*/  FMUL.FTZ R37, R75, R36 ;  /* 0x000000244b257220 */ /* 0x000fe20000410000 */
[----:B------:R1:W5:Y:S04]  /*7e40*/  LDL.LU R3, [R1+0x38] ;  /* 0x0000380001037983 */ /* 0x0003680000300800 */
[----:B------:R1:W5:Y:S01]  /*7e50*/  LDL.LU R2, [R1+0x34] ;  /* 0x0000340001027983 */ /* 0x0003620000300800 */
[----:B------:R-:W-:Y:S01]  /*7e60*/  VIADD R234, R9, 0x1c ;  /* 0x0000001c09ea7836 */ /* 0x000fe20000000000 */
[----:B------:R-:W-:Y:S01]  /*7e70*/  MUFU.EX2 R36, R206 ;  /* 0x000000ce00247308 */ /* 0x000fe20000000800 */
[----:B--2---:R-:W-:Y:S01]  /*7e80*/  FMUL.FTZ R220, R14, R31 ;  /* 0x0000001f0edc7220 */ /* 0x004fe20000410000 */
[----:B------:R-:W-:Y:S01]  /*7e90*/  FMUL.FTZ R31, R28, R29 ;  /* 0x0000001d1c1f7220 */ /* 0x000fe20000410000 */
[----:B------:R-:W-:Y:S01]  /*7ea0*/  FFMA.FTZ R28, -R20, R20, 1 ;  /* 0x3f800000141c7423 */ /* 0x000fe20000010114 */
[----:B------:R-:W-:Y:S01]  /*7eb0*/  LDS R73, [R11+0x380] ;  /* 0x000380000b497984 */ /* 0x000fe20000000800 */
[----:B------:R-:W-:Y:S01]  /*7ec0*/  FMUL.FTZ R29, R237, R220 ;  /* 0x000000dced1d7220 */ /* 0x000fe20000410000 */
[----:B------:R-:W-:Y:S01]  /*7ed0*/  FFMA.FTZ R220, -R235, R235, 1 ;  /* 0x3f800000ebdc7423 */ /* 0x000fe200000101eb */
[----:B------:R-:W-:Y:S01]  /*7ee0*/  VIADD R235, R9, 0x8 ;  /* 0x0000000809eb7836 */ /* 0x000fe20000000000 */
[----:B------:R2:W1:Y:S02]  /*7ef0*/  MUFU.EX2 R20, R217 ;  /* 0x000000d900147308 */ /* 0x0004640000000800 */
[----:B------:R-:W-:Y:S01]  /*7f00*/  FMUL.FTZ R220, R220, R225 ;  /* 0x000000e1dcdc7220 */ /* 0x000fe20000410000 */
[----:B------:R-:W-:Y:S01]  /*7f10*/  FFMA.FTZ R225, -R19, R19, 1 ;  /* 0x3f80000013e17423 */ /* 0x000fe20000010113 */
[----:B---3--:R-:W3:Y:S03]  /*7f20*/  SHFL.IDX PT, R227, R226, R231, 0x1f ;  /* 0x00001fe7e2e37589 */ /* 0x008ee600000e0000 */
[----:B------:R-:W-:Y:S01]  /*7f30*/  FMUL.FTZ R225, R225, R228 ;  /* 0x000000e4e1e17220 */ /* 0x000fe20000410000 */
[----:B------:R4:W-:Y:S01]  /*7f40*/  MUFU.EX2 R19, R221 ;  /* 0x000000dd00137308 */ /* 0x0009e20000000800 */
[----:B--2---:R-:W-:Y:S01]  /*7f50*/  FMUL.FTZ R217, R28, R34 ;  /* 0x000000221cd97220 */ /* 0x004fe20000410000 */
[----:B------:R-:W-:Y:S01]  /*7f60*/  FFMA.FTZ R34, -R74, R74, 1 ;  /* 0x3f8000004a227423 */ /* 0x000fe2000001014a */
[----:B------:R-:W2:Y:S03]  /*7f70*/  SHFL.IDX PT, R28, R226, R9, 0x1f ;  /* 0x00001f09e21c7589 */ /* 0x000ea600000e0000 */
[----:B------:R-:W-:Y:S01]  /*7f80*/  FMUL.FTZ R38, R34, R38 ;  /* 0x0000002622267220 */ /* 0x000fe20000410000 */
[----:B------:R-:W1:Y:S01]  /*7f90*/  SHFL.IDX PT, R74, R226, R115, 0x1f ;  /* 0x00001f73e24a7589 */ /* 0x000e6200000e0000 */
[----:B------:R3:W-:Y:S01]  /*7fa0*/  MUFU.EX2 R34, R219 ;  /* 0x000000db00227308 */ /* 0x0007e20000000800 */
[----:B----4-:R-:W-:-:S02]  /*7fb0*/  FMUL.FTZ R221, R21, R35 ;  /* 0x0000002315dd7220 */ /* 0x010fc40000410000 */
[----:B------:R-:W4:Y:S04]  /*7fc0*/  SHFL.IDX PT, R228, R226, R230, 0x1f ;  /* 0x00001fe6e2e47589 */ /* 0x000f2800000e0000 */
[----:B------:R-:W-:Y:S01]  /*7fd0*/  SHFL.IDX PT, R229, R226, R233, 0x1f ;  /* 0x00001fe9e2e57589 */ /* 0x000fe200000e0000 */
[----:B------:R2:W-:Y:S03]  /*7fe0*/  MUFU.EX2 R21, R218 ;  /* 0x000000da00157308 */ /* 0x0005e60000000800 */
[----:B---3--:R-:W3:Y:S01]  /*7ff0*/  SHFL.IDX PT, R219, R226, R232, 0x1f ;  /* 0x00001fe8e2db7589 */ /* 0x008ee200000e0000 */
[--C-:B------:R-:W-:Y:S01]  /*8000*/  FADD.FTZ R48, R48, -R227.reuse ;  /* 0x800000e330307221 */ /* 0x100fe20000010000 */
[----:B------:R-:W-:-:S03]  /*8010*/  FADD.FTZ R50, R50, -R227 ;  /* 0x800000e332327221 */ /* 0x000fc60000010000 */
[----:B------:R-:W3:Y:S01]  /*8020*/  MUFU.EX2 R35, R216 ;  /* 0x000000d800237308 */ /* 0x000ee20000000800 */
[----:B--2---:R-:W2:Y:S01]  /*8030*/  SHFL.IDX PT, R218, R226, R235, 0x1f ;  /* 0x00001febe2da7589 */ /* 0x004ea200000e0000 */
[--C-:B------:R-:W-:Y:S01]  /*8040*/  FADD.FTZ R40, R40, -R28.reuse ;  /* 0x8000001c28287221 */ /* 0x100fe20000010000 */
[----:B------:R-:W-:Y:S01]  /*8050*/  FADD.FTZ R28, R42, -R28 ;  /* 0x8000001c2a1c7221 */ /* 0x000fe20000010000 */
[----:B------:R-:W-:Y:S01]  /*8060*/  FFMA.FTZ R42, -R77, R77, 1 ;  /* 0x3f8000004d2a7423 */ /* 0x000fe2000001014d */
[----:B------:R-:W-:Y:S01]  /*8070*/  SHFL.IDX PT, R226, R226, R234, 0x1f ;  /* 0x00001feae2e27589 */ /* 0x000fe200000e0000 */
[--C-:B-1----:R-:W-:Y:S01]  /*8080*/  FADD.FTZ R41, R41, -R74.reuse ;  /* 0x8000004a29297221 */ /* 0x102fe20000010000 */
[----:B------:R-:W-:Y:S01]  /*8090*/  FMUL.FTZ R75, R94, R40 ;  /* 0x000000285e4b7220 */ /* 0x000fe20000410000 */
[----:B------:R-:W-:Y:S01]  /*80a0*/  FMUL.FTZ R77, R13, R28 ;  /* 0x0000001c0d4d7220 */ /* 0x000fe20000410000 */
[----:B------:R-:W-:Y:S01]  /*80b0*/  FADD.FTZ R43, R43, -R74 ;  /* 0x8000004a2b2b7221 */ /* 0x000fe20000010000 */
[--C-:B----4-:R-:W-:Y:S01]  /*80c0*/  FADD.FTZ R49, R49, -R228.reuse ;  /* 0x800000e431317221 */ /* 0x110fe20000010000 */
[----:B------:R-:W-:Y:S01]  /*80d0*/  FADD.FTZ R51, R51, -R228 ;  /* 0x800000e433337221 */ /* 0x000fe20000010000 */
[----:B------:R-:W-:Y:S01]  /*80e0*/  FMUL.FTZ R11, R78, R77 ;  /* 0x0000004d4e0b7220 */ /* 0x000fe20000410000 */
[----:B------:R-:W-:Y:S01]  /*80f0*/  SHFL.IDX PT, R74, R73, R232, 0x1f ;  /* 0x00001fe8494a7589 */ /* 0x000fe200000e0000 */
[----:B------:R-:W-:Y:S01]  /*8100*/  FMUL.FTZ R49, R33, R49 ;  /* 0x0000003121317220 */ /* 0x000fe20000410000 */
[----:B------:R-:W-:Y:S01]  /*8110*/  FMUL.FTZ R40, R93, R43 ;  /* 0x0000002b5d287220 */ /* 0x000fe20000410000 */
[----:B------:R-:W-:Y:S01]  /*8120*/  FFMA.FTZ R43, -R82, R82, 1 ;  /* 0x3f800000522b7423 */ /* 0x000fe20000010152 */
[----:B------:R-:W1:Y:S01]  /*8130*/  SHFL.IDX PT, R78, R73, R115, 0x1f ;  /* 0x00001f73494e7589 */ /* 0x000e6200000e0000 */
[--C-:B---3--:R-:W-:Y:S01]  /*8140*/  FADD.FTZ R45, R45, -R219.reuse ;  /* 0x800000db2d2d7221 */ /* 0x108fe20000010000 */
[----:B------:R-:W-:Y:S01]  /*8150*/  FADD.FTZ R47, R47, -R219 ;  /* 0x800000db2f2f7221 */ /* 0x000fe20000010000 */
[----:B------:R-:W-:Y:S01]  /*8160*/  FMUL.FTZ R219, R95, R41 ;  /* 0x000000295fdb7220 */ /* 0x000fe20000410000 */
[----:B------:R-:W-:Y:S01]  /*8170*/  FMUL.FTZ R41, R76, R75 ;  /* 0x0000004b4c297220 */ /* 0x000fe20000410000 */
[----:B------:R-:W-:Y:S01]  /*8180*/  FMUL.FTZ R28, R25, R45 ;  /* 0x0000002d191c7220 */ /* 0x000fe20000410000 */
[----:B------:R-:W3:Y:S01]  /*8190*/  SHFL.IDX PT, R77, R73, R231, 0x1f ;  /* 0x00001fe7494d7589 */ /* 0x000ee200000e0000 */
[--C-:B--2---:R-:W-:Y:S01]  /*81a0*/  FADD.FTZ R44, R44, -R218.reuse ;  /* 0x800000da2c2c7221 */ /* 0x104fe20000010000 */
[----:B------:R-:W-:Y:S01]  /*81b0*/  FADD.FTZ R46, R46, -R218 ;  /* 0x800000da2e2e7221 */ /* 0x000fe20000010000 */
[----:B------:R-:W-:Y:S01]  /*81c0*/  FMUL.FTZ R45, R81, R28 ;  /* 0x0000001c512d7220 */ /* 0x000fe20000410000 */
[----:B------:R-:W-:Y:S01]  /*81d0*/  FMUL.FTZ R28, R27, R47 ;  /* 0x0000002f1b1c7220 */ /* 0x000fe20000410000 */
[----:B------:R-:W-:Y:S01]  /*81e0*/  FMUL.FTZ R75, R12, R44 ;  /* 0x0000002c0c4b7220 */ /* 0x000fe20000410000 */
[----:B------:R-:W-:Y:S01]  /*81f0*/  FMUL.FTZ R47, R32, R48 ;  /* 0x00000030202f7220 */ /* 0x000fe20000410000 */
[----:B------:R-:W2:Y:S01]  /*8200*/  SHFL.IDX PT, R81, R73, R9, 0x1f ;  /* 0x00001f0949517589 */ /* 0x000ea200000e0000 */
        /* <DEDUP_REMOVED lines=10> */
[----:B------:R-:W4:Y:S01]  /*82b0*/  LDL R99, [R1+0x1c] ;  /* 0x00001c0001637983 */ /* 0x000f220000100800 */
[----:B------:R-:W-:Y:S01]  /*82c0*/  FFMA.FTZ R46, -R98, R98, 1 ;  /* 0x3f800000622e7423 */ /* 0x000fe20000010162 */
[----:B-1----:R-:W-:Y:S01]  /*82d0*/  FADD.FTZ R59, R59, -R78 ;  /* 0x8000004e3b3b7221 */ /* 0x002fe20000010000 */
[----:B------:R-:W-:Y:S01]  /*82e0*/  FADD.FTZ R61, R61, -R74 ;  /* 0x8000004a3d3d7221 */ /* 0x000fe20000010000 */
[----:B------:R-:W1:Y:S01]  /*82f0*/  SHFL.IDX PT, R79, R73, R235, 0x1f ;  /* 0x00001feb494f7589 */ /* 0x000e6200000e0000 */
[----:B------:R-:W-:Y:S01]  /*8300*/  FMUL.FTZ R46, R46, R75 ;  /* 0x0000004b2e2e7220 */ /* 0x000fe20000410000 */
[--C-:B------:R-:W-:Y:S01]  /*8310*/  FADD.FTZ R55, R55, -R226.reuse ;  /* 0x800000e237377221 */ /* 0x100fe20000010000 */
[----:B------:R-:W1:Y:S01]  /*8320*/  MUFU.EX2 R206, R209 ;  /* 0x000000d100ce7308 */ /* 0x000e620000000800 */
[----:B------:R-:W1:Y:S01]  /*8330*/  SHFL.IDX PT, R28, R73, R230, 0x1f ;  /* 0x00001fe6491c7589 */ /* 0x000e6200000e0000 */
[--C-:B------:R-:W-:Y:S01]  /*8340*/  FADD.FTZ R52, R52, -R229.reuse ;  /* 0x800000e534347221 */ /* 0x100fe20000010000 */
[----:B------:R-:W-:Y:S01]  /*8350*/  FADD.FTZ R54, R54, -R229 ;  /* 0x800000e536367221 */ /* 0x000fe20000010000 */
[----:B------:R-:W-:Y:S01]  /*8360*/  FADD.FTZ R53, R53, -R226 ;  /* 0x800000e235357221 */ /* 0x000fe20000010000 */
[----:B------:R-:W1:Y:S01]  /*8370*/  SHFL.IDX PT, R76, R73, R234, 0x1f ;  /* 0x00001fea494c7589 */ /* 0x000e6200000e0000 */
[----:B---3--:R-:W-:-:S02]  /*8380*/  FADD.FTZ R66, R66, -R77 ;  /* 0x8000004d42427221 */ /* 0x008fc40000010000 */
[----:B------:R-:W3:Y:S01]  /*8390*/  MUFU.EX2 R213, R213 ;  /* 0x000000d500d57308 */ /* 0x000ee20000000800 */
[----:B------:R2:W3:Y:S01]  /*83a0*/  SHFL.IDX PT, R75, R73, R233, 0x1f ;  /* 0x00001fe9494b7589 */ /* 0x0004e200000e0000 */
[----:B------:R-:W-:Y:S01]  /*83b0*/  FFMA.FTZ R82, -R114, R114, 1 ;  /* 0x3f80000072527423 */ /* 0x000fe20000010172 */
[----:B------:R-:W-:Y:S01]  /*83c0*/  FMUL.FTZ R42, R42, R219 ;  /* 0x000000db2a2a7220 */ /* 0x000fe20000410000 */
[----:B------:R-:W-:Y:S01]  /*83d0*/  FMUL.FTZ R47, R194, R47 ;  /* 0x0000002fc22f7220 */ /* 0x000fe20000410000 */
[----:B--2---:R-:W-:Y:S01]  /*83e0*/  FADD.FTZ R73, R56, -R81 ;  /* 0x8000005138497221 */ /* 0x004fe20000010000 */
[----:B------:R-:W-:Y:S01]  /*83f0*/  FADD.FTZ R56, R57, -R78 ;  /* 0x8000004e39387221 */ /* 0x000fe20000010000 */
[----:B------:R-:W-:Y:S01]  /*8400*/  FADD.FTZ R78, R63, -R74 ;  /* 0x8000004a3f4e7221 */ /* 0x000fe20000010000 */
[----:B------:R-:W-:Y:S01]  /*8410*/  FFMA.FTZ R74, -R104, R104, 1 ;  /* 0x3f800000684a7423 */ /* 0x000fe20000010168 */
[----:B------:R-:W-:Y:S01]  /*8420*/  FMUL.FTZ R73, R36, R73 ;  /* 0x0000004924497220 */ /* 0x000fe20000410000 */
[----:B------:R-:W-:Y:S01]  /*8430*/  FADD.FTZ R57, R64, -R77 ;  /* 0x8000004d40397221 */ /* 0x000fe20000010000 */
[----:B------:R-:W-:-:S02]  /*8440*/  FFMA.FTZ R77, -R105, R105, 1 ;  /* 0x3f800000694d7423 */ /* 0x000fc40000010169 */
[----:B------:R-:W-:Y:S01]  /*8450*/  FMUL.FTZ R74, R74, R73 ;  /* 0x000000494a4a7220 */ /* 0x000fe20000410000 */
[----:B------:R-:W-:Y:S01]  /*8460*/  FMUL.FTZ R56, R211, R56 ;  /* 0x00000038d3387220 */ /* 0x000fe20000410000 */
[----:B------:R-:W2:Y:S01]  /*8470*/  MUFU.EX2 R73, R214 ;  /* 0x000000d600497308 */ /* 0x000ea20000000800 */
[----:B------:R-:W-:Y:S01]  /*8480*/  FMUL.FTZ R80, R35, R55 ;  /* 0x0000003723507220 */ /* 0x000fe20000410000 */
[--C-:B-1----:R-:W-:Y:S01]  /*8490*/  FADD.FTZ R55, R60, -R79.reuse ;  /* 0x8000004f3c377221 */ /* 0x102fe20000010000 */
[----:B------:R-:W-:Y:S01]  /*84a0*/  FADD.FTZ R62, R62, -R79 ;  /* 0x8000004f3e3e7221 */ /* 0x000fe20000010000 */
[----:B------:R-:W-:Y:S01]  /*84b0*/  FMUL.FTZ R77, R77, R56 ;  /* 0x000000384d4d7220 */ /* 0x000fe20000410000 */
[----:B------:R-:W-:Y:S01]  /*84c0*/  FADD.FTZ R58, R58, -R81 ;  /* 0x800000513a3a7221 */ /* 0x000fe20000010000 */
[----:B------:R-:W-:Y:S01]  /*84d0*/  FFMA.FTZ R79, -R111, R111, 1 ;  /* 0x3f8000006f4f7423 */ /* 0x000fe2000001016f */
[----:B------:R-:W-:Y:S01]  /*84e0*/  FMUL.FTZ R56, R203, R78 ;  /* 0x0000004ecb387220 */ /* 0x000fe20000410000 */
[----:B------:R-:W-:Y:S01]  /*84f0*/  FFMA.FTZ R51, -R102, R102, 1 ;  /* 0x3f80000066337423 */ /* 0x000fe20000010166 */
[----:B------:R-:W-:Y:S01]  /*8500*/  FMUL.FTZ R83, R19, R52 ;  /* 0x0000003413537220 */ /* 0x000fe20000410000 */
[----:B------:R-:W-:Y:S01]  /*8510*/  FMUL.FTZ R54, R21, R54 ;  /* 0x0000003615367220 */ /* 0x000fe20000410000 */
[--C-:B------:R-:W-:Y:S01]  /*8520*/  FADD.FTZ R60, R65, -R28.reuse ;  /* 0x8000001c413c7221 */ /* 0x100fe20000010000 */
[----:B------:R-:W-:Y:S01]  /*8530*/  FADD.FTZ R67, R67, -R28 ;  /* 0x8000001c43437221 */ /* 0x000fe20000010000 */
[----:B------:R-:W-:Y:S01]  /*8540*/  FMUL.FTZ R52, R34, R53 ;  /* 0x0000003522347220 */ /* 0x000fe20000410000 */
[--C-:B------:R-:W-:Y:S01]  /*8550*/  FADD.FTZ R28, R69, -R76.reuse ;  /* 0x8000004c451c7221 */ /* 0x100fe20000010000 */
[----:B------:R-:W-:Y:S01]  /*8560*/  FMUL.FTZ R69, R199, R58 ;  /* 0x0000003ac7457220 */ /* 0x000fe20000410000 */
[----:B------:R-:W-:Y:S01]  /*8570*/  FMUL.FTZ R79, R79, R56 ;  /* 0x000000384f4f7220 */ /* 0x000fe20000410000 */
[--C-:B---3--:R-:W-:Y:S01]  /*8580*/  FADD.FTZ R63, R68, -R75.reuse ;  /* 0x8000004b443f7221 */ /* 0x108fe20000010000 */
        /* <DEDUP_REMOVED lines=9> */
[----:B------:R-:W-:Y:S01]  /*8620*/  FADD.FTZ R64, R71, -R76 ;  /* 0x8000004c47407221 */ /* 0x000fe20000010000 */
[----:B------:R-:W-:Y:S01]  /*8630*/  FMUL.FTZ R52, R103, R80 ;  /* 0x0000005067347220 */ /* 0x000fe20000410000 */
        /* <DEDUP_REMOVED lines=278> */
.L_x_2883:
        /* <DEDUP_REMOVED lines=58> */
.L_x_2884:
        /* <DEDUP_REMOVED lines=12> */
.L_x_2874:
        /* <DEDUP_REMOVED lines=34> */
.L_x_2854:
[----:B------:R-:W-:Y:S05]  /*9e20*/  @P0 BRA `(.L_x_2853) ;  /* 0x0000004000f40947 */ /* 0x000fea0003800000 */
[----:B------:R-:W1:Y:S01]  /*9e30*/  LDC R12, c[0x0][0x850] ;  /* 0x00021400ff0c7b82 */ /* 0x000e620000000800 */
[----:B------:R-:W2:Y:S01]  /*9e40*/  S2R R20, SR_TID.X ;  /* 0x0000000000147919 */ /* 0x000ea20000002100 */
[----:B------:R-:W-:Y:S01]  /*9e50*/  ULOP3.LUT UR4, URZ, UR38, URZ, 0x33, !UPT ;  /* 0x000000263f047292 */ /* 0x000fe2000f8e333f */
[----:B------:R-:W-:Y:S01]  /*9e60*/  MOV R7, UR40 ;  /* 0x0000002800077c02 */ /* 0x000fe20008000f00 */
[----:B------:R-:W-:Y:S01]  /*9e70*/  ULDC.64 UR6, c[0x0][0x840] ;  /* 0x0002100000067ab9 */ /* 0x000fe20000000a00 */
[----:B------:R-:W3:Y:S01]  /*9e80*/  S2R R21, SR_CgaCtaId ;  /* 0x0000000000157919 */ /* 0x000ee20000008800 */
[----:B------:R-:W-:Y:S02]  /*9e90*/  MOV R10, 0x400 ;  /* 0x00000400000a7802 */ /* 0x000fe40000000f00 */
[----:B------:R-:W4:Y:S08]  /*9ea0*/  LDC R2, c[0x0][0x8b4] ;  /* 0x00022d00ff027b82 */ /* 0x000f300000000800 */
[----:B------:R-:W5:Y:S01]  /*9eb0*/  LDC.64 R14, c[0x0][0x820] ;  /* 0x00020800ff0e7b82 */ /* 0x000f620000000a00 */
[----:B-1----:R-:W-:-:S07]  /*9ec0*/  ISETP.NE.AND P0, PT, R12, 0x1, PT ;  /* 0x000000010c00780c */ /* 0x002fce0003f05270 */
[----:B------:R-:W1:Y:S01]  /*9ed0*/  LDC.64 R16, c[0x0][0x848] ;  /* 0x00021200ff107b82 */ /* 0x000e620000000a00 */
[----:B----4-:R-:W-:Y:S01]  /*9ee0*/  VIADD R18, R2, UR4 ;  /* 0x0000000402127c36 */ /* 0x010fe20008000000 */
[----:B------:R-:W-:Y:S01]  /*9ef0*/  ULDC.64 UR4, c[0x0][0x818] ;  /* 0x0002060000047ab9 */ /* 0x000fe20000000a00 */
[----:B--2---:R-:W-:-:S05]  /*9f00*/  VIADD R19, R20, 0xffffff80 ;  /* 0xffffff8014137836 */ /* 0x004fca0000000000 */
[----:B------:R-:W2:Y:S01]  /*9f10*/  @P0 LDC R0, c[0x0][0x854] ;  /* 0x00021500ff000b82 */ /* 0x000ea20000000800 */
[----:B------:R-:W-:Y:S02]  /*9f20*/  SHF.L.U32 R4, R18, 0xd, RZ ;  /* 0x0000000d12047819 */ /* 0x000fe400000006ff */
[----:B------:R-:W-:Y:S02]  /*9f30*/  SHF.R.S32.HI R2, RZ, 0x1f, R19 ;  /* 0x0000001fff027819 */ /* 0x000fe40000011413 */
[----:B------:R-:W-:Y:S02]  /*9f40*/  SHF.R.S32.HI R5, RZ, 0x1f, R4 ;  /* 0x0000001fff057819 */ /* 0x000fe40000011404 */
[----:B------:R-:W-:Y:S01]  /*9f50*/  LEA.HI R9, R2, R19, RZ, 0x7 ;  /* 0x0000001302097211 */ /* 0x000fe200078f38ff */
[----:B------:R-:W4:Y:S01]  /*9f60*/  @P0 LDC R3, c[0x0][0x858] ;  /* 0x00021600ff030b82 */ /* 0x000f220000000800 */
[----:B---3--:R-:W-:Y:S01]  /*9f70*/  LEA R21, R21, R10, 0x18 ;  /* 0x0000000a15157211 */ /* 0x008fe200078ec0ff */
[----:B--2---:R-:W-:-:S05]  /*9f80*/  @P0 IMAD.HI.U32 R0, R0, UR40, RZ ;  /* 0x0000002800000c27 */ /* 0x004fca000f8e00ff */
[----:B----4-:R-:W-:-:S04]  /*9f90*/  @P0 SHF.R.U32.HI R7, RZ, R3, R0 ;  /* 0x00000003ff070219 */ /* 0x010fc80000011600 */
[----:B------:R-:W-:Y:S01]  /*9fa0*/  SHF.R.S32.HI R8, RZ, 0x1f, R7 ;  /* 0x0000001fff087819 */ /* 0x000fe20000011407 */
[----:B------:R-:W-:-:S04]  /*9fb0*/  IMAD.WIDE.U32 R2, R7, UR4, R4 ;  /* 0x0000000407027c25 */ /* 0x000fc8000f8e0004 */
[C---:B------:R-:W-:Y:S02]  /*9fc0*/  IMAD R6, R8.reuse, UR6, RZ ;  /* 0x0000000608067c24 */ /* 0x040fe4000f8e02ff */
[----:B------:R-:W-:Y:S01]  /*9fd0*/  IMAD R0, R8, UR4, RZ ;  /* 0x0000000408007c24 */ /* 0x000fe2000f8e02ff */
[----:B------:R-:W-:Y:S01]  /*9fe0*/  USHF.R.S32.HI UR4, URZ, 0x1f, UR39 ;  /* 0x0000001f3f047899 */ /* 0x000fe20008011427 */
[C---:B------:R-:W-:Y:S02]  /*9ff0*/  IMAD R13, R7.reuse, UR7, R6 ;  /* 0x00000007070d7c24 */ /* 0x040fe4000f8e0206 */
[----:B------:R-:W-:Y:S01]  /*a000*/  IMAD R11, R7, UR5, R0 ;  /* 0x00000005070b7c24 */ /* 0x000fe2000f8e0200 */
[C---:B------:R-:W-:Y:S01]  /*a010*/  LOP3.LUT R0, R9.reuse, 0xfffff80, RZ, 0xc0, !PT ;  /* 0x0fffff8009007812 */ /* 0x040fe200078ec0ff */
[----:B------:R-:W-:Y:S02]  /*a020*/  IMAD.SHL.U32 R6, R9, 0x20, RZ ;  /* 0x0000002009067824 */ /* 0x000fe400078e00ff */
[----:B------:R-:W-:Y:S01]  /*a030*/  IMAD.WIDE.U32 R4, R7, UR6, R4 ;  /* 0x0000000607047c25 */ /* 0x000fe2000f8e0004 */
[----:B------:R-:W-:-:S02]  /*a040*/  IADD3 R3, R3, R11, RZ ;  /* 0x0000000b03037210 */ /* 0x000fc40007ffe0ff */
[----:B------:R-:W-:Y:S01]  /*a050*/  LOP3.LUT R9, R6, 0x3ffff000, RZ, 0xc0, !PT ;  /* 0x3ffff00006097812 */ /* 0x000fe200078ec0ff */
[----:B------:R-:W-:Y:S02]  /*a060*/  IMAD.IADD R0, R19, 0x1, -R0 ;  /* 0x0000000113007824 */ /* 0x000fe400078e0a00 */
[----:B------:R-:W-:Y:S02]  /*a070*/  IMAD.IADD R5, R5, 0x1, R13 ;  /* 0x0000000105057824 */ /* 0x000fe400078e020d */
[----:B-----5:R-:W-:Y:S02]  /*a080*/  IMAD R6, R14, UR4, RZ ;  /* 0x000000040e067c24 */ /* 0x020fe4000f8e02ff */
[----:B-1----:R-:W-:Y:S01]  /*a090*/  IMAD R10, R16, UR4, RZ ;  /* 0x00000004100a7c24 */ /* 0x002fe2000f8e02ff */
[----:B------:R-:W-:Y:S05]  /*a0a0*/  WARPSYNC.ALL ;  /* 0x0000000000007948 */ /* 0x000fea0003800000 */
[----:B------:R-:W-:-:S02]  /*a0b0*/  IMAD R0, R0, 0x4, R9 ;  /* 0x0000000400007824 */ /* 0x000fc400078e0209 */
[----:B------:R-:W-:Y:S02]  /*a0c0*/  IMAD R11, R15, UR39, R6 ;  /* 0x000000270f0b7c24 */ /* 0x000fe4000f8e0206 */
[----:B------:R-:W-:Y:S01]  /*a0d0*/  IMAD.WIDE.U32 R2, R14, UR39, R2 ;  /* 0x000000270e027c25 */ /* 0x000fe2000f8e0002 */
[----:B------:R-:W-:-:S03]  /*a0e0*/  LEA R0, R0, R21, 0x2 ;  /* 0x0000001500007211 */ /* 0x000fc600078e10ff */
[----:B------:R-:W-:Y:S02]  /*a0f0*/  IMAD R9, R17, UR39, R10 ;  /* 0x0000002711097c24 */ /* 0x000fe4000f8e020a */
[----:B------:R-:W-:-:S04]  /*a100*/  IMAD.WIDE.U32 R4, R16, UR39, R4 ;  /* 0x0000002710047c25 */ /* 0x000fc8000f8e0004 */
[----:B------:R-:W-:Y:S02]  /*a110*/  IMAD.IADD R11, R3, 0x1, R11 ;  /* 0x00000001030b7824 */ /* 0x000fe400078e020b */
[----:B------:R-:W-:Y:S01]  /*a120*/  IMAD.IADD R10, R5, 0x1, R9 ;  /* 0x00000001050a7824 */ /* 0x000fe200078e0209 */
[----:B------:R-:W-:Y:S01]  /*a130*/  BAR.SYNC.DEFER_BLOCKING 0x1, 0x100 ;  /* 0x0044000000007b1d */ /* 0x000fe20000010000 */
[----:B------:R-:W-:Y:S02]  /*a140*/  ISETP.NE.AND P0, PT, R19, RZ, PT ;  /* 0x000000ff1300720c */ /* 0x000fe40003f05270 */
[----:B------:R-:W-:-:S03]  /*a150*/  ISETP.NE.AND P1, PT, R20, 0x80, PT ;  /* 0x000000801400780c */ /* 0x000fc60003f25270 */
        /* <DEDUP_REMOVED lines=9> */
[----:B------:R-:W-:Y:S02]  /*a1f0*/  SHF.R.S32.HI R9, RZ, 0x1f, R6 ;  /* 0x0000001fff097819 */ /* 0x000fe40000011406 */
[----:B------:R-:W-:-:S04]  /*a200*/  IADD3 R6, P2, P3, R6, UR4, R7 ;  /* 0x0000000406067c10 */ /* 0x000fc8000fb5e007 */
[----:B------:R-:W-:Y:S01]  /*a210*/  IADD3.X R9, R9, UR5, R8, P2, P3 ;  /* 0x0000000509097c10 */ /* 0x000fe200097e6408 */
[----:B------:R3:W-:Y:S01]  /*a220*/  STS.128 [R0], R152 ;  /* 0x0000009800007388 */ /* 0x0007e20000000c00 */
[C---:B------:R-:W-:Y:S01]  /*a230*/  SHF.L.U32 R18, R6.reuse, 0x2, RZ ;  /* 0x0000000206127819 */ /* 0x040fe200000006ff */
[----:B------:R-:W-:Y:S01]  /*a240*/  ULDC.64 UR4, c[0x0][0x868] ;  /* 0x00021a0000047ab9 */ /* 0x000fe20000000a00 */
[----:B------:R-:W-:Y:S01]  /*a250*/  SHF.L.U64.HI R13, R6, 0x2, R9 ;  /* 0x00000002060d7819 */ /* 0x000fe20000010209 */
[----:B------:R3:W-:Y:S01]  /*a260*/  STS.128 [R0+0x800], R156 ;  /* 0x0008009c00007388 */ /* 0x0007e20000000c00 */
[----:B------:R-:W-:Y:S01]  /*a270*/  IADD3 R6, P4, R18, UR4, RZ ;  /* 0x0000000412067c10 */ /* 0x000fe2000ff9e0ff */
[----:B------:R-:W-:Y:S01]  /*a280*/  IMAD.MOV R9, RZ, RZ, -R7 ;  /* 0x000000ffff097224 */ /* 0x000fe200078e0a07 */
[----:B-1----:R-:W-:Y:S01]  /*a290*/  LEA R14, P2, R2, R14, 0x2 ;  /* 0x0000000e020e7211 */ /* 0x002fe200078410ff */
[----:B------:R3:W-:Y:S01]  /*a2a0*/  STS.128 [R0+0x1000], R160 ;  /* 0x001000a000007388 */ /* 0x0007e20000000c00 */
[----:B------:R-:W-:Y:S01]  /*a2b0*/  IADD3.X R7, R13, UR5, RZ, P4, !PT ;  /* 0x000000050d077c10 */ /* 0x000fe2000a7fe4ff */
[----:B------:R-:W-:-:S02]  /*a2c0*/  IMAD R9, R12, R9, UR40 ;  /* 0x000000280c097e24 */ /* 0x000fc4000f8e0209 */
[----:B------:R3:W-:Y:S01]  /*a2d0*/  STS.128 [R0+0x1800], R164 ;  /* 0x001800a400007388 */ /* 0x0007e20000000c00 */
[----:B--2---:R-:W-:-:S03]  /*a2e0*/  LEA R16, P3, R4, R16, 0x2 ;  /* 0x0000001004107211 */ /* 0x004fc600078610ff */
[----:B------:R3:W-:Y:S04]  /*a2f0*/  STS.128 [R0+0x2000], R168 ;  /* 0x002000a800007388 */ /* 0x0007e80000000c00 */
[----:B------:R3:W-:Y:S04]  /*a300*/  STS.128 [R0+0x2800], R172 ;  /* 0x002800ac00007388 */ /* 0x0007e80000000c00 */
[----:B------:R3:W-:Y:S04]  /*a310*/  STS.128 [R0+0x3000], R176 ;  /* 0x003000b000007388 */ /* 0x0007e80000000c00 */
[----:B------:R3:W-:Y:S01]  /*a320*/  STS.128 [R0+0x3800], R180 ;  /* 0x003800b400007388 */ /* 0x0007e20000000c00 */
[----:B------:R-:W-:Y:S05]  /*a330*/  @P0 BRA `(.L_x_2887) ;  /* 0x0000000000140947 */ /* 0x000fea0003800000 */
.L_x_2888:
[----:B------:R-:W2:Y:S04]  /*a340*/  LDG.E.STRONG.GPU R8, desc[UR36][R6.64] ;  /* 0x0000002406087981 */ /* 0x000ea8000c1ef900 */
[----:B--2---:R-:W-:Y:S01]  /*a350*/  CCTL.IVALL ;  /* 0x00000000ff00798f */ /* 0x004fe20002000000 */
[----:B------:R-:W-:Y:S05]  /*a360*/  YIELD ;  /* 0x0000000000007946 */ /* 0x000fea0003800000 */
[----:B------:R-:W-:-:S13]  /*a370*/  ISETP.NE.AND P0, PT, R8, R9, PT ;  /* 0x000000090800720c */ /* 0x000fda0003f05270 */
[----:B------:R-:W-:Y:S05]  /*a380*/  @P0 BRA `(.L_x_2888) ;  /* 0xfffffffc00ec0947 */ /* 0x000fea000383ffff */
.L_x_2887:
[----:B------:R-:W-:Y:S05]  /*a390*/  BSYNC B0 ;  /* 0x0000000000007941 */ /* 0x000fea0003800000 */
.L_x_2886:
[----:B------:R-:W-:Y:S01]  /*a3a0*/  UMOV UR4, 0xffffffff ;  /* 0xffffffff00047882 */ /* 0x000fe20000000000 */
[----:B------:R-:W-:Y:S02]  /*a3b0*/  LEA.HI.X R11, R2, R15, R11, 0x2, P2 ;  /* 0x0000000f020b7211 */ /* 0x000fe400010f140b */
[----:B------:R-:W-:Y:S01]  /*a3c0*/  LEA.HI.X R10, R4, R17, R10, 0x2, P3 ;  /* 0x00000011040a7211 */ /* 0x000fe200018f140a */
[----:B------:R-:W-:Y:S06]  /*a3d0*/  BRA.DIV UR4, `(.L_x_2889) ;  /* 0x0000004204107947 */ /* 0x000fec000b800000 */
[----:B------:R-:W-:Y:S01]  /*a3e0*/  NOP ;  /* 0x0000000000007918 */ /* 0x000fe20000000000 */
.L_x_2978:
        /* <DEDUP_REMOVED lines=17> */
.L_x_2892:
[----:B------:R-:W-:Y:S01]  /*a500*/  @P0 ELECT P2, URZ, PT ;  /* 0x00000000003f082f */ /* 0x000fe20003840000 */
[----:B------:R1:W-:-:S12]  /*a510*/  UBLKRED.G.S.ADD.F32.RN [UR4], [UR6], UR7, desc[UR8] ;  /* 0x00000804060073bb */ /* 0x0003d800080a1407 */
[----:B------:R-:W-:Y:S02]  /*a520*/  @P2 PLOP3.LUT P0, PT, P2, PT, PT, 0x8, 0x0 ;  /* 0x000000000000281c */ /* 0x000fe4000170e170 */
[----:B------:R-:W-:-:S11]  /*a530*/  PLOP3.LUT P2, PT, PT, PT, PT, 0x8, 0x0 ;  /* 0x000000000000781c */ /* 0x000fd60003f4e170 */
[----:B-1----:R-:W-:Y:S05]  /*a540*/  @P0 BRA.U.ANY `(.L_x_2892) ;  /* 0xfffffffd00ec0947 */ /* 0x002fea000393ffff */
[----:B------:R0:W-:Y:S01]  /*a550*/  UTMACMDFLUSH ;  /* 0x00000000000079b7 */ /* 0x0001e20000000000 */
[----:B------:R-:W-:-:S04]  /*a560*/  DEPBAR.LE SB0, 0x0 ;  /* 0x000080000000791a */ /* 0x000fc80000000000 */
.L_x_2891:
[----:B------:R-:W-:Y:S05]  /*a570*/  BSYNC B0 ;  /* 0x0000000000007941 */ /* 0x000fea0003800000 */
.L_x_2890:
        /* <DEDUP_REMOVED lines=14> */
.L_x_2894:
[----:B------:R-:W-:Y:S05]  /*a660*/  BSYNC B0 ;  /* 0x0000000000007941 */ /* 0x000fea0003800000 */
.L_x_2893:
        /* <DEDUP_REMOVED lines=14> */
.L_x_2897:
[----:B-1-3--:R-:W2:Y:S04]  /*a750*/  LDG.E.STRONG.GPU R0, desc[UR36][R2.64] ;  /* 0x0000002402007981 */ /* 0x00aea8000c1ef900 */
[----:B--2---:R-:W-:Y:S01]  /*a760*/  CCTL.IVALL ;  /* 0x00000000ff00798f */ /* 0x004fe20002000000 */
[----:B------:R-:W-:Y:S05]  /*a770*/  YIELD ;  /* 0x0000000000007946 */ /* 0x000fea0003800000 */
[----:B------:R-:W-:-:S13]  /*a780*/  ISETP.NE.AND P0, PT, R0, R9, PT ;  /* 0x000000090000720c */ /* 0x000fda0003f05270 */
[----:B------:R-:W-:Y:S05]  /*a790*/  @P0 BRA `(.L_x_2897) ;  /* 0xfffffffc00ec0947 */ /* 0x000fea000383ffff */
.L_x_2896:
[----:B------:R-:W-:Y:S05]  /*a7a0*/  BSYNC B0 ;  /* 0x0000000000007941 */ /* 0x000fea0003800000 */
.L_x_2895:
[----:B------:R-:W-:-:S03]  /*a7b0*/  UMOV UR4, 0xffffffff ;  /* 0xffffffff00047882 */ /* 0x000fc60000000000 */
[----:B------:R-:W-:Y:S05]  /*a7c0*/  BRA.DIV UR4, `(.L_x_2898) ;  /* 0x0000003e04307947 */ /* 0x000fea000b800000 */
[----:B------:R-:W-:Y:S01]  /*a7d0*/  NOP ;  /* 0x0000000000007918 */ /* 0x000fe20000000000 */
.L_x_2981:
        /* <DEDUP_REMOVED lines=17> */
.L_x_2901:
[----:B------:R-:W-:Y:S01]  /*a8f0*/  @P0 ELECT P2, URZ, PT ;  /* 0x00000000003f082f */ /* 0x000fe20003840000 */
[----:B------:R2:W-:-:S12]  /*a900*/  UBLKRED.G.S.ADD.F32.RN [UR4], [UR6], UR7, desc[UR8] ;  /* 0x00000804060073bb */ /* 0x0005d800080a1407 */
[----:B------:R-:W-:Y:S02]  /*a910*/  @P2 PLOP3.LUT P0, PT, P2, PT, PT, 0x8, 0x0 ;  /* 0x000000000000281c */ /* 0x000fe4000170e170 */
[----:B------:R-:W-:-:S11]  /*a920*/  PLOP3.LUT P2, PT, PT, PT, PT, 0x8, 0x0 ;  /* 0x000000000000781c */ /* 0x000fd60003f4e170 */
[----:B--2---:R-:W-:Y:S05]  /*a930*/  @P0 BRA.U.ANY `(.L_x_2901) ;  /* 0xfffffffd00ec0947 */ /* 0x004fea000393ffff */
[----:B------:R0:W-:Y:S01]  /*a940*/  UTMACMDFLUSH ;  /* 0x00000000000079b7 */ /* 0x0001e20000000000 */
[----:B------:R-:W-:-:S04]  /*a950*/  DEPBAR.LE SB0, 0x0 ;  /* 0x000080000000791a */ /* 0x000fc80000000000 */
.L_x_2900:
[----:B------:R-:W-:Y:S05]  /*a960*/  BSYNC B0 ;  /* 0x0000000000007941 */ /* 0x000fea0003800000 */
.L_x_2899:
[----:B------:R-:W-:Y:S01]  /*a970*/  NOP ;  /* 0x0000000000007918 */ /* 0x000fe20000000000 */
[----:B------:R-:W-:Y:S05]  /*a980*/  @P1 BRA `(.L_x_2853) ;  /* 0x00000038001c1947 */ /* 0x000fea0003800000 */
[----:B------:R-:W-:Y:S01]  /*a990*/  MOV R5, 0x1 ;  /* 0x0000000100057802 */ /* 0x000fe20000000f00 */
        /* <DEDUP_REMOVED lines=11> */
.L_x_2849:
        /* <DEDUP_REMOVED lines=29> */
.L_x_2903:
[----:B------:R-:W-:Y:S01]  /*ac20*/  ULDC UR9, c[0x0][0x8cc] ;  /* 0x0002330000097ab9 */ /* 0x000fe20000000800 */
[----:B------:R-:W-:Y:S01]  /*ac30*/  UMOV UR7, UR8 ;  /* 0x0000000800077c82 */ /* 0x000fe20008000000 */
[----:B------:R-:W-:-:S11]  /*ac40*/  UISETP.NE.AND UP0, UPT, UR9, 0x1, UPT ;  /* 0x000000010900788c */ /* 0x000fd6000bf05270 */
[----:B------:R-:W-:Y:S02]  /*ac50*/  @UP0 ULDC.64 UR10, c[0x0][0x8d0] ;  /* 0x00023400000a0ab9 */ /* 0x000fe40000000a00 */
[----:B------:R-:W-:-:S04]  /*ac60*/  UIMAD.WIDE.U32 UR4, UR8, UR10, URZ ;  /* 0x0000000a080472a5 */ /* 0x000fc8000f8e003f */
[----:B------:R-:W-:-:S04]  /*ac70*/  @UP0 USHF.R.U32.HI UR7, URZ, UR11, UR5 ;  /* 0x0000000b3f070299 */ /* 0x000fc80008011605 */
[----:B------:R-:W-:-:S12]  /*ac80*/  UIMAD UR4, UR7, UR9, URZ ;  /* 0x00000009070472a4 */ /* 0x000fd8000f8e023f */
.L_x_2904:
        /* <DEDUP_REMOVED lines=75> */
[----:B------:R-:W-:Y:S01]  /*b140*/  IMAD.U32 R3, RZ, RZ, UR4 ;  /* 0x00000004ff037e24 */ /* 0x000fe2000f8e00ff */
[----:B------:R-:W-:Y:S06]  /*b150*/  @P2 BRA `(.L_x_2907) ;  /* 0x0000000000302947 */ /* 0x000fec0003800000 */
[----:B------:R-:W-:-:S04]  /*b160*/  UIMAD UR4, UR8, 0x60, UR12 ;  /* 0x00000060080478a4 */ /* 0x000fc8000f8e020c */
[----:B------:R-:W-:-:S04]  /*b170*/  USHF.R.S32.HI UR10, URZ, 0x1f, UR4 ;  /* 0x0000001f3f0a7899 */ /* 0x000fc80008011404 */
[----:B------:R-:W-:-:S04]  /*b180*/  ULEA.HI UR10, UR10, UR4, URZ, 0x7 ;  /* 0x000000040a0a7291 */ /* 0x000fc8000f8f383f */
[----:B------:R-:W-:-:S04]  /*b190*/  USHF.R.S32.HI UR10, URZ, 0x7, UR10 ;  /* 0x000000073f0a7899 */ /* 0x000fc8000801140a */
[----:B------:R-:W-:-:S04]  /*b1a0*/  UISETP.LT.AND UP0, UPT, UR16, UR10, UPT ;  /* 0x0000000a1000728c */ /* 0x000fc8000bf01270 */
[----:B------:R-:W-:-:S06]  /*b1b0*/  USEL UR10, UR16, UR10, UP0 ;  /* 0x0000000a100a7287 */ /* 0x000fcc0008000000 */
[----:B------:R-:W-:-:S07]  /*b1c0*/  IADD3 R5, R8, UR10, RZ ;  /* 0x0000000a08057c10 */ /* 0x000fce000fffe0ff */
.L_x_2908:
[----:B------:R-:W2:Y:S04]  /*b1d0*/  LDG.E.STRONG.GPU R4, desc[UR36][R2.64] ;  /* 0x0000002402047981 */ /* 0x000ea8000c1ef900 */
[----:B--2---:R-:W-:Y:S01]  /*b1e0*/  CCTL.IVALL ;  /* 0x00000000ff00798f */ /* 0x004fe20002000000 */
[----:B------:R-:W-:Y:S05]  /*b1f0*/  YIELD ;  /* 0x0000000000007946 */ /* 0x000fea0003800000 */
[----:B------:R-:W-:-:S13]  /*b200*/  ISETP.NE.AND P1, PT, R4, R5, PT ;  /* 0x000000050400720c */ /* 0x000fda0003f25270 */
[----:B------:R-:W-:Y:S05]  /*b210*/  @P1 BRA `(.L_x_2908) ;  /* 0xfffffffc00ec1947 */ /* 0x000fea000383ffff */
.L_x_2907:
[----:B------:R-:W-:Y:S05]  /*b220*/  BSYNC B0 ;  /* 0x0000000000007941 */ /* 0x000fea0003800000 */
.L_x_2906:
[----:B------:R-:W-:-:S03]  /*b230*/  UMOV UR4, 0xffffffff ;  /* 0xffffffff00047882 */ /* 0x000fc60000000000 */
[----:B------:R-:W-:Y:S05]  /*b240*/  BRA.DIV UR4, `(.L_x_2909) ;  /* 0x0000003204ac7947 */ /* 0x000fea000b800000 */
[----:B------:R-:W-:Y:S01]  /*b250*/  NOP ;  /* 0x0000000000007918 */ /* 0x000fe20000000000 */
.L_x_2984:
        /* <DEDUP_REMOVED lines=22> */
.L_x_2911:
[----:B------:R-:W-:Y:S05]  /*b3c0*/  BSYNC B0 ;  /* 0x0000000000007941 */ /* 0x000fea0003800000 */
.L_x_2910:
        /* <DEDUP_REMOVED lines=20> */
.L_x_2913:
[----:B------:R-:W-:Y:S05]  /*b510*/  BSYNC B0 ;  /* 0x0000000000007941 */ /* 0x000fea0003800000 */
.L_x_2912:
[----:B------:R-:W-:Y:S06]  /*b520*/  BAR.ARV 0xa, 0xa0 ;  /* 0x0282800000007b1d */ /* 0x000fec0000002000 */
[----:B------:R-:W-:Y:S04]  /*b530*/  BSSY B0, `(.L_x_2914) ;  /* 0x0000003000007945 */ /* 0x000fe80003800000 */
[----:B------:R-:W-:Y:S05]  /*b540*/  @!P0 BRA `(.L_x_2915) ;  /* 0x0000000000048947 */ /* 0x000fea0003800000 */
[----:B------:R-:W-:-:S04]  /*b550*/  DEPBAR.LE SB0, 0x0 ;  /* 0x000080000000791a */ /* 0x000fc80000000000 */
.L_x_2915:
[----:B------:R-:W-:Y:S05]  /*b560*/  BSYNC B0 ;  /* 0x0000000000007941 */ /* 0x000fea0003800000 */
.L_x_2914:
        /* <DEDUP_REMOVED lines=19> */
.L_x_2917:
[----:B------:R-:W-:Y:S05]  /*b6a0*/  BSYNC B0 ;  /* 0x0000000000007941 */ /* 0x000fea0003800000 */
.L_x_2916:
[----:B------:R-:W-:Y:S01]  /*b6b0*/  UIADD3 UR17, UR8, 0x1, URZ ;  /* 0x0000000108117890 */ /* 0x000fe2000fffe03f */
[----:B------:R-:W-:Y:S11]  /*b6c0*/  BRA `(.L_x_2918) ;  /* 0x0000000000047947 */ /* 0x000ff60003800000 */
.L_x_2905:
[----:B------:R-:W-:-:S05]  /*b6d0*/  UMOV UR17, UR8 ;  /* 0x0000000800117c82 */ /* 0x000fca0008000000 */
.L_x_2918:
        /* <DEDUP_REMOVED lines=12> */
.L_x_2943:
        /* <DEDUP_REMOVED lines=12> */
[----:B------:R-:W-:-:S04]  /*b860*/  USHF.R.S32.HI UR18, URZ, 0x1f, UR28 ;  /* 0x0000001f3f127899 */ /* 0x000fc8000801141c */
[----:B------:R-:W-:-:S04]  /*b870*/  ULEA.HI UR18, UR18, UR28, URZ, 0x7 ;  /* 0x0000001c12127291 */ /* 0x000fc8000f8f383f */
[----:B------:R-:W-:-:S04]  /*b880*/  USHF.R.S32.HI UR18, URZ, 0x7, UR18 ;  /* 0x000000073f127899 */ /* 0x000fc80008011412 */
[----:B------:R-:W-:-:S04]  /*b890*/  UISETP.LT.AND UP0, UPT, UR16, UR18, UPT ;  /* 0x000000121000728c */ /* 0x000fc8000bf01270 */
[----:B------:R-:W-:-:S06]  /*b8a0*/  USEL UR18, UR16, UR18, UP0 ;  /* 0x0000001210127287 */ /* 0x000fcc0008000000 */
[----:B------:R-:W-:-:S07]  /*b8b0*/  VIADD R5, R8, UR18 ;  /* 0x0000001208057c36 */ /* 0x000fce0008000000 */
.L_x_2921:
[----:B------:R-:W2:Y:S04]  /*b8c0*/  LDG.E.STRONG.GPU R4, desc[UR36][R2.64] ;  /* 0x0000002402047981 */ /* 0x000ea8000c1ef900 */
[----:B--2---:R-:W-:Y:S01]  /*b8d0*/  CCTL.IVALL ;  /* 0x00000000ff00798f */ /* 0x004fe20002000000 */
[----:B------:R-:W-:Y:S05]  /*b8e0*/  YIELD ;  /* 0x0000000000007946 */ /* 0x000fea0003800000 */
[----:B------:R-:W-:-:S13]  /*b8f0*/  ISETP.NE.AND P1, PT, R4, R5, PT ;  /* 0x000000050400720c */ /* 0x000fda0003f25270 */
[----:B------:R-:W-:Y:S05]  /*b900*/  @P1 BRA `(.L_x_2921) ;  /* 0xfffffffc00ec1947 */ /* 0x000fea000383ffff */
.L_x_2920:
[----:B------:R-:W-:Y:S05]  /*b910*/  BSYNC B0 ;  /* 0x0000000000007941 */ /* 0x000fea0003800000 */
.L_x_2919:
[----:B------:R-:W-:-:S03]  /*b920*/  UMOV UR18, 0xffffffff ;  /* 0xffffffff00127882 */ /* 0x000fc60000000000 */
[----:B------:R-:W-:Y:S05]  /*b930*/  BRA.DIV UR18, `(.L_x_2922) ;  /* 0x0000002e120c7947 */ /* 0x000fea000b800000 */
[----:B------:R-:W-:Y:S01]  /*b940*/  NOP ;  /* 0x0000000000007918 */ /* 0x000fe20000000000 */
.L_x_2987:
        /* <DEDUP_REMOVED lines=19> */
.L_x_2924:
[----:B------:R-:W-:Y:S05]  /*ba80*/  BSYNC B0 ;  /* 0x0000000000007941 */ /* 0x000fea0003800000 */
.L_x_2923:
        /* <DEDUP_REMOVED lines=15> */
.L_x_2926:
[----:B------:R-:W-:Y:S05]  /*bb80*/  BSYNC B0 ;  /* 0x0000000000007941 */ /* 0x000fea0003800000 */
.L_x_2925:
[----:B------:R-:W-:Y:S06]  /*bb90*/  BAR.ARV 0xa, 0xa0 ;  /* 0x0282800000007b1d */ /* 0x000fec0000002000 */
[----:B------:R-:W-:Y:S04]  /*bba0*/  BSSY B0, `(.L_x_2927) ;  /* 0x0000003000007945 */ /* 0x000fe80003800000 */
[----:B------:R-:W-:Y:S05]  /*bbb0*/  @!P0 BRA `(.L_x_2928) ;  /* 0x0000000000048947 */ /* 0x000fea0003800000 */
[----:B------:R-:W-:-:S04]  /*bbc0*/  DEPBAR.LE SB0, 0x0 ;  /* 0x000080000000791a */ /* 0x000fc80000000000 */
.L_x_2928:
[----:B------:R-:W-:Y:S05]  /*bbd0*/  BSYNC B0 ;  /* 0x0000000000007941 */ /* 0x000fea0003800000 */
.L_x_2927:
        /* <DEDUP_REMOVED lines=19> */
.L_x_2930:
[----:B------:R-:W-:Y:S05]  /*bd10*/  BSYNC B0 ;  /* 0x0000000000007941 */ /* 0x000fea0003800000 */
.L_x_2929:
        /* <DEDUP_REMOVED lines=16> */
.L_x_2933:
[----:B------:R-:W2:Y:S04]  /*be20*/  LDG.E.STRONG.GPU R4, desc[UR36][R2.64] ;  /* 0x0000002402047981 */ /* 0x000ea8000c1ef900 */
[----:B--2---:R-:W-:Y:S01]  /*be30*/  CCTL.IVALL ;  /* 0x00000000ff00798f */ /* 0x004fe20002000000 */
[----:B------:R-:W-:Y:S05]  /*be40*/  YIELD ;  /* 0x0000000000007946 */ /* 0x000fea0003800000 */
[----:B------:R-:W-:-:S13]  /*be50*/  ISETP.NE.AND P1, PT, R4, R5, PT ;  /* 0x000000050400720c */ /* 0x000fda0003f25270 */
[----:B------:R-:W-:Y:S05]  /*be60*/  @P1 BRA `(.L_x_2933) ;  /* 0xfffffffc00ec1947 */ /* 0x000fea000383ffff */
.L_x_2932:
[----:B------:R-:W-:Y:S05]  /*be70*/  BSYNC B0 ;  /* 0x0000000000007941 */ /* 0x000fea0003800000 */
.L_x_2931:
[----:B------:R-:W-:-:S03]  /*be80*/  UMOV UR10, 0xffffffff ;  /* 0xffffffff000a7882 */ /* 0x000fc60000000000 */
[----:B------:R-:W-:Y:S05]  /*be90*/  BRA.DIV UR10, `(.L_x_2934) ;  /* 0x000000260ad07947 */ /* 0x000fea000b800000 */
[----:B------:R-:W-:Y:S01]  /*bea0*/  NOP ;  /* 0x0000000000007918 */ /* 0x000fe20000000000 */
.L_x_2990:
        /* <DEDUP_REMOVED lines=15> */
.L_x_2936:
[----:B------:R-:W-:Y:S05]  /*bfa0*/  BSYNC B0 ;  /* 0x0000000000007941 */ /* 0x000fea0003800000 */
.L_x_2935:
        /* <DEDUP_REMOVED lines=15> */
.L_x_2938:
[----:B------:R-:W-:Y:S05]  /*c0a0*/  BSYNC B0 ;  /* 0x0000000000007941 */ /* 0x000fea0003800000 */
.L_x_2937:
[----:B------:R-:W-:Y:S06]  /*c0b0*/  BAR.ARV 0xa, 0xa0 ;  /* 0x0282800000007b1d */ /* 0x000fec0000002000 */
[----:B------:R-:W-:Y:S04]  /*c0c0*/  BSSY B0, `(.L_x_2939) ;  /* 0x0000003000007945 */ /* 0x000fe80003800000 */
[----:B------:R-:W-:Y:S05]  /*c0d0*/  @!P0 BRA `(.L_x_2940) ;  /* 0x0000000000048947 */ /* 0x000fea0003800000 */
[----:B------:R-:W-:-:S04]  /*c0e0*/  DEPBAR.LE SB0, 0x0 ;  /* 0x000080000000791a */ /* 0x000fc80000000000 */
.L_x_2940:
[----:B------:R-:W-:Y:S05]  /*c0f0*/  BSYNC B0 ;  /* 0x0000000000007941 */ /* 0x000fea0003800000 */
.L_x_2939:
        /* <DEDUP_REMOVED lines=19> */
.L_x_2942:
[----:B------:R-:W-:Y:S05]  /*c230*/  BSYNC B0 ;  /* 0x0000000000007941 */ /* 0x000fea0003800000 */
.L_x_2941:
[----:B------:R-:W-:Y:S02]  /*c240*/  UIADD3 UR17, UR17, 0x2, URZ ;  /* 0x0000000211117890 */ /* 0x000fe4000fffe03f */
[----:B------:R-:W-:Y:S02]  /*c250*/  UIADD3 UR4, UR4, 0x3000, URZ ;  /* 0x0000300004047890 */ /* 0x000fe4000fffe03f */
[----:B------:R-:W-:-:S06]  /*c260*/  UISETP.GE.AND UP0, UPT, UR17, UR5, UPT ;  /* 0x000000051100728c */ /* 0x000fcc000bf06270 */
[----:B------:R-:W-:-:S13]  /*c270*/  PLOP3.LUT P1, PT, PT, PT, UP0, 0x80, 0x0 ;  /* 0x000000000000781c */ /* 0x000fda0003f2f008 */
[----:B------:R-:W-:Y:S05]  /*c280*/  @!P1 BRA `(.L_x_2943) ;  /* 0xfffffff400449947 */ /* 0x000fea000383ffff */
[----:B------:R-:W-:Y:S05]  /*c290*/  BRA `(.L_x_2853) ;  /* 0x0000001c00d87947 */ /* 0x000fea0003800000 */
.L_x_2902:
        /* <DEDUP_REMOVED lines=21> */
.L_x_2944:
[----:B------:R-:W-:Y:S01]  /*c3f0*/  ULDC UR9, c[0x0][0x8cc] ;  /* 0x0002330000097ab9 */ /* 0x000fe20000000800 */
[----:B------:R-:W-:Y:S01]  /*c400*/  UMOV UR7, UR8 ;  /* 0x0000000800077c82 */ /* 0x000fe20008000000 */
[----:B------:R-:W-:-:S11]  /*c410*/  UISETP.NE.AND UP0, UPT, UR9, 0x1, UPT ;  /* 0x000000010900788c */ /* 0x000fd6000bf05270 */
[----:B------:R-:W-:Y:S02]  /*c420*/  @UP0 ULDC.64 UR10, c[0x0][0x8d0] ;  /* 0x00023400000a0ab9 */ /* 0x000fe40000000a00 */
[----:B------:R-:W-:-:S04]  /*c430*/  UIMAD.WIDE.U32 UR4, UR8, UR10, URZ ;  /* 0x0000000a080472a5 */ /* 0x000fc8000f8e003f */
[----:B------:R-:W-:-:S04]  /*c440*/  @UP0 USHF.R.U32.HI UR7, URZ, UR11, UR5 ;  /* 0x0000000b3f070299 */ /* 0x000fc80008011605 */
[----:B------:R-:W-:-:S12]  /*c450*/  UIMAD UR4, UR7, UR9, URZ ;  /* 0x00000009070472a4 */ /* 0x000fd8000f8e023f */
.L_x_2945:
[----:B------:R-:W-:Y:S01]  /*c460*/  ULDC UR9, c[0x0][0x8c0] ;  /* 0x0002300000097ab9 */ /* 0x000fe20000000800 */
[----:B------:R-:W-:Y:S01]  /*c470*/  UIADD3 UR4, UR8, -UR4, URZ ;  /* 0x8000000408047290 */ /* 0x000fe2000fffe03f */
[----:B------:R-:W-:Y:S01]  /*c480*/  IMAD.MOV.U32 R8, RZ, RZ, 0x1 ;  /* 0x00000001ff087424 */ /* 0x000fe200078e00ff */
[----:B------:R-:W-:Y:S01]  /*c490*/  UISETP.NE.AND UP0, UPT, UR9, 0x1, UPT ;  /* 0x000000010900788c */ /* 0x000fe2000bf05270 */
[----:B------:R-:W-:Y:S01]  /*c4a0*/  MOV R0, RZ ;  /* 0x000000ff00007202 */ /* 0x000fe20000000f00 */
        /* <DEDUP_REMOVED lines=18> */
[----:B-1----:R-:W-:Y:S01]  /*c5d0*/  IADD3 R2, -R2, UR11, R3 ;  /* 0x0000000b02027c10 */ /* 0x002fe2000fffe103 */
[----:B------:R-:W-:-:S04]  /*c5e0*/  VIADD R3, R3, 0x5f ;  /* 0x0000005f03037836 */ /* 0x000fc80000000000 */
        /* <DEDUP_REMOVED lines=31> */
[----:B------:R-:W-:Y:S01]  /*c7e0*/  MOV R9, UR21 ;  /* 0x0000001500097c02 */ /* 0x000fe20008000f00 */
[----:B------:R-:W-:-:S03]  /*c7f0*/  IMAD.WIDE.U32 R6, R6, UR20, RZ ;  /* 0x0000001406067c25 */ /* 0x000fc6000f8e00ff */
[----:B------:R-:W-:Y:S01]  /*c800*/  SHF.R.S32.HI R9, RZ, 0x1f, R9 ;  /* 0x0000001fff097819 */ /* 0x000fe20000011409 */
[----:B---3--:R-:W-:-:S04]  /*c810*/  IMAD.WIDE.U32 R2, R12, UR21, R2 ;  /* 0x000000150c027c25 */ /* 0x008fc8000f8e0002 */
[----:B------:R-:W-:Y:S01]  /*c820*/  IMAD R0, R9, R12, RZ ;  /* 0x0000000c09007224 */ /* 0x000fe200078e02ff */
[----:B------:R2:W-:Y:S01]  /*c830*/  STL.64 [R1], R2 ;  /* 0x0000000201007387 */ /* 0x0005e20000100a00 */
[----:B------:R-:W-:Y:S02]  /*c840*/  IMAD.IADD R7, R7, 0x1, R15 ;  /* 0x0000000107077824 */ /* 0x000fe400078e020f */
        /* <DEDUP_REMOVED lines=16> */
.L_x_2991:
[----:B------:R-:W2:Y:S01]  /*c950*/  LDL.64 R14, [R1] ;  /* 0x00000000010e7983 */ /* 0x000ea20000100a00 */
[----:B------:R-:W-:Y:S02]  /*c960*/  IMAD.IADD R21, R7, 0x1, R11 ;  /* 0x0000000107157824 */ /* 0x000fe400078e020b */
[----:B------:R-:W-:Y:S01]  /*c970*/  IMAD.MOV.U32 R8, RZ, RZ, 0x1 ;  /* 0x00000001ff087424 */ /* 0x000fe200078e00ff */
[----:B--2---:R-:W-:-:S05]  /*c980*/  IADD3 R10, R15, R13, RZ ;  /* 0x0000000d0f0a7210 */ /* 0x004fca0007ffe0ff */
[----:B------:R2:W-:Y:S01]  /*c990*/  STL [R1+0x8], R10 ;  /* 0x0000080a01007387 */ /* 0x0005e20000100800 */
[----:B------:R-:W-:Y:S05]  /*c9a0*/  @P0 BRA `(.L_x_2949) ;  /* 0x0000000000180947 */ /* 0x000fea0003800000 */
[----:B------:R-:W3:Y:S01]  /*c9b0*/  S2R R2, SR_TID.X ;  /* 0x0000000000027919 */ /* 0x000ee20000002100 */
[----:B-1----:R-:W-:-:S04]  /*c9c0*/  MOV R3, 0x3180 ;  /* 0x0000318000037802 */ /* 0x002fc80000000f00 */
[----:B------:R4:W-:Y:S01]  /*c9d0*/  SYNCS.ARRIVE.TRANS64 RZ, [R0+URZ+0x26810], R3 ;  /* 0x0268100300ff79a7 */ /* 0x0009e2000800003f */
[----:B---3--:R-:W-:-:S13]  /*c9e0*/  LOP3.LUT P1, RZ, R2, 0x1f, RZ, 0xc0, !PT ;  /* 0x0000001f02ff7812 */ /* 0x008fda000782c0ff */
[----:B----4-:R-:W-:Y:S05]  /*c9f0*/  @!P1 BRA `(.L_x_2949) ;  /* 0x0000000000049947 */ /* 0x010fea0003800000 */
[----:B------:R-:W-:Y:S01]  /*ca00*/  BPT.TRAP 0x1 ;  /* 0x000000040000795c */ /* 0x000fe20000300000 */
.L_x_2949:
        /* <DEDUP_REMOVED lines=21> */
[----:B------:R-:W-:Y:S01]  /*cb60*/  UMOV UR27, UR17 ;  /* 0x00000011001b7c82 */ /* 0x000fe20008000000 */
[----:B------:R-:W-:Y:S01]  /*cb70*/  LEA R11, P1, R2, R9, 0x2 ;  /* 0x00000009020b7211 */ /* 0x000fe200078210ff */
[----:B------:R1:W-:Y:S01]  /*cb80*/  STL [R1+0x1c], R14 ;  /* 0x00001c0e01007387 */ /* 0x0003e20000100800 */
[----:B--2---:R-:W-:-:S02]  /*cb90*/  MOV R10, UR5 ;  /* 0x00000005000a7c02 */ /* 0x004fc40008000f00 */
[----:B------:R-:W-:Y:S01]  /*cba0*/  R2UR UR4, R11 ;  /* 0x000000000b0472ca */ /* 0x000fe200000e0000 */
[----:B---3--:R-:W-:Y:S01]  /*cbb0*/  IMAD.MOV.U32 R11, RZ, RZ, R12 ;  /* 0x000000ffff0b7224 */ /* 0x008fe200078e000c */
[----:B------:R-:W-:Y:S01]  /*cbc0*/  LEA.HI.X R2, R2, R10, R3, 0x2, P1 ;  /* 0x0000000a02027211 */ /* 0x000fe200008f1403 */
[----:B------:R-:W-:Y:S01]  /*cbd0*/  IMAD.MOV.U32 R12, RZ, RZ, R13 ;  /* 0x000000ffff0c7224 */ /* 0x000fe200078e000d */
[----:B------:R1:W-:Y:S01]  /*cbe0*/  STL [R1+0x10], RZ ;  /* 0x000010ff01007387 */ /* 0x0003e20000100800 */
[----:B------:R-:W-:Y:S01]  /*cbf0*/  IMAD.MOV.U32 R13, RZ, RZ, 0x8000 ;  /* 0x00008000ff0d7424 */ /* 0x000fe200078e00ff */
[----:B------:R-:W-:Y:S02]  /*cc00*/  R2UR UR5, R2 ;  /* 0x00000000020572ca */ /* 0x000fe400000e0000 */
[----:B------:R-:W-:-:S04]  /*cc10*/  IADD3 R2, P1, R11, 0xf0, RZ ;  /* 0x000000f00b027810 */ /* 0x000fc80007f3e0ff */
[----:B------:R-:W-:Y:S02]  /*cc20*/  IADD3.X R3, RZ, R12, RZ, P1, !PT ;  /* 0x0000000cff037210 */ /* 0x000fe40000ffe4ff */
[----:B------:R-:W-:Y:S02]  /*cc30*/  R2UR UR22, R2 ;  /* 0x00000000021672ca */ /* 0x000fe400000e0000 */
        /* <DEDUP_REMOVED lines=24> */
[----:B------:R-:W-:Y:S02]  /*cdc0*/  IMAD.MOV.U32 R8, RZ, RZ, 0x1 ;  /* 0x00000001ff087424 */ /* 0x000fe400078e00ff */
[----:B------:R-:W-:Y:S02]  /*cdd0*/  IMAD.MOV.U32 R13, RZ, RZ, R5 ;  /* 0x000000ffff0d7224 */ /* 0x000fe400078e0005 */
[C---:B------:R-:W-:Y:S01]  /*cde0*/  IMAD.IADD R16, R4.reuse, 0x1, R16 ;  /* 0x0000000104107824 */ /* 0x040fe200078e0210 */
[----:B------:R-:W-:-:S04]  /*cdf0*/  IADD3 R4, R4, -0x2, RZ ;  /* 0xfffffffe04047810 */ /* 0x000fc80007ffe0ff */
[----:B------:R-:W-:Y:S02]  /*ce00*/  ISETP.NE.AND P1, PT, R4, R5, PT ;  /* 0x000000050400720c */ /* 0x000fe40003f25270 */
[----:B------:R-:W-:-:S05]  /*ce10*/  LOP3.LUT R4, R16, 0x1, RZ, 0xc0, !PT ;  /* 0x0000000110047812 */ /* 0x000fca00078ec0ff */
[----:B------:R1:W-:Y:S06]  /*ce20*/  STL [R1+0x18], R4 ;  /* 0x0000180401007387 */ /* 0x0003ec0000100800 */
[----:B------:R-:W-:Y:S05]  /*ce30*/  @!P1 BRA `(.L_x_2951) ;  /* 0x0000000800589947 */ /* 0x000fea0003800000 */
[----:B------:R-:W-:Y:S01]  /*ce40*/  IADD3 R16, R16, -R4, RZ ;  /* 0x8000000410107210 */ /* 0x000fe20007ffe0ff */
[----:B------:R-:W-:Y:S02]  /*ce50*/  IMAD.MOV.U32 R13, RZ, RZ, R5 ;  /* 0x000000ffff0d7224 */ /* 0x000fe400078e0005 */
[----:B------:R-:W-:-:S07]  /*ce60*/  IMAD.MOV.U32 R8, RZ, RZ, 0x1 ;  /* 0x00000001ff087424 */ /* 0x000fce00078e00ff */
.L_x_2960:
[----:B--23--:R-:W-:-:S04]  /*ce70*/  SHF.L.U32 R17, R8, 0x1f, RZ ;  /* 0x0000001f08117819 */ /* 0x00cfc800000006ff */
[----:B------:R-:W2:Y:S02]  /*ce80*/  SYNCS.PHASECHK.TRANS64.TRYWAIT P1, [R0+URZ+0x26840], R17 ;  /* 0x02684011000075a7 */ /* 0x000ea4000802017f */
[----:B--2---:R-:W-:Y:S05]  /*ce90*/  @!P1 BRA `(.L_x_2952) ;  /* 0x0000001800009947 */ /* 0x004fea0003800000 */
.L_x_2992:
        /* <DEDUP_REMOVED lines=8> */
.L_x_2953:
        /* <DEDUP_REMOVED lines=17> */
[----:B-1----:R-:W-:Y:S02]  /*d030*/  IMAD.MOV.U32 R11, RZ, RZ, R4 ;  /* 0x000000ffff0b7224 */ /* 0x002fe400078e0004 */
        /* <DEDUP_REMOVED lines=11> */
.L_x_2993:
        /* <DEDUP_REMOVED lines=8> */
.L_x_2955:
        /* <DEDUP_REMOVED lines=31> */
.L_x_2994:
        /* <DEDUP_REMOVED lines=8> */
.L_x_2957:
        /* <DEDUP_REMOVED lines=24> */
.L_x_2996:
        /* <DEDUP_REMOVED lines=8> */
.L_x_2959:
        /* <DEDUP_REMOVED lines=28> */
.L_x_2951:
[----:B-1----:R-:W4:Y:S04]  /*d7a0*/  LDL.LU R4, [R1+0x18] ;  /* 0x0000180001047983 */ /* 0x002f280000300800 */
[----:B------:R1:W5:Y:S01]  /*d7b0*/  LDL R5, [R1+0x1c] ;  /* 0x00001c0001057983 */ /* 0x0003620000100800 */
[----:B----4-:R-:W-:-:S13]  /*d7c0*/  ISETP.NE.AND P1, PT, R4, RZ, PT ;  /* 0x000000ff0400720c */ /* 0x010fda0003f25270 */
[----:B-1----:R-:W-:Y:S05]  /*d7d0*/  @!P1 BRA `(.L_x_2950) ;  /* 0x0000000400249947 */ /* 0x002fea0003800000 */
[----:B------:R-:W-:-:S04]  /*d7e0*/  SHF.L.U32 R14, R8, 0x1f, RZ ;  /* 0x0000001f080e7819 */ /* 0x000fc800000006ff */
[----:B------:R-:W1:Y:S02]  /*d7f0*/  SYNCS.PHASECHK.TRANS64.TRYWAIT P1, [R0+URZ+0x26840], R14 ;  /* 0x0268400e000075a7 */ /* 0x000e64000802017f */
[----:B-1----:R-:W-:Y:S05]  /*d800*/  @!P1 BRA `(.L_x_2961) ;  /* 0x0000000c00f89947 */ /* 0x002fea0003800000 */
.L_x_2997:
        /* <DEDUP_REMOVED lines=8> */
.L_x_2962:
        /* <DEDUP_REMOVED lines=26> */
.L_x_2998:
        /* <DEDUP_REMOVED lines=8> */
.L_x_2964:
        /* <DEDUP_REMOVED lines=28> */
.L_x_2950:
        /* <DEDUP_REMOVED lines=8> */
.L_x_2999:
[----:B------:R-:W-:Y:S05]  /*dcf0*/  @P1 BRA `(.L_x_2966) ;  /* 0x0000000000181947 */ /* 0x000fea0003800000 */
[----:B------:R-:W4:Y:S01]  /*dd00*/  S2R R2, SR_TID.X ;  /* 0x0000000000027919 */ /* 0x000f220000002100 */
[----:B-1----:R-:W-:-:S04]  /*dd10*/  MOV R3, 0x3180 ;  /* 0x0000318000037802 */ /* 0x002fc80000000f00 */
[----:B------:R1:W-:Y:S01]  /*dd20*/  SYNCS.ARRIVE.TRANS64 RZ, [R4+URZ+0x26830], R3 ;  /* 0x0268300304ff79a7 */ /* 0x0003e2000800003f */
[----:B----4-:R-:W-:-:S13]  /*dd30*/  LOP3.LUT P0, RZ, R2, 0x1f, RZ, 0xc0, !PT ;  /* 0x0000001f02ff7812 */ /* 0x010fda000780c0ff */
[----:B-1----:R-:W-:Y:S05]  /*dd40*/  @!P0 BRA `(.L_x_2966) ;  /* 0x0000000000048947 */ /* 0x002fea0003800000 */
[----:B------:R-:W-:Y:S01]  /*dd50*/  BPT.TRAP 0x1 ;  /* 0x000000040000795c */ /* 0x000fe20000300000 */
.L_x_2966:
        /* <DEDUP_REMOVED lines=36> */
.L_x_2947:
[----:B------:R-:W-:Y:S05]  /*dfa0*/  BSYNC B0 ;  /* 0x0000000000007941 */ /* 0x000fea0003800000 */
.L_x_2946:
[----:B------:R-:W-:-:S03]  /*dfb0*/  UMOV UR4, 0xffffffff ;  /* 0xffffffff00047882 */ /* 0x000fc60000000000 */
[----:B------:R-:W-:Y:S05]  /*dfc0*/  BRA.DIV UR4, `(.L_x_2967) ;  /* 0x0000000a04447947 */ /* 0x000fea000b800000 */
[----:B------:R-:W-:-:S13]  /*dfd0*/  ELECT P6, URZ, PT ;  /* 0x00000000003f782f */ /* 0x000fda00038c0000 */
.L_x_3002:
[----:B------:R-:W-:Y:S05]  /*dfe0*/  @!P6 BRA `(.L_x_2853) ;  /* 0x000000000084e947 */ /* 0x000fea0003800000 */
[----:B------:R-:W2:Y:S02]  /*dff0*/  LDL.LU R2, [R1+0xc] ;  /* 0x00000c0001027983 */ /* 0x000ea40000300800 */
[----:B--2---:R-:W-:-:S04]  /*e000*/  LOP3.LUT R2, R2, 0x2, RZ, 0xfc, !PT ;  /* 0x0000000202027812 */ /* 0x004fc800078efcff */
[----:B------:R-:W-:-:S13]  /*e010*/  ISETP.NE.AND P2, PT, R2, 0x3, PT ;  /* 0x000000030200780c */ /* 0x000fda0003f45270 */
[----:B------:R-:W-:Y:S05]  /*e020*/  @!P2 BRA `(.L_x_2968) ;  /* 0x000000000004a947 */ /* 0x000fea0003800000 */
[----:B------:R-:W-:Y:S01]  /*e030*/  BPT.TRAP 0x1 ;  /* 0x000000040000795c */ /* 0x000fe20000300000 */
.L_x_2968:
        /* <DEDUP_REMOVED lines=15> */
.L_x_3003:
[----:B------:R-:W2:Y:S02]  /*e130*/  SYNCS.PHASECHK.TRANS64.TRYWAIT P0, [R3+URZ], R2 ;  /* 0x00000002030075a7 */ /* 0x000ea4000800017f */
[----:B--2---:R-:W-:Y:S05]  /*e140*/  @!P0 BRA `(.L_x_2970) ;  /* 0x0000000800188947 */ /* 0x004fea0003800000 */
.L_x_3004:
[----:B------:R-:W-:Y:S05]  /*e150*/  @!P2 BRA `(.L_x_2971) ;  /* 0x000000000004a947 */ /* 0x000fea0003800000 */
[----:B------:R-:W-:Y:S01]  /*e160*/  BPT.TRAP 0x1 ;  /* 0x000000040000795c */ /* 0x000fe20000300000 */
.L_x_2971:
[----:B--2---:R-:W-:-:S05]  /*e170*/  VIADD R3, R9, 0x26840 ;  /* 0x0002684009037836 */ /* 0x004fca0000000000 */
[----:B------:R-:W-:-:S04]  /*e180*/  LEA R5, R0, R3, 0x3 ;  /* 0x0000000300057211 */ /* 0x000fc800078e18ff */
[----:B------:R-:W2:Y:S02]  /*e190*/  SYNCS.PHASECHK.TRANS64.TRYWAIT P0, [R5+URZ], R4 ;  /* 0x00000004050075a7 */ /* 0x000ea4000800017f */
[----:B--2---:R-:W-:Y:S05]  /*e1a0*/  @!P0 BRA `(.L_x_2972) ;  /* 0x0000000800148947 */ /* 0x004fea0003800000 */
.L_x_3005:
[----:B------:R-:W-:-:S07]  /*e1b0*/  IMAD R3, R6, 0x8, R3 ;  /* 0x0000000806037824 */ /* 0x000fce00078e0203 */
.L_x_2973:
[----:B---3--:R3:W4:Y:S02]  /*e1c0*/  SYNCS.PHASECHK.TRANS64.TRYWAIT P0, [R3+URZ], R2 ;  /* 0x00000002030075a7 */ /* 0x008724000800017f */
[----:B----4-:R-:W-:Y:S05]  /*e1d0*/  @!P0 NANOSLEEP.SYNCS 0x989680 ;  /* 0x009896800000895d */ /* 0x010fea0003900000 */
[----:B------:R-:W4:Y:S02]  /*e1e0*/  @!P0 SYNCS.PHASECHK.TRANS64 P0, [R3+URZ], R2 ;  /* 0x00000002030085a7 */ /* 0x000f24000800007f */
[----:B----4-:R-:W-:Y:S05]  /*e1f0*/  @!P0 BRA `(.L_x_2973) ;  /* 0xfffffffc00f08947 */ /* 0x010fea000383ffff */
.L_x_2853:
[----:B------:R-:W-:Y:S05]  /*e200*/  BSYNC B6 ;  /* 0x0000000000067941 */ /* 0x000fea0003800000 */
.L_x_2848:
[----:B------:R-:W-:Y:S05]  /*e210*/  EXIT ;  /* 0x000000000000794d */ /* 0x000fea0003800000 */
.L_x_2859:
[----:B------:R-:W-:Y:S01]  /*e220*/  MOV R12, RZ ;  /* 0x000000ff000c7202 */ /* 0x000fe20000000f00 */
[----:B------:R-:W-:Y:S01]  /*e230*/  IMAD.MOV.U32 R11, RZ, RZ, 0x1f ;  /* 0x0000001fff0b7424 */ /* 0x000fe200078e00ff */
[----:B------:R-:W-:-:S07]  /*e240*/  MOV R15, 0xffffffff ;  /* 0xffffffff000f7802 */ /* 0x000fce0000000f00 */
[----:B------:R-:W-:Y:S05]  /*e250*/  WARPSYNC.COLLECTIVE R15, `(.L_x_2974) ;  /* 0x000000000f087348 */ /* 0x000fea0003c00000 */
[----:B------:R1:W2:Y:S02]  /*e260*/  SHFL.IDX P6, R14, R13, R12, R11 ;  /* 0x0000000c0d0e7389 */ /* 0x0002a400000c000b */
[----:B-12---:R-:W-:Y:S01]  /*e270*/  ENDCOLLECTIVE ;  /* 0x000000000000791b */ /* 0x006fe20003800000 */
.L_x_2974:
[----:B------:R-:W-:Y:S05]  /*e280*/  BRA `(.L_x_2975) ;  /* 0xffffff2c00a07947 */ /* 0x000fea000383ffff */
.L_x_2861:
[----:B----4-:R4:W1:Y:S02]  /*e290*/  SYNCS.PHASECHK.TRANS64.TRYWAIT P0, [R17+URZ+0x26800], R2 ;  /* 0x02680002110075a7 */ /* 0x010864000800017f */
[----:B-1----:R-:W-:Y:S05]  /*e2a0*/  @!P0 NANOSLEEP.SYNCS 0x989680 ;  /* 0x009896800000895d */ /* 0x002fea0003900000 */
[----:B------:R-:W1:Y:S02]  /*e2b0*/  @!P0 SYNCS.PHASECHK.TRANS64 P0, [R17+URZ+0x26800], R2 ;  /* 0x02680002110085a7 */ /* 0x000e64000800007f */
[----:B-1----:R-:W-:Y:S05]  /*e2c0*/  @!P0 BRA `(.L_x_2861) ;  /* 0xfffffffc00f08947 */ /* 0x002fea000383ffff */
[----:B------:R-:W-:Y:S05]  /*e2d0*/  BRA `(.L_x_2860) ;  /* 0xffffff2c00b47947 */ /* 0x000fea000383ffff */
.L_x_2866:
[----:B--2---:R2:W3:Y:S02]  /*e2e0*/  SYNCS.PHASECHK.TRANS64.TRYWAIT P1, [R6+URZ+0x26810], R21 ;  /* 0x02681015060075a7 */ /* 0x0044e4000802017f */
[----:B---3--:R-:W-:Y:S05]  /*e2f0*/  @!P1 NANOSLEEP.SYNCS 0x989680 ;  /* 0x009896800000995d */ /* 0x008fea0003900000 */
[----:B------:R-:W3:Y:S02]  /*e300*/  @!P1 SYNCS.PHASECHK.TRANS64 P1, [R6+URZ+0x26810], R21 ;  /* 0x02681015060095a7 */ /* 0x000ee4000802007f */
[----:B---3--:R-:W-:Y:S05]  /*e310*/  @!P1 BRA `(.L_x_2866) ;  /* 0xfffffffc00f09947 */ /* 0x008fea000383ffff */
[----:B------:R-:W-:Y:S05]  /*e320*/  BRA `(.L_x_2865) ;  /* 0xffffff3800687947 */ /* 0x000fea000383ffff */
.L_x_2870:
[----:B------:R1:W1:Y:S02]  /*e330*/  SYNCS.PHASECHK.TRANS64.TRYWAIT P1, [R6+URZ+0x26830], R21 ;  /* 0x02683015060075a7 */ /* 0x000264000802017f */
[----:B-1----:R-:W-:Y:S05]  /*e340*/  @!P1 NANOSLEEP.SYNCS 0x989680 ;  /* 0x009896800000995d */ /* 0x002fea0003900000 */
[----:B------:R-:W1:Y:S02]  /*e350*/  @!P1 SYNCS.PHASECHK.TRANS64 P1, [R6+URZ+0x26830], R21 ;  /* 0x02683015060095a7 */ /* 0x000e64000802007f */
[----:B-1----:R-:W-:Y:S05]  /*e360*/  @!P1 BRA `(.L_x_2870) ;  /* 0xfffffffc00f09947 */ /* 0x002fea000383ffff */
[----:B------:R-:W-:Y:S05]  /*e370*/  BRA `(.L_x_2869) ;  /* 0xffffff3c00647947 */ /* 0x000fea000383ffff */
.L_x_2878:
[----:B--2---:R2:W3:Y:S02]  /*e380*/  SYNCS.PHASECHK.TRANS64.TRYWAIT P1, [R6+URZ+0x26810], R15 ;  /* 0x0268100f060075a7 */ /* 0x0044e4000802017f */
[----:B---3--:R-:W-:Y:S05]  /*e390*/  @!P1 NANOSLEEP.SYNCS 0x989680 ;  /* 0x009896800000995d */ /* 0x008fea0003900000 */
[----:B------:R-:W3:Y:S02]  /*e3a0*/  @!P1 SYNCS.PHASECHK.TRANS64 P1, [R6+URZ+0x26810], R15 ;  /* 0x0268100f060095a7 */ /* 0x000ee4000802007f */
[----:B---3--:R-:W-:Y:S05]  /*e3b0*/  @!P1 BRA `(.L_x_2878) ;  /* 0xfffffffc00f09947 */ /* 0x008fea000383ffff */
[----:B------:R-:W-:Y:S05]  /*e3c0*/  BRA `(.L_x_2877) ;  /* 0xffffff7c00747947 */ /* 0x000fea000383ffff */
.L_x_2882:
[----:B------:R1:W1:Y:S02]  /*e3d0*/  SYNCS.PHASECHK.TRANS64.TRYWAIT P1, [R6+URZ+0x26830], R15 ;  /* 0x0268300f060075a7 */ /* 0x000264000802017f */
[----:B-1----:R-:W-:Y:S05]  /*e3e0*/  @!P1 NANOSLEEP.SYNCS 0x989680 ;  /* 0x009896800000995d */ /* 0x002fea0003900000 */
[----:B------:R-:W1:Y:S02]  /*e3f0*/  @!P1 SYNCS.PHASECHK.TRANS64 P1, [R6+URZ+0x26830], R15 ;  /* 0x0268300f060095a7 */ /* 0x000e64000802007f */
[----:B-1----:R-:W-:Y:S05]  /*e400*/  @!P1 BRA `(.L_x_2882) ;  /* 0xfffffffc00f09947 */ /* 0x002fea000383ffff */
[----:B------:R-:W-:Y:S05]  /*e410*/  BRA `(.L_x_2881) ;  /* 0xffffff8000647947 */ /* 0x000fea000383ffff */
.L_x_2889:
[----:B------:R-:W-:Y:S01]  /*e420*/  BSSY B0, `(.L_x_2976) ;  /* 0x0000005000007945 */ /* 0x000fe20003800000 */
[----:B------:R-:W-:-:S07]  /*e430*/  IMAD.MOV.U32 R15, RZ, RZ, -0x1 ;  /* 0xffffffffff0f7424 */ /* 0x000fce00078e00ff */
[----:B---3--:R-:W-:Y:S05]  /*e440*/  WARPSYNC.COLLECTIVE R15, `(.L_x_2977) ;  /* 0x000000000f087348 */ /* 0x008fea0003c00000 */
[----:B------:R-:W-:Y:S01]  /*e450*/  NOP ;  /* 0x0000000000007918 */ /* 0x000fe20000000000 */
[----:B---3--:R-:W-:Y:S01]  /*e460*/  ENDCOLLECTIVE ;  /* 0x000000000000791b */ /* 0x008fe20003800000 */
.L_x_2977:
[----:B------:R-:W-:Y:S05]  /*e470*/  BSYNC B0 ;  /* 0x0000000000007941 */ /* 0x000fea0003800000 */
.L_x_2976:
[----:B------:R-:W-:Y:S05]  /*e480*/  BRA `(.L_x_2978) ;  /* 0xffffffbc00d87947 */ /* 0x000fea000383ffff */
.L_x_2898:
[----:B------:R-:W-:Y:S01]  /*e490*/  BSSY B0, `(.L_x_2979) ;  /* 0x0000005000007945 */ /* 0x000fe20003800000 */
[----:B------:R-:W-:-:S07]  /*e4a0*/  MOV R15, 0xffffffff ;  /* 0xffffffff000f7802 */ /* 0x000fce0000000f00 */
[----:B-1-3--:R-:W-:Y:S05]  /*e4b0*/  WARPSYNC.COLLECTIVE R15, `(.L_x_2980) ;  /* 0x000000000f087348 */ /* 0x00afea0003c00000 */
[----:B------:R-:W-:Y:S01]  /*e4c0*/  NOP ;  /* 0x0000000000007918 */ /* 0x000fe20000000000 */
[----:B-1-3--:R-:W-:Y:S01]  /*e4d0*/  ENDCOLLECTIVE ;  /* 0x000000000000791b */ /* 0x00afe20003800000 */
.L_x_2980:
[----:B------:R-:W-:Y:S05]  /*e4e0*/  BSYNC B0 ;  /* 0x0000000000007941 */ /* 0x000fea0003800000 */
.L_x_2979:
[----:B------:R-:W-:Y:S05]  /*e4f0*/  BRA `(.L_x_2981) ;  /* 0xffffffc000b87947 */ /* 0x000fea000383ffff */
.L_x_2909:
[----:B------:R-:W-:Y:S01]  /*e500*/  BSSY B0, `(.L_x_2982) ;  /* 0x0000005000007945 */ /* 0x000fe20003800000 */
[----:B------:R-:W-:-:S07]  /*e510*/  IMAD.MOV.U32 R15, RZ, RZ, -0x1 ;  /* 0xffffffffff0f7424 */ /* 0x000fce00078e00ff */
[----:B------:R-:W-:Y:S05]  /*e520*/  WARPSYNC.COLLECTIVE R15, `(.L_x_2983) ;  /* 0x000000000f087348 */ /* 0x000fea0003c00000 */
[----:B------:R-:W-:Y:S01]  /*e530*/  NOP ;  /* 0x0000000000007918 */ /* 0x000fe20000000000 */
[----:B------:R-:W-:Y:S01]  /*e540*/  ENDCOLLECTIVE ;  /* 0x000000000000791b */ /* 0x000fe20003800000 */
.L_x_2983:
[----:B------:R-:W-:Y:S05]  /*e550*/  BSYNC B0 ;  /* 0x0000000000007941 */ /* 0x000fea0003800000 */
.L_x_2982:
[----:B------:R-:W-:Y:S05]  /*e560*/  BRA `(.L_x_2984) ;  /* 0xffffffcc003c7947 */ /* 0x000fea000383ffff */
.L_x_2922:
[----:B------:R-:W-:Y:S01]  /*e570*/  BSSY B0, `(.L_x_2985) ;  /* 0x0000005000007945 */ /* 0x000fe20003800000 */
[----:B------:R-:W-:-:S07]  /*e580*/  MOV R15, 0xffffffff ;  /* 0xffffffff000f7802 */ /* 0x000fce0000000f00 */
[----:B------:R-:W-:Y:S05]  /*e590*/  WARPSYNC.COLLECTIVE R15, `(.L_x_2986) ;  /* 0x000000000f087348 */ /* 0x000fea0003c00000 */
[----:B------:R-:W-:Y:S01]  /*e5a0*/  NOP ;  /* 0x0000000000007918 */ /* 0x000fe20000000000 */
[----:B------:R-:W-:Y:S01]  /*e5b0*/  ENDCOLLECTIVE ;  /* 0x000000000000791b */ /* 0x000fe20003800000 */
.L_x_2986:
[----:B------:R-:W-:Y:S05]  /*e5c0*/  BSYNC B0 ;  /* 0x0000000000007941 */ /* 0x000fea0003800000 */
.L_x_2985:
[----:B------:R-:W-:Y:S05]  /*e5d0*/  BRA `(.L_x_2987) ;  /* 0xffffffd000dc7947 */ /* 0x000fea000383ffff */
.L_x_2934:
[----:B------:R-:W-:Y:S01]  /*e5e0*/  BSSY B0, `(.L_x_2988) ;  /* 0x0000005000007945 */ /* 0x000fe20003800000 */
[----:B------:R-:W-:-:S07]  /*e5f0*/  IMAD.MOV.U32 R15, RZ, RZ, -0x1 ;  /* 0xffffffffff0f7424 */ /* 0x000fce00078e00ff */
[----:B------:R-:W-:Y:S05]  /*e600*/  WARPSYNC.COLLECTIVE R15, `(.L_x_2989) ;  /* 0x000000000f087348 */ /* 0x000fea0003c00000 */
[----:B------:R-:W-:Y:S01]  /*e610*/  NOP ;  /* 0x0000000000007918 */ /* 0x000fe20000000000 */
[----:B------:R-:W-:Y:S01]  /*e620*/  ENDCOLLECTIVE ;  /* 0x000000000000791b */ /* 0x000fe20003800000 */
.L_x_2989:
[----:B------:R-:W-:Y:S05]  /*e630*/  BSYNC B0 ;  /* 0x0000000000007941 */ /* 0x000fea0003800000 */
.L_x_2988:
[----:B------:R-:W-:Y:S05]  /*e640*/  BRA `(.L_x_2990) ;  /* 0xffffffd800187947 */ /* 0x000fea000383ffff */
.L_x_2948:
[----:B-1----:R1:W2:Y:S02]  /*e650*/  SYNCS.PHASECHK.TRANS64.TRYWAIT P1, [R0+URZ+0x26820], R3 ;  /* 0x02682003000075a7 */ /* 0x0022a4000802017f */
[----:B--2---:R-:W-:Y:S05]  /*e660*/  @!P1 NANOSLEEP.SYNCS 0x989680 ;  /* 0x009896800000995d */ /* 0x004fea0003900000 */
[----:B------:R-:W2:Y:S02]  /*e670*/  @!P1 SYNCS.PHASECHK.TRANS64 P1, [R0+URZ+0x26820], R3 ;  /* 0x02682003000095a7 */ /* 0x000ea4000802007f */
[----:B--2---:R-:W-:Y:S05]  /*e680*/  @!P1 BRA `(.L_x_2948) ;  /* 0xfffffffc00f09947 */ /* 0x004fea000383ffff */
[----:B------:R-:W-:Y:S05]  /*e690*/  BRA `(.L_x_2991) ;  /* 0xffffffe000ac7947 */ /* 0x000fea000383ffff */
.L_x_2952:
[----:B--2---:R2:W3:Y:S02]  /*e6a0*/  SYNCS.PHASECHK.TRANS64.TRYWAIT P1, [R0+URZ+0x26840], R17 ;  /* 0x02684011000075a7 */ /* 0x0044e4000802017f */
[----:B---3--:R-:W-:Y:S05]  /*e6b0*/  @!P1 NANOSLEEP.SYNCS 0x989680 ;  /* 0x009896800000995d */ /* 0x008fea0003900000 */
[----:B------:R-:W3:Y:S02]  /*e6c0*/  @!P1 SYNCS.PHASECHK.TRANS64 P1, [R0+URZ+0x26840], R17 ;  /* 0x02684011000095a7 */ /* 0x000ee4000802007f */
[----:B---3--:R-:W-:Y:S05]  /*e6d0*/  @!P1 BRA `(.L_x_2952) ;  /* 0xfffffffc00f09947 */ /* 0x008fea000383ffff */
[----:B------:R-:W-:Y:S05]  /*e6e0*/  BRA `(.L_x_2992) ;  /* 0xffffffe400ec7947 */ /* 0x000fea000383ffff */
.L_x_2954:
[----:B-1----:R1:W3:Y:S02]  /*e6f0*/  SYNCS.PHASECHK.TRANS64.TRYWAIT P1, [R0+URZ+0x26828], R17 ;  /* 0x02682811000075a7 */ /* 0x0022e4000802017f */
[----:B---3--:R-:W-:Y:S05]  /*e700*/  @!P1 NANOSLEEP.SYNCS 0x989680 ;  /* 0x009896800000995d */ /* 0x008fea0003900000 */
[----:B------:R-:W3:Y:S02]  /*e710*/  @!P1 SYNCS.PHASECHK.TRANS64 P1, [R0+URZ+0x26828], R17 ;  /* 0x02682811000095a7 */ /* 0x000ee4000802007f */
[----:B---3--:R-:W-:Y:S05]  /*e720*/  @!P1 BRA `(.L_x_2954) ;  /* 0xfffffffc00f09947 */ /* 0x008fea000383ffff */
[----:B------:R-:W-:Y:S05]  /*e730*/  BRA `(.L_x_2993) ;  /* 0xffffffe8006c7947 */ /* 0x000fea000383ffff */
.L_x_2956:
[----:B---3--:R3:W4:Y:S02]  /*e740*/  SYNCS.PHASECHK.TRANS64.TRYWAIT P1, [R0+URZ+0x26848], R17 ;  /* 0x02684811000075a7 */ /* 0x008724000802017f */
[----:B----4-:R-:W-:Y:S05]  /*e750*/  @!P1 NANOSLEEP.SYNCS 0x989680 ;  /* 0x009896800000995d */ /* 0x010fea0003900000 */
[----:B------:R-:W4:Y:S02]  /*e760*/  @!P1 SYNCS.PHASECHK.TRANS64 P1, [R0+URZ+0x26848], R17 ;  /* 0x02684811000095a7 */ /* 0x000f24000802007f */
[----:B----4-:R-:W-:Y:S05]  /*e770*/  @!P1 BRA `(.L_x_2956) ;  /* 0xfffffffc00f09947 */ /* 0x010fea000383ffff */
[----:B------:R-:W-:Y:S05]  /*e780*/  BRA `(.L_x_2994) ;  /* 0xffffffe800f47947 */ /* 0x000fea000383ffff */
.L_x_2958:
[----:B------:R-:W-:-:S07]  /*e790*/  SHF.L.U32 R4, R8, 0x1f, RZ ;  /* 0x0000001f08047819 */ /* 0x000fce00000006ff */
.L_x_2995:
[----:B----4-:R4:W1:Y:S02]  /*e7a0*/  SYNCS.PHASECHK.TRANS64.TRYWAIT P1, [R0+URZ+0x26820], R4 ;  /* 0x02682004000075a7 */ /* 0x010864000802017f */
[----:B-1----:R-:W-:Y:S05]  /*e7b0*/  @!P1 NANOSLEEP.SYNCS 0x989680 ;  /* 0x009896800000995d */ /* 0x002fea0003900000 */
[----:B------:R-:W1:Y:S02]  /*e7c0*/  @!P1 SYNCS.PHASECHK.TRANS64 P1, [R0+URZ+0x26820], R4 ;  /* 0x02682004000095a7 */ /* 0x000e64000802007f */
[----:B-1----:R-:W-:Y:S05]  /*e7d0*/  @!P1 BRA `(.L_x_2995) ;  /* 0xfffffffc00f09947 */ /* 0x002fea000383ffff */
[----:B------:R-:W-:Y:S05]  /*e7e0*/  BRA `(.L_x_2996) ;  /* 0xffffffec005c7947 */ /* 0x000fea000383ffff */
.L_x_2961:
[----:B-1----:R1:W4:Y:S02]  /*e7f0*/  SYNCS.PHASECHK.TRANS64.TRYWAIT P1, [R0+URZ+0x26840], R14 ;  /* 0x0268400e000075a7 */ /* 0x002324000802017f */
[----:B----4-:R-:W-:Y:S05]  /*e800*/  @!P1 NANOSLEEP.SYNCS 0x989680 ;  /* 0x009896800000995d */ /* 0x010fea0003900000 */
[----:B------:R-:W4:Y:S02]  /*e810*/  @!P1 SYNCS.PHASECHK.TRANS64 P1, [R0+URZ+0x26840], R14 ;  /* 0x0268400e000095a7 */ /* 0x000f24000802007f */
[----:B----4-:R-:W-:Y:S05]  /*e820*/  @!P1 BRA `(.L_x_2961) ;  /* 0xfffffffc00f09947 */ /* 0x010fea000383ffff */
[----:B------:R-:W-:Y:S05]  /*e830*/  BRA `(.L_x_2997) ;  /* 0xffffffec00f47947 */ /* 0x000fea000383ffff */
.L_x_2963:
[----:B-1----:R1:W4:Y:S02]  /*e840*/  SYNCS.PHASECHK.TRANS64.TRYWAIT P1, [R0+URZ+0x26828], R14 ;  /* 0x0268280e000075a7 */ /* 0x002324000802017f */
[----:B----4-:R-:W-:Y:S05]  /*e850*/  @!P1 NANOSLEEP.SYNCS 0x989680 ;  /* 0x009896800000995d */ /* 0x010fea0003900000 */
[----:B------:R-:W4:Y:S02]  /*e860*/  @!P1 SYNCS.PHASECHK.TRANS64 P1, [R0+URZ+0x26828], R14 ;  /* 0x0268280e000095a7 */ /* 0x000f24000802007f */
[----:B----4-:R-:W-:Y:S05]  /*e870*/  @!P1 BRA `(.L_x_2963) ;  /* 0xfffffffc00f09947 */ /* 0x010fea000383ffff */
[----:B------:R-:W-:Y:S05]  /*e880*/  BRA `(.L_x_2998) ;  /* 0xfffffff000687947 */ /* 0x000fea000383ffff */
.L_x_2965:
[----:B-1----:R1:W4:Y:S02]  /*e890*/  SYNCS.PHASECHK.TRANS64.TRYWAIT P0, [R4+URZ+0x26840], R3 ;  /* 0x02684003040075a7 */ /* 0x002324000800017f */
[----:B----4-:R-:W-:Y:S05]  /*e8a0*/  @!P0 NANOSLEEP.SYNCS 0x989680 ;  /* 0x009896800000895d */ /* 0x010fea0003900000 */
[----:B------:R-:W4:Y:S02]  /*e8b0*/  @!P0 SYNCS.PHASECHK.TRANS64 P0, [R4+URZ+0x26840], R3 ;  /* 0x02684003040085a7 */ /* 0x000f24000800007f */
[----:B----4-:R-:W-:Y:S05]  /*e8c0*/  @!P0 BRA `(.L_x_2965) ;  /* 0xfffffffc00f08947 */ /* 0x010fea000383ffff */
[----:B------:R-:W-:Y:S05]  /*e8d0*/  BRA `(.L_x_2999) ;  /* 0xfffffff400047947 */ /* 0x000fea000383ffff */
.L_x_2967:
[----:B------:R-:W-:Y:S01]  /*e8e0*/  BSSY B0, `(.L_x_3000) ;  /* 0x0000006000007945 */ /* 0x000fe20003800000 */
[----:B------:R-:W-:-:S07]  /*e8f0*/  MOV R15, 0xffffffff ;  /* 0xffffffff000f7802 */ /* 0x000fce0000000f00 */
[----:B------:R-:W-:Y:S05]  /*e900*/  WARPSYNC.COLLECTIVE R15, `(.L_x_3001) ;  /* 0x000000000f0c7348 */ /* 0x000fea0003c00000 */
[----:B------:R-:W-:Y:S02]  /*e910*/  ELECT P6, UR62, PT ;  /* 0x00000000003e782f */ /* 0x000fe400038c0000 */
[----:B------:R-:W-:Y:S01]  /*e920*/  MOV R14, UR62 ;  /* 0x0000003e000e7c02 */ /* 0x000fe20008000f00 */
[----:B------:R-:W-:Y:S10]  /*e930*/  ENDCOLLECTIVE ;  /* 0x000000000000791b */ /* 0x000ff40003800000 */
.L_x_3001:
[----:B------:R-:W-:Y:S05]  /*e940*/  BSYNC B0 ;  /* 0x0000000000007941 */ /* 0x000fea0003800000 */
.L_x_3000:
[----:B------:R-:W-:Y:S05]  /*e950*/  BRA `(.L_x_3002) ;  /* 0xfffffff400a07947 */ /* 0x000fea000383ffff */
.L_x_2969:
[----:B-1----:R1:W2:Y:S02]  /*e960*/  SYNCS.PHASECHK.TRANS64.TRYWAIT P0, [R7+URZ], R4 ;  /* 0x00000004070075a7 */ /* 0x0022a4000800017f */
[----:B--2---:R-:W-:Y:S05]  /*e970*/  @!P0 NANOSLEEP.SYNCS 0x989680 ;  /* 0x009896800000895d */ /* 0x004fea0003900000 */
[----:B------:R-:W2:Y:S02]  /*e980*/  @!P0 SYNCS.PHASECHK.TRANS64 P0, [R7+URZ], R4 ;  /* 0x00000004070085a7 */ /* 0x000ea4000800007f */
[----:B--2---:R-:W-:Y:S05]  /*e990*/  @!P0 BRA `(.L_x_2969) ;  /* 0xfffffffc00f08947 */ /* 0x004fea000383ffff */
[----:B------:R-:W-:Y:S05]  /*e9a0*/  BRA `(.L_x_3003) ;  /* 0xfffffff400e07947 */ /* 0x000fea000383ffff */
.L_x_2970:
[----:B--2---:R2:W3:Y:S02]  /*e9b0*/  SYNCS.PHASECHK.TRANS64.TRYWAIT P0, [R3+URZ], R2 ;  /* 0x00000002030075a7 */ /* 0x0044e4000800017f */
[----:B---3--:R-:W-:Y:S05]  /*e9c0*/  @!P0 NANOSLEEP.SYNCS 0x989680 ;  /* 0x009896800000895d */ /* 0x008fea0003900000 */
[----:B------:R-:W3:Y:S02]  /*e9d0*/  @!P0 SYNCS.PHASECHK.TRANS64 P0, [R3+URZ], R2 ;  /* 0x00000002030085a7 */ /* 0x000ee4000800007f */
[----:B---3--:R-:W-:Y:S05]  /*e9e0*/  @!P0 BRA `(.L_x_2970) ;  /* 0xfffffffc00f08947 */ /* 0x008fea000383ffff */
[----:B------:R-:W-:Y:S05]  /*e9f0*/  BRA `(.L_x_3004) ;  /* 0xfffffff400d47947 */ /* 0x000fea000383ffff */
.L_x_2972:
[----:B--2---:R2:W3:Y:S02]  /*ea00*/  SYNCS.PHASECHK.TRANS64.TRYWAIT P0, [R5+URZ], R4 ;  /* 0x00000004050075a7 */ /* 0x0044e4000800017f */
[----:B---3--:R-:W-:Y:S05]  /*ea10*/  @!P0 NANOSLEEP.SYNCS 0x989680 ;  /* 0x009896800000895d */ /* 0x008fea0003900000 */
[----:B------:R-:W3:Y:S02]  /*ea20*/  @!P0 SYNCS.PHASECHK.TRANS64 P0, [R5+URZ], R4 ;  /* 0x00000004050085a7 */ /* 0x000ee4000800007f */
[----:B---3--:R-:W-:Y:S05]  /*ea30*/  @!P0 BRA `(.L_x_2972) ;  /* 0xfffffffc00f08947 */ /* 0x008fea000383ffff */
[----:B------:R-:W-:Y:S05]  /*ea40*/  BRA `(.L_x_3005) ;  /* 0xfffffff400d87947 */ /* 0x000fea000383ffff */
.L_x_3006:
        /* <DEDUP_REMOVED lines=11> */
.L_x_3740:


//--------------------- .text._ZN7cutlass13device_kernelIN5flash22FlashAttnBwdPreprocessIN4cute5tupleIJNS3_1CILi96EEENS5_ILi64EEEEEENS_10bfloat16_tEfNS_4arch4Sm90ELb1ELb0EEEEEvNT_6ParamsE --------------------------
	.section	.text._ZN7cutlass13device_kernelIN5flash22FlashAttnBwdPreprocessIN4cute5tupleIJNS3_1CILi96EEENS5_ILi64EEEEEENS_10bfloat16_tEfNS_4arch4Sm90ELb1ELb0EEEEEvNT_6ParamsE,"ax",@progbits
	.align	128
.text._ZN7cutlass13device_kernelIN5flash22FlashAttnBwdPreprocessIN4cute5tupleIJNS3_1CILi96EEENS5_ILi64EEEEEENS_10bfloat16_tEfNS_4arch4Sm90ELb1ELb0EEEEEvNT_6ParamsE:
        .type           _ZN7cutlass13device_kernelIN5flash22FlashAttnBwdPreprocessIN4cute5tupleIJNS3_1CILi96EEENS5_ILi64EEEEEENS_10bfloat16_tEfNS_4arch4Sm90ELb1ELb0EEEEEvNT_6ParamsE,@function
        .size           _ZN7cutlass13device_kernelIN5flash22FlashAttnBwdPreprocessIN4cute5tupleIJNS3_1CILi96EEENS5_ILi64EEEEEENS_10bfloat16_tEfNS_4arch4Sm90ELb1ELb0EEEEEvNT_6ParamsE,(.L_x_3741 - _ZN7cutlass13device_kernelIN5flash22FlashAttnBwdPreprocessIN4cute5tupleIJNS3_1CILi96EEENS5_ILi64EEEEEENS_10bfloat16_tEfNS_4arch4Sm90ELb1ELb0EEEEEvNT_6ParamsE)
        .other          _ZN7cutlass13device_kernelIN5flash22FlashAttnBwdPreprocessIN4cute5tupleIJNS3_1CILi96EEENS5_ILi64EEEEEENS_10bfloat16_tEfNS_4arch4Sm90ELb1ELb0EEEEEvNT_6ParamsE,@"STO_CUDA_ENTRY STV_DEFAULT"
_ZN7cutlass13device_kernelIN5flash22FlashAttnBwdPreprocessIN4cute5tupleIJNS3_1CILi96EEENS5_ILi64EEEEEENS_10bfloat16_tEfNS_4arch4Sm90ELb1ELb0EEEEEvNT_6ParamsE:
[----:B------:R-:W-:Y:S01]  /*0000*/  LDC R1, c[0x0][0x28] ;  /* 0x00000a00ff017b82 */ /* 0x000fe20000000800 */
[----:B------:R-:W0:Y:S07]  /*0010*/  S2R R2, SR_CTAID.X ;  /* 0x0000000000027919 */ /* 0x000e2e0000002500 */
[----:B------:R-:W0:Y:S01]  /*0020*/  LDC R7, c[0x0][0x218] ;  /* 0x00008600ff077b82 */ /* 0x000e220000000800 */
[----:B------:R-:W-:Y:S01]  /*0030*/  ULDC.64 UR4, c[0x0][0x208] ;  /* 0x0000820000047ab9 */ /* 0x000fe20000000a00 */
[----:B------:R-:W-:Y:S01]  /*0040*/  BSSY B0, `(.L_x_3007) ;  /* 0x0000023000007945 */ /* 0x000fe20003800000 */
[----:B------:R-:W1:Y:S01]  /*0050*/  S2R R0, SR_TID.X ;  /* 0x0000000000007919 */ /* 0x000e620000002100 */
[----:B------:R-:W-:-:S04]  /*0060*/  MOV R4, 0x7f800000 ;  /* 0x7f80000000047802 */ /* 0x000fc80000000f00 */
[----:B------:R-:W2:Y:S08]  /*0070*/  S2UR UR6, SR_CTAID.Y ;  /* 0x00000000000679c3 */ /* 0x000eb00000002600 */
[----:B------:R-:W3:Y:S08]  /*0080*/  S2UR UR7, SR_CTAID.Z ;  /* 0x00000000000779c3 */ /* 0x000ef00000002700 */
[----:B------:R-:W4:Y:S01]  /*0090*/  LDC.64 R8, c[0x0][0x230] ;  /* 0x00008c00ff087b82 */ /* 0x000f220000000a00 */
[----:B0-----:R-:W-:Y:S01]  /*00a0*/  IMAD R3, R2, -0x60, R7 ;  /* 0xffffffa002037824 */ /* 0x001fe200078e0207 */
[----:B--2---:R-:W-:Y:S01]  /*00b0*/  USHF.R.S32.HI UR8, URZ, 0x1f, UR6 ;  /* 0x0000001f3f087899 */ /* 0x004fe20008011406 */
[----:B-1----:R-:W-:-:S02]  /*00c0*/  ISETP.GT.AND P0, PT, R0, 0x5f, PT ;  /* 0x0000005f0000780c */ /* 0x002fc40003f04270 */
[----:B------:R-:W-:Y:S02]  /*00d0*/  SHF.R.S32.HI R5, RZ, 0x1f, R0 ;  /* 0x0000001fff057819 */ /* 0x000fe40000011400 */
[----:B------:R-:W-:Y:S01]  /*00e0*/  ISETP.GE.OR P1, PT, R0, R3, P0 ;  /* 0x000000030000720c */ /* 0x000fe20000726670 */
[----:B---3--:R-:W-:Y:S01]  /*00f0*/  USHF.R.S32.HI UR9, URZ, 0x1f, UR7 ;  /* 0x0000001f3f097899 */ /* 0x008fe20008011407 */
[----:B------:R-:W-:-:S04]  /*0100*/  LEA.HI R6, R5, R0, RZ, 0x3 ;  /* 0x0000000005067211 */ /* 0x000fc800078f18ff */
[----:B------:R-:W-:-:S04]  /*0110*/  LOP3.LUT R5, R6, 0xfffffff8, RZ, 0xc0, !PT ;  /* 0xfffffff806057812 */ /* 0x000fc800078ec0ff */
[----:B------:R-:W-:-:S05]  /*0120*/  IADD3 R5, -R5, R0, RZ ;  /* 0x0000000005057210 */ /* 0x000fca0007ffe1ff */
[----:B------:R-:W-:Y:S01]  /*0130*/  IMAD.SHL.U32 R14, R5, 0x8, RZ ;  /* 0x00000008050e7824 */ /* 0x000fe200078e00ff */
[----:B------:R-:W-:Y:S06]  /*0140*/  @P1 BRA `(.L_x_3008) ;  /* 0x0000000000481947 */ /* 0x000fec0003800000 */
[----:B------:R-:W0:Y:S01]  /*0150*/  LDC.64 R16, c[0x0][0x290] ;  /* 0x0000a400ff107b82 */ /* 0x000e220000000a00 */
[----:B------:R-:W-:Y:S01]  /*0160*/  IMAD R11, R2, 0x60, RZ ;  /* 0x00000060020b7824 */ /* 0x000fe200078e02ff */
[----:B------:R-:W-:Y:S01]  /*0170*/  SHF.R.S32.HI R4, RZ, 0x1f, R0 ;  /* 0x0000001fff047819 */ /* 0x000fe20000011400 */
[----:B------:R-:W-:-:S03]  /*0180*/  ULDC.64 UR10, c[0x0][0x288] ;  /* 0x0000a200000a7ab9 */ /* 0x000fc60000000a00 */
[C---:B------:R-:W-:Y:S02]  /*0190*/  IADD3 R10, P1, R11.reuse, R0, RZ ;  /* 0x000000000b0a7210 */ /* 0x040fe40007f3e0ff */
[----:B------:R-:W1:Y:S02]  /*01a0*/  LDC.64 R18, c[0x0][0x298] ;  /* 0x0000a600ff127b82 */ /* 0x000e640000000a00 */
[----:B------:R-:W-:Y:S01]  /*01b0*/  LEA.HI.X.SX32 R11, R11, R4, 0x1, P1 ;  /* 0x000000040b0b7211 */ /* 0x000fe200008f0eff */
[C---:B0-----:R-:W-:Y:S02]  /*01c0*/  IMAD R12, R16.reuse, UR8, RZ ;  /* 0x00000008100c7c24 */ /* 0x041fe4000f8e02ff */
[----:B------:R-:W-:-:S04]  /*01d0*/  IMAD.WIDE.U32 R10, R16, UR6, R10 ;  /* 0x00000006100a7c25 */ /* 0x000fc8000f8e000a */
[----:B------:R-:W-:Y:S02]  /*01e0*/  IMAD R13, R17, UR6, R12 ;  /* 0x00000006110d7c24 */ /* 0x000fe4000f8e020c */
[----:B-1----:R-:W-:-:S03]  /*01f0*/  IMAD R4, R18, UR9, RZ ;  /* 0x0000000912047c24 */ /* 0x002fc6000f8e02ff */
[----:B------:R-:W-:Y:S01]  /*0200*/  IADD3 R11, R11, R13, RZ ;  /* 0x0000000d0b0b7210 */ /* 0x000fe20007ffe0ff */
[----:B------:R-:W-:Y:S02]  /*0210*/  IMAD R13, R19, UR7, R4 ;  /* 0x00000007130d7c24 */ /* 0x000fe4000f8e0204 */
[----:B------:R-:W-:-:S04]  /*0220*/  IMAD.WIDE.U32 R10, R18, UR7, R10 ;  /* 0x00000007120a7c25 */ /* 0x000fc8000f8e000a */
[----:B------:R-:W-:Y:S01]  /*0230*/  IMAD.IADD R11, R11, 0x1, R13 ;  /* 0x000000010b0b7824 */ /* 0x000fe200078e020d */
[----:B------:R-:W-:-:S04]  /*0240*/  LEA R12, P1, R10, UR10, 0x2 ;  /* 0x0000000a0a0c7c11 */ /* 0x000fc8000f8210ff */
[----:B------:R-:W-:-:S05]  /*0250*/  LEA.HI.X R13, R10, UR11, R11, 0x2, P1 ;  /* 0x0000000b0a0d7c11 */ /* 0x000fca00088f140b */
[----:B------:R0:W5:Y:S04]  /*0260*/  LDG.E R4, desc[UR4][R12.64] ;  /* 0x000000040c047981 */ /* 0x000168000c1e1900 */
.L_x_3008:
[----:B------:R-:W-:Y:S05]  /*0270*/  BSYNC B0 ;  /* 0x0000000000007941 */ /* 0x000fea0003800000 */
.L_x_3007:
[----:B------:R-:W1:Y:S01]  /*0280*/  LDC.64 R34, c[0x0][0x238] ;  /* 0x00008e00ff227b82 */ /* 0x000e620000000a00 */
[----:B------:R-:W-:Y:S01]  /*0290*/  ULDC UR10, c[0x0][0x21c] ;  /* 0x00008700000a7ab9 */ /* 0x000fe20000000800 */
[----:B------:R-:W-:Y:S01]  /*02a0*/  SHF.R.S32.HI R10, RZ, 0x3, R6 ;  /* 0x00000003ff0a7819 */ /* 0x000fe20000011406 */
[----:B----4-:R-:W-:Y:S01]  /*02b0*/  IMAD R6, R8, UR8, RZ ;  /* 0x0000000808067c24 */ /* 0x010fe2000f8e02ff */
[----:B------:R-:W-:Y:S02]  /*02c0*/  ISETP.GE.AND P1, PT, R14, UR10, PT ;  /* 0x0000000a0e007c0c */ /* 0x000fe4000bf26270 */
[----:B------:R-:W-:Y:S01]  /*02d0*/  SHF.R.S32.HI R15, RZ, 0x1f, R14 ;  /* 0x0000001fff0f7819 */ /* 0x000fe2000001140e */
[----:B0-----:R-:W-:Y:S01]  /*02e0*/  IMAD R13, R9, UR6, R6 ;  /* 0x00000006090d7c24 */ /* 0x001fe2000f8e0206 */
[----:B------:R-:W0:Y:S01]  /*02f0*/  LDC.64 R20, c[0x0][0x250] ;  /* 0x00009400ff147b82 */ /* 0x000e220000000a00 */
[----:B------:R-:W-:Y:S01]  /*0300*/  ISETP.LT.AND P3, PT, R10, R3, !P1 ;  /* 0x000000030a00720c */ /* 0x000fe20004f61270 */
[----:B------:R-:W-:Y:S01]  /*0310*/  IMAD.WIDE.U32 R8, R8, UR6, R14 ;  /* 0x0000000608087c25 */ /* 0x000fe2000f8e000e */
[----:B------:R-:W-:-:S02]  /*0320*/  IADD3 R6, R10, 0x20, RZ ;  /* 0x000000200a067810 */ /* 0x000fc40007ffe0ff */
[--C-:B------:R-:W-:Y:S01]  /*0330*/  SHF.R.S32.HI R11, RZ, 0x1f, R10.reuse ;  /* 0x0000001fff0b7819 */ /* 0x100fe2000001140a */
[----:B------:R-:W-:Y:S02]  /*0340*/  IMAD.IADD R9, R9, 0x1, R13 ;  /* 0x0000000109097824 */ /* 0x000fe400078e020d */
[----:B------:R-:W2:Y:S01]  /*0350*/  LDC.64 R30, c[0x0][0x258] ;  /* 0x00009600ff1e7b82 */ /* 0x000ea20000000a00 */
[----:B------:R-:W-:Y:S01]  /*0360*/  ISETP.LT.AND P2, PT, R6, R3, !P1 ;  /* 0x000000030600720c */ /* 0x000fe20004f41270 */
[----:B------:R-:W-:-:S06]  /*0370*/  IMAD.WIDE R12, R2, 0x60, R10 ;  /* 0x00000060020c7825 */ /* 0x000fcc00078e020a */
[----:B------:R-:W3:Y:S01]  /*0380*/  @P3 LDC.64 R18, c[0x0][0x228] ;  /* 0x00008a00ff123b82 */ /* 0x000ee20000000a00 */
[----:B-1----:R-:W-:-:S04]  /*0390*/  IMAD R22, R34, UR9, RZ ;  /* 0x0000000922167c24 */ /* 0x002fc8000f8e02ff */
[----:B------:R-:W-:Y:S01]  /*03a0*/  IMAD R23, R35, UR7, R22 ;  /* 0x0000000723177c24 */ /* 0x000fe2000f8e0216 */
[----:B------:R-:W-:Y:S01]  /*03b0*/  @P2 IADD3 R53, P5, R12, 0x20, RZ ;  /* 0x000000200c352810 */ /* 0x000fe20007fbe0ff */
[----:B------:R-:W-:Y:S01]  /*03c0*/  IMAD.WIDE.U32 R34, R34, UR7, R8 ;  /* 0x0000000722227c25 */ /* 0x000fe2000f8e0008 */
[----:B------:R-:W1:Y:S01]  /*03d0*/  @P3 LDC.64 R16, c[0x0][0x248] ;  /* 0x00009200ff103b82 */ /* 0x000e620000000a00 */
[----:B------:R-:W-:Y:S02]  /*03e0*/  IADD3 R8, R10, 0x40, RZ ;  /* 0x000000400a087810 */ /* 0x000fe40007ffe0ff */
[----:B0-----:R-:W-:Y:S02]  /*03f0*/  IMAD R22, R20, UR8, RZ ;  /* 0x0000000814167c24 */ /* 0x001fe4000f8e02ff */
[----:B------:R-:W-:Y:S01]  /*0400*/  ISETP.LT.AND P1, PT, R8, R3, !P1 ;  /* 0x000000030800720c */ /* 0x000fe20004f21270 */
[----:B------:R-:W-:Y:S01]  /*0410*/  IMAD.IADD R35, R35, 0x1, R23 ;  /* 0x0000000123237824 */ /* 0x000fe200078e0217 */
[----:B------:R-:W-:Y:S01]  /*0420*/  @P2 IADD3 R23, P6, R12, 0x20, RZ ;  /* 0x000000200c172810 */ /* 0x000fe20007fde0ff */
[----:B------:R-:W-:Y:S01]  /*0430*/  IMAD R9, R21, UR6, R22 ;  /* 0x0000000615097c24 */ /* 0x000fe2000f8e0216 */
[----:B------:R-:W0:Y:S01]  /*0440*/  @P2 LDC.64 R46, c[0x0][0x228] ;  /* 0x00008a00ff2e2b82 */ /* 0x000e220000000a00 */
[----:B------:R-:W-:-:S04]  /*0450*/  IMAD.WIDE.U32 R20, R20, UR6, R14 ;  /* 0x0000000614147c25 */ /* 0x000fc8000f8e000e */
[----:B--2---:R-:W-:Y:S01]  /*0460*/  IMAD R22, R30, UR9, RZ ;  /* 0x000000091e167c24 */ /* 0x004fe2000f8e02ff */
[----:B------:R-:W-:Y:S01]  /*0470*/  IADD3 R21, R21, R9, RZ ;  /* 0x0000000915157210 */ /* 0x000fe20007ffe0ff */
[----:B---3--:R-:W-:Y:S01]  /*0480*/  @P3 IMAD R24, R13, R18, RZ ;  /* 0x000000120d183224 */ /* 0x008fe200078e02ff */
[----:B------:R-:W2:Y:S01]  /*0490*/  @P3 LDC.64 R48, c[0x0][0x210] ;  /* 0x00008400ff303b82 */ /* 0x000ea20000000a00 */
[----:B------:R-:W-:Y:S01]  /*04a0*/  IMAD R25, R31, UR7, R22 ;  /* 0x000000071f197c24 */ /* 0x000fe2000f8e0216 */
[----:B------:R-:W-:Y:S01]  /*04b0*/  @P1 IADD3 R51, P4, R12, 0x40, RZ ;  /* 0x000000400c331810 */ /* 0x000fe20007f9e0ff */
[----:B------:R-:W-:Y:S01]  /*04c0*/  IMAD.WIDE.U32 R30, R30, UR7, R20 ;  /* 0x000000071e1e7c25 */ /* 0x000fe2000f8e0014 */
[----:B------:R-:W-:Y:S02]  /*04d0*/  @P2 MOV R20, R34 ;  /* 0x0000002200142202 */ /* 0x000fe40000000f00 */
[----:B------:R-:W-:Y:S01]  /*04e0*/  @P1 IADD3.X R29, RZ, R13, RZ, P4, !PT ;  /* 0x0000000dff1d1210 */ /* 0x000fe200027fe4ff */
[----:B------:R-:W-:Y:S01]  /*04f0*/  @P3 IMAD R19, R12, R19, R24 ;  /* 0x000000130c133224 */ /* 0x000fe200078e0218 */
[----:B------:R-:W-:Y:S01]  /*0500*/  IADD3 R31, R31, R25, RZ ;  /* 0x000000191f1f7210 */ /* 0x000fe20007ffe0ff */
[----:B------:R-:W3:Y:S01]  /*0510*/  @P1 LDC.64 R26, c[0x0][0x228] ;  /* 0x00008a00ff1a1b82 */ /* 0x000ee20000000a00 */
[----:B-1----:R-:W-:-:S02]  /*0520*/  @P3 IMAD R9, R13, R16, RZ ;  /* 0x000000100d093224 */ /* 0x002fc400078e02ff */
[----:B------:R-:W-:Y:S02]  /*0530*/  @P2 IMAD.X R21, RZ, RZ, R13, P6 ;  /* 0x000000ffff152224 */ /* 0x000fe400030e060d */
[C---:B------:R-:W-:Y:S01]  /*0540*/  @P3 IMAD R37, R12.reuse, R17, R9 ;  /* 0x000000110c253224 */ /* 0x040fe200078e0209 */
[C---:B------:R-:W-:Y:S01]  /*0550*/  @P1 IADD3 R9, P6, R12.reuse, 0x40, RZ ;  /* 0x000000400c091810 */ /* 0x040fe20007fde0ff */
[----:B------:R-:W-:Y:S01]  /*0560*/  @P3 IMAD.WIDE.U32 R14, R12, R18, R34 ;  /* 0x000000120c0e3225 */ /* 0x000fe200078e0022 */
[----:B------:R-:W1:Y:S03]  /*0570*/  @P2 LDC.64 R24, c[0x0][0x248] ;  /* 0x00009200ff182b82 */ /* 0x000e660000000a00 */
[--C-:B------:R-:W-:Y:S01]  /*0580*/  @P2 IMAD.X R17, RZ, RZ, R13.reuse, P5 ;  /* 0x000000ffff112224 */ /* 0x100fe200028e060d */
[----:B------:R-:W-:Y:S01]  /*0590*/  @P3 IADD3 R19, R15, R19, RZ ;  /* 0x000000130f133210 */ /* 0x000fe20007ffe0ff */
[----:B------:R-:W-:-:S02]  /*05a0*/  @P1 IMAD.X R33, RZ, RZ, R13, P6 ;  /* 0x000000ffff211224 */ /* 0x000fc400030e060d */
[----:B------:R-:W-:Y:S01]  /*05b0*/  @P3 IMAD.WIDE.U32 R12, R12, R16, R30 ;  /* 0x000000100c0c3225 */ /* 0x000fe200078e001e */
[----:B------:R-:W4:Y:S01]  /*05c0*/  @P3 LDC.64 R42, c[0x0][0x240] ;  /* 0x00009000ff2a3b82 */ /* 0x000f220000000a00 */
[C---:B--2---:R-:W-:Y:S02]  /*05d0*/  @P3 LEA R48, P4, R14.reuse, R48, 0x1 ;  /* 0x000000300e303211 */ /* 0x044fe400078808ff */
[-C--:B0-----:R-:W-:Y:S02]  /*05e0*/  @P2 IMAD R16, R21, R46.reuse, RZ ;  /* 0x0000002e15102224 */ /* 0x081fe400078e02ff */
[----:B------:R-:W-:Y:S01]  /*05f0*/  @P2 IMAD.MOV.U32 R21, RZ, RZ, R35 ;  /* 0x000000ffff152224 */ /* 0x000fe200078e0023 */
[----:B------:R-:W-:Y:S01]  /*0600*/  @P3 LEA.HI.X R49, R14, R49, R19, 0x1, P4 ;  /* 0x000000310e313211 */ /* 0x000fe200020f0c13 */
[C---:B------:R-:W-:Y:S01]  /*0610*/  @P2 IMAD R47, R23.reuse, R47, R16 ;  /* 0x0000002f172f2224 */ /* 0x040fe200078e0210 */
[----:B------:R-:W0:Y:S01]  /*0620*/  @P2 LDC.64 R38, c[0x0][0x210] ;  /* 0x00008400ff262b82 */ /* 0x000e220000000a00 */
[----:B------:R-:W-:Y:S01]  /*0630*/  @P2 IMAD.WIDE.U32 R20, R23, R46, R20 ;  /* 0x0000002e17142225 */ /* 0x000fe200078e0014 */
[----:B------:R-:W-:-:S02]  /*0640*/  CS2R R14, SRZ ;  /* 0x00000000000e7805 */ /* 0x000fc4000001ff00 */
[----:B------:R-:W-:Y:S01]  /*0650*/  CS2R R18, SRZ ;  /* 0x0000000000127805 */ /* 0x000fe2000001ff00 */
[----:B---3--:R-:W-:Y:S02]  /*0660*/  @P1 IMAD R32, R29, R26, RZ ;  /* 0x0000001a1d201224 */ /* 0x008fe400078e02ff */
[----:B------:R-:W-:Y:S01]  /*0670*/  @P3 IMAD.IADD R13, R13, 0x1, R37 ;  /* 0x000000010d0d3824 */ /* 0x000fe200078e0225 */
[----:B------:R-:W2:Y:S01]  /*0680*/  @P1 LDC.64 R22, c[0x0][0x248] ;  /* 0x00009200ff161b82 */ /* 0x000ea20000000a00 */
[----:B-1----:R-:W-:Y:S01]  /*0690*/  @P2 IMAD R28, R17, R24, RZ ;  /* 0x00000018111c2224 */ /* 0x002fe200078e02ff */
[----:B------:R-:W-:Y:S01]  /*06a0*/  CS2R R16, SRZ ;  /* 0x0000000000107805 */ /* 0x000fe2000001ff00 */
[----:B------:R-:W-:Y:S02]  /*06b0*/  @P2 IMAD.MOV.U32 R29, RZ, RZ, R31 ;  /* 0x000000ffff1d2224 */ /* 0x000fe400078e001f */
[----:B------:R-:W-:Y:S01]  /*06c0*/  @P2 IMAD R45, R53, R25, R28 ;  /* 0x00000019352d2224 */ /* 0x000fe200078e021c */
[----:B------:R-:W-:-:S02]  /*06d0*/  @P2 MOV R28, R30 ;  /* 0x0000001e001c2202 */ /* 0x000fc40000000f00 */
[----:B------:R-:W1:Y:S01]  /*06e0*/  @P1 LDC.64 R36, c[0x0][0x210] ;  /* 0x00008400ff241b82 */ /* 0x000e620000000a00 */
[C---:B----4-:R-:W-:Y:S02]  /*06f0*/  @P3 LEA R42, P5, R12.reuse, R42, 0x1 ;  /* 0x0000002a0c2a3211 */ /* 0x050fe400078a08ff */
[----:B------:R-:W-:Y:S02]  /*0700*/  @P2 IMAD.WIDE.U32 R24, R53, R24, R28 ;  /* 0x0000001835182225 */ /* 0x000fe400078e001c */
[----:B------:R-:W-:Y:S02]  /*0710*/  @P3 LEA.HI.X R43, R12, R43, R13, 0x1, P5 ;  /* 0x0000002b0c2b3211 */ /* 0x000fe400028f0c0d */
[----:B------:R-:W-:Y:S01]  /*0720*/  CS2R R12, SRZ ;  /* 0x00000000000c7805 */ /* 0x000fe2000001ff00 */
[----:B------:R-:W3:Y:S01]  /*0730*/  @P2 LDC.64 R40, c[0x0][0x240] ;  /* 0x00009000ff282b82 */ /* 0x000ee20000000a00 */
[C---:B------:R-:W-:Y:S01]  /*0740*/  @P1 IMAD R53, R51.reuse, R27, R32 ;  /* 0x0000001b33351224 */ /* 0x040fe200078e0220 */
[----:B------:R4:W4:Y:S06]  /*0750*/  @P3 LDG.E.128 R16, desc[UR4][R42.64] ;  /* 0x000000042a103981 */ /* 0x00092c000c1e1d00 */
[----:B------:R-:W4:Y:S01]  /*0760*/  @P1 LDC.64 R28, c[0x0][0x240] ;  /* 0x00009000ff1c1b82 */ /* 0x000f220000000a00 */
[----:B------:R-:W4:Y:S01]  /*0770*/  @P3 LDG.E.128 R12, desc[UR4][R48.64] ;  /* 0x00000004300c3981 */ /* 0x000f22000c1e1d00 */
[----:B------:R-:W-:Y:S01]  /*0780*/  @P1 IMAD.WIDE.U32 R26, R51, R26, R34 ;  /* 0x0000001a331a1225 */ /* 0x000fe200078e0022 */
[----:B------:R-:W-:-:S03]  /*0790*/  @P2 IADD3 R47, R21, R47, RZ ;  /* 0x0000002f152f2210 */ /* 0x000fc60007ffe0ff */
[-C--:B--2---:R-:W-:Y:S01]  /*07a0*/  @P1 IMAD R32, R33, R22.reuse, RZ ;  /* 0x0000001621201224 */ /* 0x084fe200078e02ff */
[----:B------:R-:W-:Y:S01]  /*07b0*/  @P1 IADD3 R21, R27, R53, RZ ;  /* 0x000000351b151210 */ /* 0x000fe20007ffe0ff */
[----:B------:R-:W-:Y:S01]  /*07c0*/  @P1 IMAD.WIDE.U32 R30, R9, R22, R30 ;  /* 0x00000016091e1225 */ /* 0x000fe200078e001e */
[----:B0-----:R-:W-:-:S03]  /*07d0*/  @P2 LEA R38, P3, R20, R38, 0x1 ;  /* 0x0000002614262211 */ /* 0x001fc600078608ff */
[----:B------:R-:W-:Y:S01]  /*07e0*/  @P1 IMAD R27, R9, R23, R32 ;  /* 0x00000017091b1224 */ /* 0x000fe200078e0220 */
[----:B-1----:R-:W-:Y:S01]  /*07f0*/  @P1 LEA R36, P4, R26, R36, 0x1 ;  /* 0x000000241a241211 */ /* 0x002fe200078808ff */
[----:B------:R-:W-:Y:S01]  /*0800*/  @P2 IMAD.IADD R45, R25, 0x1, R45 ;  /* 0x00000001192d2824 */ /* 0x000fe200078e022d */
[----:B------:R-:W-:Y:S01]  /*0810*/  @P2 LEA.HI.X R39, R20, R39, R47, 0x1, P3 ;  /* 0x0000002714272211 */ /* 0x000fe200018f0c2f */
[----:B------:R-:W-:Y:S01]  /*0820*/  @P1 IMAD.IADD R9, R31, 0x1, R27 ;  /* 0x000000011f091824 */ /* 0x000fe200078e021b */
[----:B---3--:R-:W-:Y:S02]  /*0830*/  @P2 LEA R40, P5, R24, R40, 0x1 ;  /* 0x0000002818282211 */ /* 0x008fe400078a08ff */
[----:B------:R-:W-:Y:S02]  /*0840*/  CS2R R22, SRZ ;  /* 0x0000000000167805 */ /* 0x000fe4000001ff00 */
[----:B------:R-:W-:Y:S02]  /*0850*/  @P1 LEA.HI.X R37, R26, R37, R21, 0x1, P4 ;  /* 0x000000251a251211 */ /* 0x000fe400020f0c15 */
[----:B------:R-:W-:-:S02]  /*0860*/  CS2R R20, SRZ ;  /* 0x0000000000147805 */ /* 0x000fc4000001ff00 */
[----:B------:R-:W-:Y:S02]  /*0870*/  @P2 LEA.HI.X R41, R24, R41, R45, 0x1, P5 ;  /* 0x0000002918292211 */ /* 0x000fe400028f0c2d */
[C---:B----4-:R-:W-:Y:S02]  /*0880*/  @P1 LEA R42, P3, R30.reuse, R28, 0x1 ;  /* 0x0000001c1e2a1211 */ /* 0x050fe400078608ff */
[----:B------:R-:W-:Y:S02]  /*0890*/  CS2R R24, SRZ ;  /* 0x0000000000187805 */ /* 0x000fe4000001ff00 */
[----:B------:R-:W-:Y:S02]  /*08a0*/  CS2R R26, SRZ ;  /* 0x00000000001a7805 */ /* 0x000fe4000001ff00 */
[----:B------:R-:W-:Y:S02]  /*08b0*/  CS2R R32, SRZ ;  /* 0x0000000000207805 */ /* 0x000fe4000001ff00 */
[----:B------:R-:W-:-:S02]  /*08c0*/  @P1 LEA.HI.X R43, R30, R29, R9, 0x1, P3 ;  /* 0x0000001d1e2b1211 */ /* 0x000fc400018f0c09 */
[----:B------:R-:W-:Y:S02]  /*08d0*/  CS2R R28, SRZ ;  /* 0x00000000001c7805 */ /* 0x000fe4000001ff00 */
[----:B------:R-:W-:Y:S02]  /*08e0*/  CS2R R30, SRZ ;  /* 0x00000000001e7805 */ /* 0x000fe4000001ff00 */
[----:B------:R-:W-:Y:S01]  /*08f0*/  CS2R R34, SRZ ;  /* 0x0000000000227805 */ /* 0x000fe2000001ff00 */
[----:B------:R0:W2:Y:S04]  /*0900*/  @P2 LDG.E.128 R20, desc[UR4][R38.64] ;  /* 0x0000000426142981 */ /* 0x0000a8000c1e1d00 */
[----:B------:R1:W3:Y:S04]  /*0910*/  @P2 LDG.E.128 R24, desc[UR4][R40.64] ;  /* 0x0000000428182981 */ /* 0x0002e8000c1e1d00 */
[----:B------:R2:W4:Y:S04]  /*0920*/  @P1 LDG.E.128 R28, desc[UR4][R36.64] ;  /* 0x00000004241c1981 */ /* 0x000528000c1e1d00 */
[----:B------:R-:W4:Y:S01]  /*0930*/  @P1 LDG.E.128 R32, desc[UR4][R42.64] ;  /* 0x000000042a201981 */ /* 0x000f22000c1e1d00 */
[----:B------:R-:W-:Y:S01]  /*0940*/  BSSY B0, `(.L_x_3009) ;  /* 0x000008d000007945 */ /* 0x000fe20003800000 */
[C---:B0-----:R-:W-:Y:S01]  /*0950*/  LOP3.LUT R38, R16.reuse, 0xffff0000, RZ, 0xc0, !PT ;  /* 0xffff000010267812 */ /* 0x041fe200078ec0ff */
[----:B------:R-:W-:Y:S01]  /*0960*/  IMAD.U32 R39, R16, 0x10000, RZ ;  /* 0x0001000010277824 */ /* 0x000fe200078e00ff */
[----:B------:R-:W-:-:S02]  /*0970*/  LOP3.LUT R9, R12, 0xffff0000, RZ, 0xc0, !PT ;  /* 0xffff00000c097812 */ /* 0x000fc400078ec0ff */
[----:B------:R-:W-:-:S03]  /*0980*/  SHF.L.U32 R12, R12, 0x10, RZ ;  /* 0x000000100c0c7819 */ /* 0x000fc600000006ff */
[----:B-1----:R-:W-:Y:S01]  /*0990*/  FMUL.FTZ R41, R9, R38 ;  /* 0x0000002609297220 */ /* 0x002fe20000410000 */
[----:B------:R-:W-:Y:S01]  /*09a0*/  SHF.L.U32 R9, R13, 0x10, RZ ;  /* 0x000000100d097819 */ /* 0x000fe200000006ff */
[----:B------:R-:W-:Y:S02]  /*09b0*/  IMAD.U32 R16, R17, 0x10000, RZ ;  /* 0x0001000011107824 */ /* 0x000fe400078e00ff */
[----:B------:R-:W-:Y:S01]  /*09c0*/  FFMA.FTZ R38, R12, R39, R41 ;  /* 0x000000270c267223 */ /* 0x000fe20000010029 */
[----:B------:R-:W-:Y:S02]  /*09d0*/  LOP3.LUT R13, R13, 0xffff0000, RZ, 0xc0, !PT ;  /* 0xffff00000d0d7812 */ /* 0x000fe400078ec0ff */
[----:B------:R-:W-:Y:S01]  /*09e0*/  LOP3.LUT R12, R17, 0xffff0000, RZ, 0xc0, !PT ;  /* 0xffff0000110c7812 */ /* 0x000fe200078ec0ff */
[----:B------:R-:W-:Y:S01]  /*09f0*/  FFMA.FTZ R38, R9, R16, R38 ;  /* 0x0000001009267223 */ /* 0x000fe20000010026 */
[----:B------:R-:W-:Y:S01]  /*0a00*/  SHF.L.U32 R9, R14, 0x10, RZ ;  /* 0x000000100e097819 */ /* 0x000fe200000006ff */
[----:B------:R-:W-:-:S02]  /*0a10*/  IMAD.U32 R16, R18, 0x10000, RZ ;  /* 0x0001000012107824 */ /* 0x000fc400078e00ff */
[----:B------:R-:W-:Y:S01]  /*0a20*/  FFMA.FTZ R12, R13, R12, R38 ;  /* 0x0000000c0d0c7223 */ /* 0x000fe20000010026 */
[----:B------:R-:W-:Y:S02]  /*0a30*/  LOP3.LUT R14, R14, 0xffff0000, RZ, 0xc0, !PT ;  /* 0xffff00000e0e7812 */ /* 0x000fe400078ec0ff */
[----:B------:R-:W-:Y:S01]  /*0a40*/  LOP3.LUT R13, R18, 0xffff0000, RZ, 0xc0, !PT ;  /* 0xffff0000120d7812 */ /* 0x000fe200078ec0ff */
[----:B------:R-:W-:Y:S01]  /*0a50*/  FFMA.FTZ R17, R9, R16, R12 ;  /* 0x0000001009117223 */ /* 0x000fe2000001000c */
[----:B------:R-:W-:Y:S01]  /*0a60*/  SHF.L.U32 R9, R15, 0x10, RZ ;  /* 0x000000100f097819 */ /* 0x000fe200000006ff */
[----:B------:R-:W-:Y:S02]  /*0a70*/  IMAD.U32 R16, R19, 0x10000, RZ ;  /* 0x0001000013107824 */ /* 0x000fe400078e00ff */
[----:B------:R-:W-:Y:S01]  /*0a80*/  FFMA.FTZ R14, R14, R13, R17 ;  /* 0x0000000d0e0e7223 */ /* 0x000fe20000010011 */
[----:B--2---:R-:W-:Y:S02]  /*0a90*/  LOP3.LUT R37, R20, 0xffff0000, RZ, 0xc0, !PT ;  /* 0xffff000014257812 */ /* 0x004fe400078ec0ff */
[----:B---3--:R-:W-:-:S02]  /*0aa0*/  LOP3.LUT R38, R24, 0xffff0000, RZ, 0xc0, !PT ;  /* 0xffff000018267812 */ /* 0x008fc400078ec0ff */
[----:B------:R-:W-:Y:S02]  /*0ab0*/  SHF.L.U32 R39, R24, 0x10, RZ ;  /* 0x0000001018277819 */ /* 0x000fe400000006ff */
[----:B----4-:R-:W-:Y:S01]  /*0ac0*/  LOP3.LUT R24, R28, 0xffff0000, RZ, 0xc0, !PT ;  /* 0xffff00001c187812 */ /* 0x010fe200078ec0ff */
[----:B------:R-:W-:Y:S01]  /*0ad0*/  FMUL.FTZ R37, R37, R38 ;  /* 0x0000002625257220 */ /* 0x000fe20000410000 */
[----:B------:R-:W-:Y:S02]  /*0ae0*/  SHF.L.U32 R36, R20, 0x10, RZ ;  /* 0x0000001014247819 */ /* 0x000fe400000006ff */
[C---:B------:R-:W-:Y:S01]  /*0af0*/  LOP3.LUT R41, R32.reuse, 0xffff0000, RZ, 0xc0, !PT ;  /* 0xffff000020297812 */ /* 0x040fe200078ec0ff */
[C---:B------:R-:W-:Y:S01]  /*0b00*/  IMAD.U32 R40, R25.reuse, 0x10000, RZ ;  /* 0x0001000019287824 */ /* 0x040fe200078e00ff */
[----:B------:R-:W-:Y:S01]  /*0b10*/  LOP3.LUT R42, R25, 0xffff0000, RZ, 0xc0, !PT ;  /* 0xffff0000192a7812 */ /* 0x000fe200078ec0ff */
[----:B------:R-:W-:Y:S01]  /*0b20*/  IMAD.U32 R25, R32, 0x10000, RZ ;  /* 0x0001000020197824 */ /* 0x000fe200078e00ff */
[----:B------:R-:W-:Y:S01]  /*0b30*/  SHF.L.U32 R28, R28, 0x10, RZ ;  /* 0x000000101c1c7819 */ /* 0x000fe200000006ff */
[----:B------:R-:W-:Y:S01]  /*0b40*/  FMUL.FTZ R41, R24, R41 ;  /* 0x0000002918297220 */ /* 0x000fe20000410000 */
[----:B------:R-:W-:Y:S01]  /*0b50*/  LOP3.LUT R12, R19, 0xffff0000, RZ, 0xc0, !PT ;  /* 0xffff0000130c7812 */ /* 0x000fe200078ec0ff */
[----:B------:R-:W-:Y:S01]  /*0b60*/  FFMA.FTZ R14, R9, R16, R14 ;  /* 0x00000010090e7223 */ /* 0x000fe2000001000e */
[----:B------:R-:W-:-:S02]  /*0b70*/  IMAD.U32 R19, R21, 0x10000, RZ ;  /* 0x0001000015137824 */ /* 0x000fc400078e00ff */
[----:B------:R-:W-:Y:S01]  /*0b80*/  FFMA.FTZ R36, R36, R39, R37 ;  /* 0x0000002724247223 */ /* 0x000fe20000010025 */
[C---:B------:R-:W-:Y:S01]  /*0b90*/  IMAD.U32 R18, R27.reuse, 0x10000, RZ ;  /* 0x000100001b127824 */ /* 0x040fe200078e00ff */
[----:B------:R-:W-:Y:S01]  /*0ba0*/  LOP3.LUT R16, R27, 0xffff0000, RZ, 0xc0, !PT ;  /* 0xffff00001b107812 */ /* 0x000fe200078ec0ff */
[----:B------:R-:W-:Y:S01]  /*0bb0*/  IMAD.U32 R27, R33, 0x10000, RZ ;  /* 0x00010000211b7824 */ /* 0x000fe200078e00ff */
[----:B------:R-:W-:Y:S01]  /*0bc0*/  SHF.L.U32 R24, R29, 0x10, RZ ;  /* 0x000000101d187819 */ /* 0x000fe200000006ff */
[----:B------:R-:W-:Y:S01]  /*0bd0*/  FFMA.FTZ R25, R28, R25, R41 ;  /* 0x000000191c197223 */ /* 0x000fe20000010029 */
[----:B------:R-:W-:Y:S01]  /*0be0*/  LOP3.LUT R21, R21, 0xffff0000, RZ, 0xc0, !PT ;  /* 0xffff000015157812 */ /* 0x000fe200078ec0ff */
[----:B------:R-:W-:Y:S01]  /*0bf0*/  FFMA.FTZ R36, R19, R40, R36 ;  /* 0x0000002813247223 */ /* 0x000fe20000010024 */
[C---:B------:R-:W-:Y:S02]  /*0c00*/  SHF.L.U32 R20, R26.reuse, 0x10, RZ ;  /* 0x000000101a147819 */ /* 0x040fe400000006ff */
[----:B------:R-:W-:Y:S01]  /*0c10*/  LOP3.LUT R17, R26, 0xffff0000, RZ, 0xc0, !PT ;  /* 0xffff00001a117812 */ /* 0x000fe200078ec0ff */
[----:B------:R-:W-:Y:S01]  /*0c20*/  FFMA.FTZ R28, R24, R27, R25 ;  /* 0x0000001b181c7223 */ /* 0x000fe20000010019 */
[----:B------:R-:W-:-:S02]  /*0c30*/  LOP3.LUT R29, R29, 0xffff0000, RZ, 0xc0, !PT ;  /* 0xffff00001d1d7812 */ /* 0x000fc400078ec0ff */
[----:B------:R-:W-:Y:S01]  /*0c40*/  LOP3.LUT R26, R33, 0xffff0000, RZ, 0xc0, !PT ;  /* 0xffff0000211a7812 */ /* 0x000fe200078ec0ff */
        /* <DEDUP_REMOVED lines=10> */
[----:B------:R-:W-:-:S02]  /*0cf0*/  IMAD.U32 R9, R23, 0x10000, RZ ;  /* 0x0001000017097824 */ /* 0x000fc400078e00ff */
        /* <DEDUP_REMOVED lines=15> */
[----:B------:R-:W2:Y:S01]  /*0df0*/  SHFL.BFLY PT, R15, R20, 0x4, 0x1f ;  /* 0x0c801f00140f7f89 */ /* 0x000ea200000e0000 */
[----:B------:R-:W-:Y:S01]  /*0e00*/  IADD3 R21, R7, 0x5f, RZ ;  /* 0x0000005f07157810 */ /* 0x000fe20007ffe0ff */
[----:B0-----:R-:W-:Y:S01]  /*0e10*/  FADD.FTZ R9, R14, R9 ;  /* 0x000000090e097221 */ /* 0x001fe20000010000 */
[----:B-1----:R-:W-:Y:S01]  /*0e20*/  FADD.FTZ R17, R22, R13 ;  /* 0x0000000d16117221 */ /* 0x002fe20000010000 */
[----:B--2---:R-:W-:-:S03]  /*0e30*/  FADD.FTZ R19, R20, R15 ;  /* 0x0000000f14137221 */ /* 0x004fc60000010000 */
[----:B------:R-:W0:Y:S01]  /*0e40*/  SHFL.BFLY PT, R16, R9, 0x2, 0x1f ;  /* 0x0c401f0009107f89 */ /* 0x000e2200000e0000 */
[----:B------:R-:W-:Y:S01]  /*0e50*/  IMAD.HI R7, R21, 0x2aaaaaab, RZ ;  /* 0x2aaaaaab15077827 */ /* 0x000fe200078e02ff */
[----:B------:R-:W1:Y:S02]  /*0e60*/  LDC.64 R12, c[0x0][0x2d0] ;  /* 0x0000b400ff0c7b82 */ /* 0x000e640000000a00 */
[----:B------:R-:W2:Y:S04]  /*0e70*/  SHFL.BFLY PT, R18, R17, 0x2, 0x1f ;  /* 0x0c401f0011127f89 */ /* 0x000ea800000e0000 */
[----:B------:R-:W3:Y:S01]  /*0e80*/  SHFL.BFLY PT, R24, R19, 0x2, 0x1f ;  /* 0x0c401f0013187f89 */ /* 0x000ee200000e0000 */
[----:B------:R-:W-:-:S04]  /*0e90*/  SHF.R.U32.HI R14, RZ, 0x1f, R7 ;  /* 0x0000001fff0e7819 */ /* 0x000fc80000011607 */
[----:B------:R-:W-:Y:S02]  /*0ea0*/  LEA.HI.SX32 R22, R7, R14, 0x1c ;  /* 0x0000000e07167211 */ /* 0x000fe400078fe2ff */
[----:B------:R-:W4:Y:S01]  /*0eb0*/  LDC.64 R14, c[0x0][0x2d8] ;  /* 0x0000b600ff0e7b82 */ /* 0x000f220000000a00 */
[----:B------:R-:W-:Y:S02]  /*0ec0*/  IMAD.SHL.U32 R20, R0, 0x4, RZ ;  /* 0x0000000400147824 */ /* 0x000fe400078e00ff */
[----:B------:R-:W-:Y:S02]  /*0ed0*/  IMAD R23, R2, 0x1800, RZ ;  /* 0x0000180002177824 */ /* 0x000fe400078e02ff */
[----:B0-----:R-:W-:Y:S01]  /*0ee0*/  FADD.FTZ R9, R9, R16 ;  /* 0x0000001009097221 */ /* 0x001fe20000010000 */
[----:B--2---:R-:W-:Y:S01]  /*0ef0*/  FADD.FTZ R7, R17, R18 ;  /* 0x0000001211077221 */ /* 0x004fe20000010000 */
[----:B---3--:R-:W-:Y:S01]  /*0f00*/  FADD.FTZ R24, R19, R24 ;  /* 0x0000001813187221 */ /* 0x008fe20000010000 */
[----:B------:R-:W-:-:S02]  /*0f10*/  SHF.R.S32.HI R26, RZ, 0x1f, R20 ;  /* 0x0000001fff1a7819 */ /* 0x000fc40000011414 */
[----:B------:R-:W0:Y:S01]  /*0f20*/  SHFL.BFLY PT, R18, R9, 0x1, 0x1f ;  /* 0x0c201f0009127f89 */ /* 0x000e2200000e0000 */
[----:B------:R-:W-:-:S03]  /*0f30*/  IADD3 R16, P1, R23, R20, RZ ;  /* 0x0000001417107210 */ /* 0x000fc60007f3e0ff */
[----:B------:R-:W2:Y:S04]  /*0f40*/  SHFL.BFLY PT, R20, R7, 0x1, 0x1f ;  /* 0x0c201f0007147f89 */ /* 0x000ea800000e0000 */
[----:B------:R-:W3:Y:S01]  /*0f50*/  SHFL.BFLY PT, R19, R24, 0x1, 0x1f ;  /* 0x0c201f0018137f89 */ /* 0x000ee200000e0000 */
[C---:B-1----:R-:W-:Y:S01]  /*0f60*/  IMAD R28, R12.reuse, UR8, RZ ;  /* 0x000000080c1c7c24 */ /* 0x042fe2000f8e02ff */
[----:B------:R-:W-:Y:S02]  /*0f70*/  LEA.HI.X.SX32 R17, R23, R26, 0x1, P1 ;  /* 0x0000001a17117211 */ /* 0x000fe400008f0eff */
[----:B------:R-:W-:Y:S01]  /*0f80*/  ISETP.NE.AND P1, PT, R5, RZ, PT ;  /* 0x000000ff0500720c */ /* 0x000fe20003f25270 */
[----:B------:R-:W-:Y:S02]  /*0f90*/  IMAD R23, R13, UR6, R28 ;  /* 0x000000060d177c24 */ /* 0x000fe4000f8e021c */
[----:B------:R-:W-:-:S04]  /*0fa0*/  IMAD.WIDE.U32 R12, R12, UR6, R16 ;  /* 0x000000060c0c7c25 */ /* 0x000fc8000f8e0010 */
[--C-:B------:R-:W-:Y:S02]  /*0fb0*/  IMAD R22, R22, 0x60, -R21.reuse ;  /* 0x0000006016167824 */ /* 0x100fe400078e0a15 */
[----:B------:R-:W-:Y:S02]  /*0fc0*/  IMAD R21, R2, -0x60, R21 ;  /* 0xffffffa002157824 */ /* 0x000fe400078e0215 */
[----:B------:R-:W-:Y:S02]  /*0fd0*/  IMAD.IADD R13, R13, 0x1, R23 ;  /* 0x000000010d0d7824 */ /* 0x000fe400078e0217 */
[C---:B----4-:R-:W-:Y:S01]  /*0fe0*/  IMAD R16, R14.reuse, UR9, RZ ;  /* 0x000000090e107c24 */ /* 0x050fe2000f8e02ff */
[----:B------:R-:W-:Y:S01]  /*0ff0*/  IADD3 R21, R21, R22, RZ ;  /* 0x0000001615157210 */ /* 0x000fe20007ffe0ff */
[----:B------:R-:W-:-:S04]  /*1000*/  IMAD.WIDE.U32 R12, R14, UR7, R12 ;  /* 0x000000070e0c7c25 */ /* 0x000fc8000f8e000c */
[----:B------:R-:W-:Y:S01]  /*1010*/  IMAD R5, R15, UR7, R16 ;  /* 0x000000070f057c24 */ /* 0x000fe2000f8e0210 */
[----:B------:R-:W-:Y:S01]  /*1020*/  ISETP.GE.OR P0, PT, R0, R21, P0 ;  /* 0x000000150000720c */ /* 0x000fe20000706670 */
[----:B0-----:R-:W-:Y:S01]  /*1030*/  FADD.FTZ R17, R9, R18 ;  /* 0x0000001209117221 */ /* 0x001fe20000010000 */
[----:B--2---:R-:W-:Y:S01]  /*1040*/  FADD.FTZ R22, R7, R20 ;  /* 0x0000001407167221 */ /* 0x004fe20000010000 */
[----:B---3--:R-:W-:Y:S01]  /*1050*/  FADD.FTZ R24, R24, R19 ;  /* 0x0000001318187221 */ /* 0x008fe20000010000 */
[----:B------:R-:W-:Y:S01]  /*1060*/  IADD3 R5, R13, R5, RZ ;  /* 0x000000050d057210 */ /* 0x000fe20007ffe0ff */
[----:B------:R-:W-:Y:S08]  /*1070*/  @P1 BRA `(.L_x_3010) ;  /* 0x0000000000641947 */ /* 0x000ff00003800000 */
[----:B------:R-:W0:Y:S01]  /*1080*/  LDC.64 R18, c[0x0][0x278] ;  /* 0x00009e00ff127b82 */ /* 0x000e220000000a00 */
[----:B------:R-:W-:Y:S01]  /*1090*/  IMAD R14, R2, 0x60, RZ ;  /* 0x00000060020e7824 */ /* 0x000fe200078e02ff */
[----:B------:R-:W-:Y:S01]  /*10a0*/  ULDC.64 UR10, c[0x0][0x260] ;  /* 0x00009800000a7ab9 */ /* 0x000fe20000000a00 */
[-C--:B------:R-:W-:Y:S02]  /*10b0*/  ISETP.GE.AND P3, PT, R10, R3.reuse, PT ;  /* 0x000000030a00720c */ /* 0x080fe40003f66270 */
[----:B------:R-:W-:Y:S02]  /*10c0*/  ISETP.GE.AND P2, PT, R6, R3, PT ;  /* 0x000000030600720c */ /* 0x000fe40003f46270 */
[--C-:B------:R-:W-:Y:S01]  /*10d0*/  SHF.R.S32.HI R15, RZ, 0x1f, R14.reuse ;  /* 0x0000001fff0f7819 */ /* 0x100fe2000001140e */
[----:B------:R-:W1:Y:S01]  /*10e0*/  LDC.64 R20, c[0x0][0x280] ;  /* 0x0000a000ff147b82 */ /* 0x000e620000000a00 */
[C---:B0-----:R-:W-:Y:S02]  /*10f0*/  IMAD R16, R18.reuse, UR8, RZ ;  /* 0x0000000812107c24 */ /* 0x041fe4000f8e02ff */
[----:B------:R-:W-:-:S04]  /*1100*/  IMAD.WIDE.U32 R14, R18, UR6, R14 ;  /* 0x00000006120e7c25 */ /* 0x000fc8000f8e000e */
[----:B------:R-:W-:Y:S02]  /*1110*/  IMAD R7, R19, UR6, R16 ;  /* 0x0000000613077c24 */ /* 0x000fe4000f8e0210 */
[C---:B-1----:R-:W-:Y:S02]  /*1120*/  IMAD R16, R20.reuse, UR9, RZ ;  /* 0x0000000914107c24 */ /* 0x042fe4000f8e02ff */
[----:B------:R-:W-:Y:S02]  /*1130*/  IMAD.IADD R15, R15, 0x1, R7 ;  /* 0x000000010f0f7824 */ /* 0x000fe400078e0207 */
        /* <DEDUP_REMOVED lines=10> */
[----:B------:R0:W-:Y:S04]  /*11e0*/  STG.E desc[UR4][R14.64], R3 ;  /* 0x000000030e007986 */ /* 0x0001e8000c101904 */
[----:B------:R0:W-:Y:S04]  /*11f0*/  STG.E desc[UR4][R14.64+0x80], R7 ;  /* 0x000080070e007986 */ /* 0x0001e8000c101904 */
[----:B------:R0:W-:Y:S02]  /*1200*/  STG.E desc[UR4][R14.64+0x100], R9 ;  /* 0x000100090e007986 */ /* 0x0001e4000c101904 */
.L_x_3010:
[----:B------:R-:W-:Y:S05]  /*1210*/  BSYNC B0 ;  /* 0x0000000000007941 */ /* 0x000fea0003800000 */
.L_x_3009:
[----:B------:R-:W-:Y:S04]  /*1220*/  BSSY B0, `(.L_x_3011) ;  /* 0x0000017000007945 */ /* 0x000fe80003800000 */
[----:B------:R-:W-:Y:S05]  /*1230*/  @P0 BRA `(.L_x_3012) ;  /* 0x0000000000540947 */ /* 0x000fea0003800000 */
[----:B------:R-:W1:Y:S01]  /*1240*/  LDC.64 R10, c[0x0][0x2a8] ;  /* 0x0000aa00ff0a7b82 */ /* 0x000e620000000a00 */
[----:B0-----:R-:W-:Y:S01]  /*1250*/  IMAD R3, R2, 0x60, RZ ;  /* 0x0000006002037824 */ /* 0x001fe200078e02ff */
[----:B------:R-:W-:Y:S01]  /*1260*/  SHF.R.S32.HI R16, RZ, 0x1f, R0 ;  /* 0x0000001fff107819 */ /* 0x000fe20000011400 */
[----:B------:R-:W-:-:S03]  /*1270*/  ULDC.64 UR10, c[0x0][0x2a0] ;  /* 0x0000a800000a7ab9 */ /* 0x000fc60000000a00 */
[C---:B------:R-:W-:Y:S02]  /*1280*/  IADD3 R6, P0, R3.reuse, R0, RZ ;  /* 0x0000000003067210 */ /* 0x040fe40007f1e0ff */
[----:B------:R-:W0:Y:S02]  /*1290*/  LDC.64 R14, c[0x0][0x2b0] ;  /* 0x0000ac00ff0e7b82 */ /* 0x000e240000000a00 */
[----:B------:R-:W-:Y:S02]  /*12a0*/  LEA.HI.X.SX32 R7, R3, R16, 0x1, P0 ;  /* 0x0000001003077211 */ /* 0x000fe400000f0eff */
[----:B-----5:R-:W-:Y:S01]  /*12b0*/  FSETP.NEU.FTZ.AND P0, PT, R4, -INF , PT ;  /* 0xff8000000400780b */ /* 0x020fe20003f1d000 */
[C---:B-1----:R-:W-:Y:S02]  /*12c0*/  IMAD R8, R10.reuse, UR8, RZ ;  /* 0x000000080a087c24 */ /* 0x042fe4000f8e02ff */
[----:B------:R-:W-:-:S04]  /*12d0*/  IMAD.WIDE.U32 R6, R10, UR6, R6 ;  /* 0x000000060a067c25 */ /* 0x000fc8000f8e0006 */
[----:B------:R-:W-:Y:S02]  /*12e0*/  IMAD R3, R11, UR6, R8 ;  /* 0x000000060b037c24 */ /* 0x000fe4000f8e0208 */
[----:B0-----:R-:W-:-:S03]  /*12f0*/  IMAD R8, R14, UR9, RZ ;  /* 0x000000090e087c24 */ /* 0x001fc6000f8e02ff */
[----:B------:R-:W-:Y:S01]  /*1300*/  IADD3 R7, R7, R3, RZ ;  /* 0x0000000307077210 */ /* 0x000fe20007ffe0ff */
[----:B------:R-:W-:Y:S02]  /*1310*/  IMAD R9, R15, UR7, R8 ;  /* 0x000000070f097c24 */ /* 0x000fe4000f8e0208 */
[----:B------:R-:W-:Y:S01]  /*1320*/  FMUL.FTZ R3, R4, 1.4426950216293334961 ;  /* 0x3fb8aa3b04037820 */ /* 0x000fe20000410000 */
[----:B------:R-:W-:-:S04]  /*1330*/  IMAD.WIDE.U32 R6, R14, UR7, R6 ;  /* 0x000000070e067c25 */ /* 0x000fc8000f8e0006 */
[----:B------:R-:W-:Y:S01]  /*1340*/  FSEL R3, R3, RZ, P0 ;  /* 0x000000ff03037208 */ /* 0x000fe20000000000 */
[----:B------:R-:W-:Y:S01]  /*1350*/  IMAD.IADD R7, R7, 0x1, R9 ;  /* 0x0000000107077824 */ /* 0x000fe200078e0209 */
[----:B------:R-:W-:-:S04]  /*1360*/  LEA R8, P1, R6, UR10, 0x2 ;  /* 0x0000000a06087c11 */ /* 0x000fc8000f8210ff */
[----:B------:R-:W-:-:S05]  /*1370*/  LEA.HI.X R9, R6, UR11, R7, 0x2, P1 ;  /* 0x0000000b06097c11 */ /* 0x000fca00088f1407 */
[----:B------:R1:W-:Y:S04]  /*1380*/  STG.E desc[UR4][R8.64], R3 ;  /* 0x0000000308007986 */ /* 0x0003e8000c101904 */
.L_x_3012:
[----:B------:R-:W-:Y:S05]  /*1390*/  BSYNC B0 ;  /* 0x0000000000007941 */ /* 0x000fea0003800000 */
.L_x_3011:
[----:B------:R-:W-:Y:S01]  /*13a0*/  ULDC.64 UR12, c[0x0][0x2e8] ;  /* 0x0000ba00000c7ab9 */ /* 0x000fe20000000a00 */
[----:B------:R-:W-:Y:S01]  /*13b0*/  ULDC.64 UR10, c[0x0][0x2b8] ;  /* 0x0000ae00000a7ab9 */ /* 0x000fe20000000a00 */
[----:B------:R-:W-:Y:S02]  /*13c0*/  ISETP.NE.U32.AND P0, PT, RZ, UR12, PT ;  /* 0x0000000cff007c0c */ /* 0x000fe4000bf05070 */
[C---:B-----5:R-:W-:Y:S02]  /*13d0*/  LEA R4, P1, R12.reuse, UR10, 0x2 ;  /* 0x0000000a0c047c11 */ /* 0x060fe4000f8210ff */
        /* <DEDUP_REMOVED lines=8> */
[----:B------:R2:W-:Y:S01]  /*1460*/  STG.E.128 desc[UR4][R4.64+0x5000], RZ ;  /* 0x005000ff04007986 */ /* 0x0005e2000c101d04 */
[----:B------:R-:W-:Y:S05]  /*1470*/  @P0 EXIT ;  /* 0x000000000000094d */ /* 0x000fea0003800000 */
[----:B01----:R-:W0:Y:S08]  /*1480*/  LDC R3, c[0x0][0x2e0] ;  /* 0x0000b800ff037b82 */ /* 0x003e300000000800 */
[----:B------:R-:W1:Y:S08]  /*1490*/  LDC R7, c[0x0][0x220] ;  /* 0x00008800ff077b82 */ /* 0x000e700000000800 */
[----:B--2---:R-:W2:Y:S01]  /*14a0*/  LDC.64 R4, c[0x0][0x2e8] ;  /* 0x0000ba00ff047b82 */ /* 0x004ea20000000a00 */
[----:B0-----:R-:W-:-:S04]  /*14b0*/  IMAD R2, R2, R3, UR7 ;  /* 0x0000000702027e24 */ /* 0x001fc8000f8e0203 */
[----:B-1----:R-:W-:-:S04]  /*14c0*/  IMAD R3, R2, R7, UR6 ;  /* 0x0000000602037e24 */ /* 0x002fc8000f8e0207 */
[----:B--2---:R-:W-:-:S05]  /*14d0*/  IMAD.WIDE R2, R3, 0x4, R4 ;  /* 0x0000000403027825 */ /* 0x004fca00078e0204 */
[----:B------:R-:W-:Y:S01]  /*14e0*/  STG.E desc[UR4][R2.64], RZ ;  /* 0x000000ff02007986 */ /* 0x000fe2000c101904 */
[----:B------:R-:W-:Y:S05]  /*14f0*/  EXIT ;  /* 0x000000000000794d */ /* 0x000fea0003800000 */
.L_x_3013:
        /* <DEDUP_REMOVED lines=16> */
.L_x_3741:


//--------------------- .text._ZN7cutlass13device_kernelIN5flash11enable_sm90INS1_16FlashAttnBwdSm90INS1_25CollectiveMainloopBwdSm90ILi2ELi2ELi2EN4cute5tupleIJNS5_1CILi1EEES8_S8_EEENS6_IJNS7_ILi96EEENS7_ILi128EEENS7_ILi64EEEEEENS_10bfloat16_tEfNS_4arch4Sm90ELb1ELb0ELb1ELb1ELb0ELb1ELb0ELb1ELi2ELi1ELi2ELi2ELb0EEENS1_21CollectiveEpilogueBwdISD_SE_SG_Li256ELb1ELb0ELi1EEENS1_25SingleTileBwdLPTSchedulerILb1ELi128ELb0EEEEEEEEEvNT_6ParamsE --------------------------
	.section	.text._ZN7cutlass13device_kernelIN5flash11enable_sm90INS1_16FlashAttnBwdSm90INS1_25CollectiveMainloopBwdSm90ILi2ELi2ELi2EN4cute5tupleIJNS5_1CILi1EEES8_S8_EEENS6_IJNS7_ILi96EEENS7_ILi128EEENS7_ILi64EEEEEENS_10bfloat16_tEfNS_4arch4Sm90ELb1ELb0ELb1ELb1ELb0ELb1ELb0ELb1ELi2ELi1ELi2ELi2ELb0EEENS1_21CollectiveEpilogueBwdISD_SE_SG_Li256ELb1ELb0ELi1EEENS1_25SingleTileBwdLPTSchedulerILb1ELi128ELb0EEEEEEEEEvNT_6ParamsE,"ax",@progbits
	.align	128
.text._ZN7cutlass13device_kernelIN5flash11enable_sm90INS1_16FlashAttnBwdSm90INS1_25CollectiveMainloopBwdSm90ILi2ELi2ELi2EN4cute5tupleIJNS5_1CILi1EEES8_S8_EEENS6_IJNS7_ILi96EEENS7_ILi128EEENS7_ILi64EEEEEENS_10bfloat16_tEfNS_4arch4Sm90ELb1ELb0ELb1ELb1ELb0ELb1ELb0ELb1ELi2ELi1ELi2ELi2ELb0EEENS1_21CollectiveEpilogueBwdISD_SE_SG_Li256ELb1ELb0ELi1EEENS1_25SingleTileBwdLPTSchedulerILb1ELi128ELb0EEEEEEEEEvNT_6ParamsE:
        .type           _ZN7cutlass13device_kernelIN5flash11enable_sm90INS1_16FlashAttnBwdSm90INS1_25CollectiveMainloopBwdSm90ILi2ELi2ELi2EN4cute5tupleIJNS5_1CILi1EEES8_S8_EEENS6_IJNS7_ILi96EEENS7_ILi128EEENS7_ILi64EEEEEENS_10bfloat16_tEfNS_4arch4Sm90ELb1ELb0ELb1ELb1ELb0ELb1ELb0ELb1ELi2ELi1ELi2ELi2ELb0EEENS1_21CollectiveEpilogueBwdISD_SE_SG_Li256ELb1ELb0ELi1EEENS1_25SingleTileBwdLPTSchedulerILb1ELi128ELb0EEEEEEEEEvNT_6ParamsE,@function
        .size           _ZN7cutlass13device_kernelIN5flash11enable_sm90INS1_16FlashAttnBwdSm90INS1_25CollectiveMainloopBwdSm90ILi2ELi2ELi2EN4cute5tupleIJNS5_1CILi1EEES8_S8_EEENS6_IJNS7_ILi96EEENS7_ILi128EEENS7_ILi64EEEEEENS_10bfloat16_tEfNS_4arch4Sm90ELb1ELb0ELb1ELb1ELb0ELb1ELb0ELb1ELi2ELi1ELi2ELi2ELb0EEENS1_21CollectiveEpilogueBwdISD_SE_SG_Li256ELb1ELb0ELi1EEENS1_25SingleTileBwdLPTSchedulerILb1ELi128ELb0EEEEEEEEEvNT_6ParamsE,(.L_x_3742 - _ZN7cutlass13device_kernelIN5flash11enable_sm90INS1_16FlashAttnBwdSm90INS1_25CollectiveMainloopBwdSm90ILi2ELi2ELi2EN4cute5tupleIJNS5_1CILi1EEES8_S8_EEENS6_IJNS7_ILi96EEENS7_ILi128EEENS7_ILi64EEEEEENS_10bfloat16_tEfNS_4arch4Sm90ELb1ELb0ELb1ELb1ELb0ELb1ELb0ELb1ELi2ELi1ELi2ELi2ELb0EEENS1_21CollectiveEpilogueBwdISD_SE_SG_Li256ELb1ELb0ELi1EEENS1_25SingleTileBwdLPTSchedulerILb1ELi128ELb0EEEEEEEEEvNT_6ParamsE)
        .other          _ZN7cutlass13device_kernelIN5flash11enable_sm90INS1_16FlashAttnBwdSm90INS1_25CollectiveMainloopBwdSm90ILi2ELi2ELi2EN4cute5tupleIJNS5_1CILi1EEES8_S8_EEENS6_IJNS7_ILi96EEENS7_ILi128EEENS7_ILi64EEEEEENS_10bfloat16_tEfNS_4arch4Sm90ELb1ELb0ELb1ELb1ELb0ELb1ELb0ELb1ELi2ELi1ELi2ELi2ELb0EEENS1_21CollectiveEpilogueBwdISD_SE_SG_Li256ELb1ELb0ELi1EEENS1_25SingleTileBwdLPTSchedulerILb1ELi128ELb0EEEEEEEEEvNT_6ParamsE,@"STO_CUDA_ENTRY STV_DEFAULT"
_ZN7cutlass13device_kernelIN5flash11enable_sm90INS1_16FlashAttnBwdSm90INS1_25CollectiveMainloopBwdSm90ILi2ELi2ELi2EN4cute5tupleIJNS5_1CILi1EEES8_S8_EEENS6_IJNS7_ILi96EEENS7_ILi128EEENS7_ILi64EEEEEENS_10bfloat16_tEfNS_4arch4Sm90ELb1ELb0ELb1ELb1ELb0ELb1ELb0ELb1ELi2ELi1ELi2ELi2ELb0EEENS1_21CollectiveEpilogueBwdISD_SE_SG_Li256ELb1ELb0ELi1EEENS1_25SingleTileBwdLPTSchedulerILb1ELi128ELb0EEEEEEEEEvNT_6ParamsE:
        /* <DEDUP_REMOVED lines=24> */
.L_x_3015:
[----:B------:R-:W-:Y:S05]  /*0180*/  BSYNC B0 ;  /* 0x0000000000007941 */ /* 0x000fea0003800000 */
.L_x_3014:
        /* <DEDUP_REMOVED lines=37> */
.L_x_3016:
        /* <DEDUP_REMOVED lines=22> */
.L_x_3017:
[----:B------:R-:W-:Y:S01]  /*0540*/  PLOP3.LUT P0, PT, PT, PT, UP0, 0x80, 0x0 ;  /* 0x000000000000781c */ /* 0x000fe20003f0f008 */
[----:B------:R-:W-:Y:S01]  /*0550*/  NOP ;  /* 0x0000000000007918 */ /* 0x000fe20000000000 */
[----:B------:R-:W-:Y:S01]  /*0560*/  ULDC.64 UR38, c[0x0][0x208] ;  /* 0x0000820000267ab9 */ /* 0x000fe20000000a00 */
[----:B------:R-:W-:Y:S01]  /*0570*/  BSSY B6, `(.L_x_3018) ;  /* 0x0000f5b000067945 */ /* 0x000fe20003800000 */
[----:B-12-4-:R-:W-:Y:S09]  /*0580*/  BAR.SYNC.DEFER_BLOCKING 0x0 ;  /* 0x0000000000007b1d */ /* 0x016ff20000010000 */
[----:B------:R-:W-:Y:S05]  /*0590*/  @!P0 BRA `(.L_x_3019) ;  /* 0x000000b800ac8947 */ /* 0x000fea0003800000 */
.L_x_3020:
[----:B------:R-:W-:-:S08]  /*05a0*/  NOP ;  /* 0x0000000000007918 */ /* 0x000fd00000000000 */
[----:B------:R-:W1:Y:S02]  /*05b0*/  USETMAXREG.TRY_ALLOC.CTAPOOL UP0, 0xf0 ;  /* 0x000000f0000079c8 */ /* 0x000e640008000600 */
[----:B-1----:R-:W-:-:S13]  /*05c0*/  PLOP3.LUT P0, PT, PT, PT, UP0, 0x80, 0x0 ;  /* 0x000000000000781c */ /* 0x002fda0003f0f008 */
[----:B------:R-:W-:Y:S05]  /*05d0*/  @!P0 BRA `(.L_x_3020) ;  /* 0xfffffffc00f08947 */ /* 0x000fea000383ffff */
[----:B------:R-:W-:Y:S01]  /*05e0*/  LOP3.LUT R0, R0, 0x3, RZ, 0xc0, !PT ;  /* 0x0000000300007812 */ /* 0x000fe200078ec0ff */
[----:B------:R-:W1:Y:S01]  /*05f0*/  S2R R2, SR_TID.X ;  /* 0x0000000000027919 */ /* 0x000e620000002100 */
        /* <DEDUP_REMOVED lines=14> */
[----:B------:R-:W-:-:S05]  /*06e0*/  @!P0 VIADD R2, R2, 0x9 ;  /* 0x0000000902028836 */ /* 0x000fca0000000000 */
        /* <DEDUP_REMOVED lines=11> */
.L_x_3021:
[----:B------:R-:W-:Y:S01]  /*07a0*/  ULDC UR7, c[0x0][0x8c4] ;  /* 0x0002310000077ab9 */ /* 0x000fe20000000800 */
[----:B------:R-:W-:Y:S01]  /*07b0*/  UMOV UR37, UR10 ;  /* 0x0000000a00257c82 */ /* 0x000fe20008000000 */
[----:B------:R-:W-:-:S11]  /*07c0*/  UISETP.NE.AND UP0, UPT, UR7, 0x1, UPT ;  /* 0x000000010700788c */ /* 0x000fd6000bf05270 */
[----:B------:R-:W-:Y:S02]  /*07d0*/  @UP0 ULDC.64 UR8, c[0x0][0x8c8] ;  /* 0x0002320000080ab9 */ /* 0x000fe40000000a00 */
[----:B------:R-:W-:-:S04]  /*07e0*/  UIMAD.WIDE.U32 UR4, UR10, UR8, URZ ;  /* 0x000000080a0472a5 */ /* 0x000fc8000f8e003f */
[----:B------:R-:W-:-:S04]  /*07f0*/  @UP0 USHF.R.U32.HI UR37, URZ, UR9, UR5 ;  /* 0x000000093f250299 */ /* 0x000fc80008011605 */
[----:B------:R-:W-:-:S12]  /*0800*/  UIMAD UR4, UR37, UR7, URZ ;  /* 0x00000007250472a4 */ /* 0x000fd8000f8e023f */
.L_x_3022:
        /* <DEDUP_REMOVED lines=9> */
[----:B------:R-:W-:-:S03]  /*08a0*/  @UP0 USHF.R.U32.HI UR41, URZ, UR7, UR5 ;  /* 0x000000073f290299 */ /* 0x000fc60008011605 */
[----:B------:R-:W-:Y:S02]  /*08b0*/  ULDC.64 UR4, c[0x0][0x8f8] ;  /* 0x00023e0000047ab9 */ /* 0x000fe40000000a00 */
[----:B------:R-:W-:Y:S01]  /*08c0*/  ISETP.NE.U32.AND P0, PT, RZ, UR4, PT ;  /* 0x00000004ff007c0c */ /* 0x000fe2000bf05070 */
[----:B------:R-:W-:-:S03]  /*08d0*/  UIADD3 UR4, -UR41, URZ, URZ ;  /* 0x0000003f29047290 */ /* 0x000fc6000fffe13f */
[----:B------:R-:W-:Y:S01]  /*08e0*/  ISETP.NE.AND.EX P0, PT, RZ, UR5, PT, P0 ;  /* 0x00000005ff007c0c */ /* 0x000fe2000bf05300 */
[----:B------:R-:W-:-:S12]  /*08f0*/  UIMAD UR40, UR40, UR4, UR6 ;  /* 0x00000004282872a4 */ /* 0x000fd8000f8e0206 */
        /* <DEDUP_REMOVED lines=8> */
.L_x_3023:
[----:B------:R-:W-:Y:S02]  /*0980*/  ULDC.64 UR4, c[0x0][0x8f0] ;  /* 0x00023c0000047ab9 */ /* 0x000fe40000000a00 */
        /* <DEDUP_REMOVED lines=11> */
[----:B------:R-:W-:Y:S01]  /*0a40*/  UIADD3 UR4, -UR4, UR5, URZ ;  /* 0x0000000504047290 */ /* 0x000fe2000fffe13f */
[----:B------:R-:W-:Y:S11]  /*0a50*/  BRA `(.L_x_3024) ;  /* 0x0000000000047947 */ /* 0x000ff60003800000 */
.L_x_3025:
[----:B------:R-:W-:-:S05]  /*0a60*/  ULDC UR4, c[0x0][0x8ec] ;  /* 0x00023b0000047ab9 */ /* 0x000fca0000000800 */
.L_x_3024:
[----:B------:R-:W-:-:S04]  /*0a70*/  UIADD3 UR4, UR4, 0x7f, URZ ;  /* 0x0000007f04047890 */ /* 0x000fc8000fffe03f */
[----:B------:R-:W-:-:S04]  /*0a80*/  USHF.R.S32.HI UR5, URZ, 0x1f, UR4 ;  /* 0x0000001f3f057899 */ /* 0x000fc80008011404 */
[----:B------:R-:W-:-:S04]  /*0a90*/  ULEA.HI UR5, UR5, UR4, URZ, 0x7 ;  /* 0x0000000405057291 */ /* 0x000fc8000f8f383f */
[----:B------:R-:W-:-:S04]  /*0aa0*/  USHF.R.S32.HI UR5, URZ, 0x7, UR5 ;  /* 0x000000073f057899 */ /* 0x000fc80008011405 */
[----:B------:R-:W-:-:S04]  /*0ab0*/  UISETP.GE.AND UP0, UPT, UR37, UR5, UPT ;  /* 0x000000052500728c */ /* 0x000fc8000bf06270 */
[----:B------:R-:W-:-:S06]  /*0ac0*/  USEL UR41, UR41, 0xffffffff, !UP0 ;  /* 0xffffffff29297887 */ /* 0x000fcc000c000000 */
[----:B------:R-:W-:-:S13]  /*0ad0*/  ISETP.LE.AND P0, PT, RZ, UR41, PT ;  /* 0x00000029ff007c0c */ /* 0x000fda000bf03270 */
[----:B------:R-:W-:Y:S05]  /*0ae0*/  @!P0 BRA `(.L_x_3026) ;  /* 0x000000f0000c8947 */ /* 0x000fea0003800000 */
[----:B------:R-:W1:Y:S01]  /*0af0*/  S2R R0, SR_TID.X ;  /* 0x0000000000007919 */ /* 0x000e620000002100 */
[----:B------:R-:W-:Y:S01]  /*0b00*/  ULDC.64 UR4, c[0x0][0x780] ;  /* 0x0001e00000047ab9 */ /* 0x000fe20000000a00 */
[----:B------:R-:W-:Y:S01]  /*0b10*/  USHF.R.S32.HI UR46, URZ, 0x1f, UR40 ;  /* 0x0000001f3f2e7899 */ /* 0x000fe20008011428 */
[----:B------:R-:W-:Y:S01]  /*0b20*/  ISETP.NE.U32.AND P0, PT, RZ, UR4, PT ;  /* 0x00000004ff007c0c */ /* 0x000fe2000bf05070 */
[----:B------:R-:W-:-:S03]  /*0b30*/  ULDC UR42, c[0x0][0x290] ;  /* 0x0000a400002a7ab9 */ /* 0x000fc60000000800 */
[----:B------:R-:W-:Y:S01]  /*0b40*/  ISETP.NE.AND.EX P0, PT, RZ, UR5, PT, P0 ;  /* 0x00000005ff007c0c */ /* 0x000fe2000bf05300 */
[----:B-1----:R-:W-:-:S12]  /*0b50*/  VIADD R17, R0, 0xffffff80 ;  /* 0xffffff8000117836 */ /* 0x002fd80000000000 */
        /* <DEDUP_REMOVED lines=8> */
.L_x_3027:
        /* <DEDUP_REMOVED lines=14> */
.L_x_3028:
        /* <DEDUP_REMOVED lines=11> */
.L_x_3029:
        /* <DEDUP_REMOVED lines=13> */
.L_x_3030:
[----:B------:R-:W-:Y:S01]  /*0e40*/  UIADD3 UR5, UR43, -UR42, URZ ;  /* 0x8000002a2b057290 */ /* 0x000fe2000fffe03f */
[----:B------:R-:W-:Y:S01]  /*0e50*/  PLOP3.LUT P0, PT, PT, PT, PT, 0x80, 0x0 ;  /* 0x000000000000781c */ /* 0x000fe20003f0f070 */
[----:B------:R-:W-:Y:S01]  /*0e60*/  ULDC UR6, c[0x0][0x74c] ;  /* 0x0001d30000067ab9 */ /* 0x000fe20000000800 */
[----:B------:R-:W-:Y:S01]  /*0e70*/  UIADD3 UR4, UR43, 0x5f, URZ ;  /* 0x0000005f2b047890 */ /* 0x000fe2000fffe03f */
[----:B------:R-:W-:Y:S01]  /*0e80*/  CS2R R150, SRZ ;  /* 0x0000000000967805 */ /* 0x000fe2000001ff00 */
[----:B------:R-:W-:Y:S01]  /*0e90*/  ULEA UR5, UR37, UR5, 0x7 ;  /* 0x0000000525057291 */ /* 0x000fe2000f8e383f */
[----:B------:R-:W-:Y:S02]  /*0ea0*/  CS2R R148, SRZ ;  /* 0x0000000000947805 */ /* 0x000fe4000001ff00 */
[----:B------:R-:W-:Y:S02]  /*0eb0*/  CS2R R146, SRZ ;  /* 0x0000000000927805 */ /* 0x000fe4000001ff00 */
[----:B------:R-:W-:Y:S01]  /*0ec0*/  CS2R R144, SRZ ;  /* 0x0000000000907805 */ /* 0x000fe2000001ff00 */
[----:B------:R-:W-:Y:S01]  /*0ed0*/  UIADD3 UR5, UR5, -UR6, URZ ;  /* 0x8000000605057290 */ /* 0x000fe2000fffe03f */
[----:B------:R-:W-:-:S02]  /*0ee0*/  CS2R R142, SRZ ;  /* 0x00000000008e7805 */ /* 0x000fc4000001ff00 */
[----:B------:R-:W-:Y:S02]  /*0ef0*/  CS2R R140, SRZ ;  /* 0x00000000008c7805 */ /* 0x000fe4000001ff00 */
        /* <DEDUP_REMOVED lines=12> */
[----:B------:R-:W-:Y:S01]  /*0fc0*/  CS2R R126, SRZ ;  /* 0x00000000007e7805 */ /* 0x000fe2000001ff00 */
[----:B------:R-:W-:Y:S01]  /*0fd0*/  UISETP.LT.AND UP0, UPT, URZ, UR6, UPT ;  /* 0x000000063f00728c */ /* 0x000fe2000bf01270 */
[----:B------:R-:W-:-:S02]  /*0fe0*/  CS2R R124, SRZ ;  /* 0x00000000007c7805 */ /* 0x000fc4000001ff00 */
[----:B------:R-:W-:Y:S02]  /*0ff0*/  CS2R R122, SRZ ;  /* 0x00000000007a7805 */ /* 0x000fe4000001ff00 */
[----:B------:R-:W-:Y:S01]  /*1000*/  CS2R R120, SRZ ;  /* 0x0000000000787805 */ /* 0x000fe2000001ff00 */
[----:B------:R-:W-:Y:S01]  /*1010*/  USEL UR45, URZ, UR6, !UP0 ;  /* 0x000000063f2d7287 */ /* 0x000fe2000c000000 */
[----:B------:R-:W-:Y:S02]  /*1020*/  CS2R R182, SRZ ;  /* 0x0000000000b67805 */ /* 0x000fe4000001ff00 */
[----:B------:R-:W-:Y:S02]  /*1030*/  CS2R R180, SRZ ;  /* 0x0000000000b47805 */ /* 0x000fe4000001ff00 */
[----:B------:R-:W-:Y:S01]  /*1040*/  CS2R R178, SRZ ;  /* 0x0000000000b27805 */ /* 0x000fe2000001ff00 */
[----:B------:R-:W-:Y:S01]  /*1050*/  UISETP.GT.AND UP0, UPT, UR44, UR45, UPT ;  /* 0x0000002d2c00728c */ /* 0x000fe2000bf04270 */
[----:B------:R-:W-:-:S02]  /*1060*/  CS2R R176, SRZ ;  /* 0x0000000000b07805 */ /* 0x000fc4000001ff00 */
[----:B------:R-:W-:Y:S02]  /*1070*/  CS2R R174, SRZ ;  /* 0x0000000000ae7805 */ /* 0x000fe4000001ff00 */
[----:B------:R-:W-:Y:S02]  /*1080*/  CS2R R172, SRZ ;  /* 0x0000000000ac7805 */ /* 0x000fe4000001ff00 */
[----:B------:R-:W-:Y:S02]  /*1090*/  CS2R R170, SRZ ;  /* 0x0000000000aa7805 */ /* 0x000fe4000001ff00 */
[----:B------:R-:W-:Y:S02]  /*10a0*/  CS2R R168, SRZ ;  /* 0x0000000000a87805 */ /* 0x000fe4000001ff00 */
[----:B------:R-:W-:Y:S02]  /*10b0*/  PLOP3.LUT P1, PT, PT, PT, UP0, 0x80, 0x0 ;  /* 0x000000000000781c */ /* 0x000fe40003f2f008 */
        /* <DEDUP_REMOVED lines=19> */
[----:B------:R-:W-:Y:S01]  /*11f0*/  MOV R10, UR6 ;  /* 0x00000006000a7c02 */ /* 0x000fe20008000f00 */
[----:B------:R-:W-:Y:S01]  /*1200*/  IMAD.U32 R6, RZ, RZ, UR4 ;  /* 0x00000004ff067e24 */ /* 0x000fe2000f8e00ff */
[----:B------:R-:W-:Y:S01]  /*1210*/  MOV R13, RZ ;  /* 0x000000ff000d7202 */ /* 0x000fe20000000f00 */
[----:B------:R-:W-:-:S02]  /*1220*/  IMAD.U32 R7, RZ, RZ, UR5 ;  /* 0x00000005ff077e24 */ /* 0x000fc4000f8e00ff */
[----:B------:R-:W-:Y:S02]  /*1230*/  IMAD.U32 R11, RZ, RZ, UR7 ;  /* 0x00000007ff0b7e24 */ /* 0x000fe4000f8e00ff */
[----:B------:R-:W-:Y:S02]  /*1240*/  IMAD.MOV.U32 R8, RZ, RZ, 0x70 ;  /* 0x00000070ff087424 */ /* 0x000fe400078e00ff */
[----:B-1----:R-:W-:-:S07]  /*1250*/  IMAD.MOV.U32 R12, RZ, RZ, 0x1 ;  /* 0x00000001ff0c7424 */ /* 0x002fce00078e00ff */
[----:B------:R-:W-:-:S07]  /*1260*/  LEPC R20, `(.L_x_3033) ;  /* 0x000000001014794e */ /* 0x000fce0000000000 */
[----:B--2---:R-:W-:Y:S05]  /*1270*/  CALL.ABS.NOINC R14 ;  /* 0x000000000e007343 */ /* 0x004fea0003c00000 */
.L_x_3033:
        /* <DEDUP_REMOVED lines=15> */
.L_x_3032:
        /* <DEDUP_REMOVED lines=19> */
[----:B-1----:R-:W-:-:S07]  /*14a0*/  IMAD.MOV.U32 R13, RZ, RZ, RZ ;  /* 0x000000ffff0d7224 */ /* 0x002fce00078e00ff */
[----:B------:R-:W-:-:S07]  /*14b0*/  LEPC R20, `(.L_x_3035) ;  /* 0x000000001014794e */ /* 0x000fce0000000000 */
[----:B--2---:R-:W-:Y:S05]  /*14c0*/  CALL.ABS.NOINC R14 ;  /* 0x000000000e007343 */ /* 0x004fea0003c00000 */
.L_x_3035:
[----:B------:R-:W1:Y:S01]  /*14d0*/  LDC.64 R2, c[0x4][R2] ;  /* 0x0100000002027b82 */ /* 0x000e620000000a00 */
[----:B------:R-:W-:Y:S01]  /*14e0*/  ULDC.64 UR4, c[0x4][0x90] ;  /* 0x0100240000047ab9 */ /* 0x000fe20000000a00 */
[----:B------:R-:W-:Y:S01]  /*14f0*/  ULDC.64 UR6, c[0x4][0x10] ;  /* 0x0100040000067ab9 */ /* 0x000fe20000000a00 */
[----:B------:R-:W-:Y:S01]  /*1500*/  MOV R4, UR4 ;  /* 0x0000000400047c02 */ /* 0x000fe20008000f00 */
[----:B------:R-:W-:Y:S01]  /*1510*/  IMAD.U32 R5, RZ, RZ, UR5 ;  /* 0x00000005ff057e24 */ /* 0x000fe2000f8e00ff */
[----:B------:R-:W-:Y:S01]  /*1520*/  ULDC.64 UR4, c[0x4][0x98] ;  /* 0x0100260000047ab9 */ /* 0x000fe20000000a00 */
[----:B------:R-:W-:Y:S01]  /*1530*/  MOV R10, UR6 ;  /* 0x00000006000a7c02 */ /* 0x000fe20008000f00 */
[----:B------:R-:W-:Y:S01]  /*1540*/  IMAD.U32 R6, RZ, RZ, UR4 ;  /* 0x00000004ff067e24 */ /* 0x000fe2000f8e00ff */
[----:B------:R-:W-:Y:S01]  /*1550*/  MOV R13, RZ ;  /* 0x000000ff000d7202 */ /* 0x000fe20000000f00 */
[----:B------:R-:W-:Y:S02]  /*1560*/  IMAD.U32 R7, RZ, RZ, UR5 ;  /* 0x00000005ff077e24 */ /* 0x000fe4000f8e00ff */
[----:B------:R-:W-:-:S02]  /*1570*/  IMAD.U32 R11, RZ, RZ, UR7 ;  /* 0x00000007ff0b7e24 */ /* 0x000fc4000f8e00ff */
[----:B------:R-:W-:Y:S02]  /*1580*/  IMAD.MOV.U32 R8, RZ, RZ, 0x70 ;  /* 0x00000070ff087424 */ /* 0x000fe400078e00ff */
[----:B------:R-:W-:-:S07]  /*1590*/  IMAD.MOV.U32 R12, RZ, RZ, 0x1 ;  /* 0x00000001ff0c7424 */ /* 0x000fce00078e00ff */
[----:B------:R-:W-:-:S07]  /*15a0*/  LEPC R20, `(.L_x_3034) ;  /* 0x000000001014794e */ /* 0x000fce0000000000 */
[----:B-1----:R-:W-:Y:S05]  /*15b0*/  CALL.ABS.NOINC R2 ;  /* 0x0000000002007343 */ /* 0x002fea0003c00000 */
.L_x_3034:
[----:B------:R-:W-:Y:S01]  /*15c0*/  SHF.R.S32.HI R6, RZ, 0x1f, R17 ;  /* 0x0000001fff067819 */ /* 0x000fe20000011411 */
[----:B------:R-:W-:-:S03]  /*15d0*/  UMOV UR4, 0xffffffff ;  /* 0xffffffff00047882 */ /* 0x000fc60000000000 */
[----:B------:R-:W-:-:S04]  /*15e0*/  LEA.HI R0, R6, R17, RZ, 0x7 ;  /* 0x0000001106007211 */ /* 0x000fc800078f38ff */
[----:B------:R-:W-:Y:S01]  /*15f0*/  SHF.R.S32.HI R13, RZ, 0x7, R0 ;  /* 0x00000007ff0d7819 */ /* 0x000fe20000011400 */
[----:B------:R-:W-:Y:S06]  /*1600*/  BRA.DIV UR4, `(.L_x_3036) ;  /* 0x000000e6044c7947 */ /* 0x000fec000b800000 */
[----:B------:R1:W2:Y:S02]  /*1610*/  SHFL.IDX PT, R14, R13, RZ, 0x1f ;  /* 0x00001fff0d0e7589 */ /* 0x0002a400000e0000 */
.L_x_3161:
[----:B------:R-:W-:Y:S01]  /*1620*/  SHF.L.U32 R3, RZ, 0x1f, RZ ;  /* 0x0000001fff037819 */ /* 0x000fe200000006ff */
[----:B------:R-:W-:-:S03]  /*1630*/  IMAD.SHL.U32 R2, R17, 0x40, RZ ;  /* 0x0000004011027824 */ /* 0x000fc600078e00ff */
[----:B------:R-:W3:Y:S02]  /*1640*/  SYNCS.PHASECHK.TRANS64.TRYWAIT P0, [R16+URZ+0x26800], R3 ;  /* 0x02680003100075a7 */ /* 0x000ee4000800017f */
[----:B---3--:R-:W-:Y:S05]  /*1650*/  @P0 BRA `(.L_x_3037) ;  /* 0x0000000000080947 */ /* 0x008fea0003800000 */
[----:B------:R-:W3:Y:S02]  /*1660*/  SYNCS.PHASECHK.TRANS64.TRYWAIT P0, [R16+URZ+0x26800], R3 ;  /* 0x02680003100075a7 */ /* 0x000ee4000800017f */
[----:B---3--:R-:W-:Y:S05]  /*1670*/  @!P0 BRA `(.L_x_3038) ;  /* 0x000000e4004c8947 */ /* 0x008fea0003800000 */
.L_x_3037:
[-C--:B------:R-:W-:Y:S01]  /*1680*/  LEA.HI R7, R6, R17.reuse, RZ, 0x5 ;  /* 0x0000001106077211 */ /* 0x080fe200078f28ff */
[----:B------:R-:W-:Y:S01]  /*1690*/  UIADD3 UR4, -UR42, 0x7f, UR43 ;  /* 0x0000007f2a047890 */ /* 0x000fe2000fffe12b */
[----:B---3--:R-:W-:Y:S01]  /*16a0*/  LOP3.LUT R3, R2, 0x1c0, RZ, 0xc0, !PT ;  /* 0x000001c002037812 */ /* 0x008fe200078ec0ff */
[----:B------:R-:W-:Y:S01]  /*16b0*/  ULDC UR5, c[0x0][0x74c] ;  /* 0x0001d30000057ab9 */ /* 0x000fe20000000800 */
[----:B------:R-:W-:Y:S01]  /*16c0*/  SHF.R.S32.HI R2, RZ, 0x5, R7 ;  /* 0x00000005ff027819 */ /* 0x000fe20000011407 */
[----:B------:R-:W-:Y:S01]  /*16d0*/  ULEA UR4, UR37, UR4, 0x7 ;  /* 0x0000000425047291 */ /* 0x000fe2000f8e383f */
[-C--:B------:R-:W-:Y:S02]  /*16e0*/  LEA.HI R5, R6, R17.reuse, RZ, 0x4 ;  /* 0x0000001106057211 */ /* 0x080fe400078f20ff */
[----:B------:R-:W-:Y:S02]  /*16f0*/  CS2R R150, SRZ ;  /* 0x0000000000967805 */ /* 0x000fe4000001ff00 */
[----:B------:R-:W-:Y:S01]  /*1700*/  CS2R R148, SRZ ;  /* 0x0000000000947805 */ /* 0x000fe2000001ff00 */
[----:B------:R-:W-:Y:S01]  /*1710*/  IMAD.SHL.U32 R4, R2, 0x10, RZ ;  /* 0x0000001002047824 */ /* 0x000fe200078e00ff */
[----:B------:R-:W-:Y:S01]  /*1720*/  SHF.R.S32.HI R8, RZ, 0x4, R5 ;  /* 0x00000004ff087819 */ /* 0x000fe20000011405 */
[----:B------:R-:W-:Y:S01]  /*1730*/  UIADD3 UR4, UR4, -UR5, URZ ;  /* 0x8000000504047290 */ /* 0x000fe2000fffe03f */
[----:B------:R-:W-:-:S02]  /*1740*/  LEA.HI R2, R6, R17, RZ, 0x3 ;  /* 0x0000001106027211 */ /* 0x000fc400078f18ff */
[----:B------:R-:W-:Y:S02]  /*1750*/  CS2R R146, SRZ ;  /* 0x0000000000927805 */ /* 0x000fe4000001ff00 */
[----:B------:R-:W-:Y:S01]  /*1760*/  LEA.HI R9, R5, R8, RZ, 0x1 ;  /* 0x0000000805097211 */ /* 0x000fe200078f08ff */
[----:B------:R-:W-:Y:S01]  /*1770*/  UIMAD.WIDE UR4, UR4, 0x2aaaaaab, URZ ;  /* 0x2aaaaaab040478a5 */ /* 0x000fe2000f8e023f */
[----:B------:R-:W-:Y:S02]  /*1780*/  LOP3.LUT R5, R3, 0x30, R4, 0xf8, !PT ;  /* 0x0000003003057812 */ /* 0x000fe400078ef804 */
[----:B------:R-:W-:Y:S02]  /*1790*/  CS2R R144, SRZ ;  /* 0x0000000000907805 */ /* 0x000fe4000001ff00 */
[----:B------:R-:W-:Y:S01]  /*17a0*/  SHF.R.U32.HI R4, RZ, 0x3, R3 ;  /* 0x00000003ff047819 */ /* 0x000fe20000011603 */
[----:B------:R-:W-:Y:S01]  /*17b0*/  USHF.R.U32.HI UR4, URZ, 0x1f, UR5 ;  /* 0x0000001f3f047899 */ /* 0x000fe20008011605 */
[----:B------:R-:W-:-:S02]  /*17c0*/  LOP3.LUT R5, R5, 0x8, R2, 0xf8, !PT ;  /* 0x0000000805057812 */ /* 0x000fc400078ef802 */
[----:B------:R-:W-:Y:S02]  /*17d0*/  CS2R R142, SRZ ;  /* 0x00000000008e7805 */ /* 0x000fe4000001ff00 */
[----:B------:R-:W-:Y:S01]  /*17e0*/  LOP3.LUT R9, R9, 0x7ffffe, RZ, 0xc0, !PT ;  /* 0x007ffffe09097812 */ /* 0x000fe200078ec0ff */
[----:B------:R-:W-:Y:S01]  /*17f0*/  ULEA.HI.SX32 UR4, UR5, UR4, 0x1c ;  /* 0x0000000405047291 */ /* 0x000fe2000f8fe23f */
[----:B--2---:R-:W-:Y:S02]  /*1800*/  LEA.HI R2, R14, R14, RZ, 0x1 ;  /* 0x0000000e0e027211 */ /* 0x004fe400078f08ff */
[----:B------:R-:W-:Y:S02]  /*1810*/  CS2R R140, SRZ ;  /* 0x00000000008c7805 */ /* 0x000fe4000001ff00 */
[----:B------:R-:W-:Y:S01]  /*1820*/  LOP3.LUT R4, R5, R4, RZ, 0x3c, !PT ;  /* 0x0000000405047212 */ /* 0x000fe200078e3cff */
[----:B------:R-:W-:Y:S01]  /*1830*/  IMAD.IADD R8, R8, 0x1, -R9 ;  /* 0x0000000108087824 */ /* 0x000fe200078e0a09 */
[----:B------:R-:W-:Y:S01]  /*1840*/  LOP3.LUT R5, R2, 0xfffffffe, RZ, 0xc0, !PT ;  /* 0xfffffffe02057812 */ /* 0x000fe200078ec0ff */
[----:B------:R-:W-:Y:S01]  /*1850*/  IMAD.U32 R10, RZ, RZ, UR4 ;  /* 0x00000004ff0a7e24 */ /* 0x000fe2000f8e00ff */
[----:B------:R-:W-:Y:S01]  /*1860*/  LOP3.LUT R2, R0, 0xffffff80, RZ, 0xc0, !PT ;  /* 0xffffff8000027812 */ /* 0x000fe200078ec0ff */
[----:B------:R-:W-:Y:S01]  /*1870*/  IMAD R3, R13, 0xc, R8 ;  /* 0x0000000c0d037824 */ /* 0x000fe200078e0208 */
[----:B------:R-:W-:Y:S01]  /*1880*/  MOV R9, 0x1 ;  /* 0x0000000100097802 */ /* 0x000fe20000000f00 */
[----:B------:R-:W-:Y:S01]  /*1890*/  IMAD.IADD R5, R14, 0x1, -R5 ;  /* 0x000000010e057824 */ /* 0x000fe200078e0a05 */
[----:B------:R-:W-:Y:S01]  /*18a0*/  MOV R0, RZ ;  /* 0x000000ff00007202 */ /* 0x000fe20000000f00 */
[----:B------:R-:W-:Y:S01]  /*18b0*/  IMAD.IADD R8, R17, 0x1, -R2 ;  /* 0x0000000111087824 */ /* 0x000fe200078e0a02 */
[----:B------:R-:W-:Y:S01]  /*18c0*/  VIADDMNMX R10, R10, R9, UR44, PT ;  /* 0x0000002c0a0a7e46 */ /* 0x000fe2000b800109 */
[----:B------:R-:W-:Y:S01]  /*18d0*/  IMAD.U32 R3, R3, 0x200, R4 ;  /* 0x0000020003037824 */ /* 0x000fe200078e0004 */
[----:B------:R-:W-:Y:S01]  /*18e0*/  CS2R R138, SRZ ;  /* 0x00000000008a7805 */ /* 0x000fe2000001ff00 */
[--C-:B------:R-:W-:Y:S01]  /*18f0*/  IMAD R9, R13, 0x300, R8.reuse ;  /* 0x000003000d097824 */ /* 0x100fe200078e0208 */
[----:B------:R-:W-:Y:S01]  /*1900*/  SHF.R.S32.HI R12, RZ, 0x1f, R8 ;  /* 0x0000001fff0c7819 */ /* 0x000fe20000011408 */
[----:B------:R-:W-:Y:S01]  /*1910*/  IMAD.MOV.U32 R4, RZ, RZ, RZ ;  /* 0x000000ffff047224 */ /* 0x000fe200078e00ff */
[----:B------:R2:W-:Y:S01]  /*1920*/  STL [R1+0x10], R3 ;  /* 0x0000100301007387 */ /* 0x0005e20000100800 */
[----:B------:R-:W-:Y:S01]  /*1930*/  ISETP.LE.AND P0, PT, R10, UR45, PT ;  /* 0x0000002d0a007c0c */ /* 0x000fe2000bf03270 */
[----:B------:R-:W-:Y:S01]  /*1940*/  IMAD.SHL.U32 R9, R9, 0x4, RZ ;  /* 0x0000000409097824 */ /* 0x000fe200078e00ff */
[----:B------:R-:W-:Y:S01]  /*1950*/  LEA.HI R11, R12, R8, RZ, 0x2 ;  /* 0x000000080c0b7211 */ /* 0x000fe200078f10ff */
[----:B------:R3:W-:Y:S01]  /*1960*/  STL [R1+0x14], R12 ;  /* 0x0000140c01007387 */ /* 0x0007e20000100800 */
[----:B------:R-:W-:-:S02]  /*1970*/  CS2R R136, SRZ ;  /* 0x0000000000887805 */ /* 0x000fc4000001ff00 */
[----:B------:R-:W-:Y:S02]  /*1980*/  CS2R R134, SRZ ;  /* 0x0000000000867805 */ /* 0x000fe4000001ff00 */
[----:B------:R-:W-:Y:S01]  /*1990*/  CS2R R132, SRZ ;  /* 0x0000000000847805 */ /* 0x000fe2000001ff00 */
[----:B------:R3:W-:Y:S01]  /*19a0*/  STL [R1+0x8], R11 ;  /* 0x0000080b01007387 */ /* 0x0007e20000100800 */
        /* <DEDUP_REMOVED lines=23> */
[----:B------:R-:W-:Y:S01]  /*1b20*/  LEA R2, R9, R16, 0x2 ;  /* 0x0000001009027211 */ /* 0x000fe200078e10ff */
[----:B------:R-:W-:Y:S01]  /*1b30*/  IMAD.IADD R3, R8, 0x1, -R3 ;  /* 0x0000000108037824 */ /* 0x000fe200078e0a03 */
[----:B---3--:R-:W-:Y:S06]  /*1b40*/  @P0 BRA `(.L_x_3039) ;  /* 0x00000040006c0947 */ /* 0x008fec0003800000 */
[----:B------:R-:W-:Y:S01]  /*1b50*/  LOP3.LUT R0, R7, 0xffffffe0, RZ, 0xc0, !PT ;  /* 0xffffffe007007812 */ /* 0x000fe200078ec0ff */
[----:B------:R-:W-:Y:S01]  /*1b60*/  UIMAD UR4, UR37, -0x80, UR42 ;  /* 0xffffff80250478a4 */ /* 0x000fe2000f8e022a */
[----:B------:R-:W-:Y:S02]  /*1b70*/  LEA.HI R8, R12, R8, RZ, 0x5 ;  /* 0x000000080c087211 */ /* 0x000fe400078f28ff */
[----:B------:R-:W-:Y:S01]  /*1b80*/  LEA.HI R4, R13, R13, RZ, 0x1 ;  /* 0x0000000d0d047211 */ /* 0x000fe200078f08ff */
[----:B------:R-:W-:Y:S01]  /*1b90*/  IMAD.IADD R0, R17, 0x1, -R0 ;  /* 0x0000000111007824 */ /* 0x000fe200078e0a00 */
[----:B------:R-:W-:Y:S01]  /*1ba0*/  SHF.R.S32.HI R9, RZ, 0x5, R8 ;  /* 0x00000005ff097819 */ /* 0x000fe20000011408 */
[----:B------:R-:W-:Y:S01]  /*1bb0*/  IMAD.U32 R12, RZ, RZ, UR4 ;  /* 0x00000004ff0c7e24 */ /* 0x000fe2000f8e00ff */
[----:B------:R-:W-:Y:S02]  /*1bc0*/  LOP3.LUT R8, R4, 0xfffffffe, RZ, 0xc0, !PT ;  /* 0xfffffffe04087812 */ /* 0x000fe400078ec0ff */
[----:B------:R-:W-:Y:S01]  /*1bd0*/  SHF.R.S32.HI R7, RZ, 0x1f, R0 ;  /* 0x0000001fff077819 */ /* 0x000fe20000011400 */
[----:B------:R-:W-:Y:S01]  /*1be0*/  IMAD R21, R9, -0x10, R12 ;  /* 0xfffffff009157824 */ /* 0x000fe200078e020c */
[----:B------:R-:W-:-:S02]  /*1bf0*/  IADD3 R23, R13, -R8, RZ ;  /* 0x800000080d177210 */ /* 0x000fc40007ffe0ff */
[CC--:B------:R-:W-:Y:S02]  /*1c00*/  LEA.HI R4, R7.reuse, R0.reuse, RZ, 0x2 ;  /* 0x0000000007047211 */ /* 0x0c0fe400078f10ff */
[----:B------:R-:W-:Y:S02]  /*1c10*/  LEA.HI R0, R7, R0, RZ, 0x3 ;  /* 0x0000000007007211 */ /* 0x000fe400078f18ff */
[----:B------:R-:W-:Y:S02]  /*1c20*/  SHF.R.S32.HI R7, RZ, 0x2, R4 ;  /* 0x00000002ff077819 */ /* 0x000fe40000011404 */
[--C-:B------:R-:W-:Y:S02]  /*1c30*/  SHF.R.S32.HI R15, RZ, 0x2, R11.reuse ;  /* 0x00000002ff0f7819 */ /* 0x100fe4000001140b */
[----:B------:R-:W-:Y:S01]  /*1c40*/  SHF.R.S32.HI R8, RZ, 0x1f, R11 ;  /* 0x0000001fff087819 */ /* 0x000fe2000001140b */
[C---:B------:R-:W-:Y:S01]  /*1c50*/  VIADD R11, R7.reuse, 0x8 ;  /* 0x00000008070b7836 */ /* 0x040fe20000000000 */
[----:B------:R-:W-:Y:S01]  /*1c60*/  LEA.HI R6, R6, R17, RZ, 0x2 ;  /* 0x0000001106067211 */ /* 0x000fe200078f10ff */
[----:B------:R-:W-:Y:S01]  /*1c70*/  VIADD R18, R7, 0x10 ;  /* 0x0000001007127836 */ /* 0x000fe20000000000 */
[----:B------:R-:W-:-:S02]  /*1c80*/  SHF.R.S32.HI R0, RZ, 0x3, R0 ;  /* 0x00000003ff007819 */ /* 0x000fc40000011400 */
[----:B------:R-:W-:Y:S02]  /*1c90*/  LEA.HI R12, R11, R11, RZ, 0x1 ;  /* 0x0000000b0b0c7211 */ /* 0x000fe400078f08ff */
[----:B------:R-:W-:Y:S02]  /*1ca0*/  LOP3.LUT R6, R6, 0xfffffffc, RZ, 0xc0, !PT ;  /* 0xfffffffc06067812 */ /* 0x000fe400078ec0ff */
[----:B-1----:R-:W-:Y:S02]  /*1cb0*/  SHF.R.S32.HI R13, RZ, 0x1, R12 ;  /* 0x00000001ff0d7819 */ /* 0x002fe4000001140c */
[----:B------:R-:W-:Y:S01]  /*1cc0*/  LEA.HI R9, R8, R15, RZ, 0x3 ;  /* 0x0000000f08097211 */ /* 0x000fe200078f18ff */
[----:B------:R-:W-:Y:S01]  /*1cd0*/  IMAD.IADD R6, R17, 0x1, -R6 ;  /* 0x0000000111067824 */ /* 0x000fe200078e0a06 */
[----:B------:R-:W-:Y:S01]  /*1ce0*/  LEA.HI R17, R18, R18, RZ, 0x1 ;  /* 0x0000001212117211 */ /* 0x000fe200078f08ff */
[----:B------:R-:W-:Y:S01]  /*1cf0*/  IMAD.HI R8, R0, 0x2aaaaaab, RZ ;  /* 0x2aaaaaab00087827 */ /* 0x000fe200078e02ff */
[----:B------:R-:W-:-:S02]  /*1d00*/  LOP3.LUT R22, R9, 0xfffffff8, RZ, 0xc0, !PT ;  /* 0xfffffff809167812 */ /* 0x000fc400078ec0ff */
[----:B------:R-:W-:Y:S01]  /*1d10*/  SHF.R.S32.HI R19, RZ, 0x1, R17 ;  /* 0x00000001ff137819 */ /* 0x000fe20000011411 */
[----:B------:R-:W-:Y:S01]  /*1d20*/  IMAD.HI R14, R13, 0x2aaaaaab, RZ ;  /* 0x2aaaaaab0d0e7827 */ /* 0x000fe200078e02ff */
[----:B------:R-:W-:Y:S02]  /*1d30*/  IADD3 R22, R21, R22, -R15 ;  /* 0x0000001615167210 */ /* 0x000fe40007ffe80f */
[----:B------:R-:W-:Y:S01]  /*1d40*/  LEA.HI R4, R4, R7, RZ, 0x1 ;  /* 0x0000000704047211 */ /* 0x000fe200078f08ff */
[----:B------:R-:W-:Y:S01]  /*1d50*/  IMAD.HI R20, R19, 0x2aaaaaab, RZ ;  /* 0x2aaaaaab13147827 */ /* 0x000fe200078e02ff */
[----:B------:R-:W-:Y:S02]  /*1d60*/  SHF.R.U32.HI R9, RZ, 0x1, R8 ;  /* 0x00000001ff097819 */ /* 0x000fe40000011608 */
[----:B------:R-:W-:Y:S02]  /*1d70*/  SHF.R.U32.HI R15, RZ, 0x1, R14 ;  /* 0x00000001ff0f7819 */ /* 0x000fe4000001160e */
[----:B------:R-:W-:-:S02]  /*1d80*/  LOP3.LUT R4, R4, 0xfffffffe, RZ, 0xc0, !PT ;  /* 0xfffffffe04047812 */ /* 0x000fc400078ec0ff */
[----:B------:R-:W-:Y:S02]  /*1d90*/  LEA.HI R9, R8, R9, RZ, 0x1 ;  /* 0x0000000908097211 */ /* 0x000fe400078f08ff */
[----:B------:R-:W-:Y:S02]  /*1da0*/  LEA.HI R14, R14, R15, RZ, 0x1 ;  /* 0x0000000f0e0e7211 */ /* 0x000fe400078f08ff */
[----:B------:R-:W-:Y:S01]  /*1db0*/  LOP3.LUT R12, R12, 0xfffffffe, RZ, 0xc0, !PT ;  /* 0xfffffffe0c0c7812 */ /* 0x000fe200078ec0ff */
[----:B------:R-:W-:Y:S01]  /*1dc0*/  IMAD R9, R9, -0xc, R0 ;  /* 0xfffffff409097824 */ /* 0x000fe200078e0200 */
[----:B------:R-:W-:Y:S01]  /*1dd0*/  SHF.R.U32.HI R21, RZ, 0x1, R20 ;  /* 0x00000001ff157819 */ /* 0x000fe20000011614 */
[----:B------:R-:W-:Y:S01]  /*1de0*/  IMAD R13, R14, -0xc, R13 ;  /* 0xfffffff40e0d7824 */ /* 0x000fe200078e020d */
[----:B------:R-:W-:Y:S01]  /*1df0*/  IADD3 R4, R7, -R4, RZ ;  /* 0x8000000407047210 */ /* 0x000fe20007ffe0ff */
[----:B------:R-:W-:Y:S01]  /*1e00*/  IMAD.IADD R12, R11, 0x1, -R12 ;  /* 0x000000010b0c7824 */ /* 0x000fe200078e0a0c */
[----:B------:R-:W-:Y:S01]  /*1e10*/  LEA.HI R20, R20, R21, RZ, 0x1 ;  /* 0x0000001514147211 */ /* 0x000fe200078f08ff */
[----:B------:R-:W-:Y:S01]  /*1e20*/  IMAD R7, R23, -0x40, R22 ;  /* 0xffffffc017077824 */ /* 0x000fe200078e0216 */
[----:B------:R-:W-:Y:S01]  /*1e30*/  LOP3.LUT R17, R17, 0xfffffffe, RZ, 0xc0, !PT ;  /* 0xfffffffe11117812 */ /* 0x000fe200078ec0ff */
[----:B------:R-:W-:Y:S01]  /*1e40*/  IMAD R4, R9, 0x8, R4 ;  /* 0x0000000809047824 */ /* 0x000fe200078e0204 */
[----:B------:R-:W-:Y:S01]  /*1e50*/  LEA R0, R13, R12, 0x3 ;  /* 0x0000000c0d007211 */ /* 0x000fe200078e18ff */
[----:B------:R-:W-:Y:S01]  /*1e60*/  IMAD R20, R20, -0xc, R19 ;  /* 0xfffffff414147824 */ /* 0x000fe200078e0213 */
[----:B------:R-:W-:Y:S01]  /*1e70*/  MOV R151, RZ ;  /* 0x000000ff00977202 */ /* 0x000fe20000000f00 */
[----:B------:R-:W-:Y:S01]  /*1e80*/  IMAD.IADD R17, R18, 0x1, -R17 ;  /* 0x0000000112117824 */ /* 0x000fe200078e0a11 */
[----:B------:R1:W-:Y:S03]  /*1e90*/  STL [R1+0x4], R4 ;  /* 0x0000040401007387 */ /* 0x0003e60000100800 */
[----:B------:R-:W-:Y:S01]  /*1ea0*/  IMAD R237, R20, 0x8, R17 ;  /* 0x0000000814ed7824 */ /* 0x000fe200078e0211 */
[----:B------:R2:W-:Y:S01]  /*1eb0*/  STL [R1], R0 ;  /* 0x0000000001007387 */ /* 0x0005e20000100800 */
[----:B-1----:R-:W-:-:S02]  /*1ec0*/  IMAD.MOV.U32 R4, RZ, RZ, RZ ;  /* 0x000000ffff047224 */ /* 0x002fc400078e00ff */
[----:B--2---:R-:W-:-:S07]  /*1ed0*/  IMAD.MOV.U32 R0, RZ, RZ, RZ ;  /* 0x000000ffff007224 */ /* 0x004fce00078e00ff */
.L_x_3050:
[----:B------:R-:W-:-:S06]  /*1ee0*/  ULOP3.LUT UR4, UR36, 0x1, URZ, 0xfc, !UPT ;  /* 0x0000000124047892 */ /* 0x000fcc000f8efc3f */
[----:B--2---:R-:W-:-:S05]  /*1ef0*/  IMAD.U32 R8, RZ, RZ, UR4 ;  /* 0x00000004ff087e24 */ /* 0x004fca000f8e00ff */
[----:B------:R-:W-:-:S13]  /*1f00*/  ISETP.NE.AND P0, PT, R8, 0x3, PT ;  /* 0x000000030800780c */ /* 0x000fda0003f05270 */
[----:B------:R-:W-:Y:S05]  /*1f10*/  @!P0 BRA `(.L_x_3040) ;  /* 0x0000000000048947 */ /* 0x000fea0003800000 */
[----:B------:R-:W-:Y:S01]  /*1f20*/  BPT.TRAP 0x1 ;  /* 0x000000040000795c */ /* 0x000fe20000300000 */
.L_x_3040:
[----:B------:R-:W-:Y:S01]  /*1f30*/  IMAD R8, R0, 0x8, R16 ;  /* 0x0000000800087824 */ /* 0x000fe200078e0210 */
[----:B------:R-:W-:-:S04]  /*1f40*/  SHF.L.U32 R21, R4, 0x1f, RZ ;  /* 0x0000001f04157819 */ /* 0x000fc800000006ff */
[----:B------:R1:W2:Y:S01]  /*1f50*/  SYNCS.PHASECHK.TRANS64.TRYWAIT P1, [R8+URZ+0x26810], R21 ;  /* 0x02681015080075a7 */ /* 0x0002a2000802017f */
[----:B------:R-:W-:Y:S05]  /*1f60*/  @!P0 BRA `(.L_x_3041) ;  /* 0x0000000000048947 */ /* 0x000fea0003800000 */
[----:B------:R-:W-:Y:S01]  /*1f70*/  BPT.TRAP 0x1 ;  /* 0x000000040000795c */ /* 0x000fe20000300000 */
.L_x_3041:
[----:B------:R-:W-:-:S05]  /*1f80*/  VIADD R9, R16, 0xe000 ;  /* 0x0000e00010097836 */ /* 0x000fca0000000000 */
[----:B------:R-:W-:-:S04]  /*1f90*/  SHF.R.U32.HI R9, RZ, 0x4, R9 ;  /* 0x00000004ff097819 */ /* 0x000fc80000011609 */
[----:B------:R-:W-:Y:S01]  /*1fa0*/  LOP3.LUT R9, R9, 0x3fff, RZ, 0xc0, !PT ;  /* 0x00003fff09097812 */ /* 0x000fe200078ec0ff */
[----:B--2---:R-:W-:Y:S06]  /*1fb0*/  @P1 BRA `(.L_x_3042) ;  /* 0x0000000000081947 */ /* 0x004fec0003800000 */
[----:B------:R-:W2:Y:S02]  /*1fc0*/  SYNCS.PHASECHK.TRANS64.TRYWAIT P1, [R8+URZ+0x26810], R21 ;  /* 0x02681015080075a7 */ /* 0x000ea4000802017f */
[----:B--2---:R-:W-:Y:S05]  /*1fd0*/  @!P1 BRA `(.L_x_3043) ;  /* 0x000000dc00089947 */ /* 0x004fea0003800000 */
.L_x_3042:
[----:B------:R-:W-:Y:S05]  /*1fe0*/  WARPSYNC.ALL ;  /* 0x0000000000007948 */ /* 0x000fea0003800000 */
[----:B------:R-:W-:Y:S02]  /*1ff0*/  LOP3.LUT R11, R9, 0x10000, RZ, 0xfc, !PT ;  /* 0x00010000090b7812 */ /* 0x000fe400078efcff */
[----:B------:R-:W-:Y:S01]  /*2000*/  LEA R12, R5, R16, 0xd ;  /* 0x00000010050c7211 */ /* 0x000fe200078e68ff */
[----:B------:R-:W3:Y:S03]  /*2010*/  LDL R14, [R1+0x4] ;  /* 0x00000400010e7983 */ /* 0x000ee60000100800 */
[----:B------:R-:W-:Y:S01]  /*2020*/  R2UR UR9, R12 ;  /* 0x000000000c0972ca */ /* 0x000fe200000e0000 */
[C---:B------:R-:W-:Y:S01]  /*2030*/  IMAD R11, R0.reuse, 0x300, R11 ;  /* 0x00000300000b7824 */ /* 0x040fe200078e020b */
[----:B------:R-:W4:Y:S01]  /*2040*/  LDL R13, [R1] ;  /* 0x00000000010d7983 */ /* 0x000f220000100800 */
[----:B------:R-:W-:Y:S01]  /*2050*/  WARPGROUP.ARRIVE ;  /* 0x00000000000079c5 */ /* 0x000fe20000000000 */
[----:B------:R-:W-:Y:S01]  /*2060*/  UMOV UR7, 0x40000040 ;  /* 0x4000004000077882 */ /* 0x000fe20000000000 */
[----:B------:R-:W-:Y:S01]  /*2070*/  UMOV UR5, 0x40000040 ;  /* 0x4000004000057882 */ /* 0x000fe20000000000 */
[----:B------:R-:W-:Y:S01]  /*2080*/  R2UR UR8, R11 ;  /* 0x000000000b0872ca */ /* 0x000fe200000e0000 */
[----:B------:R-:W-:-:S04]  /*2090*/  IMAD R18, R0, 0x80, R237 ;  /* 0x0000008000127824 */ /* 0x000fc800078e02ed */
[----:B------:R-:W-:Y:S02]  /*20a0*/  IMAD R19, R3, 0x2, R18 ;  /* 0x0000000203137824 */ /* 0x000fe400078e0212 */
[----:B------:R-:W-:Y:S01]  /*20b0*/  USHF.R.U32.HI UR4, URZ, 0x4, UR9 ;  /* 0x000000043f047899 */ /* 0x000fe20008011609 */
[----:B------:R-:W-:-:S03]  /*20c0*/  VIADD R18, R16, 0x1a000 ;  /* 0x0001a00010127836 */ /* 0x000fc60000000000 */
        /* <DEDUP_REMOVED lines=23> */
[C---:B---3--:R-:W-:Y:S02]  /*2240*/  IMAD R12, R0.reuse, 0x80, R14 ;  /* 0x00000080000c7824 */ /* 0x048fe400078e020e */
[----:B----4-:R-:W-:-:S03]  /*2250*/  IMAD R14, R0, 0x80, R13 ;  /* 0x00000080000e7824 */ /* 0x010fc600078e020d */
[C---:B------:R-:W-:Y:S01]  /*2260*/  LEA R11, R3.reuse, R12, 0x1 ;  /* 0x0000000c030b7211 */ /* 0x040fe200078e08ff */
[----:B------:R-:W-:-:S04]  /*2270*/  IMAD R13, R3, 0x2, R14 ;  /* 0x00000002030d7824 */ /* 0x000fc800078e020e */
[--C-:B------:R-:W-:Y:S02]  /*2280*/  IMAD R17, R11, 0x4, R16.reuse ;  /* 0x000000040b117824 */ /* 0x100fe400078e0210 */
[----:B------:R-:W-:Y:S01]  /*2290*/  IMAD R14, R19, 0x4, R16 ;  /* 0x00000004130e7824 */ /* 0x000fe200078e0210 */
[----:B------:R-:W-:Y:S01]  /*22a0*/  LEA R15, R13, R16, 0x2 ;  /* 0x000000100d0f7211 */ /* 0x000fe200078e10ff */
[--C-:B------:R-:W-:Y:S01]  /*22b0*/  IMAD R190, R11, 0x4, R18.reuse ;  /* 0x000000040bbe7824 */ /* 0x100fe200078e0212 */
[----:B------:R-:W-:Y:S01]  /*22c0*/  LEA R12, R13, R18, 0x2 ;  /* 0x000000120d0c7211 */ /* 0x000fe200078e10ff */
        /* <DEDUP_REMOVED lines=10> */
.L_x_3044:
[----:B------:R1:W1:Y:S01]  /*2370*/  SYNCS.PHASECHK.TRANS64.TRYWAIT P1, [R8+URZ+0x26830], R21 ;  /* 0x02683015080075a7 */ /* 0x000262000802017f */
[----:B------:R-:W-:Y:S05]  /*2380*/  @!P0 BRA `(.L_x_3045) ;  /* 0x0000000000048947 */ /* 0x000fea0003800000 */
[----:B------:R-:W-:Y:S01]  /*2390*/  BPT.TRAP 0x1 ;  /* 0x000000040000795c */ /* 0x000fe20000300000 */
.L_x_3045:
[----:B------:R-:W-:-:S05]  /*23a0*/  VIADD R13, R16, 0x14000 ;  /* 0x00014000100d7836 */ /* 0x000fca0000000000 */
[----:B------:R-:W-:-:S04]  /*23b0*/  SHF.R.U32.HI R13, RZ, 0x4, R13 ;  /* 0x00000004ff0d7819 */ /* 0x000fc8000001160d */
[----:B------:R-:W-:-:S04]  /*23c0*/  LOP3.LUT R13, R13, 0x3fff, RZ, 0xc0, !PT ;  /* 0x00003fff0d0d7812 */ /* 0x000fc800078ec0ff */
[----:B------:R-:W-:Y:S01]  /*23d0*/  LOP3.LUT R19, R13, 0x10000, RZ, 0xfc, !PT ;  /* 0x000100000d137812 */ /* 0x000fe200078efcff */
[----:B-1----:R-:W-:Y:S06]  /*23e0*/  @P1 BRA `(.L_x_3046) ;  /* 0x0000000000081947 */ /* 0x002fec0003800000 */
[----:B------:R-:W1:Y:S02]  /*23f0*/  SYNCS.PHASECHK.TRANS64.TRYWAIT P1, [R8+URZ+0x26830], R21 ;  /* 0x02683015080075a7 */ /* 0x000e64000802017f */
[----:B-1----:R-:W-:Y:S05]  /*2400*/  @!P1 BRA `(.L_x_3047) ;  /* 0x000000d800109947 */ /* 0x002fea0003800000 */
.L_x_3046:
        /* <DEDUP_REMOVED lines=16> */
[----:B------:R-:W-:-:S02]  /*2510*/  IMAD.MOV.U32 R92, RZ, RZ, -0x2 ;  /* 0xfffffffeff5c7424 */ /* 0x000fc400078e00ff */
[----:B------:R-:W-:Y:S01]  /*2520*/  FMUL.FTZ R192, R72, UR10 ;  /* 0x0000000a48c07c20 */ /* 0x000fe20008410000 */
[----:B------:R-:W-:Y:S01]  /*2530*/  FMUL.FTZ R18, R73, UR10 ;  /* 0x0000000a49127c20 */ /* 0x000fe20008410000 */
        /* <DEDUP_REMOVED lines=23> */
[----:B--2---:R-:W-:Y:S01]  /*26b0*/  FMUL.FTZ R21, R76, UR10 ;  /* 0x0000000a4c157c20 */ /* 0x004fe20008410000 */
[----:B------:R-:W-:Y:S01]  /*26c0*/  FMUL.FTZ R76, R83, UR10 ;  /* 0x0000000a534c7c20 */ /* 0x000fe20008410000 */
[----:B------:R-:W-:Y:S01]  /*26d0*/  FMUL.FTZ R191, R113, UR10 ;  /* 0x0000000a71bf7c20 */ /* 0x000fe20008410000 */
[----:B------:R-:W-:Y:S01]  /*26e0*/  FMUL.FTZ R80, R87, UR10 ;  /* 0x0000000a57507c20 */ /* 0x000fe20008410000 */
[----:B------:R-:W-:Y:S01]  /*26f0*/  FMUL.FTZ R83, R90, UR10 ;  /* 0x0000000a5a537c20 */ /* 0x000fe20008410000 */
[----:B------:R-:W-:Y:S01]  /*2700*/  FMUL.FTZ R87, R94, UR10 ;  /* 0x0000000a5e577c20 */ /* 0x000fe20008410000 */
[----:B------:R-:W2:Y:S01]  /*2710*/  MUFU.TANH R73, R73 ;  /* 0x0000004900497308 */ /* 0x000ea20000002400 */
[----:B------:R-:W-:Y:S01]  /*2720*/  FMUL.FTZ R90, R97, UR10 ;  /* 0x0000000a615a7c20 */ /* 0x000fe20008410000 */
[----:B------:R-:W-:Y:S01]  /*2730*/  FMUL.FTZ R81, R88, UR10 ;  /* 0x0000000a58517c20 */ /* 0x000fe20008410000 */
[----:B------:R-:W-:Y:S01]  /*2740*/  FMUL.FTZ R189, R104, UR10 ;  /* 0x0000000a68bd7c20 */ /* 0x000fe20008410000 */
[----:B------:R-:W-:Y:S01]  /*2750*/  FMUL.FTZ R88, R95, UR10 ;  /* 0x0000000a5f587c20 */ /* 0x000fe20008410000 */
[----:B---3--:R-:W3:Y:S01]  /*2760*/  SHFL.IDX PT, R104, R17, R6, 0x1f ;  /* 0x00001f0611687589 */ /* 0x008ee200000e0000 */
        /* <DEDUP_REMOVED lines=10> */
[----:B------:R-:W3:Y:S01]  /*2810*/  MUFU.TANH R77, R77 ;  /* 0x0000004d004d7308 */ /* 0x000ee20000002400 */
[----:B------:R-:W-:Y:S01]  /*2820*/  FMUL.FTZ R107, R107, UR10 ;  /* 0x0000000a6b6b7c20 */ /* 0x000fe20008410000 */
[----:B------:R-:W-:Y:S01]  /*2830*/  FMUL.FTZ R112, R112, UR10 ;  /* 0x0000000a70707c20 */ /* 0x000fe20008410000 */
[----:B------:R-:W-:Y:S01]  /*2840*/  FMUL.FTZ R110, R110, UR10 ;  /* 0x0000000a6e6e7c20 */ /* 0x000fe20008410000 */
[----:B------:R-:W-:Y:S01]  /*2850*/  FMUL.FTZ R111, R111, UR10 ;  /* 0x0000000a6f6f7c20 */ /* 0x000fe20008410000 */
[----:B------:R-:W-:Y:S01]  /*2860*/  FMUL.FTZ R114, R114, UR10 ;  /* 0x0000000a72727c20 */ /* 0x000fe20008410000 */
[----:B------:R-:W-:Y:S01]  /*2870*/  FMUL.FTZ R194, R117, UR10 ;  /* 0x0000000a75c27c20 */ /* 0x000fe20008410000 */
[----:B------:R-:W-:Y:S01]  /*2880*/  VIADD R117, R6, 0x8 ;  /* 0x0000000806757836 */ /* 0x000fe20000000000 */
[----:B------:R-:W3:Y:S01]  /*2890*/  MUFU.TANH R82, R82 ;  /* 0x0000005200527308 */ /* 0x000ee20000002400 */
[----:B------:R-:W-:Y:S01]  /*28a0*/  FMUL.FTZ R201, R119, UR10 ;  /* 0x0000000a77c97c20 */ /* 0x000fe20008410000 */
[----:B------:R-:W-:Y:S01]  /*28b0*/  FMUL.FTZ R196, R118, UR10 ;  /* 0x0000000a76c47c20 */ /* 0x000fe20008410000 */
[----:B------:R-:W-:Y:S01]  /*28c0*/  IADD3 R118, R6, 0xc, RZ ;  /* 0x0000000c06767810 */ /* 0x000fe20007ffe0ff */
[----:B------:R-:W3:Y:S01]  /*28d0*/  SHFL.IDX PT, R228, R17, R117, 0x1f ;  /* 0x00001f7511e47589 */ /* 0x000ee200000e0000 */
[----:B------:R-:W-:-:S03]  /*28e0*/  FMUL.FTZ R115, R115, UR10 ;  /* 0x0000000a73737c20 */ /* 0x000fc60008410000 */
[----:B------:R-:W3:Y:S01]  /*28f0*/  MUFU.TANH R85, R85 ;  /* 0x0000005500557308 */ /* 0x000ee20000002400 */
[----:B------:R-:W3:Y:S07]  /*2900*/  SHFL.IDX PT, R225, R17, R118, 0x1f ;  /* 0x00001f7611e17589 */ /* 0x000eee00000e0000 */
[----:B------:R-:W3:Y:S08]  /*2910*/  MUFU.TANH R86, R86 ;  /* 0x0000005600567308 */ /* 0x000ef00000002400 */
[----:B------:R-:W3:Y:S08]  /*2920*/  MUFU.TANH R185, R185 ;  /* 0x000000b900b97308 */ /* 0x000ef00000002400 */
[----:B------:R-:W-:Y:S08]  /*2930*/  MUFU.TANH R19, R19 ;  /* 0x0000001300137308 */ /* 0x000ff00000002400 */
[----:B------:R-:W3:Y:S08]  /*2940*/  MUFU.TANH R186, R186 ;  /* 0x000000ba00ba7308 */ /* 0x000ef00000002400 */
[----:B------:R-:W3:Y:S01]  /*2950*/  MUFU.TANH R20, R20 ;  /* 0x0000001400147308 */ /* 0x000ee20000002400 */
[----:B------:R-:W-:-:S02]  /*2960*/  WARPGROUP.DEPBAR.LE gsb0, 0x0 ;  /* 0x00008000000079c5 */ /* 0x000fc40000010000 */
[----:B------:R-:W-:-:S05]  /*2970*/  WARPGROUP.ARRIVE ;  /* 0x00000000000079c5 */ /* 0x000fca0000000000 */
[----:B------:R-:W3:Y:S01]  /*2980*/  MUFU.TANH R23, R23 ;  /* 0x0000001700177308 */ /* 0x000ee20000002400 */
[----:B------:R-:W-:Y:S01]  /*2990*/  HGMMA.64x96x16.F32.BF16 R24, gdesc[UR4], R24, gsb0 ;  /* 0x01600000041879f0 */ /* 0x000fe20008001818 */
[----:B------:R-:W-:Y:S02]  /*29a0*/  UIADD3 UR6, UR8, 0x4, URZ ;  /* 0x0000000408067890 */ /* 0x000fe4000fffe03f */
[----:B------:R-:W-:-:S04]  /*29b0*/  UIADD3 UR4, UR9, 0x4, URZ ;  /* 0x0000000409047890 */ /* 0x000fc8000fffe03f */
[----:B------:R-:W3:Y:S01]  /*29c0*/  MUFU.TANH R72, R72 ;  /* 0x0000004800487308 */ /* 0x000ee20000002400 */
[----:B------:R-:W-:Y:S01]  /*29d0*/  UMOV UR7, 0x40000040 ;  /* 0x4000004000077882 */ /* 0x000fe20000000000 */
[----:B------:R-:W-:-:S06]  /*29e0*/  UMOV UR5, 0x40000040 ;  /* 0x4000004000057882 */ /* 0x000fcc0000000000 */
[----:B------:R-:W3:Y:S08]  /*29f0*/  MUFU.TANH R75, R75 ;  /* 0x0000004b004b7308 */ /* 0x000ef00000002400 */
        /* <DEDUP_REMOVED lines=10> */
[----:B------:R-:W-:Y:S01]  /*2aa0*/  MUFU.TANH R88, R88 ;  /* 0x0000005800587308 */ /* 0x000fe20000002400 */
[----:B------:R-:W-:-:S02]  /*2ab0*/  WARPGROUP.DEPBAR.LE gsb0, 0x0 ;  /* 0x00008000000079c5 */ /* 0x000fc40000010000 */
[----:B------:R-:W-:-:S05]  /*2ac0*/  WARPGROUP.ARRIVE ;  /* 0x00000000000079c5 */ /* 0x000fca0000000000 */
[----:B------:R-:W3:Y:S01]  /*2ad0*/  MUFU.TANH R89, R89 ;  /* 0x0000005900597308 */ /* 0x000ee20000002400 */
[----:B------:R-:W-:Y:S01]  /*2ae0*/  HGMMA.64x96x16.F32.BF16 R24, gdesc[UR4], R24, gsb0 ;  /* 0x01600000041879f0 */ /* 0x000fe20008001818 */
[----:B------:R-:W-:Y:S02]  /*2af0*/  UIMAD UR4, UR45, -0x60, UR43 ;  /* 0xffffffa02d0478a4 */ /* 0x000fe4000f8e022b */
[----:B------:R-:W-:Y:S01]  /*2b00*/  UIADD3 UR6, UR8, 0x6, URZ ;  /* 0x0000000608067890 */ /* 0x000fe2000fffe03f */
[----:B------:R-:W-:Y:S01]  /*2b10*/  UMOV UR7, 0x40000040 ;  /* 0x4000004000077882 */ /* 0x000fe20000000000 */
[----:B------:R-:W-:Y:S02]  /*2b20*/  UMOV UR5, 0x40000040 ;  /* 0x4000004000057882 */ /* 0x000fe40000000000 */
[----:B------:R-:W-:Y:S01]  /*2b30*/  IMAD R92, R3, R92, UR4 ;  /* 0x00000004035c7e24 */ /* 0x000fe2000f8e025c */
[----:B------:R-:W-:Y:S01]  /*2b40*/  UIADD3 UR4, UR9, 0x6, URZ ;  /* 0x0000000609047890 */ /* 0x000fe2000fffe03f */
[----:B------:R-:W3:Y:S03]  /*2b50*/  MUFU.TANH R91, R91 ;  /* 0x0000005b005b7308 */ /* 0x000ee60000002400 */
[----:B------:R-:W-:-:S04]  /*2b60*/  IADD3 R92, -R7, R92, RZ ;  /* 0x0000005c075c7210 */ /* 0x000fc80007ffe1ff */
[C---:B------:R-:W-:Y:S01]  /*2b70*/  SEL R103, R92.reuse, 0x60, P2 ;  /* 0x000000605c677807 */ /* 0x040fe20001000000 */
[----:B------:R-:W-:Y:S01]  /*2b80*/  VIADD R97, R92, 0x8 ;  /* 0x000000085c617836 */ /* 0x000fe20000000000 */
[----:B------:R-:W3:Y:S02]  /*2b90*/  MUFU.TANH R90, R90 ;  /* 0x0000005a005a7308 */ /* 0x000ee40000002400 */
[C---:B------:R-:W-:Y:S02]  /*2ba0*/  ISETP.GT.AND P6, PT, R103.reuse, RZ, PT ;  /* 0x000000ff6700720c */ /* 0x040fe40003fc4270 */
[C---:B------:R-:W-:Y:S02]  /*2bb0*/  ISETP.GT.AND P5, PT, R103.reuse, 0x1, PT ;  /* 0x000000016700780c */ /* 0x040fe40003fa4270 */
[C---:B------:R-:W-:Y:S02]  /*2bc0*/  ISETP.GT.AND P4, PT, R103.reuse, 0x10, PT ;  /* 0x000000106700780c */ /* 0x040fe40003f84270 */
[----:B-1----:R-:W-:Y:S01]  /*2bd0*/  FSEL R113, R192, -INF , !P6 ;  /* 0xff800000c0717808 */ /* 0x002fe20007000000 */
[----:B------:R-:W1:Y:S01]  /*2be0*/  MUFU.TANH R184, R184 ;  /* 0x000000b800b87308 */ /* 0x000e620000002400 */
[----:B-----5:R-:W-:Y:S01]  /*2bf0*/  FSEL R197, R18, -INF , !P5 ;  /* 0xff80000012c57808 */ /* 0x020fe20006800000 */
[----:B------:R-:W-:Y:S01]  /*2c00*/  FFMA.FTZ R192, -R192, R192, 1 ;  /* 0x3f800000c0c07423 */ /* 0x000fe200000101c0 */
[----:B------:R-:W-:-:S02]  /*2c10*/  ISETP.GT.AND P6, PT, R103, 0x11, PT ;  /* 0x000000116700780c */ /* 0x000fc40003fc4270 */
[----:B------:R-:W-:Y:S02]  /*2c20*/  ISETP.GT.AND P5, PT, R103, 0x18, PT ;  /* 0x000000186700780c */ /* 0x000fe40003fa4270 */
[----:B--2---:R-:W-:Y:S01]  /*2c30*/  FSEL R94, R73, -INF , !P4 ;  /* 0xff800000495e7808 */ /* 0x004fe20006000000 */
[----:B------:R-:W2:Y:S01]  /*2c40*/  MUFU.TANH R187, R187 ;  /* 0x000000bb00bb7308 */ /* 0x000ea20000002400 */
[----:B------:R-:W-:Y:S02]  /*2c50*/  ISETP.GT.AND P4, PT, R103, 0x21, PT ;  /* 0x000000216700780c */ /* 0x000fe40003f84270 */
[----:B----4-:R-:W-:Y:S02]  /*2c60*/  FSEL R93, R74, -INF , !P6 ;  /* 0xff8000004a5d7808 */ /* 0x010fe40007000000 */
[----:B---3--:R-:W-:Y:S02]  /*2c70*/  FSEL R95, R77, -INF , !P5 ;  /* 0xff8000004d5f7808 */ /* 0x008fe40006800000 */
[C---:B------:R-:W-:Y:S01]  /*2c80*/  ISETP.GT.AND P6, PT, R103.reuse, 0x28, PT ;  /* 0x000000286700780c */ /* 0x040fe20003fc4270 */
[----:B------:R-:W3:Y:S01]  /*2c90*/  MUFU.TANH R188, R188 ;  /* 0x000000bc00bc7308 */ /* 0x000ee20000002400 */
[----:B------:R-:W-:-:S02]  /*2ca0*/  ISETP.GT.AND P5, PT, R103, 0x29, PT ;  /* 0x000000296700780c */ /* 0x000fc40003fa4270 */
[----:B------:R-:W-:Y:S02]  /*2cb0*/  FSEL R98, R82, -INF , !P4 ;  /* 0xff80000052627808 */ /* 0x000fe40006000000 */
[----:B------:R-:W-:Y:S02]  /*2cc0*/  SEL R193, R97, 0x60, P1 ;  /* 0x0000006061c17807 */ /* 0x000fe40000800000 */
[----:B------:R-:W-:Y:S01]  /*2cd0*/  ISETP.GT.AND P4, PT, R103, 0x38, PT ;  /* 0x000000386700780c */ /* 0x000fe20003f84270 */
[----:B------:R-:W4:Y:S01]  /*2ce0*/  MUFU.TANH R189, R189 ;  /* 0x000000bd00bd7308 */ /* 0x000f220000002400 */
[----:B------:R-:W-:Y:S02]  /*2cf0*/  FSEL R96, R85, -INF , !P6 ;  /* 0xff80000055607808 */ /* 0x000fe40007000000 */
[----:B------:R-:W-:Y:S02]  /*2d00*/  FSEL R97, R86, -INF , !P5 ;  /* 0xff80000056617808 */ /* 0x000fe40006800000 */
[----:B------:R-:W-:-:S02]  /*2d10*/  ISETP.GT.AND P6, PT, R103, 0x39, PT ;  /* 0x000000396700780c */ /* 0x000fc40003fc4270 */
[----:B------:R-:W-:Y:S01]  /*2d20*/  ISETP.GT.AND P5, PT, R193, RZ, PT ;  /* 0x000000ffc100720c */ /* 0x000fe20003fa4270 */
[----:B------:R-:W5:Y:S01]  /*2d30*/  MUFU.TANH R105, R105 ;  /* 0x0000006900697308 */ /* 0x000f620000002400 */
[----:B------:R-:W-:Y:S02]  /*2d40*/  FSEL R100, R185, -INF , !P4 ;  /* 0xff800000b9647808 */ /* 0x000fe40006000000 */
[----:B------:R-:W-:Y:S02]  /*2d50*/  ISETP.GT.AND P4, PT, R193, 0x1, PT ;  /* 0x00000001c100780c */ /* 0x000fe40003f84270 */
[----:B------:R-:W-:Y:S02]  /*2d60*/  FSEL R222, R186, -INF , !P6 ;  /* 0xff800000bade7808 */ /* 0x000fe40007000000 */
[----:B------:R-:W-:Y:S01]  /*2d70*/  FSEL R226, R19, -INF , !P5 ;  /* 0xff80000013e27808 */ /* 0x000fe20006800000 */
[----:B------:R-:W5:Y:S01]  /*2d80*/  MUFU.TANH R108, R108 ;  /* 0x0000006c006c7308 */ /* 0x000f620000002400 */
[----:B------:R-:W-:Y:S01]  /*2d90*/  ISETP.GT.AND P6, PT, R193, 0x8, PT ;  /* 0x00000008c100780c */ /* 0x000fe20003fc4270 */
[----:B------:R-:W-:Y:S01]  /*2da0*/  FFMA.FTZ R19, -R19, R19, 1 ;  /* 0x3f80000013137423 */ /* 0x000fe20000010113 */
[----:B------:R-:W-:-:S02]  /*2db0*/  ISETP.GT.AND P5, PT, R193, 0x9, PT ;  /* 0x00000009c100780c */ /* 0x000fc40003fa4270 */
[----:B------:R-:W-:Y:S02]  /*2dc0*/  FSEL R224, R20, -INF , !P4 ;  /* 0xff80000014e07808 */ /* 0x000fe40006000000 */
[----:B------:R-:W-:Y:S01]  /*2dd0*/  ISETP.GT.AND P4, PT, R193, 0x10, PT ;  /* 0x00000010c100780c */ /* 0x000fe20003f84270 */
[----:B------:R-:W5:Y:S01]  /*2de0*/  MUFU.TANH R109, R109 ;  /* 0x0000006d006d7308 */ /* 0x000f620000002400 */
[----:B------:R-:W-:Y:S02]  /*2df0*/  FSEL R219, R23, -INF , !P6 ;  /* 0xff80000017db7808 */ /* 0x000fe40007000000 */
[----:B------:R-:W-:Y:S02]  /*2e00*/  FSEL R221, R72, -INF , !P5 ;  /* 0xff80000048dd7808 */ /* 0x000fe40006800000 */
[----:B------:R-:W-:Y:S02]  /*2e10*/  ISETP.GT.AND P3, PT, R103, 0x8, PT ;  /* 0x000000086700780c */ /* 0x000fe40003f64270 */
[C---:B------:R-:W-:Y:S01]  /*2e20*/  ISETP.GT.AND P6, PT, R193.reuse, 0x11, PT ;  /* 0x00000011c100780c */ /* 0x040fe20003fc4270 */
[----:B------:R-:W-:Y:S01]  /*2e30*/  MUFU.TANH R106, R106 ;  /* 0x0000006a006a7308 */ /* 0x000fe20000002400 */
[----:B------:R-:W-:-:S02]  /*2e40*/  ISETP.GT.AND P5, PT, R193, 0x18, PT ;  /* 0x00000018c100780c */ /* 0x000fc40003fa4270 */
[----:B------:R-:W-:Y:S02]  /*2e50*/  FSEL R209, R75, -INF , !P4 ;  /* 0xff8000004bd17808 */ /* 0x000fe40006000000 */
[----:B------:R-:W-:Y:S02]  /*2e60*/  ISETP.GT.AND P2, PT, R103, 0x9, PT ;  /* 0x000000096700780c */ /* 0x000fe40003f44270 */
[----:B------:R-:W-:Y:S01]  /*2e70*/  ISETP.GT.AND P4, PT, R193, 0x19, PT ;  /* 0x00000019c100780c */ /* 0x000fe20003f84270 */
[----:B------:R-:W-:Y:S01]  /*2e80*/  MUFU.TANH R107, R107 ;  /* 0x0000006b006b7308 */ /* 0x000fe20000002400 */
[----:B------:R-:W-:Y:S02]  /*2e90*/  FSEL R198, R21, -INF , !P3 ;  /* 0xff80000015c67808 */ /* 0x000fe40005800000 */
[----:B------:R-:W-:Y:S02]  /*2ea0*/  FSEL R208, R76, -INF , !P6 ;  /* 0xff8000004cd07808 */ /* 0x000fe40007000000 */
[----:B------:R-:W-:-:S02]  /*2eb0*/  FSEL R205, R79, -INF , !P5 ;  /* 0xff8000004fcd7808 */ /* 0x000fc40006800000 */
[----:B------:R-:W-:Y:S01]  /*2ec0*/  ISETP.GT.AND P3, PT, R103, 0x19, PT ;  /* 0x000000196700780c */ /* 0x000fe20003f64270 */
[----:B------:R-:W5:Y:S01]  /*2ed0*/  MUFU.TANH R112, R112 ;  /* 0x0000007000707308 */ /* 0x000f620000002400 */
[C---:B------:R-:W-:Y:S01]  /*2ee0*/  ISETP.GT.AND P6, PT, R193.reuse, 0x20, PT ;  /* 0x00000020c100780c */ /* 0x040fe20003fc4270 */
[----:B------:R-:W-:Y:S02]  /*2ef0*/  WARPGROUP.DEPBAR.LE gsb0, 0x0 ;  /* 0x00008000000079c5 */ /* 0x000fe40000010000 */
[----:B------:R-:W1:Y:S01]  /*2f00*/  LDS R190, [R190+0x380] ;  /* 0x00038000bebe7984 */ /* 0x000e620000000800 */
[----:B------:R-:W-:Y:S01]  /*2f10*/  WARPGROUP.ARRIVE ;  /* 0x00000000000079c5 */ /* 0x000fe20000000000 */
[----:B------:R-:W-:Y:S02]  /*2f20*/  ISETP.GT.AND P5, PT, R193, 0x21, PT ;  /* 0x00000021c100780c */ /* 0x000fe40003fa4270 */
[----:B------:R-:W5:Y:S01]  /*2f30*/  MUFU.TANH R110, R110 ;  /* 0x0000006e006e7308 */ /* 0x000f620000002400 */
[----:B------:R-:W-:-:S02]  /*2f40*/  FSEL R200, R22, -INF , !P2 ;  /* 0xff80000016c87808 */ /* 0x000fc40005000000 */
[----:B------:R-:W-:Y:S01]  /*2f50*/  FSEL R207, R80, -INF , !P4 ;  /* 0xff80000050cf7808 */ /* 0x000fe20006000000 */
[----:B------:R-:W-:Y:S01]  /*2f60*/  HGMMA.64x96x16.F32.BF16 R24, gdesc[UR4], R24, gsb0 ;  /* 0x01600000041879f0 */ /* 0x000fe20008001818 */
[----:B------:R-:W-:Y:S01]  /*2f70*/  ULDC UR4, c[0x0][0x744] ;  /* 0x0001d10000047ab9 */ /* 0x000fe20000000800 */
[----:B------:R-:W-:Y:S01]  /*2f80*/  ISETP.GT.AND P2, PT, R103, 0x20, PT ;  /* 0x000000206700780c */ /* 0x000fe20003f44270 */
[----:B------:R-:W-:Y:S01]  /*2f90*/  FFMA.FTZ R113, R113, UR4, -R104 ;  /* 0x0000000471717c23 */ /* 0x000fe20008010868 */
[----:B------:R-:W-:Y:S01]  /*2fa0*/  ISETP.GT.AND P4, PT, R193, 0x28, PT ;  /* 0x00000028c100780c */ /* 0x000fe20003f84270 */
[----:B------:R-:W5:Y:S01]  /*2fb0*/  MUFU.TANH R111, R111 ;  /* 0x0000006f006f7308 */ /* 0x000f620000002400 */
[----:B------:R-:W-:Y:S01]  /*2fc0*/  FSEL R92, R78, -INF , !P3 ;  /* 0xff8000004e5c7808 */ /* 0x000fe20005800000 */
[----:B------:R-:W-:Y:S01]  /*2fd0*/  FFMA.FTZ R198, R198, UR4, -R228 ;  /* 0x00000004c6c67c23 */ /* 0x000fe200080108e4 */
[----:B------:R-:W-:Y:S01]  /*2fe0*/  FSEL R223, R83, -INF , !P6 ;  /* 0xff80000053df7808 */ /* 0x000fe20007000000 */
[----:B------:R-:W-:Y:S01]  /*2ff0*/  FFMA.FTZ R104, R226, UR4, -R104 ;  /* 0x00000004e2687c23 */ /* 0x000fe20008010868 */
[----:B------:R-:W-:Y:S01]  /*3000*/  FSEL R202, R84, -INF , !P5 ;  /* 0xff80000054ca7808 */ /* 0x000fe20006800000 */
[----:B------:R-:W-:Y:S01]  /*3010*/  FFMA.FTZ R221, R221, UR4, -R225 ;  /* 0x00000004dddd7c23 */ /* 0x000fe200080108e1 */
[----:B------:R-:W-:Y:S01]  /*3020*/  ISETP.GT.AND P3, PT, R103, 0x30, PT ;  /* 0x000000306700780c */ /* 0x000fe20003f64270 */
[----:B------:R-:W-:Y:S01]  /*3030*/  MUFU.EX2 R113, R113 ;  /* 0x0000007100717308 */ /* 0x000fe20000000800 */
[----:B------:R-:W-:Y:S01]  /*3040*/  ISETP.GT.AND P6, PT, R193, 0x29, PT ;  /* 0x00000029c100780c */ /* 0x000fe20003fc4270 */
[----:B------:R-:W-:Y:S01]  /*3050*/  FFMA.FTZ R219, R219, UR4, -R228 ;  /* 0x00000004dbdb7c23 */ /* 0x000fe200080108e4 */
[----:B------:R-:W-:Y:S01]  /*3060*/  ISETP.GT.AND P5, PT, R193, 0x30, PT ;  /* 0x00000030c100780c */ /* 0x000fe20003fa4270 */
[----:B------:R-:W2:Y:S01]  /*3070*/  SHFL.IDX PT, R228, R15, R117, 0x1f ;  /* 0x00001f750fe47589 */ /* 0x000ea200000e0000 */
[----:B------:R-:W-:-:S02]  /*3080*/  FSEL R206, R81, -INF , !P2 ;  /* 0xff80000051ce7808 */ /* 0x000fc40005000000 */
[----:B------:R-:W-:Y:S01]  /*3090*/  FSEL R204, R87, -INF , !P4 ;  /* 0xff80000057cc7808 */ /* 0x000fe20006000000 */
[----:B------:R-:W5:Y:S01]  /*30a0*/  MUFU.TANH R114, R114 ;  /* 0x0000007200727308 */ /* 0x000f620000002400 */
[----:B------:R-:W-:Y:S02]  /*30b0*/  ISETP.GT.AND P2, PT, R103, 0x31, PT ;  /* 0x000000316700780c */ /* 0x000fe40003f44270 */
[----:B------:R-:W-:Y:S02]  /*30c0*/  ISETP.GT.AND P4, PT, R193, 0x31, PT ;  /* 0x00000031c100780c */ /* 0x000fe40003f84270 */
[----:B------:R-:W-:Y:S02]  /*30d0*/  FSEL R230, R89, -INF , !P3 ;  /* 0xff80000059e67808 */ /* 0x000fe40005800000 */
[----:B------:R-:W-:Y:S01]  /*30e0*/  FSEL R203, R88, -INF , !P6 ;  /* 0xff80000058cb7808 */ /* 0x000fe20007000000 */
[----:B------:R-:W-:Y:S01]  /*30f0*/  MUFU.TANH R191, R191 ;  /* 0x000000bf00bf7308 */ /* 0x000fe20000002400 */
[----:B------:R-:W-:-:S02]  /*3100*/  FSEL R218, R91, -INF , !P5 ;  /* 0xff8000005bda7808 */ /* 0x000fc40006800000 */
[C---:B------:R-:W-:Y:S01]  /*3110*/  ISETP.GT.AND P1, PT, R103.reuse, 0x40, PT ;  /* 0x000000406700780c */ /* 0x040fe20003f24270 */
[----:B-1----:R-:W1:Y:S01]  /*3120*/  SHFL.IDX PT, R195, R190, R6, 0x1f ;  /* 0x00001f06bec37589 */ /* 0x002e6200000e0000 */
[----:B------:R-:W-:Y:S02]  /*3130*/  ISETP.GT.AND P3, PT, R103, 0x41, PT ;  /* 0x000000416700780c */ /* 0x000fe40003f64270 */
[C---:B------:R-:W-:Y:S01]  /*3140*/  ISETP.GT.AND P6, PT, R193.reuse, 0x38, PT ;  /* 0x00000038c100780c */ /* 0x040fe20003fc4270 */
[----:B------:R-:W-:Y:S01]  /*3150*/  MUFU.TANH R115, R115 ;  /* 0x0000007300737308 */ /* 0x000fe20000002400 */
[----:B------:R-:W-:Y:S01]  /*3160*/  ISETP.GT.AND P5, PT, R193, 0x39, PT ;  /* 0x00000039c100780c */ /* 0x000fe20003fa4270 */
[----:B------:R-:W-:Y:S01]  /*3170*/  SHFL.IDX PT, R232, R190, R118, 0x1f ;  /* 0x00001f76bee87589 */ /* 0x000fe200000e0000 */
[----:B------:R-:W-:Y:S01]  /*3180*/  FSEL R99, R90, -INF , !P2 ;  /* 0xff8000005a637808 */ /* 0x000fe20005000000 */
[----:B--2---:R-:W-:Y:S01]  /*3190*/  FFMA.FTZ R204, R204, UR4, -R228 ;  /* 0x00000004cccc7c23 */ /* 0x004fe200080108e4 */
[----:B------:R-:W-:-:S02]  /*31a0*/  FSEL R217, R184, -INF , !P4 ;  /* 0xff800000b8d97808 */ /* 0x000fc40006000000 */
[C---:B------:R-:W-:Y:S01]  /*31b0*/  ISETP.GT.AND P2, PT, R103.reuse, 0x48, PT ;  /* 0x000000486700780c */ /* 0x040fe20003f44270 */
[----:B------:R-:W-:Y:S01]  /*31c0*/  MUFU.TANH R194, R194 ;  /* 0x000000c200c27308 */ /* 0x000fe20000002400 */
[----:B------:R-:W-:Y:S02]  /*31d0*/  ISETP.GT.AND P4, PT, R103, 0x49, PT ;  /* 0x000000496700780c */ /* 0x000fe40003f84270 */
[----:B------:R-:W-:Y:S02]  /*31e0*/  FSEL R213, R187, -INF , !P6 ;  /* 0xff800000bbd57808 */ /* 0x000fe40007000000 */
[----:B---3--:R-:W-:Y:S02]  /*31f0*/  FSEL R210, R188, -INF , !P5 ;  /* 0xff800000bcd27808 */ /* 0x008fe40006800000 */
[----:B----4-:R-:W-:Y:S01]  /*3200*/  FSEL R101, R189, -INF , !P1 ;  /* 0xff800000bd657808 */ /* 0x010fe20004800000 */
[----:B------:R-:W-:Y:S01]  /*3210*/  MUFU.TANH R196, R196 ;  /* 0x000000c400c47308 */ /* 0x000fe20000002400 */
[----:B-----5:R-:W-:-:S02]  /*3220*/  FSEL R102, R105, -INF , !P3 ;  /* 0xff80000069667808 */ /* 0x020fc40005800000 */
[C---:B------:R-:W-:Y:S02]  /*3230*/  ISETP.GT.AND P6, PT, R103.reuse, 0x50, PT ;  /* 0x000000506700780c */ /* 0x040fe40003fc4270 */
[C---:B------:R-:W-:Y:S02]  /*3240*/  ISETP.GT.AND P5, PT, R103.reuse, 0x51, PT ;  /* 0x000000516700780c */ /* 0x040fe40003fa4270 */
[C---:B------:R-:W-:Y:S01]  /*3250*/  ISETP.GT.AND P1, PT, R103.reuse, 0x58, PT ;  /* 0x000000586700780c */ /* 0x040fe20003f24270 */
[----:B------:R-:W-:Y:S01]  /*3260*/  MUFU.TANH R201, R201 ;  /* 0x000000c900c97308 */ /* 0x000fe20000002400 */
[----:B------:R-:W-:Y:S02]  /*3270*/  ISETP.GT.AND P3, PT, R103, 0x59, PT ;  /* 0x000000596700780c */ /* 0x000fe40003f64270 */
[----:B------:R-:W-:Y:S02]  /*3280*/  FSEL R103, R108, -INF , !P2 ;  /* 0xff8000006c677808 */ /* 0x000fe40005000000 */
[----:B------:R-:W-:-:S02]  /*3290*/  FSEL R235, R109, -INF , !P4 ;  /* 0xff8000006deb7808 */ /* 0x000fc40006000000 */
[C---:B------:R-:W-:Y:S01]  /*32a0*/  ISETP.GT.AND P2, PT, R193.reuse, 0x40, PT ;  /* 0x00000040c100780c */ /* 0x040fe20003f44270 */
[----:B------:R-:W2:Y:S01]  /*32b0*/  MUFU.EX2 R104, R104 ;  /* 0x0000006800687308 */ /* 0x000ea20000000800 */
[----:B------:R-:W-:Y:S02]  /*32c0*/  ISETP.GT.AND P4, PT, R193, 0x41, PT ;  /* 0x00000041c100780c */ /* 0x000fe40003f84270 */
[----:B------:R-:W-:Y:S02]  /*32d0*/  FSEL R220, R112, -INF , !P6 ;  /* 0xff80000070dc7808 */ /* 0x000fe40007000000 */
[----:B------:R-:W-:Y:S02]  /*32e0*/  FSEL R214, R106, -INF , !P2 ;  /* 0xff8000006ad67808 */ /* 0x000fe40005000000 */
[----:B------:R-:W-:Y:S02]  /*32f0*/  FSEL R216, R107, -INF , !P4 ;  /* 0xff8000006bd87808 */ /* 0x000fe40006000000 */
[----:B------:R-:W-:-:S02]  /*3300*/  ISETP.GT.AND P6, PT, R193, 0x48, PT ;  /* 0x00000048c100780c */ /* 0x000fc40003fc4270 */
[C---:B------:R-:W-:Y:S02]  /*3310*/  ISETP.GT.AND P2, PT, R193.reuse, 0x49, PT ;  /* 0x00000049c100780c */ /* 0x040fe40003f44270 */
[----:B------:R-:W-:Y:S02]  /*3320*/  ISETP.GT.AND P4, PT, R193, 0x50, PT ;  /* 0x00000050c100780c */ /* 0x000fe40003f84270 */
[----:B------:R-:W-:Y:S02]  /*3330*/  FSEL R215, R110, -INF , !P6 ;  /* 0xff8000006ed77808 */ /* 0x000fe40007000000 */
[----:B------:R-:W-:Y:S02]  /*3340*/  FSEL R211, R111, -INF , !P2 ;  /* 0xff8000006fd37808 */ /* 0x000fe40005000000 */
[----:B------:R-:W-:Y:S02]  /*3350*/  FSEL R212, R114, -INF , !P4 ;  /* 0xff80000072d47808 */ /* 0x000fe40006000000 */
[----:B------:R-:W-:-:S02]  /*3360*/  ISETP.GT.AND P6, PT, R193, 0x51, PT ;  /* 0x00000051c100780c */ /* 0x000fc40003fc4270 */
[C---:B------:R-:W-:Y:S02]  /*3370*/  ISETP.GT.AND P2, PT, R193.reuse, 0x58, PT ;  /* 0x00000058c100780c */ /* 0x040fe40003f44270 */
[----:B------:R-:W-:Y:S01]  /*3380*/  ISETP.GT.AND P4, PT, R193, 0x59, PT ;  /* 0x00000059c100780c */ /* 0x000fe20003f84270 */
[----:B------:R-:W-:-:S06]  /*3390*/  FMUL.FTZ R193, R116, UR10 ;  /* 0x0000000a74c17c20 */ /* 0x000fcc0008410000 */
[----:B------:R-:W-:Y:S01]  /*33a0*/  MUFU.TANH R193, R193 ;  /* 0x000000c100c17308 */ /* 0x000fe20000002400 */
[----:B------:R-:W-:Y:S02]  /*33b0*/  WARPGROUP.DEPBAR.LE gsb0, 0x0 ;  /* 0x00008000000079c5 */ /* 0x000fe40000010000 */
[--C-:B-1----:R-:W-:Y:S01]  /*33c0*/  FADD.FTZ R24, R24, -R195.reuse ;  /* 0x800000c318187221 */ /* 0x102fe20000010000 */
[----:B------:R-:W-:Y:S01]  /*33d0*/  FADD.FTZ R195, R26, -R195 ;  /* 0x800000c31ac37221 */ /* 0x000fe20000010000 */
[----:B------:R-:W-:Y:S01]  /*33e0*/  FFMA.FTZ R26, R200, UR4, -R225 ;  /* 0x00000004c81a7c23 */ /* 0x000fe200080108e1 */
[----:B------:R-:W-:Y:S01]  /*33f0*/  IADD3 R200, R6, 0x1c, RZ ;  /* 0x0000001c06c87810 */ /* 0x000fe20007ffe0ff */
[----:B------:R-:W-:Y:S01]  /*3400*/  FMUL.FTZ R199, R113, R24 ;  /* 0x0000001871c77220 */ /* 0x000fe20000410000 */
[----:B------:R-:W-:Y:S03]  /*3410*/  SHFL.IDX PT, R225, R15, R6, 0x1f ;  /* 0x00001f060fe17589 */ /* 0x000fe600000e0000 */
[----:B------:R-:W-:Y:S01]  /*3420*/  FMUL.FTZ R116, R192, R199 ;  /* 0x000000c7c0747220 */ /* 0x000fe20000410000 */
[C---:B------:R-:W-:Y:S01]  /*3430*/  VIADD R192, R6.reuse, 0x4 ;  /* 0x0000000406c07836 */ /* 0x040fe20000000000 */
[----:B------:R-:W1:Y:S01]  /*3440*/  SHFL.IDX PT, R229, R17, R200, 0x1f ;  /* 0x00001fc811e57589 */ /* 0x000e6200000e0000 */
[----:B------:R-:W-:-:S03]  /*3450*/  VIADD R199, R6, 0x10 ;  /* 0x0000001006c77836 */ /* 0x000fc60000000000 */
[----:B------:R-:W-:Y:S01]  /*3460*/  LDS R12, [R12+0x380] ;  /* 0x000380000c0c7984 */ /* 0x000fe20000000800 */
[----:B--2---:R-:W-:Y:S01]  /*3470*/  FMUL.FTZ R195, R104, R195 ;  /* 0x000000c368c37220 */ /* 0x004fe20000410000 */
[----:B------:R-:W-:Y:S02]  /*3480*/  MUFU.EX2 R26, R26 ;  /* 0x0000001a001a7308 */ /* 0x000fe40000000800 */
[----:B------:R-:W2:Y:S04]  /*3490*/  SHFL.IDX PT, R24, R17, R192, 0x1f ;  /* 0x00001fc011187589 */ /* 0x000ea800000e0000 */
[----:B------:R-:W3:Y:S04]  /*34a0*/  SHFL.IDX PT, R227, R17, R199, 0x1f ;  /* 0x00001fc711e37589 */ /* 0x000ee800000e0000 */
[----:B------:R-:W4:Y:S04]  /*34b0*/  SHFL.IDX PT, R234, R190, R192, 0x1f ;  /* 0x00001fc0beea7589 */ /* 0x000f2800000e0000 */
[----:B------:R-:W5:Y:S01]  /*34c0*/  SHFL.IDX PT, R233, R190, R199, 0x1f ;  /* 0x00001fc7bee97589 */ /* 0x000f6200000e0000 */
[--C-:B-1----:R-:W-:Y:S01]  /*34d0*/  FFMA.FTZ R92, R92, UR4, -R229.reuse ;  /* 0x000000045c5c7c23 */ /* 0x102fe200080108e5 */
[----:B------:R-:W-:Y:S01]  /*34e0*/  FFMA.FTZ R207, R207, UR4, -R229 ;  /* 0x00000004cfcf7c23 */ /* 0x000fe200080108e5 */
[--C-:B------:R-:W-:Y:S01]  /*34f0*/  FFMA.FTZ R229, R206, UR4, -R225.reuse ;  /* 0x00000004cee57c23 */ /* 0x100fe200080108e1 */
[----:B------:R-:W-:Y:S01]  /*3500*/  FFMA.FTZ R206, R223, UR4, -R225 ;  /* 0x00000004dfce7c23 */ /* 0x000fe200080108e1 */
[----:B------:R-:W-:Y:S01]  /*3510*/  FMUL.FTZ R195, R19, R195 ;  /* 0x000000c313c37220 */ /* 0x000fe20000410000 */
[----:B------:R-:W-:Y:S01]  /*3520*/  FADD.FTZ R29, R29, -R232 ;  /* 0x800000e81d1d7221 */ /* 0x000fe20000010000 */
[--C-:B--2---:R-:W-:Y:S01]  /*3530*/  FFMA.FTZ R119, R197, UR4, -R24.reuse ;  /* 0x00000004c5777c23 */ /* 0x104fe20008010818 */
[----:B------:R-:W-:Y:S01]  /*3540*/  FFMA.FTZ R224, R224, UR4, -R24 ;  /* 0x00000004e0e07c23 */ /* 0x000fe20008010818 */
[----:B------:R-:W-:Y:S01]  /*3550*/  VIADD R197, R6, 0x14 ;  /* 0x0000001406c57836 */ /* 0x000fe20000000000 */
[----:B------:R1:W-:Y:S01]  /*3560*/  MUFU.EX2 R24, R198 ;  /* 0x000000c600187308 */ /* 0x0003e20000000800 */
[--C-:B---3--:R-:W-:Y:S01]  /*3570*/  FFMA.FTZ R94, R94, UR4, -R227.reuse ;  /* 0x000000045e5e7c23 */ /* 0x108fe200080108e3 */
[----:B------:R-:W-:-:S02]  /*3580*/  FFMA.FTZ R209, R209, UR4, -R227 ;  /* 0x00000004d1d17c23 */ /* 0x000fc400080108e3 */
[----:B------:R-:W2:Y:S04]  /*3590*/  SHFL.IDX PT, R231, R17, R197, 0x1f ;  /* 0x00001fc511e77589 */ /* 0x000ea800000e0000 */
[----:B------:R-:W3:Y:S01]  /*35a0*/  SHFL.IDX PT, R227, R15, R118, 0x1f ;  /* 0x00001f760fe37589 */ /* 0x000ee200000e0000 */
[----:B-1----:R-:W-:Y:S01]  /*35b0*/  VIADD R198, R6, 0x18 ;  /* 0x0000001806c67836 */ /* 0x002fe20000000000 */
        /* <DEDUP_REMOVED lines=17> */
[----:B------:R-:W2:Y:S02]  /*36d0*/  SHFL.IDX PT, R228, R14, R192, 0x1f ;  /* 0x00001fc00ee47589 */ /* 0x000ea400000e0000 */
[----:B------:R-:W-:Y:S01]  /*36e0*/  MUFU.EX2 R206, R206 ;  /* 0x000000ce00ce7308 */ /* 0x000fe20000000800 */
[--C-:B-1----:R-:W-:Y:S01]  /*36f0*/  FFMA.FTZ R99, R99, UR4, -R225.reuse ;  /* 0x0000000463637c23 */ /* 0x102fe200080108e1 */
[----:B------:R-:W-:Y:S01]  /*3700*/  FFMA.FTZ R217, R217, UR4, -R225 ;  /* 0x00000004d9d97c23 */ /* 0x000fe200080108e1 */
[----:B------:R-:W1:Y:S01]  /*3710*/  SHFL.IDX PT, R227, R14, R117, 0x1f ;  /* 0x00001f750ee37589 */ /* 0x000e6200000e0000 */
[--C-:B------:R-:W-:Y:S01]  /*3720*/  FFMA.FTZ R95, R95, UR4, -R226.reuse ;  /* 0x000000045f5f7c23 */ /* 0x100fe200080108e2 */
[----:B------:R-:W-:-:S02]  /*3730*/  FFMA.FTZ R205, R205, UR4, -R226 ;  /* 0x00000004cdcd7c23 */ /* 0x000fc400080108e2 */
[----:B------:R-:W3:Y:S01]  /*3740*/  SHFL.IDX PT, R225, R14, R199, 0x1f ;  /* 0x00001fc70ee17589 */ /* 0x000ee200000e0000 */
[----:B------:R-:W-:Y:S01]  /*3750*/  MUFU.EX2 R204, R204 ;  /* 0x000000cc00cc7308 */ /* 0x000fe20000000800 */
[--C-:B------:R-:W-:Y:S01]  /*3760*/  FFMA.FTZ R223, R98, UR4, -R17.reuse ;  /* 0x0000000462df7c23 */ /* 0x100fe20008010811 */
[----:B------:R-:W-:Y:S01]  /*3770*/  FFMA.FTZ R202, R202, UR4, -R17 ;  /* 0x00000004caca7c23 */ /* 0x000fe20008010811 */
[----:B------:R-:W4:Y:S04]  /*3780*/  SHFL.IDX PT, R226, R15, R199, 0x1f ;  /* 0x00001fc70fe27589 */ /* 0x000f2800000e0000 */
[----:B------:R-:W5:Y:S01]  /*3790*/  SHFL.IDX PT, R98, R15, R198, 0x1f ;  /* 0x00001fc60f627589 */ /* 0x000f6200000e0000 */
[----:B------:R1:W-:Y:S01]  /*37a0*/  MUFU.EX2 R96, R223 ;  /* 0x000000df00607308 */ /* 0x0003e20000000800 */
[----:B--2---:R-:W-:-:S07]  /*37b0*/  FFMA.FTZ R102, R102, UR4, -R228 ;  /* 0x0000000466667c23 */ /* 0x004fce00080108e4 */
[----:B------:R2:W-:Y:S01]  /*37c0*/  MUFU.EX2 R17, R229 ;  /* 0x000000e500117308 */ /* 0x0005e20000000800 */
[----:B-1----:R-:W1:Y:S01]  /*37d0*/  SHFL.IDX PT, R223, R14, R6, 0x1f ;  /* 0x00001f060edf7589 */ /* 0x002e6200000e0000 */
[----:B------:R-:W-:Y:S01]  /*37e0*/  FFMA.FTZ R216, R216, UR4, -R228 ;  /* 0x00000004d8d87c23 */ /* 0x000fe200080108e4 */
[--C-:B------:R-:W-:Y:S01]  /*37f0*/  FFMA.FTZ R103, R103, UR4, -R227.reuse ;  /* 0x0000000467677c23 */ /* 0x100fe200080108e3 */
[----:B------:R-:W-:Y:S01]  /*3800*/  FFMA.FTZ R215, R215, UR4, -R227 ;  /* 0x00000004d7d77c23 */ /* 0x000fe200080108e3 */
[----:B------:R-:W-:Y:S01]  /*3810*/  FSEL R228, R191, -INF , !P5 ;  /* 0xff800000bfe47808 */ /* 0x000fe20006800000 */
[----:B------:R-:W-:Y:S01]  /*3820*/  SHFL.IDX PT, R227, R14, R198, 0x1f ;  /* 0x00001fc60ee37589 */ /* 0x000fe200000e0000 */
[--C-:B---3--:R-:W-:Y:S01]  /*3830*/  FFMA.FTZ R220, R220, UR4, -R225.reuse ;  /* 0x00000004dcdc7c23 */ /* 0x108fe200080108e1 */
[----:B------:R-:W-:Y:S01]  /*3840*/  FFMA.FTZ R212, R212, UR4, -R225 ;  /* 0x00000004d4d47c23 */ /* 0x000fe200080108e1 */
[----:B------:R-:W-:Y:S01]  /*3850*/  FSEL R225, R194, -INF , !P3 ;  /* 0xff800000c2e17808 */ /* 0x000fe20005800000 */
[----:B--2---:R2:W3:Y:S01]  /*3860*/  SHFL.IDX PT, R229, R15, R200, 0x1f ;  /* 0x00001fc80fe57589 */ /* 0x0044e200000e0000 */
[--C-:B----4-:R-:W-:Y:S01]  /*3870*/  FFMA.FTZ R230, R230, UR4, -R226.reuse ;  /* 0x00000004e6e67c23 */ /* 0x110fe200080108e2 */
[----:B------:R-:W-:Y:S01]  /*3880*/  FFMA.FTZ R218, R218, UR4, -R226 ;  /* 0x00000004dada7c23 */ /* 0x000fe200080108e2 */
[----:B------:R-:W4:Y:S01]  /*3890*/  MUFU.EX2 R31, R219 ;  /* 0x000000db001f7308 */ /* 0x000f220000000800 */
[----:B------:R-:W4:Y:S01]  /*38a0*/  SHFL.IDX PT, R226, R14, R118, 0x1f ;  /* 0x00001f760ee27589 */ /* 0x000f2200000e0000 */
[--C-:B-----5:R-:W-:Y:S01]  /*38b0*/  FFMA.FTZ R100, R100, UR4, -R98.reuse ;  /* 0x0000000464647c23 */ /* 0x120fe20008010862 */
[----:B------:R-:W-:-:S05]  /*38c0*/  FFMA.FTZ R213, R213, UR4, -R98 ;  /* 0x00000004d5d57c23 */ /* 0x000fca0008010862 */
[----:B------:R5:W-:Y:S01]  /*38d0*/  MUFU.EX2 R98, R230 ;  /* 0x000000e600627308 */ /* 0x000be20000000800 */
[--C-:B-1----:R-:W-:Y:S01]  /*38e0*/  FFMA.FTZ R101, R101, UR4, -R223.reuse ;  /* 0x0000000465657c23 */ /* 0x102fe200080108df */
[----:B------:R-:W-:Y:S02]  /*38f0*/  FFMA.FTZ R214, R214, UR4, -R223 ;  /* 0x00000004d6d67c23 */ /* 0x000fe400080108df */
[----:B------:R-:W1:Y:S04]  /*3900*/  SHFL.IDX PT, R223, R14, R197, 0x1f ;  /* 0x00001fc50edf7589 */ /* 0x000e6800000e0000 */
[----:B--2---:R2:W-:Y:S01]  /*3910*/  MUFU.EX2 R15, R231 ;  /* 0x000000e7000f7308 */ /* 0x0045e20000000800 */
[----:B-----5:R-:W-:Y:S01]  /*3920*/  FSEL R230, R115, -INF , !P6 ;  /* 0xff80000073e67808 */ /* 0x020fe20007000000 */
[--C-:B---3--:R-:W-:Y:S01]  /*3930*/  FFMA.FTZ R222, R222, UR4, -R229.reuse ;  /* 0x00000004dede7c23 */ /* 0x108fe200080108e5 */
[----:B------:R-:W-:Y:S01]  /*3940*/  FFMA.FTZ R210, R210, UR4, -R229 ;  /* 0x00000004d2d27c23 */ /* 0x000fe200080108e5 */
[----:B------:R-:W-:Y:S01]  /*3950*/  FSEL R229, R201, -INF , !P4 ;  /* 0xff800000c9e57808 */ /* 0x000fe20006000000 */
[----:B------:R-:W-:Y:S01]  /*3960*/  FMUL.FTZ R32, R94, R32 ;  /* 0x000000205e207220 */ /* 0x000fe20000410000 */
[--C-:B----4-:R-:W-:Y:S01]  /*3970*/  FFMA.FTZ R235, R235, UR4, -R226.reuse ;  /* 0x00000004ebeb7c23 */ /* 0x110fe200080108e2 */
[----:B------:R-:W-:Y:S01]  /*3980*/  FFMA.FTZ R211, R211, UR4, -R226 ;  /* 0x00000004d3d37c23 */ /* 0x000fe200080108e2 */
[----:B--2---:R-:W-:Y:S01]  /*3990*/  SHFL.IDX PT, R231, R190, R117, 0x1f ;  /* 0x00001f75bee77589 */ /* 0x004fe200000e0000 */
[----:B------:R-:W2:Y:S03]  /*39a0*/  MUFU.EX2 R209, R209 ;  /* 0x000000d100d17308 */ /* 0x000ea60000000800 */
[----:B------:R3:W4:Y:S05]  /*39b0*/  SHFL.IDX PT, R226, R14, R200, 0x1f ;  /* 0x00001fc80ee27589 */ /* 0x00072a00000e0000 */
[----:B------:R5:W-:Y:S08]  /*39c0*/  MUFU.EX2 R13, R235 ;  /* 0x000000eb000d7308 */ /* 0x000bf00000000800 */
[----:B---3--:R1:W-:Y:S01]  /*39d0*/  MUFU.EX2 R14, R222 ;  /* 0x000000de000e7308 */ /* 0x0083e20000000800 */
[----:B-----5:R-:W3:Y:S07]  /*39e0*/  LDL R235, [R1+0x10] ;  /* 0x0000100001eb7983 */ /* 0x020eee0000100800 */
[----:B------:R-:W5:Y:S01]  /*39f0*/  MUFU.EX2 R93, R93 ;  /* 0x0000005d005d7308 */ /* 0x000f620000000800 */
[--C-:B-1----:R-:W-:Y:S01]  /*3a00*/  FFMA.FTZ R222, R228, UR4, -R223.reuse ;  /* 0x00000004e4de7c23 */ /* 0x102fe200080108df */
[----:B------:R-:W-:Y:S01]  /*3a10*/  FFMA.FTZ R223, R230, UR4, -R223 ;  /* 0x00000004e6df7c23 */ /* 0x000fe200080108df */
[----:B------:R-:W-:Y:S01]  /*3a20*/  FSEL R228, R193, -INF , !P1 ;  /* 0xff800000c1e47808 */ /* 0x000fe20004800000 */
[--C-:B----4-:R-:W-:Y:S01]  /*3a30*/  FFMA.FTZ R225, R225, UR4, -R226.reuse ;  /* 0x00000004e1e17c23 */ /* 0x110fe200080108e2 */
[----:B------:R-:W-:Y:S01]  /*3a40*/  FSEL R230, R196, -INF , !P2 ;  /* 0xff800000c4e67808 */ /* 0x000fe20005000000 */
[----:B------:R-:W-:-:S02]  /*3a50*/  FFMA.FTZ R226, R229, UR4, -R226 ;  /* 0x00000004e5e27c23 */ /* 0x000fc400080108e2 */
[--C-:B------:R-:W-:Y:S01]  /*3a60*/  FFMA.FTZ R228, R228, UR4, -R227.reuse ;  /* 0x00000004e4e47c23 */ /* 0x100fe200080108e3 */
[----:B------:R-:W-:Y:S01]  /*3a70*/  SHFL.IDX PT, R229, R190, R198, 0x1f ;  /* 0x00001fc6bee57589 */ /* 0x000fe200000e0000 */
[----:B------:R-:W-:Y:S01]  /*3a80*/  FFMA.FTZ R227, R230, UR4, -R227 ;  /* 0x00000004e6e37c23 */ /* 0x000fe200080108e3 */
[----:B------:R-:W1:Y:S02]  /*3a90*/  MUFU.EX2 R208, R208 ;  /* 0x000000d000d07308 */ /* 0x000e640000000800 */
[----:B------:R-:W-:Y:S04]  /*3aa0*/  SHFL.IDX PT, R230, R190, R197, 0x1f ;  /* 0x00001fc5bee67589 */ /* 0x000fe800000e0000 */
[----:B------:R-:W4:Y:S01]  /*3ab0*/  SHFL.IDX PT, R190, R190, R200, 0x1f ;  /* 0x00001fc8bebe7589 */ /* 0x000f2200000e0000 */
[--C-:B------:R-:W-:Y:S01]  /*3ac0*/  FADD.FTZ R28, R28, -R231.reuse ;  /* 0x800000e71c1c7221 */ /* 0x100fe20000010000 */
[----:B------:R-:W-:Y:S01]  /*3ad0*/  FADD.FTZ R30, R30, -R231 ;  /* 0x800000e71e1e7221 */ /* 0x000fe20000010000 */
[----:B------:R-:W1:Y:S01]  /*3ae0*/  MUFU.EX2 R95, R95 ;  /* 0x0000005f005f7308 */ /* 0x000e620000000800 */
[----:B------:R-:W-:-:S07]  /*3af0*/  FFMA.FTZ R219, -R18, R18, 1 ;  /* 0x3f80000012db7423 */ /* 0x000fce0000010112 */
[----:B------:R-:W-:Y:S08]  /*3b00*/  MUFU.EX2 R97, R97 ;  /* 0x0000006100617308 */ /* 0x000ff00000000800 */
[----:B------:R-:W-:Y:S01]  /*3b10*/  MUFU.EX2 R99, R99 ;  /* 0x0000006300637308 */ /* 0x000fe20000000800 */
[--C-:B----4-:R-:W-:Y:S01]  /*3b20*/  FADD.FTZ R37, R37, -R190.reuse ;  /* 0x800000be25257221 */ /* 0x110fe20000010000 */
        /* <DEDUP_REMOVED lines=12> */
[----:B------:R-:W-:Y:S01]  /*3bf0*/  FFMA.FTZ R30, -R72, R72, 1 ;  /* 0x3f800000481e7423 */ /* 0x000fe20000010148 */
[----:B------:R-:W-:Y:S01]  /*3c00*/  FMUL.FTZ R29, R29, R32 ;  /* 0x000000201d1d7220 */ /* 0x000fe20000410000 */
[----:B------:R-:W-:Y:S01]  /*3c10*/  FFMA.FTZ R32, -R75, R75, 1 ;  /* 0x3f8000004b207423 */ /* 0x000fe2000001014b */
[----:B------:R-:W-:Y:S01]  /*3c20*/  SHFL.IDX PT, R72, R12, R118, 0x1f ;  /* 0x00001f760c487589 */ /* 0x000fe200000e0000 */
[----:B------:R-:W-:Y:S03]  /*3c30*/  MUFU.EX2 R202, R202 ;  /* 0x000000ca00ca7308 */ /* 0x000fe60000000800 */
[----:B------:R-:W4:Y:S01]  /*3c40*/  SHFL.IDX PT, R75, R12, R198, 0x1f ;  /* 0x00001fc60c4b7589 */ /* 0x000f2200000e0000 */
[--C-:B------:R-:W-:Y:S01]  /*3c50*/  FADD.FTZ R33, R33, -R230.reuse ;  /* 0x800000e621217221 */ /* 0x100fe20000010000 */
[----:B------:R-:W-:Y:S01]  /*3c60*/  FADD.FTZ R35, R35, -R230 ;  /* 0x800000e623237221 */ /* 0x000fe20000010000 */
[----:B------:R-:W-:Y:S01]  /*3c70*/  FADD.FTZ R36, R36, -R229 ;  /* 0x800000e524247221 */ /* 0x000fe20000010000 */
[----:B--2---:R-:W-:Y:S01]  /*3c80*/  FMUL.FTZ R73, R209, R34 ;  /* 0x00000022d1497220 */ /* 0x004fe20000410000 */
[----:B------:R-:W-:Y:S01]  /*3c90*/  FFMA.FTZ R34, -R74, R74, 1 ;  /* 0x3f8000004a227423 */ /* 0x000fe2000001014a */
[----:B-----5:R-:W-:Y:S01]  /*3ca0*/  FMUL.FTZ R33, R93, R33 ;  /* 0x000000215d217220 */ /* 0x020fe20000410000 */
[----:B------:R-:W2:Y:S01]  /*3cb0*/  MUFU.EX2 R18, R221 ;  /* 0x000000dd00127308 */ /* 0x000ea20000000800 */
[----:B-1----:R-:W-:Y:S01]  /*3cc0*/  FMUL.FTZ R35, R208, R35 ;  /* 0x00000023d0237220 */ /* 0x002fe20000410000 */
        /* <DEDUP_REMOVED lines=8> */
[----:B------:R-:W1:Y:S01]  /*3d50*/  SHFL.IDX PT, R73, R12, R6, 0x1f ;  /* 0x00001f060c497589 */ /* 0x000e6200000e0000 */
[----:B------:R-:W-:Y:S03]  /*3d60*/  MUFU.EX2 R203, R203 ;  /* 0x000000cb00cb7308 */ /* 0x000fe60000000800 */
[----:B------:R-:W-:Y:S04]  /*3d70*/  SHFL.IDX PT, R28, R12, R192, 0x1f ;  /* 0x00001fc00c1c7589 */ /* 0x000fe800000e0000 */
[----:B------:R-:W5:Y:S01]  /*3d80*/  SHFL.IDX PT, R79, R12, R117, 0x1f ;  /* 0x00001f750c4f7589 */ /* 0x000f6200000e0000 */
[----:B----4-:R-:W-:Y:S01]  /*3d90*/  FADD.FTZ R54, R54, -R75 ;  /* 0x8000004b36367221 */ /* 0x010fe20000010000 */
[----:B------:R-:W-:Y:S01]  /*3da0*/  FFMA.FTZ R87, -R87, R87, 1 ;  /* 0x3f80000057577423 */ /* 0x000fe20000010157 */
[----:B------:R-:W-:Y:S01]  /*3db0*/  MUFU.EX2 R218, R218 ;  /* 0x000000da00da7308 */ /* 0x000fe20000000800 */
[----:B------:R-:W4:Y:S04]  /*3dc0*/  SHFL.IDX PT, R77, R12, R199, 0x1f ;  /* 0x00001fc70c4d7589 */ /* 0x000f2800000e0000 */
[----:B------:R-:W-:Y:S03]  /*3dd0*/  SHFL.IDX PT, R76, R12, R197, 0x1f ;  /* 0x00001fc50c4c7589 */ /* 0x000fe600000e0000 */
[----:B------:R-:W-:Y:S01]  /*3de0*/  MUFU.EX2 R92, R92 ;  /* 0x0000005c005c7308 */ /* 0x000fe20000000800 */
[----:B------:R2:W-:Y:S01]  /*3df0*/  SHFL.IDX PT, R74, R12, R200, 0x1f ;  /* 0x00001fc80c4a7589 */ /* 0x0005e200000e0000 */
[----:B------:R-:W-:Y:S01]  /*3e00*/  FFMA.FTZ R83, -R83, R83, 1 ;  /* 0x3f80000053537423 */ /* 0x000fe20000010153 */
[----:B------:R-:W-:-:S05]  /*3e10*/  FFMA.FTZ R84, -R84, R84, 1 ;  /* 0x3f80000054547423 */ /* 0x000fca0000010154 */
[----:B------:R-:W-:Y:S01]  /*3e20*/  MUFU.EX2 R100, R100 ;  /* 0x0000006400647308 */ /* 0x000fe20000000800 */
[----:B--2---:R-:W-:Y:S01]  /*3e30*/  FADD.FTZ R12, R45, -R72 ;  /* 0x800000482d0c7221 */ /* 0x004fe20000010000 */
[----:B------:R-:W-:Y:S02]  /*3e40*/  FADD.FTZ R45, R52, -R75 ;  /* 0x8000004b342d7221 */ /* 0x000fe40000010000 */
[----:B------:R-:W2:Y:S01]  /*3e50*/  LDS R75, [R11+0x380] ;  /* 0x000380000b4b7984 */ /* 0x000ea20000000800 */
[----:B------:R-:W-:-:S03]  /*3e60*/  FMUL.FTZ R27, R18, R232 ;  /* 0x000000e8121b7220 */ /* 0x000fc60000410000 */
[----:B------:R-:W-:Y:S01]  /*3e70*/  MUFU.EX2 R213, R213 ;  /* 0x000000d500d57308 */ /* 0x000fe20000000800 */
[----:B------:R-:W-:-:S07]  /*3e80*/  FMUL.FTZ R30, R30, R27 ;  /* 0x0000001b1e1e7220 */ /* 0x000fce0000410000 */
[----:B------:R-:W4:Y:S01]  /*3e90*/  MUFU.EX2 R27, R205 ;  /* 0x000000cd001b7308 */ /* 0x000f220000000800 */
[----:B------:R-:W-:Y:S01]  /*3ea0*/  FADD.FTZ R38, R38, -R229 ;  /* 0x800000e526267221 */ /* 0x000fe20000010000 */
[--C-:B-1----:R-:W-:Y:S01]  /*3eb0*/  FADD.FTZ R40, R40, -R73.reuse ;  /* 0x8000004928287221 */ /* 0x102fe20000010000 */
[----:B------:R-:W-:Y:S01]  /*3ec0*/  FADD.FTZ R73, R42, -R73 ;  /* 0x800000492a497221 */ /* 0x000fe20000010000 */
[----:B------:R-:W-:Y:S01]  /*3ed0*/  FMUL.FTZ R39, R207, R39 ;  /* 0x00000027cf277220 */ /* 0x000fe20000410000 */
[----:B------:R-:W-:Y:S01]  /*3ee0*/  FADD.FTZ R72, R47, -R72 ;  /* 0x800000482f487221 */ /* 0x000fe20000010000 */
[--C-:B-----5:R-:W-:Y:S01]  /*3ef0*/  FADD.FTZ R44, R44, -R79.reuse ;  /* 0x8000004f2c2c7221 */ /* 0x120fe20000010000 */
[----:B------:R-:W-:Y:S01]  /*3f00*/  FFMA.FTZ R42, -R81, R81, 1 ;  /* 0x3f800000512a7423 */ /* 0x000fe20000010151 */
[----:B------:R-:W-:Y:S01]  /*3f10*/  FMUL.FTZ R47, R17, R40 ;  /* 0x00000028112f7220 */ /* 0x000fe20000410000 */
[----:B------:R-:W-:Y:S01]  /*3f20*/  FADD.FTZ R79, R46, -R79 ;  /* 0x8000004f2e4f7221 */ /* 0x000fe20000010000 */
[----:B------:R-:W1:Y:S01]  /*3f30*/  MUFU.EX2 R101, R101 ;  /* 0x0000006500657308 */ /* 0x000e620000000800 */
[----:B----4-:R-:W-:-:S07]  /*3f40*/  FMUL.FTZ R38, R27, R38 ;  /* 0x000000261b267220 */ /* 0x010fce0000410000 */
[----:B------:R-:W-:Y:S01]  /*3f50*/  MUFU.EX2 R217, R217 ;  /* 0x000000d900d97308 */ /* 0x000fe20000000800 */
[----:B------:R-:W-:Y:S01]  /*3f60*/  FMUL.FTZ R35, R35, R38 ;  /* 0x0000002623237220 */ /* 0x000fe20000410000 */
[----:B------:R-:W-:Y:S01]  /*3f70*/  FFMA.FTZ R38, -R80, R80, 1 ;  /* 0x3f80000050267423 */ /* 0x000fe20000010150 */
[----:B------:R-:W-:Y:S01]  /*3f80*/  FMUL.FTZ R40, R206, R73 ;  /* 0x00000049ce287220 */ /* 0x000fe20000410000 */
[----:B------:R-:W-:Y:S01]  /*3f90*/  FMUL.FTZ R42, R42, R47 ;  /* 0x0000002f2a2a7220 */ /* 0x000fe20000410000 */
[----:B------:R-:W-:Y:S01]  /*3fa0*/  FMUL.FTZ R46, R15, R44 ;  /* 0x0000002c0f2e7220 */ /* 0x000fe20000410000 */
[----:B------:R-:W-:Y:S01]  /*3fb0*/  FMUL.FTZ R38, R38, R39 ;  /* 0x0000002726267220 */ /* 0x000fe20000410000 */
[----:B------:R-:W-:Y:S01]  /*3fc0*/  FADD.FTZ R39, R48, -R77 ;  /* 0x8000004d30277221 */ /* 0x000fe20000010000 */
[----:B------:R-:W-:Y:S01]  /*3fd0*/  FMUL.FTZ R48, R204, R79 ;  /* 0x0000004fcc307220 */ /* 0x000fe20000410000 */
[----:B------:R-:W-:Y:S01]  /*3fe0*/  MUFU.EX2 R103, R103 ;  /* 0x0000006700677308 */ /* 0x000fe20000000800 */
[----:B--2---:R-:W2:Y:S01]  /*3ff0*/  SHFL.IDX PT, R73, R75, R6, 0x1f ;  /* 0x00001f064b497589 */ /* 0x004ea200000e0000 */
[----:B------:R-:W-:Y:S01]  /*4000*/  FFMA.FTZ R44, -R86, R86, 1 ;  /* 0x3f800000562c7423 */ /* 0x000fe20000010156 */
[----:B------:R-:W-:Y:S01]  /*4010*/  FMUL.FTZ R47, R97, R12 ;  /* 0x0000000c612f7220 */ /* 0x000fe20000410000 */
[--C-:B------:R-:W-:Y:S01]  /*4020*/  FADD.FTZ R41, R41, -R28.reuse ;  /* 0x8000001c29297221 */ /* 0x100fe20000010000 */
[----:B------:R-:W4:Y:S01]  /*4030*/  SHFL.IDX PT, R118, R75, R118, 0x1f ;  /* 0x00001f764b767589 */ /* 0x000f2200000e0000 */
[----:B------:R-:W-:Y:S01]  /*4040*/  FADD.FTZ R43, R43, -R28 ;  /* 0x8000001c2b2b7221 */ /* 0x000fe20000010000 */
[----:B------:R-:W-:Y:S01]  /*4050*/  FADD.FTZ R28, R49, -R76 ;  /* 0x8000004c311c7221 */ /* 0x000fe20000010000 */
[----:B------:R-:W-:Y:S01]  /*4060*/  FMUL.FTZ R12, R87, R48 ;  /* 0x00000030570c7220 */ /* 0x000fe20000410000 */
[----:B------:R-:W5:Y:S01]  /*4070*/  SHFL.IDX PT, R192, R75, R192, 0x1f ;  /* 0x00001fc04bc07589 */ /* 0x000f6200000e0000 */
[----:B------:R-:W-:Y:S01]  /*4080*/  FMUL.FTZ R44, R44, R47 ;  /* 0x0000002f2c2c7220 */ /* 0x000fe20000410000 */
[----:B------:R-:W-:Y:S01]  /*4090*/  FFMA.FTZ R47, -R89, R89, 1 ;  /* 0x3f800000592f7423 */ /* 0x000fe20000010159 */
[----:B------:R-:W-:Y:S01]  /*40a0*/  FMUL.FTZ R48, R98, R39 ;  /* 0x0000002762307220 */ /* 0x000fe20000410000 */
[----:B------:R-:W-:Y:S01]  /*40b0*/  FMUL.FTZ R43, R202, R43 ;  /* 0x0000002bca2b7220 */ /* 0x000fe20000410000 */
[----:B------:R-:W-:Y:S01]  /*40c0*/  FMUL.FTZ R39, R99, R28 ;  /* 0x0000001c63277220 */ /* 0x000fe20000410000 */
[----:B------:R-:W-:Y:S01]  /*40d0*/  FMUL.FTZ R72, R203, R72 ;  /* 0x00000048cb487220 */ /* 0x000fe20000410000 */
[----:B------:R-:W-:Y:S01]  /*40e0*/  FMUL.FTZ R47, R47, R48 ;  /* 0x000000302f2f7220 */ /* 0x000fe20000410000 */
[----:B------:R-:W5:Y:S01]  /*40f0*/  SHFL.IDX PT, R117, R75, R117, 0x1f ;  /* 0x00001f754b757589 */ /* 0x000f6200000e0000 */
[----:B------:R-:W-:Y:S01]  /*4100*/  FFMA.FTZ R49, -R88, R88, 1 ;  /* 0x3f80000058317423 */ /* 0x000fe20000010158 */
[----:B------:R-:W-:Y:S01]  /*4110*/  FFMA.FTZ R48, -R90, R90, 1 ;  /* 0x3f8000005a307423 */ /* 0x000fe2000001015a */
[----:B------:R-:W5:Y:S01]  /*4120*/  MUFU.EX2 R214, R214 ;  /* 0x000000d600d67308 */ /* 0x000f620000000800 */
[----:B------:R-:W5:Y:S01]  /*4130*/  SHFL.IDX PT, R199, R75, R199, 0x1f ;  /* 0x00001fc74bc77589 */ /* 0x000f6200000e0000 */
[----:B------:R-:W-:-:S03]  /*4140*/  FMUL.FTZ R11, R84, R43 ;  /* 0x0000002b540b7220 */ /* 0x000fc60000410000 */
[----:B------:R-:W5:Y:S01]  /*4150*/  SHFL.IDX PT, R28, R75, R197, 0x1f ;  /* 0x00001fc54b1c7589 */ /* 0x000f6200000e0000 */
[----:B------:R-:W-:Y:S01]  /*4160*/  FMUL.FTZ R40, R83, R40 ;  /* 0x0000002853287220 */ /* 0x000fe20000410000 */
[----:B------:R-:W-:Y:S01]  /*4170*/  FFMA.FTZ R43, -R85, R85, 1 ;  /* 0x3f800000552b7423 */ /* 0x000fe20000010155 */
[----:B------:R-:W-:Y:S01]  /*4180*/  FADD.FTZ R77, R50, -R77 ;  /* 0x8000004d324d7221 */ /* 0x000fe20000010000 */
[----:B------:R-:W-:Y:S01]  /*4190*/  FMUL.FTZ R49, R49, R72 ;  /* 0x0000004831317220 */ /* 0x000fe20000410000 */
[----:B------:R-:W-:Y:S01]  /*41a0*/  FMUL.FTZ R48, R48, R39 ;  /* 0x0000002730307220 */ /* 0x000fe20000410000 */
[----:B------:R-:W3:Y:S01]  /*41b0*/  SHFL.IDX PT, R83, R75, R198, 0x1f ;  /* 0x00001fc64b537589 */ /* 0x000ee200000e0000 */
[----:B------:R-:W5:Y:S03]  /*41c0*/  MUFU.EX2 R39, R216 ;  /* 0x000000d800277308 */ /* 0x000f660000000800 */
[----:B------:R-:W3:Y:S01]  /*41d0*/  SHFL.IDX PT, R200, R75, R200, 0x1f ;  /* 0x00001fc84bc87589 */ /* 0x000ee200000e0000 */
[----:B------:R-:W-:Y:S01]  /*41e0*/  FMUL.FTZ R43, R43, R46 ;  /* 0x0000002e2b2b7220 */ /* 0x000fe20000410000 */
[----:B------:R-:W-:-:S03]  /*41f0*/  FFMA.FTZ R46, -R91, R91, 1 ;  /* 0x3f8000005b2e7423 */ /* 0x000fc6000001015b */
[----:B------:R-:W5:Y:S01]  /*4200*/  MUFU.EX2 R72, R211 ;  /* 0x000000d300487308 */ /* 0x000f620000000800 */
[----:B------:R-:W-:Y:S01]  /*4210*/  FMUL.FTZ R77, R218, R77 ;  /* 0x0000004dda4d7220 */ /* 0x000fe20000410000 */
[----:B------:R-:W-:Y:S01]  /*4220*/  FFMA.FTZ R78, -R78, R78, 1 ;  /* 0x3f8000004e4e7423 */ /* 0x000fe2000001014e */
[----:B------:R-:W-:-:S05]  /*4230*/  FMUL.FTZ R37, R92, R37 ;  /* 0x000000255c257220 */ /* 0x000fca0000410000 */
[----:B------:R-:W5:Y:S01]  /*4240*/  MUFU.EX2 R210, R210 ;  /* 0x000000d200d27308 */ /* 0x000f620000000800 */
[----:B------:R-:W-:Y:S01]  /*4250*/  FFMA.FTZ R50, -R185, R185, 1 ;  /* 0x3f800000b9327423 */ /* 0x000fe200000101b9 */
[----:B------:R-:W-:Y:S01]  /*4260*/  FMUL.FTZ R45, R100, R45 ;  /* 0x0000002d642d7220 */ /* 0x000fe20000410000 */
[----:B------:R-:W-:Y:S01]  /*4270*/  FMUL.FTZ R46, R46, R77 ;  /* 0x0000004d2e2e7220 */ /* 0x000fe20000410000 */
[----:B------:R-:W-:Y:S01]  /*4280*/  FFMA.FTZ R187, -R187, R187, 1 ;  /* 0x3f800000bbbb7423 */ /* 0x000fe200000101bb */
[----:B------:R-:W-:Y:S01]  /*4290*/  FMUL.FTZ R54, R213, R54 ;  /* 0x00000036d5367220 */ /* 0x000fe20000410000 */
[--C-:B--2---:R-:W-:Y:S02]  /*42a0*/  FADD.FTZ R56, R56, -R73.reuse ;  /* 0x8000004938387221 */ /* 0x104fe40000010000 */
[----:B------:R-:W2:Y:S01]  /*42b0*/  MUFU.EX2 R220, R220 ;  /* 0x000000dc00dc7308 */ /* 0x000ea20000000800 */
[----:B------:R-:W-:Y:S01]  /*42c0*/  FADD.FTZ R77, R58, -R73 ;  /* 0x800000493a4d7221 */ /* 0x000fe20000010000 */
[----:B------:R-:W-:Y:S01]  /*42d0*/  FMUL.FTZ R37, R78, R37 ;  /* 0x000000254e257220 */ /* 0x000fe20000410000 */
[----:B------:R-:W-:-:S05]  /*42e0*/  FMUL.FTZ R50, R50, R45 ;  /* 0x0000002d32327220 */ /* 0x000fca0000410000 */
[----:B------:R-:W2:Y:S01]  /*42f0*/  MUFU.EX2 R222, R222 ;  /* 0x000000de00de7308 */ /* 0x000ea20000000800 */
[----:B----4-:R-:W-:Y:S01]  /*4300*/  FADD.FTZ R78, R61, -R118 ;  /* 0x800000763d4e7221 */ /* 0x010fe20000010000 */
[----:B------:R-:W-:Y:S01]  /*4310*/  FMUL.FTZ R45, R187, R54 ;  /* 0x00000036bb2d7220 */ /* 0x000fe20000410000 */
[----:B-1----:R-:W-:-:S05]  /*4320*/  FMUL.FTZ R61, R101, R56 ;  /* 0x00000038653d7220 */ /* 0x002fca0000410000 */
[----:B------:R-:W1:Y:S01]  /*4330*/  MUFU.EX2 R119, R119 ;  /* 0x0000007700777308 */ /* 0x000e620000000800 */
[----:B-----5:R-:W-:Y:S01]  /*4340*/  FADD.FTZ R79, R57, -R192 ;  /* 0x800000c0394f7221 */ /* 0x020fe20000010000 */
[----:B------:R-:W-:Y:S01]  /*4350*/  FFMA.FTZ R54, -R189, R189, 1 ;  /* 0x3f800000bd367423 */ /* 0x000fe200000101bd */
[----:B------:R-:W-:Y:S01]  /*4360*/  FFMA.FTZ R73, -R106, R106, 1 ;  /* 0x3f8000006a497423 */ /* 0x000fe2000001016a */
[----:B------:R-:W-:-:S04]  /*4370*/  FMUL.FTZ R56, R214, R77 ;  /* 0x0000004dd6387220 */ /* 0x000fc80000410000 */
[----:B------:R-:W4:Y:S01]  /*4380*/  MUFU.EX2 R102, R102 ;  /* 0x0000006600667308 */ /* 0x000f220000000800 */
[----:B------:R-:W-:Y:S01]  /*4390*/  FADD.FTZ R76, R51, -R76 ;  /* 0x8000004c334c7221 */ /* 0x000fe20000010000 */
[----:B------:R-:W-:Y:S01]  /*43a0*/  FADD.FTZ R192, R59, -R192 ;  /* 0x800000c03bc07221 */ /* 0x000fe20000010000 */
[----:B------:R-:W-:Y:S01]  /*43b0*/  FADD.FTZ R81, R63, -R118 ;  /* 0x800000763f517221 */ /* 0x000fe20000010000 */
[----:B------:R-:W-:-:S04]  /*43c0*/  FADD.FTZ R55, R55, -R74 ;  /* 0x8000004a37377221 */ /* 0x000fc80000010000 */
[----:B------:R-:W-:Y:S01]  /*43d0*/  MUFU.EX2 R228, R228 ;  /* 0x000000e400e47308 */ /* 0x000fe20000000800 */
[----:B------:R-:W-:Y:S01]  /*43e0*/  FADD.FTZ R53, R53, -R74 ;  /* 0x8000004a35357221 */ /* 0x000fe20000010000 */
[----:B------:R-:W-:-:S06]  /*43f0*/  FMUL.FTZ R54, R54, R61 ;  /* 0x0000003d36367220 */ /* 0x000fcc0000410000 */
[----:B------:R-:W-:Y:S01]  /*4400*/  MUFU.EX2 R225, R225 ;  /* 0x000000e100e17308 */ /* 0x000fe20000000800 */
[----:B------:R-:W-:-:S07]  /*4410*/  FMUL.FTZ R73, R73, R56 ;  /* 0x0000003849497220 */ /* 0x000fce0000410000 */
[----:B------:R-:W5:Y:S01]  /*4420*/  MUFU.EX2 R215, R215 ;  /* 0x000000d700d77308 */ /* 0x000f620000000800 */
[----:B------:R-:W-:Y:S01]  /*4430*/  FFMA.FTZ R51, -R184, R184, 1 ;  /* 0x3f800000b8337423 */ /* 0x000fe200000101b8 */
[----:B------:R-:W-:-:S06]  /*4440*/  FMUL.FTZ R76, R217, R76 ;  /* 0x0000004cd94c7220 */ /* 0x000fcc0000410000 */
[----:B------:R-:W5:Y:S01]  /*4450*/  MUFU.EX2 R212, R212 ;  /* 0x000000d400d47308 */ /* 0x000f620000000800 */
[----:B------:R-:W-:Y:S01]  /*4460*/  FFMA.FTZ R74, -R107, R107, 1 ;  /* 0x3f8000006b4a7423 */ /* 0x000fe2000001016b */
[----:B------:R-:W-:-:S06]  /*4470*/  FMUL.FTZ R61, R39, R192 ;  /* 0x000000c0273d7220 */ /* 0x000fcc0000410000 */
[----:B------:R-:W5:Y:S01]  /*4480*/  MUFU.EX2 R223, R223 ;  /* 0x000000df00df7308 */ /* 0x000f620000000800 */
[----:B------:R-:W-:Y:S01]  /*4490*/  FFMA.FTZ R111, -R111, R111, 1 ;  /* 0x3f8000006f6f7423 */ /* 0x000fe2000001016f */
[----:B------:R-:W-:-:S06]  /*44a0*/  FMUL.FTZ R56, R72, R81 ;  /* 0x0000005148387220 */ /* 0x000fcc0000410000 */
[----:B------:R-:W5:Y:S01]  /*44b0*/  MUFU.EX2 R227, R227 ;  /* 0x000000e300e37308 */ /* 0x000f620000000800 */
[----:B------:R-:W-:-:S07]  /*44c0*/  FFMA.FTZ R52, -R188, R188, 1 ;  /* 0x3f800000bc347423 */ /* 0x000fce00000101bc */
[----:B------:R-:W5:Y:S01]  /*44d0*/  MUFU.EX2 R226, R226 ;  /* 0x000000e200e27308 */ /* 0x000f620000000800 */
[----:B------:R-:W-:Y:S01]  /*44e0*/  FMUL.FTZ R55, R210, R55 ;  /* 0x00000037d2377220 */ /* 0x000fe20000410000 */
[----:B------:R-:W-:Y:S01]  /*44f0*/  FADD.FTZ R60, R60, -R117 ;  /* 0x800000753c3c7221 */ /* 0x000fe20000010000 */
[----:B------:R-:W-:Y:S01]  /*4500*/  FADD.FTZ R57, R64, -R199 ;  /* 0x800000c740397221 */ /* 0x000fe20000010000 */
[----:B------:R-:W-:Y:S01]  /*4510*/  FADD.FTZ R65, R65, -R28 ;  /* 0x8000001c41417221 */ /* 0x000fe20000010000 */
[----:B------:R-:W-:Y:S01]  /*4520*/  FADD.FTZ R25, R25, -R234 ;  /* 0x800000ea19197221 */ /* 0x000fe20000010000 */
[----:B------:R-:W-:Y:S01]  /*4530*/  FMUL.FTZ R51, R51, R76 ;  /* 0x0000004c33337220 */ /* 0x000fe20000410000 */
[----:B------:R-:W-:Y:S01]  /*4540*/  FMUL.FTZ R74, R74, R61 ;  /* 0x0000003d4a4a7220 */ /* 0x000fe20000410000 */
[----:B------:R-:W-:Y:S01]  /*4550*/  FMUL.FTZ R111, R111, R56 ;  /* 0x000000386f6f7220 */ /* 0x000fe20000410000 */
[----:B------:R-:W-:Y:S01]  /*4560*/  FMUL.FTZ R52, R52, R55 ;  /* 0x0000003734347220 */ /* 0x000fe20000410000 */
[----:B------:R-:W-:Y:S01]  /*4570*/  FADD.FTZ R64, R67, -R28 ;  /* 0x8000001c43407221 */ /* 0x000fe20000010000 */
[----:B------:R-:W-:Y:S01]  /*4580*/  FFMA.FTZ R76, -R108, R108, 1 ;  /* 0x3f8000006c4c7423 */ /* 0x000fe2000001016c */
[----:B------:R-:W-:Y:S01]  /*4590*/  FMUL.FTZ R61, R103, R60 ;  /* 0x0000003c673d7220 */ /* 0x000fe20000410000 */
[----:B------:R-:W-:Y:S01]  /*45a0*/  FFMA.FTZ R112, -R112, R112, 1 ;  /* 0x3f80000070707423 */ /* 0x000fe20000010170 */
[----:B------:R-:W-:Y:S01]  /*45b0*/  FFMA.FTZ R191, -R191, R191, 1 ;  /* 0x3f800000bfbf7423 */ /* 0x000fe200000101bf */
[----:B--2---:R-:W-:Y:S01]  /*45c0*/  FMUL.FTZ R57, R220, R57 ;  /* 0x00000039dc397220 */ /* 0x004fe20000410000 */
[----:B------:R-:W-:Y:S01]  /*45d0*/  FMUL.FTZ R56, R222, R65 ;  /* 0x00000041de387220 */ /* 0x000fe20000410000 */
[----:B-1----:R-:W-:Y:S01]  /*45e0*/  FMUL.FTZ R224, R119, R25 ;  /* 0x0000001977e07220 */ /* 0x002fe20000410000 */
[----:B------:R-:W-:Y:S01]  /*45f0*/  FADD.FTZ R62, R62, -R117 ;  /* 0x800000753e3e7221 */ /* 0x000fe20000010000 */
[----:B---3--:R-:W-:Y:S01]  /*4600*/  FADD.FTZ R55, R68, -R83 ;  /* 0x8000005344377221 */ /* 0x008fe20000010000 */
        /* <DEDUP_REMOVED lines=9> */
[----:B----4-:R-:W-:Y:S01]  /*46a0*/  FMUL.FTZ R58, R102, R79 ;  /* 0x0000004f663a7220 */ /* 0x010fe20000410000 */
[----:B------:R-:W-:Y:S01]  /*46b0*/  FMUL.FTZ R76, R76, R61 ;  /* 0x0000003d4c4c7220 */ /* 0x000fe20000410000 */
[----:B------:R-:W-:Y:S01]  /*46c0*/  FMUL.FTZ R112, R112, R57 ;  /* 0x0000003970707220 */ /* 0x000fe20000410000 */
[----:B------:R-:W-:Y:S01]  /*46d0*/  FMUL.FTZ R191, R191, R56 ;  /* 0x00000038bfbf7220 */ /* 0x000fe20000410000 */
[----:B------:R-:W-:Y:S01]  /*46e0*/  FMUL.FTZ R25, R219, R224 ;  /* 0x000000e0db197220 */ /* 0x000fe20000410000 */
[----:B------:R-:W-:Y:S01]  /*46f0*/  FFMA.FTZ R109, -R109, R109, 1 ;  /* 0x3f8000006d6d7423 */ /* 0x000fe2000001016d */
[----:B------:R-:W-:Y:S01]  /*4700*/  FFMA.FTZ R110, -R110, R110, 1 ;  /* 0x3f8000006e6e7423 */ /* 0x000fe2000001016e */
[----:B-----5:R-:W-:Y:S01]  /*4710*/  FMUL.FTZ R63, R215, R62 ;  /* 0x0000003ed73f7220 */ /* 0x020fe20000410000 */
        /* <DEDUP_REMOVED lines=114> */
[----:B------:R-:W-:-:S04]  /*4e40*/  VIADD R12, R16, 0x1a800 ;  /* 0x0001a800100c7836 */ /* 0x000fc80000000000 */
        /* <DEDUP_REMOVED lines=168> */
.L_x_3048:
[----:B------:R-:W-:Y:S01]  /*58d0*/  IMAD R9, R0, 0x300, R9 ;  /* 0x0000030000097824 */ /* 0x000fe200078e0209 */
        /* <DEDUP_REMOVED lines=55> */
.L_x_3049:
[----:B------:R-:W-:Y:S01]  /*5c50*/  UIADD3 UR45, UR45, 0x1, URZ ;  /* 0x000000012d2d7890 */ /* 0x000fe2000fffe03f */
[----:B------:R-:W-:Y:S01]  /*5c60*/  VIADD R8, R8, 0x26820 ;  /* 0x0002682008087836 */ /* 0x000fe20000000000 */
[----:B------:R-:W-:-:S04]  /*5c70*/  IADD3 R0, R0, 0x1, RZ ;  /* 0x0000000100007810 */ /* 0x000fc80007ffe0ff */
[----:B------:R-:W-:Y:S02]  /*5c80*/  ISETP.LE.AND P1, PT, R10, UR45, PT ;  /* 0x0000002d0a007c0c */ /* 0x000fe4000bf23270 */
[C---:B------:R-:W-:Y:S02]  /*5c90*/  ISETP.NE.AND P0, PT, R0.reuse, 0x2, PT ;  /* 0x000000020000780c */ /* 0x040fe40003f05270 */
[----:B------:R-:W-:Y:S02]  /*5ca0*/  PRMT R8, RZ, 0x654, R8 ;  /* 0x00000654ff087816 */ /* 0x000fe40000000008 */
[----:B-1----:R-:W-:Y:S02]  /*5cb0*/  SEL R9, RZ, 0x1, P0 ;  /* 0x00000001ff097807 */ /* 0x002fe40000000000 */
[----:B------:R2:W-:Y:S01]  /*5cc0*/  SYNCS.ARRIVE.TRANS64.RED.A1T0 RZ, [R8+URZ], RZ ;  /* 0x000000ff08ff79a7 */ /* 0x0005e2000810043f */
[----:B------:R-:W-:Y:S02]  /*5cd0*/  SEL R0, R0, RZ, P0 ;  /* 0x000000ff00007207 */ /* 0x000fe40000000000 */
[----:B------:R-:W-:-:S02]  /*5ce0*/  LOP3.LUT R4, R4, R9, RZ, 0x3c, !PT ;  /* 0x0000000904047212 */ /* 0x000fc400078e3cff */
[----:B------:R-:W-:Y:S05]  /*5cf0*/  @!P1 BRA `(.L_x_3050) ;  /* 0xffffffc000789947 */ /* 0x000fea000383ffff */
.L_x_3039:
[----:B------:R-:W-:-:S06]  /*5d00*/  UISETP.GE.AND UP0, UPT, UR45, UR44, UPT ;  /* 0x0000002c2d00728c */ /* 0x000fcc000bf06270 */
[----:B------:R-:W-:-:S13]  /*5d10*/  PLOP3.LUT P0, PT, PT, PT, UP0, 0x80, 0x0 ;  /* 0x000000000000781c */ /* 0x000fda0003f0f008 */
[----:B------:R-:W-:Y:S05]  /*5d20*/  @P0 BRA `(.L_x_3051) ;  /* 0x0000004000580947 */ /* 0x000fea0003800000 */
[----:B------:R-:W3:Y:S04]  /*5d30*/  LDL.LU R14, [R1+0x14] ;  /* 0x00001400010e7983 */ /* 0x000ee80000300800 */
[----:B------:R-:W4:Y:S01]  /*5d40*/  LDL.LU R12, [R1+0x8] ;  /* 0x00000800010c7983 */ /* 0x000f220000300800 */
[----:B------:R-:W-:Y:S01]  /*5d50*/  UIMAD UR4, UR37, -0x80, UR42 ;  /* 0xffffff80250478a4 */ /* 0x000fe2000f8e022a */
[----:B------:R-:W-:Y:S01]  /*5d60*/  IMAD.MOV.U32 R185, RZ, RZ, 0x40000040 ;  /* 0x40000040ffb97424 */ /* 0x000fe200078e00ff */
[----:B------:R-:W-:Y:S01]  /*5d70*/  MOV R189, 0x40000040 ;  /* 0x4000004000bd7802 */ /* 0x000fe20000000f00 */
[----:B------:R-:W5:Y:S01]  /*5d80*/  S2R R6, SR_TID.X ;  /* 0x0000000000067919 */ /* 0x000f620000002100 */
[----:B------:R-:W-:Y:S02]  /*5d90*/  IMAD.MOV.U32 R187, RZ, RZ, 0x40000040 ;  /* 0x40000040ffbb7424 */ /* 0x000fe400078e00ff */
[----:B------:R-:W-:-:S02]  /*5da0*/  IMAD.MOV.U32 R191, RZ, RZ, 0x40000040 ;  /* 0x40000040ffbf7424 */ /* 0x000fc400078e00ff */
[----:B------:R-:W-:Y:S02]  /*5db0*/  IMAD.MOV.U32 R193, RZ, RZ, 0x40000040 ;  /* 0x40000040ffc17424 */ /* 0x000fe400078e00ff */
[----:B-----5:R-:W-:-:S05]  /*5dc0*/  VIADD R6, R6, 0xffffff80 ;  /* 0xffffff8006067836 */ /* 0x020fca0000000000 */
[----:B------:R-:W-:-:S04]  /*5dd0*/  SHF.R.S32.HI R7, RZ, 0x1f, R6 ;  /* 0x0000001fff077819 */ /* 0x000fc80000011406 */
[CC--:B------:R-:W-:Y:S02]  /*5de0*/  LEA.HI R9, R7.reuse, R6.reuse, RZ, 0x5 ;  /* 0x0000000607097211 */ /* 0x0c0fe400078f28ff */
[-C--:B--2---:R-:W-:Y:S02]  /*5df0*/  LEA.HI R8, R7, R6.reuse, RZ, 0x7 ;  /* 0x0000000607087211 */ /* 0x084fe400078f38ff */
[----:B------:R-:W-:Y:S02]  /*5e00*/  LOP3.LUT R9, R9, 0xffffffe0, RZ, 0xc0, !PT ;  /* 0xffffffe009097812 */ /* 0x000fe400078ec0ff */
[----:B------:R-:W-:Y:S02]  /*5e10*/  LEA.HI R11, R7, R6, RZ, 0x2 ;  /* 0x00000006070b7211 */ /* 0x000fe400078f10ff */
[----:B------:R-:W-:Y:S01]  /*5e20*/  LOP3.LUT R7, R8, 0xffffff80, RZ, 0xc0, !PT ;  /* 0xffffff8008077812 */ /* 0x000fe200078ec0ff */
[----:B------:R-:W-:Y:S01]  /*5e30*/  IMAD.IADD R10, R6, 0x1, -R9 ;  /* 0x00000001060a7824 */ /* 0x000fe200078e0a09 */
[----:B-1----:R-:W-:-:S02]  /*5e40*/  LOP3.LUT R13, R11, 0xfffffffc, RZ, 0xc0, !PT ;  /* 0xfffffffc0b0d7812 */ /* 0x002fc400078ec0ff */
[----:B------:R-:W-:Y:S01]  /*5e50*/  SHF.R.S32.HI R8, RZ, 0x7, R8 ;  /* 0x00000007ff087819 */ /* 0x000fe20000011408 */
[C---:B------:R-:W-:Y:S01]  /*5e60*/  IMAD.IADD R9, R6.reuse, 0x1, -R7 ;  /* 0x0000000106097824 */ /* 0x040fe200078e0a07 */
[----:B------:R-:W-:Y:S02]  /*5e70*/  SHF.R.S32.HI R11, RZ, 0x1f, R10 ;  /* 0x0000001fff0b7819 */ /* 0x000fe4000001140a */
[----:B------:R-:W-:Y:S02]  /*5e80*/  IADD3 R7, R6, -R13, RZ ;  /* 0x8000000d06077210 */ /* 0x000fe40007ffe0ff */
[CC--:B------:R-:W-:Y:S02]  /*5e90*/  LEA.HI R6, R11.reuse, R10.reuse, RZ, 0x3 ;  /* 0x0000000a0b067211 */ /* 0x0c0fe400078f18ff */
[----:B------:R-:W-:Y:S02]  /*5ea0*/  LEA.HI R10, R11, R10, RZ, 0x2 ;  /* 0x0000000a0b0a7211 */ /* 0x000fe400078f10ff */
[----:B------:R-:W-:-:S02]  /*5eb0*/  SHF.R.S32.HI R6, RZ, 0x3, R6 ;  /* 0x00000003ff067819 */ /* 0x000fc40000011406 */
[----:B---3--:R-:W-:Y:S01]  /*5ec0*/  LEA.HI R9, R14, R9, RZ, 0x5 ;  /* 0x000000090e097211 */ /* 0x008fe200078f28ff */
[----:B------:R-:W-:-:S03]  /*5ed0*/  IMAD.U32 R14, RZ, RZ, UR4 ;  /* 0x00000004ff0e7e24 */ /* 0x000fc6000f8e00ff */
[----:B------:R-:W-:Y:S02]  /*5ee0*/  SHF.R.S32.HI R13, RZ, 0x5, R9 ;  /* 0x00000005ff0d7819 */ /* 0x000fe40000011409 */
[----:B------:R-:W-:Y:S02]  /*5ef0*/  SHF.R.S32.HI R9, RZ, 0x2, R10 ;  /* 0x00000002ff097819 */ /* 0x000fe4000001140a */
[----:B----4-:R-:W-:Y:S01]  /*5f00*/  SHF.R.S32.HI R11, RZ, 0x2, R12 ;  /* 0x00000002ff0b7819 */ /* 0x010fe2000001140c */
[----:B------:R-:W-:Y:S01]  /*5f10*/  IMAD R17, R13, -0x10, R14 ;  /* 0xfffffff00d117824 */ /* 0x000fe200078e020e */
[----:B------:R-:W-:Y:S01]  /*5f20*/  SHF.R.S32.HI R12, RZ, 0x1f, R12 ;  /* 0x0000001fff0c7819 */ /* 0x000fe2000001140c */
[C---:B------:R-:W-:Y:S01]  /*5f30*/  VIADD R13, R9.reuse, 0x8 ;  /* 0x00000008090d7836 */ /* 0x040fe20000000000 */
[----:B------:R-:W-:Y:S01]  /*5f40*/  LEA.HI R14, R8, R8, RZ, 0x1 ;  /* 0x00000008080e7211 */ /* 0x000fe200078f08ff */
[----:B------:R-:W-:Y:S01]  /*5f50*/  VIADD R19, R9, 0x10 ;  /* 0x0000001009137836 */ /* 0x000fe20000000000 */
[----:B------:R-:W-:-:S02]  /*5f60*/  LEA.HI R12, R12, R11, RZ, 0x3 ;  /* 0x0000000b0c0c7211 */ /* 0x000fc400078f18ff */
[----:B------:R-:W-:Y:S02]  /*5f70*/  LOP3.LUT R15, R14, 0xfffffffe, RZ, 0xc0, !PT ;  /* 0xfffffffe0e0f7812 */ /* 0x000fe400078ec0ff */
[----:B------:R-:W-:Y:S02]  /*5f80*/  LEA.HI R14, R13, R13, RZ, 0x1 ;  /* 0x0000000d0d0e7211 */ /* 0x000fe400078f08ff */
[----:B------:R-:W-:Y:S02]  /*5f90*/  LOP3.LUT R12, R12, 0xfffffff8, RZ, 0xc0, !PT ;  /* 0xfffffff80c0c7812 */ /* 0x000fe400078ec0ff */
[----:B------:R-:W-:Y:S02]  /*5fa0*/  IADD3 R8, R8, -R15, RZ ;  /* 0x8000000f08087210 */ /* 0x000fe40007ffe0ff */
[----:B------:R-:W-:Y:S02]  /*5fb0*/  SHF.R.S32.HI R15, RZ, 0x1, R14 ;  /* 0x00000001ff0f7819 */ /* 0x000fe4000001140e */
[----:B------:R-:W-:Y:S01]  /*5fc0*/  IADD3 R23, R17, R12, -R11 ;  /* 0x0000000c11177210 */ /* 0x000fe20007ffe80b */
[----:B------:R-:W-:Y:S01]  /*5fd0*/  IMAD.HI R11, R6, 0x2aaaaaab, RZ ;  /* 0x2aaaaaab060b7827 */ /* 0x000fe200078e02ff */
[----:B------:R-:W-:-:S02]  /*5fe0*/  LEA.HI R10, R10, R9, RZ, 0x1 ;  /* 0x000000090a0a7211 */ /* 0x000fc400078f08ff */
[----:B------:R-:W-:Y:S01]  /*5ff0*/  LEA.HI R20, R19, R19, RZ, 0x1 ;  /* 0x0000001313147211 */ /* 0x000fe200078f08ff */
[----:B------:R-:W-:Y:S01]  /*6000*/  IMAD.HI R17, R15, 0x2aaaaaab, RZ ;  /* 0x2aaaaaab0f117827 */ /* 0x000fe200078e02ff */
[----:B------:R-:W-:Y:S02]  /*6010*/  SHF.R.U32.HI R12, RZ, 0x1, R11 ;  /* 0x00000001ff0c7819 */ /* 0x000fe4000001160b */
[----:B------:R-:W-:Y:S01]  /*6020*/  LOP3.LUT R10, R10, 0xfffffffe, RZ, 0xc0, !PT ;  /* 0xfffffffe0a0a7812 */ /* 0x000fe200078ec0ff */
[----:B------:R-:W-:Y:S01]  /*6030*/  IMAD R8, R8, -0x40, R23 ;  /* 0xffffffc008087824 */ /* 0x000fe200078e0217 */
[----:B------:R-:W-:Y:S02]  /*6040*/  SHF.R.U32.HI R18, RZ, 0x1, R17 ;  /* 0x00000001ff127819 */ /* 0x000fe40000011611 */
[----:B------:R-:W-:Y:S01]  /*6050*/  LEA.HI R11, R11, R12, RZ, 0x1 ;  /* 0x0000000c0b0b7211 */ /* 0x000fe200078f08ff */
[----:B------:R-:W-:Y:S01]  /*6060*/  IMAD.IADD R10, R9, 0x1, -R10 ;  /* 0x00000001090a7824 */ /* 0x000fe200078e0a0a */
[----:B------:R-:W-:-:S02]  /*6070*/  LEA.HI R18, R17, R18, RZ, 0x1 ;  /* 0x0000001211127211 */ /* 0x000fc400078f08ff */
[----:B------:R-:W-:Y:S01]  /*6080*/  LOP3.LUT R14, R14, 0xfffffffe, RZ, 0xc0, !PT ;  /* 0xfffffffe0e0e7812 */ /* 0x000fe200078ec0ff */
[----:B------:R-:W-:Y:S01]  /*6090*/  IMAD R11, R11, -0xc, R6 ;  /* 0xfffffff40b0b7824 */ /* 0x000fe200078e0206 */
[----:B------:R-:W-:Y:S01]  /*60a0*/  SHF.R.S32.HI R21, RZ, 0x1, R20 ;  /* 0x00000001ff157819 */ /* 0x000fe20000011414 */
[----:B------:R-:W-:Y:S01]  /*60b0*/  IMAD R15, R18, -0xc, R15 ;  /* 0xfffffff4120f7824 */ /* 0x000fe200078e020f */
[----:B------:R-:W-:Y:S01]  /*60c0*/  LOP3.LUT R20, R20, 0xfffffffe, RZ, 0xc0, !PT ;  /* 0xfffffffe14147812 */ /* 0x000fe200078ec0ff */
[----:B------:R-:W-:Y:S01]  /*60d0*/  IMAD.IADD R14, R13, 0x1, -R14 ;  /* 0x000000010d0e7824 */ /* 0x000fe200078e0a0e */
[----:B------:R-:W-:Y:S01]  /*60e0*/  LEA R10, R11, R10, 0x3 ;  /* 0x0000000a0b0a7211 */ /* 0x000fe200078e18ff */
[----:B------:R-:W-:-:S04]  /*60f0*/  IMAD.HI R22, R21, 0x2aaaaaab, RZ ;  /* 0x2aaaaaab15167827 */ /* 0x000fc800078e02ff */
[----:B------:R-:W-:Y:S01]  /*6100*/  IMAD R9, R15, 0x8, R14 ;  /* 0x000000080f097824 */ /* 0x000fe200078e020e */
[----:B------:R-:W-:Y:S01]  /*6110*/  SHF.R.U32.HI R23, RZ, 0x1, R22 ;  /* 0x00000001ff177819 */ /* 0x000fe20000011616 */
[C-C-:B------:R-:W-:Y:S01]  /*6120*/  IMAD R6, R5.reuse, 0x800, R16.reuse ;  /* 0x0000080005067824 */ /* 0x140fe200078e0210 */
[----:B------:R-:W-:Y:S01]  /*6130*/  STL [R1+0x20], R10 ;  /* 0x0000200a01007387 */ /* 0x000fe20000100800 */
[----:B------:R-:W-:Y:S01]  /*6140*/  IMAD R5, R5, 0x2000, R16 ;  /* 0x0000200005057824 */ /* 0x000fe200078e0210 */
[----:B------:R-:W-:Y:S01]  /*6150*/  LEA.HI R22, R22, R23, RZ, 0x1 ;  /* 0x0000001716167211 */ /* 0x000fe200078f08ff */
[----:B------:R-:W-:Y:S01]  /*6160*/  VIADD R6, R6, 0x1a800 ;  /* 0x0001a80006067836 */ /* 0x000fe20000000000 */
[----:B------:R1:W-:Y:S01]  /*6170*/  STL [R1+0x1c], R9 ;  /* 0x00001c0901007387 */ /* 0x0003e20000100800 */
[----:B------:R-:W-:Y:S01]  /*6180*/  IMAD.IADD R20, R19, 0x1, -R20 ;  /* 0x0000000113147824 */ /* 0x000fe200078e0a14 */
[----:B------:R-:W-:Y:S01]  /*6190*/  MOV R23, 0x40000040 ;  /* 0x4000004000177802 */ /* 0x000fe20000000f00 */
[----:B------:R-:W-:Y:S01]  /*61a0*/  IMAD R21, R22, -0xc, R21 ;  /* 0xfffffff416157824 */ /* 0x000fe200078e0215 */
[----:B------:R-:W-:-:S04]  /*61b0*/  SHF.R.U32.HI R6, RZ, 0x4, R6 ;  /* 0x00000004ff067819 */ /* 0x000fc80000011606 */
[----:B------:R-:W-:Y:S01]  /*61c0*/  LOP3.LUT R6, R6, 0x3fff, RZ, 0xc0, !PT ;  /* 0x00003fff06067812 */ /* 0x000fe200078ec0ff */
[----:B-1----:R-:W-:Y:S01]  /*61d0*/  VIADD R9, R5, 0x4000 ;  /* 0x0000400005097836 */ /* 0x002fe20000000000 */
[----:B------:R-:W-:Y:S02]  /*61e0*/  SHF.R.U32.HI R5, RZ, 0x4, R5 ;  /* 0x00000004ff057819 */ /* 0x000fe40000011605 */
[----:B------:R-:W-:Y:S02]  /*61f0*/  LEA R10, R21, R20, 0x3 ;  /* 0x00000014150a7211 */ /* 0x000fe400078e18ff */
[----:B------:R-:W-:Y:S02]  /*6200*/  SHF.R.U32.HI R9, RZ, 0x4, R9 ;  /* 0x00000004ff097819 */ /* 0x000fe40000011609 */
[----:B------:R-:W-:Y:S01]  /*6210*/  LOP3.LUT R5, R5, 0x3fff, RZ, 0xc0, !PT ;  /* 0x00003fff05057812 */ /* 0x000fe200078ec0ff */
[----:B------:R-:W-:Y:S01]  /*6220*/  STL [R1+0x14], R10 ;  /* 0x0000140a01007387 */ /* 0x000fe20000100800 */
[----:B------:R-:W-:-:S02]  /*6230*/  LOP3.LUT R9, R9, 0x3fff, RZ, 0xc0, !PT ;  /* 0x00003fff09097812 */ /* 0x000fc400078ec0ff */
[----:B------:R-:W-:Y:S02]  /*6240*/  LOP3.LUT R11, R5, 0x10000, RZ, 0xfc, !PT ;  /* 0x00010000050b7812 */ /* 0x000fe400078efcff */
[----:B------:R-:W-:Y:S02]  /*6250*/  LOP3.LUT R6, R6, 0x10000, RZ, 0xfc, !PT ;  /* 0x0001000006067812 */ /* 0x000fe400078efcff */
[----:B------:R-:W-:Y:S01]  /*6260*/  LOP3.LUT R5, R9, 0x10000, RZ, 0xfc, !PT ;  /* 0x0001000009057812 */ /* 0x000fe200078efcff */
[----:B------:R-:W-:Y:S01]  /*6270*/  STL [R1+0xc], R11 ;  /* 0x00000c0b01007387 */ /* 0x000fe20000100800 */
[----:B------:R-:W-:Y:S01]  /*6280*/  IADD3 R9, R7, 0x8, RZ ;  /* 0x0000000807097810 */ /* 0x000fe20007ffe0ff */
[----:B------:R-:W-:Y:S01]  /*6290*/  VIADD R22, R11, 0x2 ;  /* 0x000000020b167836 */ /* 0x000fe20000000000 */
[C---:B------:R-:W-:Y:S01]  /*62a0*/  IADD3 R190, R5.reuse, 0x4, RZ ;  /* 0x0000000405be7810 */ /* 0x040fe20007ffe0ff */
[----:B------:R1:W-:Y:S01]  /*62b0*/  STL [R1+0x18], R6 ;  /* 0x0000180601007387 */ /* 0x0003e20000100800 */
[----:B------:R-:W-:Y:S01]  /*62c0*/  VIADD R188, R5, 0x2 ;  /* 0x0000000205bc7836 */ /* 0x000fe20000000000 */
[----:B------:R-:W-:Y:S01]  /*62d0*/  IADD3 R184, R11, 0x4, RZ ;  /* 0x000000040bb87810 */ /* 0x000fe20007ffe0ff */
[----:B------:R-:W-:Y:S01]  /*62e0*/  VIADD R192, R5, 0x6 ;  /* 0x0000000605c07836 */ /* 0x000fe20000000000 */
[----:B------:R2:W-:Y:S01]  /*62f0*/  STL [R1+0x8], R5 ;  /* 0x0000080501007387 */ /* 0x0005e20000100800 */
[----:B------:R-:W-:Y:S01]  /*6300*/  VIADD R186, R11, 0x6 ;  /* 0x000000060bba7836 */ /* 0x000fe20000000000 */
[C---:B------:R-:W-:Y:S01]  /*6310*/  IADD3 R9, R7.reuse, 0x14, RZ ;  /* 0x0000001407097810 */ /* 0x040fe20007ffe0ff */
[----:B-1----:R-:W-:-:S02]  /*6320*/  VIADD R6, R7, 0xc ;  /* 0x0000000c07067836 */ /* 0x002fc40000000000 */
[C---:B------:R-:W-:Y:S02]  /*6330*/  VIADD R6, R7.reuse, 0x18 ;  /* 0x0000001807067836 */ /* 0x040fe40000000000 */
[C---:B--2---:R-:W-:Y:S02]  /*6340*/  VIADD R5, R7.reuse, 0x4 ;  /* 0x0000000407057836 */ /* 0x044fe40000000000 */
[C---:B------:R-:W-:Y:S02]  /*6350*/  VIADD R5, R7.reuse, 0x10 ;  /* 0x0000001007057836 */ /* 0x040fe40000000000 */
[----:B------:R-:W-:-:S07]  /*6360*/  VIADD R5, R7, 0x1c ;  /* 0x0000001c07057836 */ /* 0x000fce0000000000 */
.L_x_3062:
[----:B------:R-:W-:-:S04]  /*6370*/  MOV R5, UR36 ;  /* 0x0000002400057c02 */ /* 0x000fc80008000f00 */
[----:B------:R-:W-:-:S04]  /*6380*/  LOP3.LUT R5, R5, 0x1, RZ, 0xfc, !PT ;  /* 0x0000000105057812 */ /* 0x000fc800078efcff */
[----:B------:R-:W-:-:S13]  /*6390*/  ISETP.NE.AND P0, PT, R5, 0x3, PT ;  /* 0x000000030500780c */ /* 0x000fda0003f05270 */
[----:B--2---:R-:W-:Y:S05]  /*63a0*/  @!P0 BRA `(.L_x_3052) ;  /* 0x0000000000048947 */ /* 0x004fea0003800000 */
[----:B------:R-:W-:Y:S01]  /*63b0*/  BPT.TRAP 0x1 ;  /* 0x000000040000795c */ /* 0x000fe20000300000 */
.L_x_3052:
[----:B------:R-:W-:Y:S01]  /*63c0*/  IMAD R5, R0, 0x8, R16 ;  /* 0x0000000800057824 */ /* 0x000fe200078e0210 */
[----:B------:R-:W-:-:S04]  /*63d0*/  SHF.L.U32 R18, R4, 0x1f, RZ ;  /* 0x0000001f04127819 */ /* 0x000fc800000006ff */
[----:B------:R1:W2:Y:S01]  /*63e0*/  SYNCS.PHASECHK.TRANS64.TRYWAIT P1, [R5+URZ+0x26810], R18 ;  /* 0x02681012050075a7 */ /* 0x0002a2000802017f */
[----:B------:R-:W-:Y:S05]  /*63f0*/  @!P0 BRA `(.L_x_3053) ;  /* 0x0000000000048947 */ /* 0x000fea0003800000 */
[----:B------:R-:W-:Y:S01]  /*6400*/  BPT.TRAP 0x1 ;  /* 0x000000040000795c */ /* 0x000fe20000300000 */
.L_x_3053:
[----:B------:R-:W-:-:S05]  /*6410*/  VIADD R6, R16, 0xe000 ;  /* 0x0000e00010067836 */ /* 0x000fca0000000000 */
[----:B------:R-:W-:-:S04]  /*6420*/  SHF.R.U32.HI R6, RZ, 0x4, R6 ;  /* 0x00000004ff067819 */ /* 0x000fc80000011606 */
[----:B------:R-:W-:-:S04]  /*6430*/  LOP3.LUT R6, R6, 0x3fff, RZ, 0xc0, !PT ;  /* 0x00003fff06067812 */ /* 0x000fc800078ec0ff */
[----:B------:R-:W-:Y:S01]  /*6440*/  LOP3.LUT R9, R6, 0x10000, RZ, 0xfc, !PT ;  /* 0x0001000006097812 */ /* 0x000fe200078efcff */
[----:B--2---:R-:W-:Y:S06]  /*6450*/  @P1 BRA `(.L_x_3054) ;  /* 0x0000000000081947 */ /* 0x004fec0003800000 */
[----:B------:R-:W2:Y:S02]  /*6460*/  SYNCS.PHASECHK.TRANS64.TRYWAIT P1, [R5+URZ+0x26810], R18 ;  /* 0x02681012050075a7 */ /* 0x000ea4000802017f */
[----:B--2---:R-:W-:Y:S05]  /*6470*/  @!P1 BRA `(.L_x_3055) ;  /* 0x0000009800089947 */ /* 0x004fea0003800000 */
.L_x_3054:
        /* <DEDUP_REMOVED lines=21> */
[----:B--2---:R-:W-:Y:S01]  /*65d0*/  IMAD R14, R0, 0x80, R11 ;  /* 0x00000080000e7824 */ /* 0x004fe200078e020b */
[----:B------:R-:W-:Y:S01]  /*65e0*/  IADD3 R10, R16, 0x1a000, RZ ;  /* 0x0001a000100a7810 */ /* 0x000fe20007ffe0ff */
        /* <DEDUP_REMOVED lines=31> */
.L_x_3056:
[----:B------:R1:W1:Y:S01]  /*67e0*/  SYNCS.PHASECHK.TRANS64.TRYWAIT P1, [R5+URZ+0x26830], R18 ;  /* 0x02683012050075a7 */ /* 0x000262000802017f */
[----:B------:R-:W-:Y:S05]  /*67f0*/  @!P0 BRA `(.L_x_3057) ;  /* 0x0000000000048947 */ /* 0x000fea0003800000 */
[----:B------:R-:W-:Y:S01]  /*6800*/  BPT.TRAP 0x1 ;  /* 0x000000040000795c */ /* 0x000fe20000300000 */
.L_x_3057:
        /* <DEDUP_REMOVED lines=8> */
.L_x_3058:
        /* <DEDUP_REMOVED lines=9> */
[C---:B------:R-:W-:Y:S01]  /*6920*/  IADD3 R233, R7.reuse, 0x8, RZ ;  /* 0x0000000807e97810 */ /* 0x040fe20007ffe0ff */
[C---:B------:R-:W-:Y:S01]  /*6930*/  VIADD R229, R7.reuse, 0xc ;  /* 0x0000000c07e57836 */ /* 0x040fe20000000000 */
[----:B------:R1:W-:Y:S01]  /*6940*/  STL [R1+0x28], R3 ;  /* 0x0000280301007387 */ /* 0x0003e20000100800 */
[C---:B------:R-:W-:Y:S01]  /*6950*/  VIADD R217, R7.reuse, 0x10 ;  /* 0x0000001007d97836 */ /* 0x040fe20000000000 */
[C---:B------:R-:W-:Y:S01]  /*6960*/  IADD3 R230, R7.reuse, 0x14, RZ ;  /* 0x0000001407e67810 */ /* 0x040fe20007ffe0ff */
[C---:B------:R-:W-:Y:S01]  /*6970*/  VIADD R231, R7.reuse, 0x18 ;  /* 0x0000001807e77836 */ /* 0x040fe20000000000 */
[----:B------:R1:W-:Y:S01]  /*6980*/  STL [R1+0x24], R2 ;  /* 0x0000240201007387 */ /* 0x0003e20000100800 */
[C---:B------:R-:W-:Y:S01]  /*6990*/  VIADD R219, R7.reuse, 0x1c ;  /* 0x0000001c07db7836 */ /* 0x040fe20000000000 */
[----:B------:R-:W-:Y:S01]  /*69a0*/  ISETP.GT.AND P1, PT, R8, 0x8, PT ;  /* 0x000000080800780c */ /* 0x000fe20003f24270 */
[----:B------:R-:W-:Y:S01]  /*69b0*/  IMAD R236, R0, 0x300, R11 ;  /* 0x0000030000ec7824 */ /* 0x000fe200078e020b */
[----:B------:R-:W-:Y:S01]  /*69c0*/  ISETP.GT.AND P2, PT, R8, RZ, PT ;  /* 0x000000ff0800720c */ /* 0x000fe20003f44270 */
[----:B--2---:R-:W-:Y:S01]  /*69d0*/  SHFL.IDX PT, R204, R198, R231, 0x1f ;  /* 0x00001fe7c6cc7589 */ /* 0x004fe200000e0000 */
[----:B------:R-:W-:-:S03]  /*69e0*/  VIADD R11, R7, 0x1c ;  /* 0x0000001c070b7836 */ /* 0x000fc60000000000 */
[----:B---3--:R-:W-:Y:S04]  /*69f0*/  SHFL.IDX PT, R224, R13, R233, 0x1f ;  /* 0x00001fe90de07589 */ /* 0x008fe800000e0000 */
[----:B------:R-:W-:Y:S04]  /*6a00*/  SHFL.IDX PT, R213, R13, R217, 0x1f ;  /* 0x00001fd90dd57589 */ /* 0x000fe800000e0000 */
[----:B------:R-:W-:Y:S04]  /*6a10*/  SHFL.IDX PT, R214, R13, R229, 0x1f ;  /* 0x00001fe50dd67589 */ /* 0x000fe800000e0000 */
[----:B------:R-:W-:Y:S04]  /*6a20*/  SHFL.IDX PT, R209, R13, R219, 0x1f ;  /* 0x00001fdb0dd17589 */ /* 0x000fe800000e0000 */
[----:B----4-:R-:W-:Y:S04]  /*6a30*/  SHFL.IDX PT, R206, R12, R7, 0x1f ;  /* 0x00001f070cce7589 */ /* 0x010fe800000e0000 */
[----:B------:R-:W-:Y:S04]  /*6a40*/  SHFL.IDX PT, R212, R12, R232, 0x1f ;  /* 0x00001fe80cd47589 */ /* 0x000fe800000e0000 */
        /* <DEDUP_REMOVED lines=14> */
[----:B------:R-:W2:Y:S01]  /*6b30*/  SHFL.IDX PT, R87, R198, R7, 0x1f ;  /* 0x00001f07c6577589 */ /* 0x000ea200000e0000 */
        /* <DEDUP_REMOVED lines=11> */
[----:B------:R-:W4:Y:S01]  /*6bf0*/  SHFL.IDX PT, R88, R198, R232, 0x1f ;  /* 0x00001fe8c6587589 */ /* 0x000f2200000e0000 */
[----:B------:R-:W-:Y:S01]  /*6c00*/  FMUL.FTZ R19, R80, UR5 ;  /* 0x0000000550137c20 */ /* 0x000fe20008410000 */
[----:B------:R-:W-:Y:S01]  /*6c10*/  FMUL.FTZ R20, R81, UR5 ;  /* 0x0000000551147c20 */ /* 0x000fe20008410000 */
[----:B------:R-:W-:Y:S01]  /*6c20*/  FMUL.FTZ R72, R83, UR5 ;  /* 0x0000000553487c20 */ /* 0x000fe20008410000 */
[----:B------:R-:W4:Y:S01]  /*6c30*/  SHFL.IDX PT, R93, R198, R229, 0x1f ;  /* 0x00001fe5c65d7589 */ /* 0x000f2200000e0000 */
[----:B-1----:R1:W2:Y:S01]  /*6c40*/  MUFU.TANH R3, R73 ;  /* 0x0000004900037308 */ /* 0x0022a20000002400 */
[----:B------:R-:W-:Y:S01]  /*6c50*/  FMUL.FTZ R80, R91, UR5 ;  /* 0x000000055b507c20 */ /* 0x000fe20008410000 */
[----:B------:R-:W-:Y:S01]  /*6c60*/  FMUL.FTZ R81, R92, UR5 ;  /* 0x000000055c517c20 */ /* 0x000fe20008410000 */
[----:B------:R-:W4:Y:S01]  /*6c70*/  SHFL.IDX PT, R90, R198, R233, 0x1f ;  /* 0x00001fe9c65a7589 */ /* 0x000f2200000e0000 */
[----:B------:R-:W-:Y:S01]  /*6c80*/  FMUL.FTZ R74, R85, UR5 ;  /* 0x00000005554a7c20 */ /* 0x000fe20008410000 */
[----:B------:R-:W-:Y:S01]  /*6c90*/  FMUL.FTZ R195, R97, UR5 ;  /* 0x0000000561c37c20 */ /* 0x000fe20008410000 */
[----:B------:R-:W-:Y:S01]  /*6ca0*/  FMUL.FTZ R78, R89, UR5 ;  /* 0x00000005594e7c20 */ /* 0x000fe20008410000 */
[----:B------:R-:W4:Y:S01]  /*6cb0*/  SHFL.IDX PT, R91, R198, R217, 0x1f ;  /* 0x00001fd9c65b7589 */ /* 0x000f2200000e0000 */
[----:B------:R2:W4:Y:S01]  /*6cc0*/  MUFU.TANH R2, R75 ;  /* 0x0000004b00027308 */ /* 0x0005220000002400 */
[----:B-1----:R-:W-:Y:S01]  /*6cd0*/  FMUL.FTZ R73, R84, UR5 ;  /* 0x0000000554497c20 */ /* 0x002fe20008410000 */
[----:B---3--:R-:W-:Y:S01]  /*6ce0*/  FSEL R85, R14, -INF , P2 ;  /* 0xff8000000e557808 */ /* 0x008fe20001000000 */
[----:B------:R-:W1:Y:S01]  /*6cf0*/  SHFL.IDX PT, R92, R198, R230, 0x1f ;  /* 0x00001fe6c65c7589 */ /* 0x000e6200000e0000 */
[----:B------:R-:W-:Y:S01]  /*6d00*/  FMUL.FTZ R83, R94, UR5 ;  /* 0x000000055e537c20 */ /* 0x000fe20008410000 */
[----:B------:R-:W-:Y:S01]  /*6d10*/  FMUL.FTZ R196, R117, UR5 ;  /* 0x0000000575c47c20 */ /* 0x000fe20008410000 */
[----:B------:R-:W-:Y:S01]  /*6d20*/  FMUL.FTZ R197, R118, UR5 ;  /* 0x0000000576c57c20 */ /* 0x000fe20008410000 */
[----:B------:R-:W3:Y:S01]  /*6d30*/  SHFL.IDX PT, R97, R198, R219, 0x1f ;  /* 0x00001fdbc6617589 */ /* 0x000ee200000e0000 */
[----:B------:R-:W-:Y:S01]  /*6d40*/  MUFU.TANH R235, R235 ;  /* 0x000000eb00eb7308 */ /* 0x000fe20000002400 */
[----:B--2---:R-:W-:Y:S01]  /*6d50*/  FMUL.FTZ R75, R86, UR5 ;  /* 0x00000005564b7c20 */ /* 0x004fe20008410000 */
[----:B------:R-:W-:Y:S01]  /*6d60*/  FSEL R86, R15, -INF , P1 ;  /* 0xff8000000f567808 */ /* 0x000fe20000800000 */
[----:B------:R-:W2:Y:S01]  /*6d70*/  SHFL.IDX PT, R94, R13, R7, 0x1f ;  /* 0x00001f070d5e7589 */ /* 0x000ea200000e0000 */
[----:B------:R-:W-:Y:S01]  /*6d80*/  FSEL R117, R3, -INF , P2 ;  /* 0xff80000003757808 */ /* 0x000fe20001000000 */
[----:B------:R-:W-:Y:S01]  /*6d90*/  FMUL.FTZ R194, R96, UR5 ;  /* 0x0000000560c27c20 */ /* 0x000fe20008410000 */
[----:B------:R-:W-:Y:S01]  /*6da0*/  FMUL.FTZ R84, R95, UR5 ;  /* 0x000000055f547c20 */ /* 0x000fe20008410000 */
[----:B------:R-:W2:Y:S01]  /*6db0*/  SHFL.IDX PT, R96, R13, R232, 0x1f ;  /* 0x00001fe80d607589 */ /* 0x000ea200000e0000 */
[----:B------:R-:W1:Y:S01]  /*6dc0*/  MUFU.TANH R18, R18 ;  /* 0x0000001200127308 */ /* 0x000e620000002400 */
[----:B----4-:R-:W-:Y:S01]  /*6dd0*/  FSEL R89, R2, -INF , P1 ;  /* 0xff80000002597808 */ /* 0x010fe20000800000 */
        /* <DEDUP_REMOVED lines=15> */
[----:B-1----:R-:W-:Y:S01]  /*6ed0*/  FSEL R208, R18, -INF , P1 ;  /* 0xff80000012d07808 */ /* 0x002fe20000800000 */
[----:B------:R-:W-:Y:S01]  /*6ee0*/  FMUL.FTZ R111, R111, UR5 ;  /* 0x000000056f6f7c20 */ /* 0x000fe20008410000 */
[----:B------:R-:W-:Y:S01]  /*6ef0*/  FMUL.FTZ R112, R112, UR5 ;  /* 0x0000000570707c20 */ /* 0x000fe20008410000 */
[----:B------:R-:W-:Y:S01]  /*6f00*/  FMUL.FTZ R114, R114, UR5 ;  /* 0x0000000572727c20 */ /* 0x000fe20008410000 */
[----:B------:R-:W-:Y:S01]  /*6f10*/  FMUL.FTZ R113, R113, UR5 ;  /* 0x0000000571717c20 */ /* 0x000fe20008410000 */
[----:B------:R-:W-:Y:S01]  /*6f20*/  FMUL.FTZ R115, R115, UR5 ;  /* 0x0000000573737c20 */ /* 0x000fe20008410000 */
[----:B------:R-:W-:Y:S01]  /*6f30*/  SHFL.IDX PT, R217, R12, R217, 0x1f ;  /* 0x00001fd90cd97589 */ /* 0x000fe200000e0000 */
[----:B------:R-:W1:Y:S01]  /*6f40*/  MUFU.TANH R19, R19 ;  /* 0x0000001300137308 */ /* 0x000e620000002400 */
[----:B------:R-:W-:Y:S01]  /*6f50*/  FMUL.FTZ R116, R116, UR5 ;  /* 0x0000000574747c20 */ /* 0x000fe20008410000 */
[----:B------:R-:W-:-:S06]  /*6f60*/  FMUL.FTZ R119, R119, UR5 ;  /* 0x0000000577777c20 */ /* 0x000fcc0008410000 */
[----:B------:R-:W2:Y:S08]  /*6f70*/  MUFU.TANH R20, R20 ;  /* 0x0000001400147308 */ /* 0x000eb00000002400 */
[----:B------:R-:W2:Y:S08]  /*6f80*/  MUFU.TANH R21, R21 ;  /* 0x0000001500157308 */ /* 0x000eb00000002400 */
[----:B------:R-:W2:Y:S01]  /*6f90*/  MUFU.TANH R72, R72 ;  /* 0x0000004800487308 */ /* 0x000ea20000002400 */
        /* <DEDUP_REMOVED lines=8> */
[----:B------:R-:W-:Y:S02]  /*7020*/  ULDC UR4, c[0x0][0x744] ;  /* 0x0001d10000047ab9 */ /* 0x000fe40000000800 */
[----:B------:R-:W2:Y:S01]  /*7030*/  MUFU.TANH R74, R74 ;  /* 0x0000004a004a7308 */ /* 0x000ea20000002400 */
[--C-:B------:R-:W-:Y:S01]  /*7040*/  FFMA.FTZ R199, R86, UR4, -R87.reuse ;  /* 0x0000000456c77c23 */ /* 0x100fe20008010857 */
[----:B------:R-:W-:Y:S01]  /*7050*/  FFMA.FTZ R118, R85, UR4, -R87 ;  /* 0x0000000455767c23 */ /* 0x000fe20008010857 */
[----:B------:R-:W-:Y:S01]  /*7060*/  FSEL R86, R235, -INF , P2 ;  /* 0xff800000eb567808 */ /* 0x000fe20001000000 */
[--C-:B------:R-:W-:Y:S01]  /*7070*/  FFMA.FTZ R117, R117, UR4, -R88.reuse ;  /* 0x0000000475757c23 */ /* 0x100fe20008010858 */
[----:B----4-:R-:W-:Y:S01]  /*7080*/  FSEL R87, R237, -INF , P2 ;  /* 0xff800000ed577808 */ /* 0x010fe20001000000 */
[----:B------:R-:W-:Y:S01]  /*7090*/  FFMA.FTZ R89, R89, UR4, -R88 ;  /* 0x0000000459597c23 */ /* 0x000fe20008010858 */
[----:B---3--:R-:W-:Y:S01]  /*70a0*/  FSEL R85, R17, -INF , P1 ;  /* 0xff80000011557808 */ /* 0x008fe20000800000 */
[----:B------:R-:W3:Y:S01]  /*70b0*/  MUFU.TANH R75, R75 ;  /* 0x0000004b004b7308 */ /* 0x000ee20000002400 */
[--C-:B------:R-:W-:Y:S01]  /*70c0*/  FFMA.FTZ R86, R86, UR4, -R93.reuse ;  /* 0x0000000456567c23 */ /* 0x100fe2000801085d */
[----:B------:R-:W-:Y:S01]  /*70d0*/  FFMA.FTZ R208, R208, UR4, -R93 ;  /* 0x00000004d0d07c23 */ /* 0x000fe2000801085d */
[--C-:B------:R-:W-:Y:S01]  /*70e0*/  FFMA.FTZ R87, R87, UR4, -R90.reuse ;  /* 0x0000000457577c23 */ /* 0x100fe2000801085a */
[----:B------:R-:W-:Y:S01]  /*70f0*/  FFMA.FTZ R85, R85, UR4, -R90 ;  /* 0x0000000455557c23 */ /* 0x000fe2000801085a */
[----:B-1----:R-:W-:-:S02]  /*7100*/  FSEL R88, R19, -INF , P2 ;  /* 0xff80000013587808 */ /* 0x002fc40001000000 */
[----:B--2---:R-:W-:Y:S01]  /*7110*/  FSEL R93, R20, -INF , P2 ;  /* 0xff800000145d7808 */ /* 0x004fe20001000000 */
[----:B------:R-:W1:Y:S01]  /*7120*/  MUFU.TANH R76, R76 ;  /* 0x0000004c004c7308 */ /* 0x000e620000002400 */
[----:B------:R-:W-:Y:S01]  /*7130*/  FSEL R90, R21, -INF , P1 ;  /* 0xff800000155a7808 */ /* 0x000fe20000800000 */
[--C-:B------:R-:W-:Y:S01]  /*7140*/  FFMA.FTZ R203, R88, UR4, -R91.reuse ;  /* 0x0000000458cb7c23 */ /* 0x100fe2000801085b */
[----:B------:R-:W-:Y:S01]  /*7150*/  FSEL R95, R72, -INF , P1 ;  /* 0xff800000485f7808 */ /* 0x000fe20000800000 */
[--C-:B------:R-:W-:Y:S01]  /*7160*/  FFMA.FTZ R93, R93, UR4, -R92.reuse ;  /* 0x000000045d5d7c23 */ /* 0x100fe2000801085c */
[----:B------:R-:W-:Y:S01]  /*7170*/  FSEL R207, R73, -INF , P2 ;  /* 0xff80000049cf7808 */ /* 0x000fe20001000000 */
[----:B------:R-:W-:Y:S01]  /*7180*/  FFMA.FTZ R91, R90, UR4, -R91 ;  /* 0x000000045a5b7c23 */ /* 0x000fe2000801085b */
[----:B------:R-:W-:Y:S01]  /*7190*/  FSEL R90, R74, -INF , P2 ;  /* 0xff8000004a5a7808 */ /* 0x000fe20001000000 */
[----:B------:R-:W2:Y:S01]  /*71a0*/  MUFU.TANH R77, R77 ;  /* 0x0000004d004d7308 */ /* 0x000ea20000002400 */
[----:B------:R-:W-:Y:S01]  /*71b0*/  FFMA.FTZ R92, R95, UR4, -R92 ;  /* 0x000000045f5c7c23 */ /* 0x000fe2000801085c */
[----:B---3--:R-:W-:Y:S01]  /*71c0*/  FSEL R95, R75, -INF , P1 ;  /* 0xff8000004b5f7808 */ /* 0x008fe20000800000 */
[----:B------:R-:W-:Y:S01]  /*71d0*/  FFMA.FTZ R207, R207, UR4, -R204 ;  /* 0x00000004cfcf7c23 */ /* 0x000fe200080108cc */
[----:B------:R-:W-:-:S03]  /*71e0*/  FFMA.FTZ R90, R90, UR4, -R97 ;  /* 0x000000045a5a7c23 */ /* 0x000fc60008010861 */
[----:B------:R-:W-:Y:S01]  /*71f0*/  FFMA.FTZ R204, R95, UR4, -R204 ;  /* 0x000000045fcc7c23 */ /* 0x000fe200080108cc */
[----:B------:R-:W3:Y:S01]  /*7200*/  MUFU.TANH R79, R79 ;  /* 0x0000004f004f7308 */ /* 0x000ee20000002400 */
[----:B-1----:R-:W-:-:S05]  /*7210*/  FSEL R198, R76, -INF , P1 ;  /* 0xff8000004cc67808 */ /* 0x002fca0000800000 */
[----:B------:R-:W-:Y:S02]  /*7220*/  FFMA.FTZ R97, R198, UR4, -R97 ;  /* 0x00000004c6617c23 */ /* 0x000fe40008010861 */
[----:B------:R-:W-:Y:S01]  /*7230*/  MUFU.TANH R78, R78 ;  /* 0x0000004e004e7308 */ /* 0x000fe20000002400 */
[----:B--2---:R-:W-:Y:S01]  /*7240*/  FSEL R95, R77, -INF , P2 ;  /* 0xff8000004d5f7808 */ /* 0x004fe20001000000 */
[----:B------:R-:W1:Y:S04]  /*7250*/  SHFL.IDX PT, R198, R13, R230, 0x1f ;  /* 0x00001fe60dc67589 */ /* 0x000e6800000e0000 */
[----:B------:R-:W-:Y:S02]  /*7260*/  FFMA.FTZ R216, R95, UR4, -R94 ;  /* 0x000000045fd87c23 */ /* 0x000fe4000801085e */
[----:B------:R-:W-:Y:S01]  /*7270*/  MUFU.TANH R81, R81 ;  /* 0x0000005100517308 */ /* 0x000fe20000002400 */
[----:B---3--:R-:W-:-:S05]  /*7280*/  FSEL R201, R79, -INF , P1 ;  /* 0xff8000004fc97808 */ /* 0x008fca0000800000 */
[----:B------:R-:W-:Y:S02]  /*7290*/  FFMA.FTZ R94, R201, UR4, -R94 ;  /* 0x00000004c95e7c23 */ /* 0x000fe4000801085e */
[----:B------:R-:W2:Y:S01]  /*72a0*/  MUFU.TANH R80, R80 ;  /* 0x0000005000507308 */ /* 0x000ea20000002400 */
[----:B------:R-:W3:Y:S07]  /*72b0*/  SHFL.IDX PT, R201, R13, R231, 0x1f ;  /* 0x00001fe70dc97589 */ /* 0x000eee00000e0000 */
[----:B------:R-:W4:Y:S08]  /*72c0*/  MUFU.TANH R194, R194 ;  /* 0x000000c200c27308 */ /* 0x000f300000002400 */
[----:B------:R-:W1:Y:S01]  /*72d0*/  MUFU.TANH R82, R82 ;  /* 0x0000005200527308 */ /* 0x000e620000002400 */
[----:B--2---:R-:W-:-:S07]  /*72e0*/  FSEL R205, R80, -INF , P1 ;  /* 0xff80000050cd7808 */ /* 0x004fce0000800000 */
[----:B------:R-:W-:Y:S01]  /*72f0*/  MUFU.TANH R84, R84 ;  /* 0x0000005400547308 */ /* 0x000fe20000002400 */
[----:B----4-:R-:W-:-:S05]  /*7300*/  FSEL R202, R194, -INF , P2 ;  /* 0xff800000c2ca7808 */ /* 0x010fca0001000000 */
[----:B------:R-:W-:Y:S01]  /*7310*/  FFMA.FTZ R223, R202, UR4, -R213 ;  /* 0x00000004cadf7c23 */ /* 0x000fe200080108d5 */
[----:B------:R-:W-:Y:S01]  /*7320*/  FFMA.FTZ R202, -R14, R14, 1 ;  /* 0x3f8000000eca7423 */ /* 0x000fe2000001010e */
[----:B------:R-:W2:Y:S01]  /*7330*/  MUFU.TANH R83, R83 ;  /* 0x0000005300537308 */ /* 0x000ea20000002400 */
[----:B-1----:R-:W-:-:S05]  /*7340*/  FSEL R225, R82, -INF , P2 ;  /* 0xff80000052e17808 */ /* 0x002fca0001000000 */
[----:B------:R-:W-:Y:S01]  /*7350*/  FFMA.FTZ R225, R225, UR4, -R214 ;  /* 0x00000004e1e17c23 */ /* 0x000fe200080108d6 */
[----:B------:R-:W-:Y:S02]  /*7360*/  WARPGROUP.DEPBAR.LE gsb0, 0x0 ;  /* 0x00008000000079c5 */ /* 0x000fe40000010000 */
[----:B------:R-:W-:Y:S01]  /*7370*/  WARPGROUP.ARRIVE ;  /* 0x00000000000079c5 */ /* 0x000fe20000000000 */
[----:B------:R-:W-:Y:S05]  /*7380*/  MUFU.EX2 R118, R118 ;  /* 0x0000007600767308 */ /* 0x000fea0000000800 */
[----:B------:R-:W-:Y:S01]  /*7390*/  HGMMA.64x96x16.F32.BF16 R24, gdesc[UR8], R24, gsb0 ;  /* 0x01600000081879f0 */ /* 0x000fe20008001818 */
[----:B------:R-:W-:Y:S01]  /*73a0*/  R2UR UR8, R192 ;  /* 0x00000000c00872ca */ /* 0x000fe200000e0000 */
[----:B------:R-:W-:Y:S01]  /*73b0*/  UMOV UR10, UR6 ;  /* 0x00000006000a7c82 */ /* 0x000fe20008000000 */
[----:B------:R-:W-:Y:S01]  /*73c0*/  R2UR UR9, R193 ;  /* 0x00000000c10972ca */ /* 0x000fe200000e0000 */
[----:B------:R-:W-:Y:S01]  /*73d0*/  UMOV UR11, 0x40000040 ;  /* 0x40000040000b7882 */ /* 0x000fe20000000000 */
[----:B------:R1:W-:Y:S08]  /*73e0*/  MUFU.EX2 R88, R199 ;  /* 0x000000c700587308 */ /* 0x0003f00000000800 */
[----:B------:R-:W4:Y:S01]  /*73f0*/  MUFU.TANH R195, R195 ;  /* 0x000000c300c37308 */ /* 0x000f220000002400 */
[----:B-1----:R-:W-:-:S05]  /*7400*/  FSEL R199, R78, -INF , P2 ;  /* 0xff8000004ec77808 */ /* 0x002fca0001000000 */
[--C-:B------:R-:W-:Y:S01]  /*7410*/  FFMA.FTZ R95, R199, UR4, -R96.reuse ;  /* 0x00000004c75f7c23 */ /* 0x100fe20008010860 */
[----:B------:R-:W-:Y:S01]  /*7420*/  FSEL R199, R81, -INF , P2 ;  /* 0xff80000051c77808 */ /* 0x000fe20001000000 */
[----:B------:R-:W1:Y:S01]  /*7430*/  MUFU.TANH R98, R98 ;  /* 0x0000006200627308 */ /* 0x000e620000002400 */
[----:B------:R-:W-:Y:S01]  /*7440*/  FFMA.FTZ R96, R205, UR4, -R96 ;  /* 0x00000004cd607c23 */ /* 0x000fe20008010860 */
[----:B--2---:R-:W-:Y:S02]  /*7450*/  FSEL R205, R83, -INF , P1 ;  /* 0xff80000053cd7808 */ /* 0x004fe40000800000 */
[--C-:B------:R-:W-:Y:S01]  /*7460*/  FFMA.FTZ R226, R199, UR4, -R224.reuse ;  /* 0x00000004c7e27c23 */ /* 0x100fe200080108e0 */
[----:B------:R-:W-:Y:S02]  /*7470*/  FSEL R199, R84, -INF , P1 ;  /* 0xff80000054c77808 */ /* 0x000fe40000800000 */
[----:B------:R-:W-:Y:S01]  /*7480*/  FFMA.FTZ R224, R205, UR4, -R224 ;  /* 0x00000004cde07c23 */ /* 0x000fe200080108e0 */
[----:B------:R-:W2:Y:S02]  /*7490*/  MUFU.TANH R99, R99 ;  /* 0x0000006300637308 */ /* 0x000ea40000002400 */
[----:B------:R-:W-:Y:S01]  /*74a0*/  FFMA.FTZ R214, R199, UR4, -R214 ;  /* 0x00000004c7d67c23 */ /* 0x000fe200080108d6 */
[----:B----4-:R-:W-:-:S05]  /*74b0*/  FSEL R199, R195, -INF , P2 ;  /* 0xff800000c3c77808 */ /* 0x010fca0001000000 */
[----:B------:R-:W4:Y:S01]  /*74c0*/  MUFU.TANH R101, R101 ;  /* 0x0000006500657308 */ /* 0x000f220000002400 */
[----:B-1----:R-:W-:Y:S01]  /*74d0*/  FSEL R200, R98, -INF , P1 ;  /* 0xff80000062c87808 */ /* 0x002fe20000800000 */
[----:B------:R-:W-:-:S04]  /*74e0*/  FFMA.FTZ R199, R199, UR4, -R198 ;  /* 0x00000004c7c77c23 */ /* 0x000fc800080108c6 */
[----:B------:R-:W-:Y:S02]  /*74f0*/  FFMA.FTZ R213, R200, UR4, -R213 ;  /* 0x00000004c8d57c23 */ /* 0x000fe400080108d5 */
[----:B------:R-:W-:Y:S01]  /*7500*/  MUFU.TANH R103, R103 ;  /* 0x0000006700677308 */ /* 0x000fe20000002400 */
[----:B--2---:R-:W-:-:S05]  /*7510*/  FSEL R205, R99, -INF , P1 ;  /* 0xff80000063cd7808 */ /* 0x004fca0000800000 */
[----:B------:R-:W-:Y:S02]  /*7520*/  FFMA.FTZ R198, R205, UR4, -R198 ;  /* 0x00000004cdc67c23 */ /* 0x000fe400080108c6 */
[----:B------:R-:W1:Y:S01]  /*7530*/  MUFU.TANH R100, R100 ;  /* 0x0000006400647308 */ /* 0x000e620000002400 */
[----:B----4-:R-:W-:-:S05]  /*7540*/  FSEL R210, R101, -INF , P2 ;  /* 0xff80000065d27808 */ /* 0x010fca0001000000 */
[----:B------:R-:W-:Y:S02]  /*7550*/  FFMA.FTZ R210, R210, UR4, -R209 ;  /* 0x00000004d2d27c23 */ /* 0x000fe400080108d1 */
[----:B------:R-:W2:Y:S08]  /*7560*/  MUFU.TANH R102, R102 ;  /* 0x0000006600667308 */ /* 0x000eb00000002400 */
[----:B------:R-:W-:Y:S01]  /*7570*/  MUFU.TANH R104, R104 ;  /* 0x0000006800687308 */ /* 0x000fe20000002400 */
[----:B-1----:R-:W-:-:S05]  /*7580*/  FSEL R200, R100, -INF , P2 ;  /* 0xff80000064c87808 */ /* 0x002fca0001000000 */
[----:B---3--:R-:W-:Y:S02]  /*7590*/  FFMA.FTZ R200, R200, UR4, -R201 ;  /* 0x00000004c8c87c23 */ /* 0x008fe400080108c9 */
[----:B------:R-:W-:Y:S01]  /*75a0*/  MUFU.TANH R106, R106 ;  /* 0x0000006a006a7308 */ /* 0x000fe20000002400 */
[----:B--2---:R-:W-:-:S05]  /*75b0*/  FSEL R205, R102, -INF , P1 ;  /* 0xff80000066cd7808 */ /* 0x004fca0000800000 */
[----:B------:R-:W-:Y:S02]  /*75c0*/  FFMA.FTZ R201, R205, UR4, -R201 ;  /* 0x00000004cdc97c23 */ /* 0x000fe400080108c9 */
[----:B------:R-:W1:Y:S08]  /*75d0*/  MUFU.TANH R105, R105 ;  /* 0x0000006900697308 */ /* 0x000e700000002400 */
[----:B------:R-:W-:Y:S08]  /*75e0*/  MUFU.TANH R107, R107 ;  /* 0x0000006b006b7308 */ /* 0x000ff00000002400 */
[----:B------:R2:W-:Y:S01]  /*75f0*/  MUFU.EX2 R13, R208 ;  /* 0x000000d0000d7308 */ /* 0x0005e20000000800 */
[----:B------:R-:W-:-:S02]  /*7600*/  WARPGROUP.DEPBAR.LE gsb0, 0x0 ;  /* 0x00008000000079c5 */ /* 0x000fc40000010000 */
[----:B------:R-:W-:Y:S01]  /*7610*/  WARPGROUP.ARRIVE ;  /* 0x00000000000079c5 */ /* 0x000fe20000000000 */
[----:B-1----:R-:W-:-:S04]  /*7620*/  FSEL R205, R105, -INF , P2 ;  /* 0xff80000069cd7808 */ /* 0x002fc80001000000 */
[----:B------:R-:W1:Y:S01]  /*7630*/  MUFU.TANH R108, R108 ;  /* 0x0000006c006c7308 */ /* 0x000e620000002400 */
[----:B------:R-:W-:Y:S01]  /*7640*/  HGMMA.64x96x16.F32.BF16 R24, gdesc[UR8], R24, gsb0 ;  /* 0x01600000081879f0 */ /* 0x000fe20008001818 */
[----:B--2---:R-:W2:Y:S01]  /*7650*/  SHFL.IDX PT, R208, R12, R233, 0x1f ;  /* 0x00001fe90cd07589 */ /* 0x004ea200000e0000 */
[----:B------:R-:W-:-:S05]  /*7660*/  FFMA.FTZ R205, R205, UR4, -R212 ;  /* 0x00000004cdcd7c23 */ /* 0x000fca00080108d4 */
[----:B------:R-:W-:Y:S08]  /*7670*/  MUFU.TANH R110, R110 ;  /* 0x0000006e006e7308 */ /* 0x000ff00000002400 */
[----:B------:R3:W-:Y:S01]  /*7680*/  MUFU.EX2 R14, R203 ;  /* 0x000000cb000e7308 */ /* 0x0007e20000000800 */
[----:B-1----:R-:W-:-:S07]  /*7690*/  FSEL R211, R108, -INF , P2 ;  /* 0xff8000006cd37808 */ /* 0x002fce0001000000 */
[----:B------:R-:W-:Y:S01]  /*76a0*/  MUFU.TANH R109, R109 ;  /* 0x0000006d006d7308 */ /* 0x000fe20000002400 */
[----:B---3--:R-:W-:Y:S01]  /*76b0*/  FSEL R203, R104, -INF , P2 ;  /* 0xff80000068cb7808 */ /* 0x008fe20001000000 */
[----:B--2---:R-:W-:-:S04]  /*76c0*/  FFMA.FTZ R211, R211, UR4, -R208 ;  /* 0x00000004d3d37c23 */ /* 0x004fc800080108d0 */
[----:B------:R-:W-:Y:S02]  /*76d0*/  FFMA.FTZ R203, R203, UR4, -R206 ;  /* 0x00000004cbcb7c23 */ /* 0x000fe400080108ce */
[----:B------:R-:W-:Y:S08]  /*76e0*/  MUFU.TANH R111, R111 ;  /* 0x0000006f006f7308 */ /* 0x000ff00000002400 */
[----:B------:R-:W1:Y:S08]  /*76f0*/  MUFU.TANH R112, R112 ;  /* 0x0000007000707308 */ /* 0x000e700000002400 */
[----:B------:R-:W-:Y:S08]  /*7700*/  MUFU.TANH R114, R114 ;  /* 0x0000007200727308 */ /* 0x000ff00000002400 */
[----:B------:R-:W2:Y:S01]  /*7710*/  MUFU.TANH R113, R113 ;  /* 0x0000007100717308 */ /* 0x000ea20000002400 */
[----:B-1----:R-:W-:-:S05]  /*7720*/  FSEL R219, R112, -INF , P2 ;  /* 0xff80000070db7808 */ /* 0x002fca0001000000 */
[----:B------:R-:W-:Y:S02]  /*7730*/  FFMA.FTZ R219, R219, UR4, -R217 ;  /* 0x00000004dbdb7c23 */ /* 0x000fe400080108d9 */
[----:B------:R-:W1:Y:S08]  /*7740*/  MUFU.TANH R115, R115 ;  /* 0x0000007300737308 */ /* 0x000e700000002400 */
[----:B------:R-:W-:Y:S01]  /*7750*/  MUFU.TANH R116, R116 ;  /* 0x0000007400747308 */ /* 0x000fe20000002400 */
[----:B--2---:R-:W-:-:S05]  /*7760*/  FSEL R222, R113, -INF , P2 ;  /* 0xff80000071de7808 */ /* 0x004fca0001000000 */
[----:B------:R-:W-:Y:S02]  /*7770*/  FFMA.FTZ R222, R222, UR4, -R218 ;  /* 0x00000004dede7c23 */ /* 0x000fe400080108da */
[----:B------:R-:W-:Y:S01]  /*7780*/  MUFU.TANH R197, R197 ;  /* 0x000000c500c57308 */ /* 0x000fe20000002400 */
[----:B-1----:R-:W-:-:S07]  /*7790*/  FSEL R221, R115, -INF , P1 ;  /* 0xff80000073dd7808 */ /* 0x002fce0000800000 */
[----:B------:R-:W-:Y:S08]  /*77a0*/  MUFU.TANH R196, R196 ;  /* 0x000000c400c47308 */ /* 0x000ff00000002400 */
[----:B------:R-:W1:Y:S01]  /*77b0*/  MUFU.TANH R119, R119 ;  /* 0x0000007700777308 */ /* 0x000e620000002400 */
[----:B------:R-:W-:Y:S02]  /*77c0*/  WARPGROUP.DEPBAR.LE gsb0, 0x0 ;  /* 0x00008000000079c5 */ /* 0x000fe40000010000 */
[----:B------:R-:W2:Y:S05]  /*77d0*/  LDS R227, [R227+0x380] ;  /* 0x00038000e3e37984 */ /* 0x000eaa0000000800 */
[----:B------:R-:W-:Y:S01]  /*77e0*/  MUFU.EX2 R117, R117 ;  /* 0x0000007500757308 */ /* 0x000fe20000000800 */
[----:B-1----:R-:W-:-:S07]  /*77f0*/  FSEL R228, R119, -INF , P1 ;  /* 0xff80000077e47808 */ /* 0x002fce0000800000 */
[----:B------:R-:W1:Y:S08]  /*7800*/  MUFU.EX2 R93, R93 ;  /* 0x0000005d005d7308 */ /* 0x000e700000000800 */
[----:B------:R-:W3:Y:S01]  /*7810*/  MUFU.EX2 R92, R92 ;  /* 0x0000005c005c7308 */ /* 0x000ee20000000800 */
[----:B------:R-:W-:Y:S01]  /*7820*/  FFMA.FTZ R20, -R20, R20, 1 ;  /* 0x3f80000014147423 */ /* 0x000fe20000010114 */
[----:B------:R-:W-:-:S06]  /*7830*/  FFMA.FTZ R72, -R72, R72, 1 ;  /* 0x3f80000048487423 */ /* 0x000fcc0000010148 */
[----:B------:R-:W4:Y:S08]  /*7840*/  MUFU.EX2 R87, R87 ;  /* 0x0000005700577308 */ /* 0x000f300000000800 */
[----:B------:R-:W4:Y:S01]  /*7850*/  MUFU.EX2 R86, R86 ;  /* 0x0000005600567308 */ /* 0x000f220000000800 */
[----:B--2---:R-:W2:Y:S07]  /*7860*/  SHFL.IDX PT, R234, R227, R7, 0x1f ;  /* 0x00001f07e3ea7589 */ /* 0x004eae00000e0000 */
[----:B------:R-:W-:Y:S01]  /*7870*/  MUFU.EX2 R91, R91 ;  /* 0x0000005b005b7308 */ /* 0x000fe20000000800 */
[----:B------:R-:W-:Y:S04]  /*7880*/  SHFL.IDX PT, R232, R227, R232, 0x1f ;  /* 0x00001fe8e3e87589 */ /* 0x000fe800000e0000 */
[----:B------:R-:W1:Y:S01]  /*7890*/  SHFL.IDX PT, R233, R227, R233, 0x1f ;  /* 0x00001fe9e3e97589 */ /* 0x000e6200000e0000 */
[----:B------:R-:W-:Y:S01]  /*78a0*/  FFMA.FTZ R237, -R237, R237, 1 ;  /* 0x3f800000eded7423 */ /* 0x000fe200000101ed */
[----:B------:R-:W-:Y:S01]  /*78b0*/  FFMA.FTZ R235, -R235, R235, 1 ;  /* 0x3f800000ebeb7423 */ /* 0x000fe200000101eb */
[----:B------:R-:W-:Y:S01]  /*78c0*/  FFMA.FTZ R18, -R18, R18, 1 ;  /* 0x3f80000012127423 */ /* 0x000fe20000010112 */
[----:B------:R-:W3:Y:S01]  /*78d0*/  SHFL.IDX PT, R229, R227, R229, 0x1f ;  /* 0x00001fe5e3e57589 */ /* 0x000ee200000e0000 */
[----:B------:R-:W-:Y:S01]  /*78e0*/  FFMA.FTZ R19, -R19, R19, 1 ;  /* 0x3f80000013137423 */ /* 0x000fe20000010113 */
[----:B------:R-:W-:Y:S02]  /*78f0*/  MUFU.EX2 R89, R89 ;  /* 0x0000005900597308 */ /* 0x000fe40000000800 */
[----:B------:R-:W4:Y:S06]  /*7900*/  SHFL.IDX PT, R230, R227, R230, 0x1f ;  /* 0x00001fe6e3e67589 */ /* 0x000f2c00000e0000 */
[----:B------:R-:W-:Y:S01]  /*7910*/  MUFU.EX2 R85, R85 ;  /* 0x0000005500557308 */ /* 0x000fe20000000800 */
[--C-:B--2---:R-:W-:Y:S01]  /*7920*/  FADD.FTZ R24, R24, -R234.reuse ;  /* 0x800000ea18187221 */ /* 0x104fe20000010000 */
[----:B------:R-:W-:-:S03]  /*7930*/  FADD.FTZ R234, R26, -R234 ;  /* 0x800000ea1aea7221 */ /* 0x000fc60000010000 */
[----:B------:R-:W-:Y:S01]  /*7940*/  FMUL.FTZ R24, R118, R24 ;  /* 0x0000001876187220 */ /* 0x000fe20000410000 */
[----:B------:R-:W-:Y:S02]  /*7950*/  FMUL.FTZ R234, R88, R234 ;  /* 0x000000ea58ea7220 */ /* 0x000fe40000410000 */
[----:B------:R2:W2:Y:S01]  /*7960*/  MUFU.EX2 R26, R207 ;  /* 0x000000cf001a7308 */ /* 0x0004a20000000800 */
[----:B------:R-:W-:Y:S01]  /*7970*/  FMUL.FTZ R202, R202, R24 ;  /* 0x00000018caca7220 */ /* 0x000fe20000410000 */
[----:B------:R-:W-:Y:S01]  /*7980*/  FSEL R24, R103, -INF , P1 ;  /* 0xff80000067187808 */ /* 0x000fe20000800000 */
[----:B------:R-:W-:Y:S01]  /*7990*/  FFMA.FTZ R84, -R84, R84, 1 ;  /* 0x3f80000054547423 */ /* 0x000fe20000010154 */
[----:B-1----:R-:W-:Y:S01]  /*79a0*/  FADD.FTZ R28, R28, -R233 ;  /* 0x800000e91c1c7221 */ /* 0x002fe20000010000 */
[--C-:B---3--:R-:W-:Y:S01]  /*79b0*/  FADD.FTZ R29, R29, -R229.reuse ;  /* 0x800000e51d1d7221 */ /* 0x108fe20000010000 */
[----:B------:R-:W-:Y:S01]  /*79c0*/  FADD.FTZ R31, R31, -R229 ;  /* 0x800000e51f1f7221 */ /* 0x000fe20000010000 */
[----:B------:R-:W-:Y:S01]  /*79d0*/  FFMA.FTZ R209, R24, UR4, -R209 ;  /* 0x0000000418d17c23 */ /* 0x000fe200080108d1 */
[----:B------:R-:W-:Y:S01]  /*79e0*/  FSEL R24, R106, -INF , P1 ;  /* 0xff8000006a187808 */ /* 0x000fe20000800000 */
[--C-:B----4-:R-:W-:Y:S01]  /*79f0*/  FADD.FTZ R33, R33, -R230.reuse ;  /* 0x800000e621217221 */ /* 0x110fe20000010000 */
[----:B--2---:R-:W-:Y:S01]  /*7a00*/  FSEL R207, R109, -INF , P2 ;  /* 0xff8000006dcf7808 */ /* 0x004fe20001000000 */
[----:B------:R-:W-:Y:S01]  /*7a10*/  FADD.FTZ R35, R35, -R230 ;  /* 0x800000e623237221 */ /* 0x000fe20000010000 */
[----:B------:R-:W-:Y:S01]  /*7a20*/  MUFU.EX2 R97, R97 ;  /* 0x0000006100617308 */ /* 0x000fe20000000800 */
[----:B------:R-:W-:Y:S01]  /*7a30*/  FFMA.FTZ R206, R24, UR4, -R206 ;  /* 0x0000000418ce7c23 */ /* 0x000fe200080108ce */
[----:B------:R-:W-:Y:S01]  /*7a40*/  FSEL R24, R107, -INF , P1 ;  /* 0xff8000006b187808 */ /* 0x000fe20000800000 */
[----:B------:R-:W-:Y:S01]  /*7a50*/  FFMA.FTZ R207, R207, UR4, -R215 ;  /* 0x00000004cfcf7c23 */ /* 0x000fe200080108d7 */
[----:B------:R-:W-:-:S03]  /*7a60*/  FADD.FTZ R30, R30, -R233 ;  /* 0x800000e91e1e7221 */ /* 0x000fc60000010000 */
[----:B------:R-:W-:Y:S01]  /*7a70*/  FFMA.FTZ R212, R24, UR4, -R212 ;  /* 0x0000000418d47c23 */ /* 0x000fe200080108d4 */
[----:B------:R-:W-:Y:S01]  /*7a80*/  FSEL R24, R110, -INF , P1 ;  /* 0xff8000006e187808 */ /* 0x000fe20000800000 */
[----:B------:R-:W-:Y:S04]  /*7a90*/  MUFU.EX2 R95, R95 ;  /* 0x0000005f005f7308 */ /* 0x000fe80000000800 */
[----:B------:R-:W-:-:S04]  /*7aa0*/  FFMA.FTZ R208, R24, UR4, -R208 ;  /* 0x0000000418d07c23 */ /* 0x000fc800080108d0 */
[----:B------:R1:W2:Y:S01]  /*7ab0*/  MUFU.EX2 R24, R204 ;  /* 0x000000cc00187308 */ /* 0x0002a20000000800 */
[----:B------:R-:W-:-:S07]  /*7ac0*/  FFMA.FTZ R17, -R17, R17, 1 ;  /* 0x3f80000011117423 */ /* 0x000fce0000010111 */
[----:B------:R-:W-:Y:S01]  /*7ad0*/  MUFU.EX2 R94, R94 ;  /* 0x0000005e005e7308 */ /* 0x000fe20000000800 */
[----:B-1----:R-:W-:-:S05]  /*7ae0*/  FSEL R204, R111, -INF , P1 ;  /* 0xff8000006fcc7808 */ /* 0x002fca0000800000 */
[----:B------:R-:W-:Y:S02]  /*7af0*/  FFMA.FTZ R204, R204, UR4, -R215 ;  /* 0x00000004cccc7c23 */ /* 0x000fe400080108d7 */
[----:B------:R1:W3:Y:S01]  /*7b00*/  SHFL.IDX PT, R215, R12, R231, 0x1f ;  /* 0x00001fe70cd77589 */ /* 0x0002e200000e0000 */
[----:B------:R-:W-:Y:S03]  /*7b10*/  MUFU.EX2 R96, R96 ;  /* 0x0000006000607308 */ /* 0x000fe60000000800 */
[----:B------:R-:W4:Y:S05]  /*7b20*/  SHFL.IDX PT, R231, R227, R231, 0x1f ;  /* 0x00001fe7e3e77589 */ /* 0x000f2a00000e0000 */
[----:B------:R-:W2:Y:S01]  /*7b30*/  MUFU.EX2 R90, R90 ;  /* 0x0000005a005a7308 */ /* 0x000ea20000000800 */
[----:B-1----:R-:W-:-:S05]  /*7b40*/  FSEL R12, R114, -INF , P1 ;  /* 0xff800000720c7808 */ /* 0x002fca0000800000 */
[----:B------:R-:W-:Y:S02]  /*7b50*/  FFMA.FTZ R217, R12, UR4, -R217 ;  /* 0x000000040cd97c23 */ /* 0x000fe400080108d9 */
[----:B------:R1:W-:Y:S02]  /*7b60*/  MUFU.EX2 R12, R216 ;  /* 0x000000d8000c7308 */ /* 0x0003e40000000800 */
[----:B-1----:R-:W-:Y:S01]  /*7b70*/  FFMA.FTZ R216, R221, UR4, -R218 ;  /* 0x00000004ddd87c23 */ /* 0x002fe200080108da */
[----:B------:R-:W-:Y:S01]  /*7b80*/  FSEL R218, R116, -INF , P2 ;  /* 0xff80000074da7808 */ /* 0x000fe20001000000 */
[----:B------:R-:W-:Y:S01]  /*7b90*/  FMUL.FTZ R33, R93, R33 ;  /* 0x000000215d217220 */ /* 0x000fe20000410000 */
[----:B------:R-:W-:Y:S01]  /*7ba0*/  FSEL R221, R197, -INF , P1 ;  /* 0xff800000c5dd7808 */ /* 0x000fe20000800000 */
[----:B------:R-:W-:Y:S01]  /*7bb0*/  FMUL.FTZ R35, R92, R35 ;  /* 0x000000235c237220 */ /* 0x000fe20000410000 */
[----:B------:R-:W-:Y:S02]  /*7bc0*/  VIADD R230, R7, 0xc ;  /* 0x0000000c07e67836 */ /* 0x000fe40000000000 */
[--C-:B---3--:R-:W-:Y:S01]  /*7bd0*/  FFMA.FTZ R218, R218, UR4, -R215.reuse ;  /* 0x00000004dada7c23 */ /* 0x108fe200080108d7 */
[----:B------:R-:W-:Y:S01]  /*7be0*/  FMUL.FTZ R28, R87, R28 ;  /* 0x0000001c571c7220 */ /* 0x000fe20000410000 */
[----:B------:R-:W-:Y:S01]  /*7bf0*/  FFMA.FTZ R215, R221, UR4, -R215 ;  /* 0x00000004ddd77c23 */ /* 0x000fe200080108d7 */
[----:B------:R-:W-:Y:S01]  /*7c00*/  FSEL R221, R196, -INF , P2 ;  /* 0xff800000c4dd7808 */ /* 0x000fe20001000000 */
[----:B------:R-:W-:Y:S01]  /*7c10*/  FMUL.FTZ R29, R86, R29 ;  /* 0x0000001d561d7220 */ /* 0x000fe20000410000 */
[--C-:B----4-:R-:W-:Y:S01]  /*7c20*/  FADD.FTZ R38, R38, -R231.reuse ;  /* 0x800000e726267221 */ /* 0x110fe20000010000 */
[----:B------:R-:W-:-:S02]  /*7c30*/  FADD.FTZ R36, R36, -R231 ;  /* 0x800000e724247221 */ /* 0x000fc40000010000 */
[--C-:B------:R-:W-:Y:S01]  /*7c40*/  FFMA.FTZ R221, R221, UR4, -R220.reuse ;  /* 0x00000004dddd7c23 */ /* 0x100fe200080108dc */
[----:B------:R-:W-:Y:S01]  /*7c50*/  FFMA.FTZ R220, R228, UR4, -R220 ;  /* 0x00000004e4dc7c23 */ /* 0x000fe200080108dc */
[C---:B------:R-:W-:Y:S01]  /*7c60*/  IADD3 R228, R7.reuse, 0x10, RZ ;  /* 0x0000001007e47810 */ /* 0x040fe20007ffe0ff */
[----:B------:R-:W-:Y:S01]  /*7c70*/  FMUL.FTZ R33, R20, R33 ;  /* 0x0000002114217220 */ /* 0x000fe20000410000 */
[C---:B------:R-:W-:Y:S02]  /*7c80*/  IADD3 R231, R7.reuse, 0x8, RZ ;  /* 0x0000000807e77810 */ /* 0x040fe40007ffe0ff */
[----:B------:R-:W-:Y:S02]  /*7c90*/  IADD3 R229, R7, 0x14, RZ ;  /* 0x0000001407e57810 */ /* 0x000fe40007ffe0ff */
[----:B------:R-:W1:Y:S01]  /*7ca0*/  SHFL.IDX PT, R228, R227, R228, 0x1f ;  /* 0x00001fe4e3e47589 */ /* 0x000e6200000e0000 */
[----:B------:R-:W-:Y:S01]  /*7cb0*/  FMUL.FTZ R36, R26, R36 ;  /* 0x000000241a247220 */ /* 0x000fe20000410000 */
[----:B------:R-:W-:Y:S01]  /*7cc0*/  FMUL.FTZ R30, R85, R30 ;  /* 0x0000001e551e7220 */ /* 0x000fe20000410000 */
[----:B------:R-:W-:Y:S01]  /*7cd0*/  VIADD R233, R7, 0x18 ;  /* 0x0000001807e97836 */ /* 0x000fe20000000000 */
[----:B------:R3:W4:Y:S01]  /*7ce0*/  SHFL.IDX PT, R227, R227, R11, 0x1f ;  /* 0x00001f0be3e37589 */ /* 0x00072200000e0000 */
[----:B------:R-:W-:Y:S01]  /*7cf0*/  FFMA.FTZ R78, -R78, R78, 1 ;  /* 0x3f8000004e4e7423 */ /* 0x000fe2000001014e */
[----:B------:R-:W-:Y:S01]  /*7d00*/  FFMA.FTZ R79, -R79, R79, 1 ;  /* 0x3f8000004f4f7423 */ /* 0x000fe2000001014f */
[----:B------:R-:W-:Y:S01]  /*7d10*/  FFMA.FTZ R80, -R80, R80, 1 ;  /* 0x3f80000050507423 */ /* 0x000fe20000010150 */
[----:B------:R-:W-:Y:S01]  /*7d20*/  FFMA.FTZ R74, -R74, R74, 1 ;  /* 0x3f8000004a4a7423 */ /* 0x000fe2000001014a */
[----:B------:R-:W-:Y:S01]  /*7d30*/  MUFU.EX2 R201, R201 ;  /* 0x000000c900c97308 */ /* 0x000fe20000000800 */
[----:B------:R-:W-:-:S07]  /*7d40*/  FFMA.FTZ R195, -R195, R195, 1 ;  /* 0x3f800000c3c37423 */ /* 0x000fce00000101c3 */
[----:B------:R-:W-:Y:S01]  /*7d50*/  MUFU.EX2 R210, R210 ;  /* 0x000000d200d27308 */ /* 0x000fe20000000800 */
[----:B------:R-:W-:-:S07]  /*7d60*/  FMUL.FTZ R20, R72, R35 ;  /* 0x0000002348147220 */ /* 0x000fce0000410000 */
[----:B------:R-:W-:Y:S01]  /*7d70*/  MUFU.EX2 R209, R209 ;  /* 0x000000d100d17308 */ /* 0x000fe20000000800 */
[----:B-1----:R-:W-:-:S07]  /*7d80*/  FADD.FTZ R34, R34, -R228 ;  /* 0x800000e422227221 */ /* 0x002fce0000010000 */
[----:B------:R-:W-:Y:S01]  /*7d90*/  MUFU.EX2 R205, R205 ;  /* 0x000000cd00cd7308 */ /* 0x000fe20000000800 */
[----:B------:R-:W-:-:S07]  /*7da0*/  FFMA.FTZ R101, -R101, R101, 1 ;  /* 0x3f80000065657423 */ /* 0x000fce0000010165 */
[----:B------:R-:W-:Y:S08]  /*7db0*/  MUFU.EX2 R212, R212 ;  /* 0x000000d400d47308 */ /* 0x000ff00000000800 */
        /* <DEDUP_REMOVED lines=19> */
[----:B---3--:R1:W-:Y:S01]  /*7ef0*/  MUFU.EX2 R11, R226 ;  /* 0x000000e2000b7308 */ /* 0x0083e20000000800 */
[--C-:B----4-:R-:W-:Y:S01]  /*7f00*/  FADD.FTZ R37, R37, -R227.reuse ;  /* 0x800000e325257221 */ /* 0x110fe20000010000 */
[----:B------:R-:W-:Y:S01]  /*7f10*/  FADD.FTZ R39, R39, -R227 ;  /* 0x800000e327277221 */ /* 0x000fe20000010000 */
[----:B------:R-:W-:Y:S01]  /*7f20*/  FFMA.FTZ R119, -R119, R119, 1 ;  /* 0x3f80000077777423 */ /* 0x000fe20000010177 */
[----:B------:R-:W-:Y:S01]  /*7f30*/  R2UR UR4, R236 ;  /* 0x00000000ec0472ca */ /* 0x000fe200000e0000 */
[----:B-1----:R-:W-:-:S03]  /*7f40*/  FFMA.FTZ R226, -R15, R15, 1 ;  /* 0x3f8000000fe27423 */ /* 0x002fc6000001010f */
[----:B------:R1:W-:Y:S02]  /*7f50*/  MUFU.EX2 R15, R224 ;  /* 0x000000e0000f7308 */ /* 0x0003e40000000800 */
[----:B-1----:R-:W-:Y:S01]  /*7f60*/  FMUL.FTZ R224, R226, R234 ;  /* 0x000000eae2e07220 */ /* 0x002fe20000410000 */
[----:B------:R-:W-:Y:S01]  /*7f70*/  FADD.FTZ R226, R25, -R232 ;  /* 0x800000e819e27221 */ /* 0x000fe20000010000 */
[----:B------:R-:W-:-:S04]  /*7f80*/  FFMA.FTZ R35, -R73, R73, 1 ;  /* 0x3f80000049237423 */ /* 0x000fc80000010149 */
[----:B------:R1:W-:Y:S01]  /*7f90*/  MUFU.EX2 R25, R225 ;  /* 0x000000e100197308 */ /* 0x0003e20000000800 */
[----:B------:R-:W-:-:S07]  /*7fa0*/  FADD.FTZ R232, R27, -R232 ;  /* 0x800000e81be87221 */ /* 0x000fce0000010000 */
[----:B------:R3:W4:Y:S01]  /*7fb0*/  MUFU.EX2 R27, R214 ;  /* 0x000000d6001b7308 */ /* 0x0007220000000800 */
[----:B-1----:R-:W-:-:S07]  /*7fc0*/  FADD.FTZ R225, R32, -R228 ;  /* 0x800000e420e17221 */ /* 0x002fce0000010000 */
[----:B------:R1:W4:Y:S01]  /*7fd0*/  MUFU.EX2 R32, R223 ;  /* 0x000000df00207308 */ /* 0x0003220000000800 */
[----:B---3--:R-:W-:Y:S01]  /*7fe0*/  FFMA.FTZ R214, -R3, R3, 1 ;  /* 0x3f80000003d67423 */ /* 0x008fe20000010103 */
[----:B------:R-:W-:Y:S01]  /*7ff0*/  FFMA.FTZ R227, -R2, R2, 1 ;  /* 0x3f80000002e37423 */ /* 0x000fe20000010102 */
[----:B------:R3:W5:Y:S04]  /*8000*/  LDL.LU R3, [R1+0x28] ;  /* 0x0000280001037983 */ /* 0x0007680000300800 */
[----:B------:R3:W5:Y:S01]  /*8010*/  LDL.LU R2, [R1+0x24] ;  /* 0x0000240001027983 */ /* 0x0007620000300800 */
[----:B------:R-:W-:Y:S01]  /*8020*/  FMUL.FTZ R34, R91, R34 ;  /* 0x000000225b227220 */ /* 0x000fe20000410000 */
[----:B-1----:R-:W-:Y:S01]  /*8030*/  FMUL.FTZ R223, R117, R226 ;  /* 0x000000e275df7220 */ /* 0x002fe20000410000 */
[----:B------:R-:W-:Y:S01]  /*8040*/  FMUL.FTZ R232, R89, R232 ;  /* 0x000000e859e87220 */ /* 0x000fe20000410000 */
[----:B------:R1:W3:Y:S01]  /*8050*/  LDS R226, [R9+0x380] ;  /* 0x0003800009e27984 */ /* 0x0002e20000000800 */
[----:B--2---:R-:W-:Y:S01]  /*8060*/  FMUL.FTZ R72, R24, R38 ;  /* 0x0000002618487220 */ /* 0x004fe20000410000 */
[----:B------:R-:W-:Y:S01]  /*8070*/  FMUL.FTZ R223, R214, R223 ;  /* 0x000000dfd6df7220 */ /* 0x000fe20000410000 */
[----:B------:R-:W-:Y:S01]  /*8080*/  FMUL.FTZ R214, R227, R232 ;  /* 0x000000e8e3d67220 */ /* 0x000fe20000410000 */
[----:B------:R-:W-:-:S02]  /*8090*/  VIADD R232, R7, 0x4 ;  /* 0x0000000407e87836 */ /* 0x000fc40000000000 */
[----:B------:R-:W-:Y:S01]  /*80a0*/  FMUL.FTZ R35, R35, R36 ;  /* 0x0000002423237220 */ /* 0x000fe20000410000 */
[----:B------:R-:W-:Y:S02]  /*80b0*/  VIADD R228, R7, 0x10 ;  /* 0x0000001007e47836 */ /* 0x000fe40000000000 */
[----:B------:R-:W-:Y:S01]  /*80c0*/  FFMA.FTZ R36, -R76, R76, 1 ;  /* 0x3f8000004c247423 */ /* 0x000fe2000001014c */
[----:B-1----:R1:W-:Y:S01]  /*80d0*/  MUFU.EX2 R9, R213 ;  /* 0x000000d500097308 */ /* 0x0023e20000000800 */
[----:B------:R-:W-:Y:S01]  /*80e0*/  FMUL.FTZ R39, R97, R39 ;  /* 0x0000002761277220 */ /* 0x000fe20000410000 */
[----:B------:R-:W-:Y:S02]  /*80f0*/  VIADD R234, R7, 0x1c ;  /* 0x0000001c07ea7836 */ /* 0x000fe40000000000 */
[----:B------:R-:W-:Y:S01]  /*8100*/  FMUL.FTZ R30, R17, R30 ;  /* 0x0000001e111e7220 */ /* 0x000fe20000410000 */
[----:B------:R-:W-:Y:S01]  /*8110*/  FMUL.FTZ R37, R90, R37 ;  /* 0x000000255a257220 */ /* 0x000fe20000410000 */
[----:B------:R-:W-:Y:S01]  /*8120*/  FMUL.FTZ R36, R36, R39 ;  /* 0x0000002724247220 */ /* 0x000fe20000410000 */
[----:B------:R-:W-:Y:S01]  /*8130*/  FFMA.FTZ R39, -R77, R77, 1 ;  /* 0x3f8000004d277423 */ /* 0x000fe2000001014d */
[----:B------:R-:W2:Y:S01]  /*8140*/  MUFU.EX2 R17, R199 ;  /* 0x000000c700117308 */ /* 0x000ea20000000800 */
[----:B-1----:R-:W-:Y:S01]  /*8150*/  FMUL.FTZ R213, R237, R28 ;  /* 0x0000001cedd57220 */ /* 0x002fe20000410000 */
[----:B------:R-:W-:Y:S01]  /*8160*/  FMUL.FTZ R28, R13, R31 ;  /* 0x0000001f0d1c7220 */ /* 0x000fe20000410000 */
[----:B------:R-:W-:Y:S01]  /*8170*/  FMUL.FTZ R31, R235, R29 ;  /* 0x0000001deb1f7220 */ /* 0x000fe20000410000 */
[----:B------:R-:W-:-:S02]  /*8180*/  FMUL.FTZ R37, R74, R37 ;  /* 0x000000254a257220 */ /* 0x000fc40000410000 */
[----:B------:R-:W-:Y:S01]  /*8190*/  FMUL.FTZ R29, R18, R28 ;  /* 0x0000001c121d7220 */ /* 0x000fe20000410000 */
[----:B------:R-:W-:Y:S01]  /*81a0*/  FFMA.FTZ R28, -R21, R21, 1 ;  /* 0x3f800000151c7423 */ /* 0x000fe20000010115 */
[----:B------:R-:W-:Y:S01]  /*81b0*/  FMUL.FTZ R21, R14, R225 ;  /* 0x000000e10e157220 */ /* 0x000fe20000410000 */
[----:B------:R1:W2:Y:S03]  /*81c0*/  MUFU.EX2 R18, R198 ;  /* 0x000000c600127308 */ /* 0x0002a60000000800 */
[----:B------:R-:W-:Y:S01]  /*81d0*/  FMUL.FTZ R21, R19, R21 ;  /* 0x0000001513157220 */ /* 0x000fe20000410000 */
[----:B------:R-:W-:Y:S01]  /*81e0*/  FMUL.FTZ R19, R28, R34 ;  /* 0x000000221c137220 */ /* 0x000fe20000410000 */
[----:B------:R-:W-:-:S04]  /*81f0*/  FFMA.FTZ R34, -R75, R75, 1 ;  /* 0x3f8000004b227423 */ /* 0x000fc8000001014b */
[----:B------:R-:W-:Y:S01]  /*8200*/  FMUL.FTZ R34, R34, R72 ;  /* 0x0000004822227220 */ /* 0x000fe20000410000 */
[----:B---3--:R-:W3:Y:S04]  /*8210*/  SHFL.IDX PT, R73, R226, R230, 0x1f ;  /* 0x00001fe6e2497589 */ /* 0x008ee800000e0000 */
[----:B------:R-:W2:Y:S04]  /*8220*/  SHFL.IDX PT, R28, R226, R7, 0x1f ;  /* 0x00001f07e21c7589 */ /* 0x000ea800000e0000 */
[----:B------:R-:W2:Y:S04]  /*8230*/  SHFL.IDX PT, R38, R226, R232, 0x1f ;  /* 0x00001fe8e2267589 */ /* 0x000ea800000e0000 */
[----:B------:R-:W2:Y:S04]  /*8240*/  SHFL.IDX PT, R72, R226, R231, 0x1f ;  /* 0x00001fe7e2487589 */ /* 0x000ea800000e0000 */
[----:B------:R-:W2:Y:S04]  /*8250*/  SHFL.IDX PT, R75, R226, R228, 0x1f ;  /* 0x00001fe4e24b7589 */ /* 0x000ea800000e0000 */
[----:B-1----:R-:W1:Y:S01]  /*8260*/  SHFL.IDX PT, R198, R226, R229, 0x1f ;  /* 0x00001fe5e2c67589 */ /* 0x002e6200000e0000 */
[----:B---3--:R-:W-:-:S03]  /*8270*/  FADD.FTZ R47, R47, -R73 ;  /* 0x800000492f2f7221 */ /* 0x008fc60000010000 */
[----:B------:R-:W3:Y:S01]  /*8280*/  SHFL.IDX PT, R199, R226, R233, 0x1f ;  /* 0x00001fe9e2c77589 */ /* 0x000ee200000e0000 */
[----:B------:R-:W-:Y:S01]  /*8290*/  FADD.FTZ R45, R45, -R73 ;  /* 0x800000492d2d7221 */ /* 0x000fe20000010000 */
[----:B----4-:R-:W-:Y:S01]  /*82a0*/  FMUL.FTZ R47, R27, R47 ;  /* 0x0000002f1b2f7220 */ /* 0x010fe20000410000 */
[--C-:B--2---:R-:W-:Y:S01]  /*82b0*/  FADD.FTZ R40, R40, -R28.reuse ;  /* 0x8000001c28287221 */ /* 0x104fe20000010000 */
[----:B------:R-:W-:Y:S01]  /*82c0*/  FADD.FTZ R28, R42, -R28 ;  /* 0x8000001c2a1c7221 */ /* 0x000fe20000010000 */
[----:B------:R-:W2:Y:S01]  /*82d0*/  SHFL.IDX PT, R226, R226, R234, 0x1f ;  /* 0x00001feae2e27589 */ /* 0x000ea200000e0000 */
[----:B------:R-:W-:Y:S01]  /*82e0*/  FMUL.FTZ R47, R84, R47 ;  /* 0x0000002f542f7220 */ /* 0x000fe20000410000 */
[----:B------:R-:W-:Y:S01]  /*82f0*/  FADD.FTZ R41, R41, -R38 ;  /* 0x8000002629297221 */ /* 0x000fe20000010000 */
[----:B------:R-:W-:Y:S01]  /*8300*/  FMUL.FTZ R40, R12, R40 ;  /* 0x000000280c287220 */ /* 0x000fe20000410000 */
[----:B------:R-:W4:Y:S01]  /*8310*/  LDL R84, [R1+0x10] ;  /* 0x0000100001547983 */ /* 0x000f220000100800 */
[----:B------:R-:W-:Y:S01]  /*8320*/  FADD.FTZ R46, R46, -R72 ;  /* 0x800000482e2e7221 */ /* 0x000fe20000010000 */
[----:B------:R-:W-:Y:S01]  /*8330*/  FMUL.FTZ R41, R95, R41 ;  /* 0x000000295f297220 */ /* 0x000fe20000410000 */
[----:B------:R-:W-:Y:S01]  /*8340*/  FADD.FTZ R38, R43, -R38 ;  /* 0x800000262b267221 */ /* 0x000fe20000010000 */
[----:B------:R1:W2:Y:S01]  /*8350*/  LDS R42, [R10+0x380] ;  /* 0x000380000a2a7984 */ /* 0x0002a20000000800 */
[----:B------:R-:W-:Y:S01]  /*8360*/  FMUL.FTZ R39, R39, R40 ;  /* 0x0000002827277220 */ /* 0x000fe20000410000 */
[----:B------:R-:W-:Y:S01]  /*8370*/  FMUL.FTZ R40, R78, R41 ;  /* 0x000000294e287220 */ /* 0x000fe20000410000 */
[--C-:B------:R-:W-:Y:S01]  /*8380*/  FADD.FTZ R48, R48, -R75.reuse ;  /* 0x8000004b30307221 */ /* 0x100fe20000010000 */
[----:B------:R-:W-:Y:S01]  /*8390*/  FFMA.FTZ R41, -R83, R83, 1 ;  /* 0x3f80000053297423 */ /* 0x000fe20000010153 */
[----:B------:R-:W-:Y:S01]  /*83a0*/  FMUL.FTZ R46, R15, R46 ;  /* 0x0000002e0f2e7220 */ /* 0x000fe20000410000 */
[----:B------:R-:W-:Y:S01]  /*83b0*/  FMUL.FTZ R28, R94, R28 ;  /* 0x0000001c5e1c7220 */ /* 0x000fe20000410000 */
[----:B------:R-:W-:Y:S01]  /*83c0*/  FMUL.FTZ R43, R96, R38 ;  /* 0x00000026602b7220 */ /* 0x000fe20000410000 */
[----:B------:R-:W-:Y:S01]  /*83d0*/  FADD.FTZ R44, R44, -R72 ;  /* 0x800000482c2c7221 */ /* 0x000fe20000010000 */
[----:B------:R-:W-:Y:S01]  /*83e0*/  FMUL.FTZ R41, R41, R46 ;  /* 0x0000002e29297220 */ /* 0x000fe20000410000 */
[----:B------:R-:W-:Y:S01]  /*83f0*/  FMUL.FTZ R73, R32, R48 ;  /* 0x0000003020497220 */ /* 0x000fe20000410000 */
[----:B-1----:R-:W-:Y:S01]  /*8400*/  FMUL.FTZ R10, R79, R28 ;  /* 0x0000001c4f0a7220 */ /* 0x002fe20000410000 */
[----:B------:R-:W-:Y:S01]  /*8410*/  FMUL.FTZ R38, R80, R43 ;  /* 0x0000002b50267220 */ /* 0x000fe20000410000 */
[----:B------:R-:W-:Y:S01]  /*8420*/  FFMA.FTZ R46, -R194, R194, 1 ;  /* 0x3f800000c22e7423 */ /* 0x000fe200000101c2 */
[----:B------:R-:W-:Y:S01]  /*8430*/  FFMA.FTZ R43, -R81, R81, 1 ;  /* 0x3f800000512b7423 */ /* 0x000fe20000010151 */
[----:B------:R-:W-:Y:S01]  /*8440*/  FMUL.FTZ R28, R11, R44 ;  /* 0x0000002c0b1c7220 */ /* 0x000fe20000410000 */
[----:B------:R-:W-:Y:S01]  /*8450*/  FADD.FTZ R49, R49, -R198 ;  /* 0x800000c631317221 */ /* 0x000fe20000010000 */
[----:B------:R-:W-:Y:S01]  /*8460*/  FMUL.FTZ R46, R46, R73 ;  /* 0x000000492e2e7220 */ /* 0x000fe20000410000 */
[----:B------:R-:W-:Y:S01]  /*8470*/  FADD.FTZ R50, R50, -R75 ;  /* 0x8000004b32327221 */ /* 0x000fe20000010000 */
[----:B------:R-:W-:Y:S01]  /*8480*/  FMUL.FTZ R43, R43, R28 ;  /* 0x0000001c2b2b7220 */ /* 0x000fe20000410000 */
[----:B------:R-:W-:Y:S01]  /*8490*/  FMUL.FTZ R28, R17, R49 ;  /* 0x00000031111c7220 */ /* 0x000fe20000410000 */
[--C-:B---3--:R-:W-:Y:S01]  /*84a0*/  FADD.FTZ R54, R54, -R199.reuse ;  /* 0x800000c736367221 */ /* 0x108fe20000010000 */
[--C-:B--2---:R-:W-:Y:S01]  /*84b0*/  FADD.FTZ R53, R53, -R226.reuse ;  /* 0x800000e235357221 */ /* 0x104fe20000010000 */
[----:B------:R-:W-:Y:S01]  /*84c0*/  FADD.FTZ R55, R55, -R226 ;  /* 0x800000e237377221 */ /* 0x000fe20000010000 */
[----:B------:R-:W-:Y:S01]  /*84d0*/  FMUL.FTZ R49, R195, R28 ;  /* 0x0000001cc3317220 */ /* 0x000fe20000410000 */
[----:B------:R-:W-:Y:S01]  /*84e0*/  FADD.FTZ R51, R51, -R198 ;  /* 0x800000c633337221 */ /* 0x000fe20000010000 */
[----:B------:R-:W1:Y:S01]  /*84f0*/  MUFU.EX2 R221, R221 ;  /* 0x000000dd00dd7308 */ /* 0x000e620000000800 */
[----:B------:R-:W-:Y:S01]  /*8500*/  FFMA.FTZ R48, -R99, R99, 1 ;  /* 0x3f80000063307423 */ /* 0x000fe20000010163 */
[----:B------:R-:W-:Y:S01]  /*8510*/  FFMA.FTZ R44, -R82, R82, 1 ;  /* 0x3f800000522c7423 */ /* 0x000fe20000010152 */
[----:B------:R-:W-:Y:S01]  /*8520*/  FMUL.FTZ R45, R25, R45 ;  /* 0x0000002d192d7220 */ /* 0x000fe20000410000 */
[----:B------:R-:W-:Y:S01]  /*8530*/  FADD.FTZ R52, R52, -R199 ;  /* 0x800000c734347221 */ /* 0x000fe20000010000 */
[----:B------:R-:W2:Y:S04]  /*8540*/  SHFL.IDX PT, R79, R42, R7, 0x1f ;  /* 0x00001f072a4f7589 */ /* 0x000ea800000e0000 */
[----:B------:R-:W3:Y:S04]  /*8550*/  SHFL.IDX PT, R76, R42, R232, 0x1f ;  /* 0x00001fe82a4c7589 */ /* 0x000ee800000e0000 */
[----:B------:R-:W1:Y:S04]  /*8560*/  SHFL.IDX PT, R74, R42, R230, 0x1f ;  /* 0x00001fe62a4a7589 */ /* 0x000e6800000e0000 */
[----:B------:R-:W1:Y:S04]  /*8570*/  SHFL.IDX PT, R77, R42, R231, 0x1f ;  /* 0x00001fe72a4d7589 */ /* 0x000e6800000e0000 */
[----:B------:R-:W1:Y:S04]  /*8580*/  SHFL.IDX PT, R73, R42, R233, 0x1f ;  /* 0x00001fe92a497589 */ /* 0x000e6800000e0000 */
[----:B------:R-:W1:Y:S04]  /*8590*/  SHFL.IDX PT, R75, R42, R228, 0x1f ;  /* 0x00001fe42a4b7589 */ /* 0x000e6800000e0000 */
[----:B------:R-:W-:Y:S01]  /*85a0*/  SHFL.IDX PT, R72, R42, R234, 0x1f ;  /* 0x00001fea2a487589 */ /* 0x000fe200000e0000 */
[----:B------:R-:W-:Y:S01]  /*85b0*/  FMUL.FTZ R83, R201, R54 ;  /* 0x00000036c9537220 */ /* 0x000fe20000410000 */
[----:B------:R-:W-:Y:S01]  /*85c0*/  MUFU.EX2 R220, R220 ;  /* 0x000000dc00dc7308 */ /* 0x000fe20000000800 */
[----:B------:R-:W-:Y:S01]  /*85d0*/  FMUL.FTZ R50, R9, R50 ;  /* 0x0000003209327220 */ /* 0x000fe20000410000 */
[----:B------:R1:W1:Y:S01]  /*85e0*/  SHFL.IDX PT, R28, R42, R229, 0x1f ;  /* 0x00001fe52a1c7589 */ /* 0x00026200000e0000 */
[----:B------:R-:W-:Y:S01]  /*85f0*/  FMUL.FTZ R54, R210, R53 ;  /* 0x00000035d2367220 */ /* 0x000fe20000410000 */
[----:B------:R-:W-:Y:S01]  /*8600*/  FMUL.FTZ R78, R209, R55 ;  /* 0x00000037d14e7220 */ /* 0x000fe20000410000 */
[----:B------:R-:W-:Y:S01]  /*8610*/  FMUL.FTZ R51, R18, R51 ;  /* 0x0000003312337220 */ /* 0x000fe20000410000 */
[----:B------:R-:W-:Y:S01]  /*8620*/  FMUL.FTZ R44, R44, R45 ;  /* 0x0000002d2c2c7220 */ /* 0x000fe20000410000 */
[----:B------:R-:W-:Y:S01]  /*8630*/  FMUL.FTZ R53, R101, R54 ;  /* 0x0000003665357220 */ /* 0x000fe20000410000 */
[--C-:B--2---:R-:W-:Y:S01]  /*8640*/  FADD.FTZ R54, R56, -R79.reuse ;  /* 0x8000004f38367221 */ /* 0x104fe20000010000 */
[--C-:B---3--:R-:W-:Y:S01]  /*8650*/  FADD.FTZ R56, R57, -R76.reuse ;  /* 0x8000004c39387221 */ /* 0x108fe20000010000 */
[----:B------:R-:W-:Y:S01]  /*8660*/  FADD.FTZ R55, R58, -R79 ;  /* 0x8000004f3a377221 */ /* 0x000fe20000010000 */
[----:B------:R-:W-:Y:S01]  /*8670*/  FADD.FTZ R59, R59, -R76 ;  /* 0x8000004c3b3b7221 */ /* 0x000fe20000010000 */
[----:B-1----:R-:W1:Y:S01]  /*8680*/  MUFU.EX2 R42, R216 ;  /* 0x000000d8002a7308 */ /* 0x002e620000000800 */
[--C-:B------:R-:W-:Y:S01]  /*8690*/  FADD.FTZ R58, R61, -R74.reuse ;  /* 0x8000004a3d3a7221 */ /* 0x100fe20000010000 */
[----:B------:R-:W-:Y:S01]  /*86a0*/  FADD.FTZ R60, R60, -R77 ;  /* 0x8000004d3c3c7221 */ /* 0x000fe20000010000 */
[--C-:B------:R-:W-:Y:S01]  /*86b0*/  FADD.FTZ R57, R68, -R73.reuse ;  /* 0x8000004944397221 */ /* 0x100fe20000010000 */
[----:B------:R-:W-:Y:S01]  /*86c0*/  FADD.FTZ R70, R70, -R73 ;  /* 0x8000004946467221 */ /* 0x000fe20000010000 */
[----:B------:R-:W-:Y:S01]  /*86d0*/  FADD.FTZ R77, R62, -R77 ;  /* 0x8000004d3e4d7221 */ /* 0x000fe20000010000 */
[----:B------:R-:W-:Y:S01]  /*86e0*/  FFMA.FTZ R73, -R105, R105, 1 ;  /* 0x3f80000069497423 */ /* 0x000fe20000010169 */
[----:B------:R-:W-:Y:S01]  /*86f0*/  FMUL.FTZ R56, R205, R56 ;  /* 0x00000038cd387220 */ /* 0x000fe20000410000 */
[----:B------:R-:W-:Y:S01]  /*8700*/  FMUL.FTZ R48, R48, R51 ;  /* 0x0000003330307220 */ /* 0x000fe20000410000 */
[----:B------:R-:W-:Y:S01]  /*8710*/  FADD.FTZ R63, R63, -R74 ;  /* 0x8000004a3f3f7221 */ /* 0x000fe20000010000 */
[----:B------:R-:W-:Y:S01]  /*8720*/  FMUL.FTZ R62, R212, R59 ;  /* 0x0000003bd43e7220 */ /* 0x000fe20000410000 */
[----:B------:R-:W-:Y:S01]  /*8730*/  FFMA.FTZ R51, -R103, R103, 1 ;  /* 0x3f80000067337423 */ /* 0x000fe20000010167 */
[----:B------:R-:W-:Y:S01]  /*8740*/  FFMA.FTZ R76, -R109, R109, 1 ;  /* 0x3f8000006d4c7423 */ /* 0x000fe2000001016d */
[----:B------:R-:W-:Y:S01]  /*8750*/  FMUL.FTZ R59, R207, R58 ;  /* 0x0000003acf3b7220 */ /* 0x000fe20000410000 */
[--C-:B------:R-:W-:Y:S01]  /*8760*/  FADD.FTZ R64, R64, -R75.reuse ;  /* 0x8000004b40407221 */ /* 0x100fe20000010000 */
[----:B------:R-:W-:Y:S01]  /*8770*/  FMUL.FTZ R73, R73, R56 ;  /* 0x0000003849497220 */ /* 0x000fe20000410000 */
[----:B------:R-:W-:Y:S01]  /*8780*/  FFMA.FTZ R74, -R110, R110, 1 ;  /* 0x3f8000006e4a7423 */ /* 0x000fe2000001016e */
[----:B------:R-:W-:Y:S01]  /*8790*/  FMUL.FTZ R77, R208, R77 ;  /* 0x0000004dd04d7220 */ /* 0x000fe20000410000 */
[----:B------:R-:W-:Y:S01]  /*87a0*/  FMUL.FTZ R56, R204, R63 ;  /* 0x0000003fcc387220 */ /* 0x000fe20000410000 */
[----:B------:R-:W-:Y:S01]  /*87b0*/  FFMA.FTZ R45, -R98, R98, 1 ;  /* 0x3f800000622d7423 */ /* 0x000fe20000010162 */
[----:B------:R-:W-:Y:S01]  /*87c0*/  FMUL.FTZ R51, R51, R78 ;  /* 0x0000004e33337220 */ /* 0x000fe20000410000 */
[--C-:B------:R-:W-:Y:S01]  /*87d0*/  FADD.FTZ R65, R65, -R28.reuse ;  /* 0x8000001c41417221 */ /* 0x100fe20000010000 */
[----:B------:R-:W-:Y:S01]  /*87e0*/  FMUL.FTZ R76, R76, R59 ;  /* 0x0000003b4c4c7220 */ /* 0x000fe20000410000 */
[----:B------:R-:W-:Y:S01]  /*87f0*/  FADD.FTZ R67, R67, -R28 ;  /* 0x8000001c43437221 */ /* 0x000fe20000010000 */
[----:B------:R-:W-:Y:S01]  /*8800*/  FFMA.FTZ R78, -R112, R112, 1 ;  /* 0x3f800000704e7423 */ /* 0x000fe20000010170 */
[----:B------:R-:W-:Y:S01]  /*8810*/  FMUL.FTZ R59, R219, R64 ;  /* 0x00000040db3b7220 */ /* 0x000fe20000410000 */
[----:B------:R-:W-:Y:S01]  /*8820*/  FMUL.FTZ R81, R200, R52 ;  /* 0x00000034c8517220 */ /* 0x000fe20000410000 */
[--C-:B------:R-:W-:Y:S01]  /*8830*/  FADD.FTZ R28, R69, -R72.reuse ;  /* 0x80000048451c7221 */ /* 0x100fe20000010000 */
[----:B------:R-:W-:Y:S01]  /*8840*/  FMUL.FTZ R74, R74, R77 ;  /* 0x0000004d4a4a7220 */ /* 0x000fe20000410000 */
[----:B------:R-:W-:Y:S01]  /*8850*/  FADD.FTZ R66, R66, -R75 ;  /* 0x8000004b42427221 */ /* 0x000fe20000010000 */
[----:B------:R-:W-:Y:S01]  /*8860*/  FADD.FTZ R71, R71, -R72 ;  /* 0x8000004847477221 */ /* 0x000fe20000010000 */
        /* <DEDUP_REMOVED lines=14> */
[----:B------:R-:W-:Y:S01]  /*8950*/  FFMA.FTZ R79, -R114, R114, 1 ;  /* 0x3f800000724f7423 */ /* 0x000fe20000010172 */
[----:B------:R-:W-:Y:S01]  /*8960*/  FFMA.FTZ R81, -R113, R113, 1 ;  /* 0x3f80000071517423 */ /* 0x000fe20000010171 */
[----:B------:R-:W-:Y:S01]  /*8970*/  FFMA.FTZ R80, -R115, R115, 1 ;  /* 0x3f80000073507423 */ /* 0x000fe20000010173 */
[----:B------:R-:W-:Y:S01]  /*8980*/  FMUL.FTZ R66, R217, R66 ;  /* 0x00000042d9427220 */ /* 0x000fe20000410000 */
        /* <DEDUP_REMOVED lines=266> */
.L_x_3060:
        /* <DEDUP_REMOVED lines=43> */
[----:B-----5:R2:W-:Y:S04]  /*9ce0*/  STS.128 [R2+0x8000], R40 ;  /* 0x0080002802007388 */ /* 0x0205e80000000c00 */
        /* <DEDUP_REMOVED lines=14> */
.L_x_3061:
[----:B------:R-:W-:Y:S01]  /*9dd0*/  UIADD3 UR45, UR45, 0x1, URZ ;  /* 0x000000012d2d7890 */ /* 0x000fe2000fffe03f */
[----:B------:R-:W-:Y:S02]  /*9de0*/  VIADD R5, R5, 0x26820 ;  /* 0x0002682005057836 */ /* 0x000fe40000000000 */
[----:B------:R-:W-:Y:S01]  /*9df0*/  VIADD R0, R0, 0x1 ;  /* 0x0000000100007836 */ /* 0x000fe20000000000 */
[----:B------:R-:W-:Y:S02]  /*9e00*/  UISETP.GE.AND UP0, UPT, UR45, UR44, UPT ;  /* 0x0000002c2d00728c */ /* 0x000fe4000bf06270 */
[----:B------:R-:W-:Y:S02]  /*9e10*/  PRMT R5, RZ, 0x654, R5 ;  /* 0x00000654ff057816 */ /* 0x000fe40000000005 */
[C---:B------:R-:W-:Y:S02]  /*9e20*/  ISETP.NE.AND P0, PT, R0.reuse, 0x2, PT ;  /* 0x000000020000780c */ /* 0x040fe40003f05270 */
[----:B------:R-:W-:Y:S01]  /*9e30*/  PLOP3.LUT P1, PT, PT, PT, UP0, 0x80, 0x0 ;  /* 0x000000000000781c */ /* 0x000fe20003f2f008 */
[----:B------:R1:W-:Y:S01]  /*9e40*/  SYNCS.ARRIVE.TRANS64.RED.A1T0 RZ, [R5+URZ], RZ ;  /* 0x000000ff05ff79a7 */ /* 0x0003e2000810043f */
[----:B------:R-:W-:-:S02]  /*9e50*/  SEL R0, R0, RZ, P0 ;  /* 0x000000ff00007207 */ /* 0x000fc40000000000 */
[----:B-1----:R-:W-:-:S04]  /*9e60*/  SEL R5, RZ, 0x1, P0 ;  /* 0x00000001ff057807 */ /* 0x002fc80000000000 */
[----:B------:R-:W-:-:S05]  /*9e70*/  LOP3.LUT R4, R4, R5, RZ, 0x3c, !PT ;  /* 0x0000000504047212 */ /* 0x000fca00078e3cff */
[----:B------:R-:W-:Y:S05]  /*9e80*/  @!P1 BRA `(.L_x_3062) ;  /* 0xffffffc400389947 */ /* 0x000fea000383ffff */
.L_x_3051:
        /* <DEDUP_REMOVED lines=34> */
.L_x_3031:
[----:B------:R-:W-:Y:S05]  /*a0b0*/  @P0 BRA `(.L_x_3063) ;  /* 0x0000001000ac0947 */ /* 0x000fea0003800000 */
[----:B------:R-:W1:Y:S01]  /*a0c0*/  S2R R0, SR_TID.X ;  /* 0x0000000000007919 */ /* 0x000e620000002100 */
[----:B------:R-:W3:Y:S01]  /*a0d0*/  S2UR UR5, SR_CgaCtaId ;  /* 0x00000000000579c3 */ /* 0x000ee20000008800 */
[----:B------:R-:W-:Y:S01]  /*a0e0*/  UMOV UR4, 0x400 ;  /* 0x0000040000047882 */ /* 0x000fe20000000000 */
[----:B------:R-:W-:-:S06]  /*a0f0*/  F2FP.BF16.F32.PACK_AB R152, R153, R152 ;  /* 0x000000989998723e */ /* 0x000fcc00000010ff */
[----:B------:R-:W-:Y:S01]  /*a100*/  BAR.SYNC.DEFER_BLOCKING 0x1, 0x100 ;  /* 0x0044000000007b1d */ /* 0x000fe20000010000 */
[----:B------:R-:W-:Y:S02]  /*a110*/  F2FP.BF16.F32.PACK_AB R153, R155, R154 ;  /* 0x0000009a9b99723e */ /* 0x000fe400000010ff */
[----:B------:R-:W-:Y:S02]  /*a120*/  F2FP.BF16.F32.PACK_AB R160, R161, R160 ;  /* 0x000000a0a1a0723e */ /* 0x000fe400000010ff */
[----:B------:R-:W-:Y:S01]  /*a130*/  F2FP.BF16.F32.PACK_AB R154, R157, R156 ;  /* 0x0000009c9d9a723e */ /* 0x000fe200000010ff */
[----:B------:R-:W-:Y:S01]  /*a140*/  ULDC.64 UR8, c[0x0][0x878] ;  /* 0x00021e0000087ab9 */ /* 0x000fe20000000a00 */
[----:B------:R-:W-:Y:S01]  /*a150*/  F2FP.BF16.F32.PACK_AB R155, R159, R158 ;  /* 0x0000009e9f9b723e */ /* 0x000fe200000010ff */
[----:B------:R-:W-:Y:S01]  /*a160*/  UISETP.NE.U32.AND UP0, UPT, UR8, URZ, UPT ;  /* 0x0000003f0800728c */ /* 0x000fe2000bf05070 */
[----:B------:R-:W-:Y:S02]  /*a170*/  F2FP.BF16.F32.PACK_AB R161, R163, R162 ;  /* 0x000000a2a3a1723e */ /* 0x000fe400000010ff */
[----:B------:R-:W-:Y:S01]  /*a180*/  F2FP.BF16.F32.PACK_AB R168, R169, R168 ;  /* 0x000000a8a9a8723e */ /* 0x000fe200000010ff */
[----:B------:R-:W-:Y:S01]  /*a190*/  UISETP.NE.AND.EX UP0, UPT, UR9, URZ, UPT, UP0 ;  /* 0x0000003f0900728c */ /* 0x000fe2000bf05300 */
[----:B------:R-:W-:-:S02]  /*a1a0*/  F2FP.BF16.F32.PACK_AB R162, R165, R164 ;  /* 0x000000a4a5a2723e */ /* 0x000fc400000010ff */
        /* <DEDUP_REMOVED lines=8> */
[----:B-1----:R-:W-:Y:S02]  /*a230*/  IADD3 R13, R0, -0x80, RZ ;  /* 0xffffff80000d7810 */ /* 0x002fe40007ffe0ff */
[----:B------:R-:W-:Y:S02]  /*a240*/  F2FP.BF16.F32.PACK_AB R120, R121, R120 ;  /* 0x000000787978723e */ /* 0x000fe400000010ff */
[----:B--2---:R-:W-:Y:S02]  /*a250*/  SHF.R.S32.HI R10, RZ, 0x1f, R13 ;  /* 0x0000001fff0a7819 */ /* 0x004fe4000001140d */
        /* <DEDUP_REMOVED lines=21> */
[----:B------:R-:W-:Y:S01]  /*a3b0*/  R2P PR, R5, 0x6 ;  /* 0x0000000605007804 */ /* 0x000fe20000000000 */
[----:B------:R-:W-:Y:S01]  /*a3c0*/  IMAD.MOV.U32 R5, RZ, RZ, 0x40 ;  /* 0x00000040ff057424 */ /* 0x000fe200078e00ff */
[----:B------:R-:W-:Y:S02]  /*a3d0*/  LOP3.LUT R0, R0, 0x1c0, RZ, 0xc0, !PT ;  /* 0x000001c000007812 */ /* 0x000fe400078ec0ff */
[----:B------:R-:W-:Y:S02]  /*a3e0*/  F2FP.BF16.F32.PACK_AB R131, R135, R134 ;  /* 0x000000868783723e */ /* 0x000fe400000010ff */
[----:B------:R-:W-:-:S02]  /*a3f0*/  LOP3.LUT R7, R0, 0x8, R7, 0xf8, !PT ;  /* 0x0000000800077812 */ /* 0x000fc400078ef807 */
[----:B------:R-:W-:Y:S01]  /*a400*/  SHF.R.U32.HI R2, RZ, 0x3, R0 ;  /* 0x00000003ff027819 */ /* 0x000fe20000011600 */
[----:B------:R-:W-:Y:S01]  /*a410*/  IMAD.SHL.U32 R0, R4, 0x20, RZ ;  /* 0x0000002004007824 */ /* 0x000fe200078e00ff */
[----:B------:R-:W-:Y:S02]  /*a420*/  SEL R5, R5, 0xffffffc0, !P2 ;  /* 0xffffffc005057807 */ /* 0x000fe40005000000 */
[----:B------:R-:W-:Y:S02]  /*a430*/  LOP3.LUT R2, R7, R2, RZ, 0x3c, !PT ;  /* 0x0000000207027212 */ /* 0x000fe400078e3cff */
[----:B------:R-:W-:Y:S02]  /*a440*/  LOP3.LUT R0, R0, 0x7ffffc00, RZ, 0xc0, !PT ;  /* 0x7ffffc0000007812 */ /* 0x000fe400078ec0ff */
[----:B------:R-:W-:Y:S02]  /*a450*/  F2FP.BF16.F32.PACK_AB R137, R139, R138 ;  /* 0x0000008a8b89723e */ /* 0x000fe400000010ff */
[----:B------:R-:W-:-:S02]  /*a460*/  IADD3 R0, R2, R3, R0 ;  /* 0x0000000302007210 */ /* 0x000fc40007ffe000 */
[----:B------:R-:W-:Y:S02]  /*a470*/  MOV R3, 0x20 ;  /* 0x0000002000037802 */ /* 0x000fe40000000f00 */
        /* <DEDUP_REMOVED lines=15> */
[----:B------:R-:W-:Y:S02]  /*a570*/  ISETP.NE.U32.AND P4, PT, RZ, UR4, PT ;  /* 0x00000004ff007c0c */ /* 0x000fe4000bf85070 */
[----:B------:R-:W-:Y:S01]  /*a580*/  PLOP3.LUT P1, PT, PT, PT, UP0, 0x80, 0x0 ;  /* 0x000000000000781c */ /* 0x000fe20003f2f008 */
[----:B------:R1:W-:Y:S01]  /*a590*/  STSM.16.M88.4 [R0], R120 ;  /* 0x0000007800007844 */ /* 0x0003e20000000200 */
[----:B------:R-:W-:Y:S01]  /*a5a0*/  ISETP.NE.AND.EX P4, PT, RZ, UR5, PT, P4 ;  /* 0x00000005ff007c0c */ /* 0x000fe2000bf85340 */
[----:B------:R-:W-:-:S02]  /*a5b0*/  ULDC.64 UR4, c[0x0][0x870] ;  /* 0x00021c0000047ab9 */ /* 0x000fc40000000a00 */
[----:B------:R2:W-:Y:S01]  /*a5c0*/  STSM.16.M88.4 [R2+-0x4000], R128 ;  /* 0xffc0008002007844 */ /* 0x0005e20000000200 */
[----:B------:R-:W-:-:S03]  /*a5d0*/  UIMAD.WIDE UR4, UR41, 0x4, UR4 ;  /* 0x00000004290478a5 */ /* 0x000fc6000f8e0204 */
[----:B------:R-:W-:Y:S03]  /*a5e0*/  STSM.16.M88.4 [R8+-0x4000], R136 ;  /* 0xffc0008808007844 */ /* 0x000fe60000000200 */
[----:B------:R-:W-:Y:S01]  /*a5f0*/  MOV R4, UR4 ;  /* 0x0000000400047c02 */ /* 0x000fe20008000f00 */
[----:B------:R3:W-:Y:S01]  /*a600*/  STSM.16.M88.4 [R3+-0x4000], R144 ;  /* 0xffc0009003007844 */ /* 0x0007e20000000200 */
[----:B------:R-:W-:Y:S01]  /*a610*/  IMAD.U32 R5, RZ, RZ, UR5 ;  /* 0x00000005ff057e24 */ /* 0x000fe2000f8e00ff */
[----:B------:R-:W-:Y:S01]  /*a620*/  @UP0 ULDC.64 UR4, c[0x0][0x878] ;  /* 0x00021e0000040ab9 */ /* 0x000fe20000000a00 */
[----:B------:R-:W-:Y:S01]  /*a630*/  BAR.SYNC.DEFER_BLOCKING 0x1, 0x100 ;  /* 0x0044000000007b1d */ /* 0x000fe20000010000 */
[----:B------:R-:W-:-:S06]  /*a640*/  @UP0 UIMAD.WIDE UR4, UR41, 0x4, UR4 ;  /* 0x00000004290408a5 */ /* 0x000fcc000f8e0204 */
[----:B------:R-:W-:Y:S01]  /*a650*/  IMAD.U32 R6, RZ, RZ, UR4 ;  /* 0x00000004ff067e24 */ /* 0x000fe2000f8e00ff */
[----:B------:R-:W-:Y:S01]  /*a660*/  MOV R7, UR5 ;  /* 0x0000000500077c02 */ /* 0x000fe20008000f00 */
[----:B------:R-:W4:Y:S04]  /*a670*/  @P4 LDG.E R9, desc[UR38][R4.64] ;  /* 0x0000002604094981 */ /* 0x000f28000c1e1900 */
[----:B------:R5:W4:Y:S01]  /*a680*/  @P1 LDG.E R6, desc[UR38][R6.64] ;  /* 0x0000002606061981 */ /* 0x000b22000c1e1900 */
[----:B------:R-:W-:Y:S01]  /*a690*/  LEA.HI R19, R10, R13, RZ, 0x3 ;  /* 0x0000000d0a137211 */ /* 0x000fe200078f18ff */
[----:B------:R-:W-:-:S03]  /*a6a0*/  ULDC UR4, c[0x0][0x808] ;  /* 0x0002020000047ab9 */ /* 0x000fc60000000800 */
[----:B-1----:R-:W-:Y:S02]  /*a6b0*/  LOP3.LUT R0, R19, 0x1ffffff8, RZ, 0xc0, !PT ;  /* 0x1ffffff813007812 */ /* 0x002fe400078ec0ff */
[----:B------:R-:W-:-:S03]  /*a6c0*/  SHF.R.S32.HI R19, RZ, 0x3, R19 ;  /* 0x00000003ff137819 */ /* 0x000fc60000011413 */
[----:B------:R-:W-:Y:S01]  /*a6d0*/  IMAD.IADD R0, R13, 0x1, -R0 ;  /* 0x000000010d007824 */ /* 0x000fe200078e0a00 */
[----:B-----5:R-:W-:Y:S01]  /*a6e0*/  LEA.HI R7, R10, R13, RZ, 0x6 ;  /* 0x0000000d0a077211 */ /* 0x020fe200078f30ff */
[----:B--2---:R-:W-:-:S03]  /*a6f0*/  IMAD.SHL.U32 R2, R19, 0x40, RZ ;  /* 0x0000004013027824 */ /* 0x004fc600078e00ff */
[----:B------:R-:W-:Y:S01]  /*a700*/  SHF.L.U32 R20, R0, 0x3, RZ ;  /* 0x0000000300147819 */ /* 0x000fe200000006ff */
[----:B------:R-:W-:Y:S01]  /*a710*/  IMAD.SHL.U32 R7, R7, 0x8, RZ ;  /* 0x0000000807077824 */ /* 0x000fe200078e00ff */
[----:B------:R-:W-:Y:S02]  /*a720*/  LOP3.LUT R11, R2, 0x1c0, RZ, 0xc0, !PT ;  /* 0x000001c0020b7812 */ /* 0x000fe400078ec0ff */
[----:B---3--:R-:W-:Y:S02]  /*a730*/  CS2R R2, SRZ ;  /* 0x0000000000027805 */ /* 0x008fe4000001ff00 */
[----:B------:R-:W-:Y:S02]  /*a740*/  LOP3.LUT R0, R11, 0x38, R20, 0xf8, !PT ;  /* 0x000000380b007812 */ /* 0x000fe400078ef814 */
[----:B------:R-:W-:-:S04]  /*a750*/  SHF.R.U32.HI R11, RZ, 0x3, R11 ;  /* 0x00000003ff0b7819 */ /* 0x000fc8000001160b */
[----:B------:R-:W-:-:S04]  /*a760*/  LOP3.LUT R0, R0, R11, RZ, 0x3c, !PT ;  /* 0x0000000b00007212 */ /* 0x000fc800078e3cff */
[----:B------:R-:W-:Y:S01]  /*a770*/  LOP3.LUT R0, R0, 0x7ffffe00, R7, 0xf8, !PT ;  /* 0x7ffffe0000007812 */ /* 0x000fe200078ef807 */
[--C-:B----4-:R-:W-:Y:S01]  /*a780*/  @P4 IMAD.MOV.U32 R2, RZ, RZ, R9.reuse ;  /* 0x000000ffff024224 */ /* 0x110fe200078e0009 */
[----:B------:R-:W-:Y:S02]  /*a790*/  @P4 SHF.R.S32.HI R3, RZ, 0x1f, R9 ;  /* 0x0000001fff034819 */ /* 0x000fe40000011409 */
[----:B------:R-:W-:Y:S02]  /*a7a0*/  @P1 R2UR UR4, R6 ;  /* 0x00000000060412ca */ /* 0x000fe400000e0000 */
[----:B------:R-:W-:Y:S01]  /*a7b0*/  IADD3 R16, P0, R19, R2, RZ ;  /* 0x0000000213107210 */ /* 0x000fe20007f1e0ff */
[----:B------:R-:W-:-:S12]  /*a7c0*/  @P1 BRA `(.L_x_3064) ;  /* 0x0000000000181947 */ /* 0x000fd80003800000 */
[----:B------:R-:W-:Y:S05]  /*a7d0*/  @!P4 BRA `(.L_x_3064) ;  /* 0x000000000014c947 */ /* 0x000fea0003800000 */
[----:B------:R-:W2:Y:S04]  /*a7e0*/  LDG.E R7, desc[UR38][R4.64] ;  /* 0x0000002604077981 */ /* 0x000ea8000c1e1900 */
[----:B------:R-:W3:Y:S01]  /*a7f0*/  LDG.E R6, desc[UR38][R4.64+0x4] ;  /* 0x0000042604067981 */ /* 0x000ee2000c1e1900 */
[----:B--2---:R-:W-:Y:S02]  /*a800*/  R2UR UR5, R7 ;  /* 0x00000000070572ca */ /* 0x004fe400000e0000 */
[----:B---3--:R-:W-:-:S13]  /*a810*/  R2UR UR4, R6 ;  /* 0x00000000060472ca */ /* 0x008fda00000e0000 */
[----:B------:R-:W-:-:S12]  /*a820*/  UIADD3 UR4, -UR5, UR4, URZ ;  /* 0x0000000405047290 */ /* 0x000fd8000fffe13f */
.L_x_3064:
[----:B------:R-:W-:Y:S01]  /*a830*/  LEA R0, R0, UR6, 0x1 ;  /* 0x0000000600007c11 */ /* 0x000fe2000f8e08ff */
[----:B------:R-:W1:Y:S01]  /*a840*/  LDC R31, c[0x0][0x83c] ;  /* 0x00020f00ff1f7b82 */ /* 0x000e620000000800 */
[----:B------:R-:W-:Y:S01]  /*a850*/  UIMAD UR4, UR37, -0x80, UR4 ;  /* 0xffffff80250478a4 */ /* 0x000fe2000f8e0204 */
[C---:B------:R-:W-:Y:S01]  /*a860*/  VIADD R2, R19.reuse, 0x20 ;  /* 0x0000002013027836 */ /* 0x040fe20000000000 */
[----:B------:R-:W-:Y:S01]  /*a870*/  USHF.R.S32.HI UR5, URZ, 0x1f, UR41 ;  /* 0x0000001f3f057899 */ /* 0x000fe20008011429 */
[----:B------:R2:W3:Y:S01]  /*a880*/  LDS.128 R12, [R0+0x1000] ;  /* 0x00100000000c7984 */ /* 0x0004e20000000c00 */
[----:B------:R-:W-:Y:S01]  /*a890*/  ULDC.64 UR6, c[0x0][0x850] ;  /* 0x0002140000067ab9 */ /* 0x000fe20000000a00 */
[C---:B------:R-:W-:Y:S01]  /*a8a0*/  LEA.HI.X.SX32 R17, R19.reuse, R3, 0x1, P0 ;  /* 0x0000000313117211 */ /* 0x040fe200000f0eff */
[----:B------:R-:W-:Y:S01]  /*a8b0*/  IMAD.U32 R3, RZ, RZ, UR6 ;  /* 0x00000006ff037e24 */ /* 0x000fe2000f8e00ff */
[----:B------:R2:W4:Y:S01]  /*a8c0*/  LDS.128 R8, [R0+0x2000] ;  /* 0x0020000000087984 */ /* 0x0005220000000c00 */
[----:B------:R-:W-:Y:S01]  /*a8d0*/  MOV R22, UR4 ;  /* 0x0000000400167c02 */ /* 0x000fe20008000f00 */
[----:B------:R-:W-:Y:S01]  /*a8e0*/  UIMAD UR4, UR46, UR6, URZ ;  /* 0x000000062e0472a4 */ /* 0x000fe2000f8e023f */
[--C-:B------:R-:W-:Y:S01]  /*a8f0*/  SHF.R.S32.HI R21, RZ, 0x1f, R20.reuse ;  /* 0x0000001fff157819 */ /* 0x100fe20000011414 */
[----:B------:R2:W2:Y:S01]  /*a900*/  LDS.128 R4, [R0+0x3000] ;  /* 0x0030000000047984 */ /* 0x0004a20000000c00 */
[----:B------:R-:W-:Y:S01]  /*a910*/  VIMNMX R22, R22, 0x80, PT ;  /* 0x0000008016167848 */ /* 0x000fe20003fe0100 */
[----:B------:R-:W2:Y:S01]  /*a920*/  LDC R33, c[0x0][0x80c] ;  /* 0x00020300ff217b82 */ /* 0x000ea20000000800 */
[----:B------:R-:W-:Y:S01]  /*a930*/  IMAD.U32 R30, RZ, RZ, UR5 ;  /* 0x00000005ff1e7e24 */ /* 0x000fe2000f8e00ff */
[----:B------:R-:W-:Y:S01]  /*a940*/  UIMAD UR4, UR40, UR7, UR4 ;  /* 0x00000007280472a4 */ /* 0x000fe2000f8e0204 */
[-C--:B------:R-:W-:Y:S01]  /*a950*/  ISETP.GE.AND P3, PT, R19, R22.reuse, PT ;  /* 0x000000161300720c */ /* 0x080fe20003f66270 */
[----:B------:R-:W-:Y:S01]  /*a960*/  IMAD.U32 R27, RZ, RZ, UR37 ;  /* 0x00000025ff1b7e24 */ /* 0x000fe2000f8e00ff */
[-C--:B------:R-:W-:Y:S01]  /*a970*/  ISETP.GE.AND P2, PT, R2, R22.reuse, PT ;  /* 0x000000160200720c */ /* 0x080fe20003f46270 */
[----:B------:R-:W-:Y:S01]  /*a980*/  IMAD.WIDE.U32 R2, R3, UR40, R20 ;  /* 0x0000002803027c25 */ /* 0x000fe2000f8e0014 */
[C---:B------:R-:W-:Y:S01]  /*a990*/  IADD3 R18, R19.reuse, 0x40, RZ ;  /* 0x0000004013127810 */ /* 0x040fe20007ffe0ff */
[----:B------:R-:W-:Y:S01]  /*a9a0*/  BSSY B0, `(.L_x_3065) ;  /* 0x000001c000007945 */ /* 0x000fe20003800000 */
[----:B------:R-:W-:Y:S01]  /*a9b0*/  SEL R30, R30, RZ, !P4 ;  /* 0x000000ff1e1e7207 */ /* 0x000fe20006000000 */
[----:B------:R-:W-:Y:S01]  /*a9c0*/  VIADD R19, R19, 0x60 ;  /* 0x0000006013137836 */ /* 0x000fe20000000000 */
[----:B-1----:R-:W-:Y:S01]  /*a9d0*/  ISETP.GE.OR P6, PT, R20, R31, P3 ;  /* 0x0000001f1400720c */ /* 0x002fe20001fc6670 */
[----:B------:R-:W-:Y:S01]  /*a9e0*/  IMAD.WIDE R26, R27, 0x80, R16 ;  /* 0x000000801b1a7825 */ /* 0x000fe200078e0210 */
[----:B------:R-:W-:Y:S01]  /*a9f0*/  IADD3 R3, R3, UR4, RZ ;  /* 0x0000000403037c10 */ /* 0x000fe2000fffe0ff */
[----:B------:R-:W-:Y:S01]  /*aa00*/  ULDC.64 UR4, c[0x0][0x858] ;  /* 0x0002160000047ab9 */ /* 0x000fe20000000a00 */
[----:B------:R-:W-:Y:S01]  /*aa10*/  ISETP.GE.AND P1, PT, R18, R22, PT ;  /* 0x000000161200720c */ /* 0x000fe20003f26270 */
[----:B------:R-:W-:Y:S01]  /*aa20*/  IMAD R18, R30, UR4, RZ ;  /* 0x000000041e127c24 */ /* 0x000fe2000f8e02ff */
[----:B------:R-:W-:-:S02]  /*aa30*/  SEL R35, RZ, UR41, P4 ;  /* 0x00000029ff237c07 */ /* 0x000fc4000a000000 */
[----:B------:R-:W-:Y:S02]  /*aa40*/  ISETP.GE.AND P0, PT, R19, R22, PT ;  /* 0x000000161300720c */ /* 0x000fe40003f06270 */
[CC--:B------:R-:W-:Y:S01]  /*aa50*/  ISETP.GE.OR P5, PT, R20.reuse, R31.reuse, P2 ;  /* 0x0000001f1400720c */ /* 0x0c0fe200017a6670 */
[C---:B------:R-:W-:Y:S01]  /*aa60*/  IMAD R23, R35.reuse, UR5, R18 ;  /* 0x0000000523177c24 */ /* 0x040fe2000f8e0212 */
[----:B------:R-:W-:Y:S01]  /*aa70*/  ISETP.GE.OR P4, PT, R20, R31, P1 ;  /* 0x0000001f1400720c */ /* 0x000fe20000f86670 */
[----:B------:R-:W-:-:S04]  /*aa80*/  IMAD.WIDE.U32 R28, R35, UR4, R2 ;  /* 0x00000004231c7c25 */ /* 0x000fc8000f8e0002 */
        /* <DEDUP_REMOVED lines=13> */
.L_x_3066:
[----:B------:R-:W-:Y:S05]  /*ab60*/  BSYNC B0 ;  /* 0x0000000000007941 */ /* 0x000fea0003800000 */
.L_x_3065:
[----:B-1----:R1:W2:Y:S01]  /*ab70*/  LDS.128 R16, [R0+0x5000] ;  /* 0x0050000000107984 */ /* 0x0022a20000000c00 */
[----:B------:R-:W-:Y:S01]  /*ab80*/  BSSY B0, `(.L_x_3067) ;  /* 0x0000010000007945 */ /* 0x000fe20003800000 */
[----:B------:R-:W-:-:S03]  /*ab90*/  ISETP.GE.OR P6, PT, R20, R31, P0 ;  /* 0x0000001f1400720c */ /* 0x000fc600007c6670 */
[----:B------:R-:W-:Y:S10]  /*aba0*/  @P5 BRA `(.L_x_3068) ;  /* 0x0000000000345947 */ /* 0x000ff40003800000 */
[----:B------:R-:W-:Y:S01]  /*abb0*/  IADD3 R25, P5, R26, 0x20, RZ ;  /* 0x000000201a197810 */ /* 0x000fe20007fbe0ff */
[----:B------:R-:W-:Y:S01]  /*abc0*/  ULDC.64 UR4, c[0x0][0x848] ;  /* 0x0002120000047ab9 */ /* 0x000fe20000000a00 */
[----:B------:R-:W-:-:S03]  /*abd0*/  IMAD.MOV.U32 R3, RZ, RZ, R23 ;  /* 0x000000ffff037224 */ /* 0x000fc600078e0017 */
[----:B------:R-:W-:-:S04]  /*abe0*/  IMAD.X R2, RZ, RZ, R27, P5 ;  /* 0x000000ffff027224 */ /* 0x000fc800028e061b */
[----:B------:R-:W-:Y:S01]  /*abf0*/  IMAD R24, R2, UR4, RZ ;  /* 0x0000000402187c24 */ /* 0x000fe2000f8e02ff */
[----:B------:R-:W-:-:S05]  /*ac00*/  MOV R2, R28 ;  /* 0x0000001c00027202 */ /* 0x000fca0000000f00 */
[----:B------:R-:W-:-:S04]  /*ac10*/  IMAD.WIDE.U32 R2, R25, UR4, R2 ;  /* 0x0000000419027c25 */ /* 0x000fc8000f8e0002 */
[----:B------:R-:W-:Y:S01]  /*ac20*/  IMAD R25, R25, UR5, R24 ;  /* 0x0000000519197c24 */ /* 0x000fe2000f8e0218 */
[----:B------:R-:W-:Y:S02]  /*ac30*/  ULDC.64 UR4, c[0x0][0x830] ;  /* 0x00020c0000047ab9 */ /* 0x000fe40000000a00 */
[----:B------:R-:W-:Y:S01]  /*ac40*/  LEA R24, P5, R2, UR4, 0x1 ;  /* 0x0000000402187c11 */ /* 0x000fe2000f8a08ff */
[----:B------:R-:W-:-:S05]  /*ac50*/  IMAD.IADD R3, R3, 0x1, R25 ;  /* 0x0000000103037824 */ /* 0x000fca00078e0219 */
[----:B------:R-:W-:-:S05]  /*ac60*/  LEA.HI.X R25, R2, UR5, R3, 0x1, P5 ;  /* 0x0000000502197c11 */ /* 0x000fca000a8f0c03 */
[----:B--2---:R3:W-:Y:S02]  /*ac70*/  STG.E.128 desc[UR38][R24.64], R16 ;  /* 0x0000001018007986 */ /* 0x0047e4000c101d26 */
.L_x_3068:
[----:B------:R-:W-:Y:S05]  /*ac80*/  BSYNC B0 ;  /* 0x0000000000007941 */ /* 0x000fea0003800000 */
.L_x_3067:
[----:B--23--:R2:W3:Y:S01]  /*ac90*/  LDS.128 R16, [R0+0x6000] ;  /* 0x0060000000107984 */ /* 0x00c4e20000000c00 */
[----:B------:R-:W-:Y:S04]  /*aca0*/  BSSY B0, `(.L_x_3069) ;  /* 0x000000f000007945 */ /* 0x000fe80003800000 */
[----:B------:R-:W-:Y:S05]  /*acb0*/  @P4 BRA `(.L_x_3070) ;  /* 0x0000000000344947 */ /* 0x000fea0003800000 */
[----:B------:R-:W-:Y:S01]  /*acc0*/  IADD3 R25, P4, R26, 0x40, RZ ;  /* 0x000000401a197810 */ /* 0x000fe20007f9e0ff */
[----:B------:R-:W-:Y:S01]  /*acd0*/  ULDC.64 UR4, c[0x0][0x848] ;  /* 0x0002120000047ab9 */ /* 0x000fe20000000a00 */
[----:B------:R-:W-:Y:S02]  /*ace0*/  IMAD.MOV.U32 R3, RZ, RZ, R23 ;  /* 0x000000ffff037224 */ /* 0x000fe400078e0017 */
[----:B------:R-:W-:-:S05]  /*acf0*/  IADD3.X R2, RZ, R27, RZ, P4, !PT ;  /* 0x0000001bff027210 */ /* 0x000fca00027fe4ff */
[----:B------:R-:W-:Y:S02]  /*ad00*/  IMAD R24, R2, UR4, RZ ;  /* 0x0000000402187c24 */ /* 0x000fe4000f8e02ff */
[----:B------:R-:W-:-:S04]  /*ad10*/  IMAD.MOV.U32 R2, RZ, RZ, R28 ;  /* 0x000000ffff027224 */ /* 0x000fc800078e001c */
[----:B------:R-:W-:-:S04]  /*ad20*/  IMAD.WIDE.U32 R2, R25, UR4, R2 ;  /* 0x0000000419027c25 */ /* 0x000fc8000f8e0002 */
[----:B------:R-:W-:Y:S01]  /*ad30*/  IMAD R25, R25, UR5, R24 ;  /* 0x0000000519197c24 */ /* 0x000fe2000f8e0218 */
[----:B------:R-:W-:Y:S02]  /*ad40*/  ULDC.64 UR4, c[0x0][0x830] ;  /* 0x00020c0000047ab9 */ /* 0x000fe40000000a00 */
[----:B------:R-:W-:Y:S02]  /*ad50*/  LEA R24, P4, R2, UR4, 0x1 ;  /* 0x0000000402187c11 */ /* 0x000fe4000f8808ff */
[----:B------:R-:W-:-:S04]  /*ad60*/  IADD3 R3, R3, R25, RZ ;  /* 0x0000001903037210 */ /* 0x000fc80007ffe0ff */
[----:B------:R-:W-:-:S05]  /*ad70*/  LEA.HI.X R25, R2, UR5, R3, 0x1, P4 ;  /* 0x0000000502197c11 */ /* 0x000fca000a0f0c03 */
[----:B---3--:R4:W-:Y:S02]  /*ad80*/  STG.E.128 desc[UR38][R24.64], R16 ;  /* 0x0000001018007986 */ /* 0x0089e4000c101d26 */
.L_x_3070:
[----:B------:R-:W-:Y:S05]  /*ad90*/  BSYNC B0 ;  /* 0x0000000000007941 */ /* 0x000fea0003800000 */
.L_x_3069:
[----:B---34-:R3:W4:Y:S01]  /*ada0*/  LDS.128 R16, [R0+0x7000] ;  /* 0x0070000000107984 */ /* 0x0187220000000c00 */
[----:B------:R-:W-:Y:S04]  /*adb0*/  BSSY B0, `(.L_x_3071) ;  /* 0x000000f000007945 */ /* 0x000fe80003800000 */
[----:B------:R-:W-:Y:S05]  /*adc0*/  @P6 BRA `(.L_x_3072) ;  /* 0x0000000000346947 */ /* 0x000fea0003800000 */
[----:B------:R-:W-:Y:S01]  /*add0*/  IADD3 R25, P4, R26, 0x60, RZ ;  /* 0x000000601a197810 */ /* 0x000fe20007f9e0ff */
[----:B------:R-:W-:Y:S01]  /*ade0*/  ULDC.64 UR4, c[0x0][0x848] ;  /* 0x0002120000047ab9 */ /* 0x000fe20000000a00 */
[----:B------:R-:W-:-:S03]  /*adf0*/  MOV R3, R23 ;  /* 0x0000001700037202 */ /* 0x000fc60000000f00 */
[----:B------:R-:W-:-:S04]  /*ae00*/  IMAD.X R2, RZ, RZ, R27, P4 ;  /* 0x000000ffff027224 */ /* 0x000fc800020e061b */
[----:B------:R-:W-:Y:S02]  /*ae10*/  IMAD R22, R2, UR4, RZ ;  /* 0x0000000402167c24 */ /* 0x000fe4000f8e02ff */
[----:B------:R-:W-:-:S04]  /*ae20*/  IMAD.MOV.U32 R2, RZ, RZ, R28 ;  /* 0x000000ffff027224 */ /* 0x000fc800078e001c */
[----:B------:R-:W-:-:S04]  /*ae30*/  IMAD.WIDE.U32 R2, R25, UR4, R2 ;  /* 0x0000000419027c25 */ /* 0x000fc8000f8e0002 */
[----:B------:R-:W-:Y:S01]  /*ae40*/  IMAD R25, R25, UR5, R22 ;  /* 0x0000000519197c24 */ /* 0x000fe2000f8e0216 */
[----:B------:R-:W-:Y:S02]  /*ae50*/  ULDC.64 UR4, c[0x0][0x830] ;  /* 0x00020c0000047ab9 */ /* 0x000fe40000000a00 */
[----:B------:R-:W-:Y:S01]  /*ae60*/  LEA R22, P4, R2, UR4, 0x1 ;  /* 0x0000000402167c11 */ /* 0x000fe2000f8808ff */
[----:B------:R-:W-:-:S05]  /*ae70*/  IMAD.IADD R3, R3, 0x1, R25 ;  /* 0x0000000103037824 */ /* 0x000fca00078e0219 */
[----:B------:R-:W-:-:S05]  /*ae80*/  LEA.HI.X R23, R2, UR5, R3, 0x1, P4 ;  /* 0x0000000502177c11 */ /* 0x000fca000a0f0c03 */
[----:B----4-:R4:W-:Y:S02]  /*ae90*/  STG.E.128 desc[UR38][R22.64], R16 ;  /* 0x0000001016007986 */ /* 0x0109e4000c101d26 */
.L_x_3072:
[----:B------:R-:W-:Y:S05]  /*aea0*/  BSYNC B0 ;  /* 0x0000000000007941 */ /* 0x000fea0003800000 */
.L_x_3071:
[----:B----4-:R4:W1:Y:S01]  /*aeb0*/  LDS.128 R16, [R0] ;  /* 0x0000000000107984 */ /* 0x0108620000000c00 */
[----:B------:R-:W-:Y:S01]  /*aec0*/  ULDC.64 UR6, c[0x0][0x820] ;  /* 0x0002080000067ab9 */ /* 0x000fe20000000a00 */
[CC--:B------:R-:W-:Y:S01]  /*aed0*/  ISETP.GE.OR P3, PT, R20.reuse, R33.reuse, P3 ;  /* 0x000000211400720c */ /* 0x0c0fe20001f66670 */
[----:B------:R-:W-:Y:S02]  /*aee0*/  UIMAD UR4, UR46, UR6, URZ ;  /* 0x000000062e0472a4 */ /* 0x000fe4000f8e023f */
[----:B------:R-:W-:Y:S01]  /*aef0*/  IMAD.U32 R3, RZ, RZ, UR6 ;  /* 0x00000006ff037e24 */ /* 0x000fe2000f8e00ff */
[----:B------:R-:W-:Y:S01]  /*af00*/  BSSY B0, `(.L_x_3073) ;  /* 0x0000017000007945 */ /* 0x000fe20003800000 */
[CC--:B------:R-:W-:Y:S01]  /*af10*/  ISETP.GE.OR P2, PT, R20.reuse, R33.reuse, P2 ;  /* 0x000000211400720c */ /* 0x0c0fe20001746670 */
[----:B------:R-:W-:Y:S02]  /*af20*/  UIMAD UR4, UR40, UR7, UR4 ;  /* 0x00000007280472a4 */ /* 0x000fe4000f8e0204 */
[----:B------:R-:W-:Y:S01]  /*af30*/  IMAD.WIDE.U32 R2, R3, UR40, R20 ;  /* 0x0000002803027c25 */ /* 0x000fe2000f8e0014 */
[----:B------:R-:W-:-:S02]  /*af40*/  ISETP.GE.OR P1, PT, R20, R33, P1 ;  /* 0x000000211400720c */ /* 0x000fc40000f26670 */
[----:B------:R-:W-:Y:S02]  /*af50*/  ISETP.GE.OR P0, PT, R20, R33, P0 ;  /* 0x000000211400720c */ /* 0x000fe40000706670 */
[----:B------:R-:W-:Y:S01]  /*af60*/  IADD3 R3, R3, UR4, RZ ;  /* 0x0000000403037c10 */ /* 0x000fe2000fffe0ff */
[----:B------:R-:W-:Y:S02]  /*af70*/  ULDC.64 UR4, c[0x0][0x828] ;  /* 0x00020a0000047ab9 */ /* 0x000fe40000000a00 */
[----:B------:R-:W-:Y:S02]  /*af80*/  IMAD R21, R30, UR4, RZ ;  /* 0x000000041e157c24 */ /* 0x000fe4000f8e02ff */
[----:B------:R-:W-:-:S04]  /*af90*/  IMAD.WIDE.U32 R24, R35, UR4, R2 ;  /* 0x0000000423187c25 */ /* 0x000fc8000f8e0002 */
[----:B------:R-:W-:-:S04]  /*afa0*/  IMAD R21, R35, UR5, R21 ;  /* 0x0000000523157c24 */ /* 0x000fc8000f8e0215 */
[----:B------:R-:W-:Y:S01]  /*afb0*/  IMAD.IADD R21, R25, 0x1, R21 ;  /* 0x0000000119157824 */ /* 0x000fe200078e0215 */
[----:B----4-:R-:W-:Y:S06]  /*afc0*/  @P3 BRA `(.L_x_3074) ;  /* 0x0000000000283947 */ /* 0x010fec0003800000 */
        /* <DEDUP_REMOVED lines=10> */
.L_x_3074:
[----:B------:R-:W-:Y:S05]  /*b070*/  BSYNC B0 ;  /* 0x0000000000007941 */ /* 0x000fea0003800000 */
.L_x_3073:
[----:B------:R-:W-:Y:S04]  /*b080*/  BSSY B0, `(.L_x_3075) ;  /* 0x000000f000007945 */ /* 0x000fe80003800000 */
[----:B------:R-:W-:Y:S05]  /*b090*/  @P2 BRA `(.L_x_3076) ;  /* 0x0000000000342947 */ /* 0x000fea0003800000 */
[----:B-1--4-:R-:W-:Y:S01]  /*b0a0*/  IADD3 R17, P2, R26, 0x20, RZ ;  /* 0x000000201a117810 */ /* 0x012fe20007f5e0ff */
[----:B------:R-:W-:Y:S01]  /*b0b0*/  ULDC.64 UR4, c[0x0][0x818] ;  /* 0x0002060000047ab9 */ /* 0x000fe20000000a00 */
[----:B------:R-:W-:Y:S01]  /*b0c0*/  MOV R3, R21 ;  /* 0x0000001500037202 */ /* 0x000fe20000000f00 */
[----:B------:R-:W-:Y:S02]  /*b0d0*/  IMAD.MOV.U32 R2, RZ, RZ, R24 ;  /* 0x000000ffff027224 */ /* 0x000fe400078e0018 */
[----:B--23--:R-:W-:Y:S02]  /*b0e0*/  IMAD.X R0, RZ, RZ, R27, P2 ;  /* 0x000000ffff007224 */ /* 0x00cfe400010e061b */
        /* <DEDUP_REMOVED lines=8> */
.L_x_3076:
[----:B------:R-:W-:Y:S05]  /*b170*/  BSYNC B0 ;  /* 0x0000000000007941 */ /* 0x000fea0003800000 */
.L_x_3075:
[----:B------:R-:W-:Y:S04]  /*b180*/  BSSY B0, `(.L_x_3077) ;  /* 0x000000f000007945 */ /* 0x000fe80003800000 */
[----:B------:R-:W-:Y:S05]  /*b190*/  @P1 BRA `(.L_x_3078) ;  /* 0x0000000000341947 */ /* 0x000fea0003800000 */
[----:B-1----:R-:W-:Y:S01]  /*b1a0*/  IADD3 R13, P1, R26, 0x40, RZ ;  /* 0x000000401a0d7810 */ /* 0x002fe20007f3e0ff */
        /* <DEDUP_REMOVED lines=12> */
.L_x_3078:
[----:B------:R-:W-:Y:S05]  /*b270*/  BSYNC B0 ;  /* 0x0000000000007941 */ /* 0x000fea0003800000 */
.L_x_3077:
[----:B------:R-:W-:Y:S05]  /*b280*/  @P0 BRA `(.L_x_3026) ;  /* 0x0000004800240947 */ /* 0x000fea0003800000 */
[----:B-1----:R-:W-:Y:S01]  /*b290*/  IADD3 R9, P0, R26, 0x60, RZ ;  /* 0x000000601a097810 */ /* 0x002fe20007f1e0ff */
[----:B------:R-:W-:Y:S01]  /*b2a0*/  ULDC.64 UR4, c[0x0][0x818] ;  /* 0x0002060000047ab9 */ /* 0x000fe20000000a00 */
[----:B------:R-:W-:Y:S02]  /*b2b0*/  IMAD.MOV.U32 R2, RZ, RZ, R24 ;  /* 0x000000ffff027224 */ /* 0x000fe400078e0018 */
[----:B--23--:R-:W-:Y:S01]  /*b2c0*/  IADD3.X R0, RZ, R27, RZ, P0, !PT ;  /* 0x0000001bff007210 */ /* 0x00cfe200007fe4ff */
        /* <DEDUP_REMOVED lines=8> */
[----:B------:R1:W-:Y:S01]  /*b350*/  STG.E.128 desc[UR38][R8.64], R4 ;  /* 0x0000000408007986 */ /* 0x0003e2000c101d26 */
[----:B------:R-:W-:Y:S05]  /*b360*/  BRA `(.L_x_3026) ;  /* 0x0000004400ec7947 */ /* 0x000fea0003800000 */
.L_x_3063:
[----:B------:R-:W-:Y:S01]  /*b370*/  ULDC.64 UR4, c[0x0][0x870] ;  /* 0x00021c0000047ab9 */ /* 0x000fe20000000a00 */
[----:B------:R-:W-:Y:S01]  /*b380*/  ULDC.64 UR6, c[0x0][0x870] ;  /* 0x00021c0000067ab9 */ /* 0x000fe20000000a00 */
[----:B------:R-:W-:Y:S01]  /*b390*/  UIMAD.WIDE UR4, UR41, 0x4, UR4 ;  /* 0x00000004290478a5 */ /* 0x000fe2000f8e0204 */
[----:B------:R-:W-:-:S04]  /*b3a0*/  ISETP.NE.U32.AND P0, PT, RZ, UR6, PT ;  /* 0x00000006ff007c0c */ /* 0x000fc8000bf05070 */
[----:B------:R-:W-:Y:S01]  /*b3b0*/  ISETP.NE.AND.EX P4, PT, RZ, UR7, PT, P0 ;  /* 0x00000007ff007c0c */ /* 0x000fe2000bf85300 */
[----:B------:R-:W-:Y:S02]  /*b3c0*/  IMAD.U32 R4, RZ, RZ, UR4 ;  /* 0x00000004ff047e24 */ /* 0x000fe4000f8e00ff */
[----:B------:R-:W-:Y:S01]  /*b3d0*/  IMAD.U32 R5, RZ, RZ, UR5 ;  /* 0x00000005ff057e24 */ /* 0x000fe2000f8e00ff */
[----:B------:R-:W-:Y:S02]  /*b3e0*/  ULDC.64 UR4, c[0x0][0x878] ;  /* 0x00021e0000047ab9 */ /* 0x000fe40000000a00 */
[----:B------:R-:W-:-:S04]  /*b3f0*/  UISETP.NE.U32.AND UP0, UPT, UR4, URZ, UPT ;  /* 0x0000003f0400728c */ /* 0x000fc8000bf05070 */
[----:B------:R-:W-:-:S03]  /*b400*/  UISETP.NE.AND.EX UP0, UPT, UR5, URZ, UPT, UP0 ;  /* 0x0000003f0500728c */ /* 0x000fc6000bf05300 */
[----:B--2---:R-:W2:Y:S01]  /*b410*/  @P4 LDG.E R9, desc[UR38][R4.64] ;  /* 0x0000002604094981 */ /* 0x004ea2000c1e1900 */
[----:B------:R-:W-:Y:S02]  /*b420*/  ULDC UR6, c[0x0][0x808] ;  /* 0x0002020000067ab9 */ /* 0x000fe40000000800 */
[----:B------:R-:W-:Y:S02]  /*b430*/  PLOP3.LUT P1, PT, PT, PT, UP0, 0x80, 0x0 ;  /* 0x000000000000781c */ /* 0x000fe40003f2f008 */
[----:B------:R-:W-:-:S03]  /*b440*/  MOV R0, UR6 ;  /* 0x0000000600007c02 */ /* 0x000fc60008000f00 */
[----:B------:R-:W-:Y:S02]  /*b450*/  @UP0 ULDC.64 UR4, c[0x0][0x878] ;  /* 0x00021e0000040ab9 */ /* 0x000fe40000000a00 */
[----:B------:R-:W-:-:S06]  /*b460*/  @UP0 UIMAD.WIDE UR4, UR41, 0x4, UR4 ;  /* 0x00000004290408a5 */ /* 0x000fcc000f8e0204 */
[----:B------:R-:W-:Y:S02]  /*b470*/  IMAD.U32 R6, RZ, RZ, UR4 ;  /* 0x00000004ff067e24 */ /* 0x000fe4000f8e00ff */
[----:B------:R-:W-:-:S05]  /*b480*/  IMAD.U32 R7, RZ, RZ, UR5 ;  /* 0x00000005ff077e24 */ /* 0x000fca000f8e00ff */
[----:B------:R3:W5:Y:S01]  /*b490*/  @P1 LDG.E R0, desc[UR38][R6.64] ;  /* 0x0000002606001981 */ /* 0x000762000c1e1900 */
[----:B------:R-:W4:Y:S02]  /*b4a0*/  S2R R2, SR_TID.X ;  /* 0x0000000000027919 */ /* 0x000f240000002100 */
[----:B----4-:R-:W-:Y:S02]  /*b4b0*/  IADD3 R8, R2, -0x80, RZ ;  /* 0xffffff8002087810 */ /* 0x010fe40007ffe0ff */
[----:B------:R-:W-:Y:S02]  /*b4c0*/  CS2R R2, SRZ ;  /* 0x0000000000027805 */ /* 0x000fe4000001ff00 */
[----:B------:R-:W-:-:S04]  /*b4d0*/  SHF.R.S32.HI R11, RZ, 0x1f, R8 ;  /* 0x0000001fff0b7819 */ /* 0x000fc80000011408 */
[----:B------:R-:W-:-:S04]  /*b4e0*/  LEA.HI R11, R11, R8, RZ, 0x3 ;  /* 0x000000080b0b7211 */ /* 0x000fc800078f18ff */
[----:B-1----:R-:W-:Y:S02]  /*b4f0*/  SHF.R.S32.HI R13, RZ, 0x3, R11 ;  /* 0x00000003ff0d7819 */ /* 0x002fe4000001140b */
[----:B------:R-:W-:-:S05]  /*b500*/  LOP3.LUT R11, R11, 0x1ffffff8, RZ, 0xc0, !PT ;  /* 0x1ffffff80b0b7812 */ /* 0x000fca00078ec0ff */
[----:B------:R-:W-:Y:S02]  /*b510*/  IMAD.IADD R11, R8, 0x1, -R11 ;  /* 0x00000001080b7824 */ /* 0x000fe400078e0a0b */
[--C-:B--2---:R-:W-:Y:S01]  /*b520*/  @P4 IMAD.MOV.U32 R2, RZ, RZ, R9.reuse ;  /* 0x000000ffff024224 */ /* 0x104fe200078e0009 */
[----:B------:R-:W-:Y:S02]  /*b530*/  @P4 SHF.R.S32.HI R3, RZ, 0x1f, R9 ;  /* 0x0000001fff034819 */ /* 0x000fe40000011409 */
[----:B------:R-:W-:Y:S02]  /*b540*/  MOV R9, UR37 ;  /* 0x0000002500097c02 */ /* 0x000fe40008000f00 */
[----:B------:R-:W-:-:S04]  /*b550*/  IADD3 R2, P0, R13, R2, RZ ;  /* 0x000000020d027210 */ /* 0x000fc80007f1e0ff */
[----:B------:R-:W-:Y:S01]  /*b560*/  LEA.HI.X.SX32 R3, R13, R3, 0x1, P0 ;  /* 0x000000030d037211 */ /* 0x000fe200000f0eff */
[----:B---3--:R-:W-:Y:S08]  /*b570*/  @P1 BRA `(.L_x_3079) ;  /* 0x0000000000101947 */ /* 0x008ff00003800000 */
[----:B------:R-:W-:Y:S05]  /*b580*/  @!P4 BRA `(.L_x_3079) ;  /* 0x00000000000cc947 */ /* 0x000fea0003800000 */
[----:B------:R-:W2:Y:S04]  /*b590*/  LDG.E R7, desc[UR38][R4.64] ;  /* 0x0000002604077981 */ /* 0x000ea8000c1e1900 */
[----:B-----5:R-:W2:Y:S02]  /*b5a0*/  LDG.E R0, desc[UR38][R4.64+0x4] ;  /* 0x0000042604007981 */ /* 0x020ea4000c1e1900 */
[----:B--2---:R-:W-:-:S07]  /*b5b0*/  IMAD.IADD R0, R0, 0x1, -R7 ;  /* 0x0000000100007824 */ /* 0x004fce00078e0a07 */
.L_x_3079:
[----:B------:R-:W1:Y:S01]  /*b5c0*/  LDC R17, c[0x0][0x80c] ;  /* 0x00020300ff117b82 */ /* 0x000e620000000800 */
[----:B------:R-:W-:Y:S01]  /*b5d0*/  IMAD.SHL.U32 R10, R11, 0x8, RZ ;  /* 0x000000080b0a7824 */ /* 0x000fe200078e00ff */
[----:B------:R-:W-:Y:S01]  /*b5e0*/  USHF.R.S32.HI UR5, URZ, 0x1f, UR41 ;  /* 0x0000001f3f057899 */ /* 0x000fe20008011429 */
[----:B-----5:R-:W-:Y:S01]  /*b5f0*/  IMAD R0, R9, -0x80, R0 ;  /* 0xffffff8009007824 */ /* 0x020fe200078e0200 */
[----:B------:R-:W-:Y:S01]  /*b600*/  ULDC.64 UR6, c[0x0][0x820] ;  /* 0x0002080000067ab9 */ /* 0x000fe20000000a00 */
[C---:B------:R-:W-:Y:S01]  /*b610*/  IADD3 R5, R13.reuse, 0x20, RZ ;  /* 0x000000200d057810 */ /* 0x040fe20007ffe0ff */
[----:B------:R-:W-:Y:S01]  /*b620*/  UIMAD UR4, UR46, UR6, URZ ;  /* 0x000000062e0472a4 */ /* 0x000fe2000f8e023f */
[--C-:B------:R-:W-:Y:S01]  /*b630*/  SHF.R.S32.HI R11, RZ, 0x1f, R10.reuse ;  /* 0x0000001fff0b7819 */ /* 0x100fe2000001140a */
[----:B------:R-:W2:Y:S01]  /*b640*/  LDC R19, c[0x0][0x83c] ;  /* 0x00020f00ff137b82 */ /* 0x000ea20000000800 */
[----:B------:R-:W-:Y:S01]  /*b650*/  IMAD.U32 R7, RZ, RZ, UR6 ;  /* 0x00000006ff077e24 */ /* 0x000fe2000f8e00ff */
[-C--:B------:R-:W-:Y:S01]  /*b660*/  ISETP.GE.AND P3, PT, R13, R0.reuse, PT ;  /* 0x000000000d00720c */ /* 0x080fe20003f66270 */
[----:B------:R-:W-:Y:S01]  /*b670*/  IMAD.U32 R12, RZ, RZ, UR5 ;  /* 0x00000005ff0c7e24 */ /* 0x000fe2000f8e00ff */
[----:B------:R-:W-:Y:S01]  /*b680*/  UIMAD UR4, UR40, UR7, UR4 ;  /* 0x00000007280472a4 */ /* 0x000fe2000f8e0204 */
[----:B------:R-:W-:Y:S01]  /*b690*/  ISETP.GE.AND P2, PT, R5, R0, PT ;  /* 0x000000000500720c */ /* 0x000fe20003f46270 */
[----:B------:R-:W-:Y:S01]  /*b6a0*/  IMAD.WIDE.U32 R4, R7, UR40, R10 ;  /* 0x0000002807047c25 */ /* 0x000fe2000f8e000a */
[----:B------:R-:W-:Y:S01]  /*b6b0*/  SEL R15, RZ, UR41, P4 ;  /* 0x00000029ff0f7c07 */ /* 0x000fe2000a000000 */
[----:B------:R-:W-:Y:S01]  /*b6c0*/  BSSY B0, `(.L_x_3080) ;  /* 0x000001c000007945 */ /* 0x000fe20003800000 */
[----:B------:R-:W-:Y:S01]  /*b6d0*/  SEL R12, R12, RZ, !P4 ;  /* 0x000000ff0c0c7207 */ /* 0x000fe20006000000 */
[C---:B------:R-:W-:Y:S01]  /*b6e0*/  VIADD R7, R13.reuse, 0x40 ;  /* 0x000000400d077836 */ /* 0x040fe20000000000 */
[----:B------:R-:W-:Y:S01]  /*b6f0*/  IADD3 R13, R13, 0x60, RZ ;  /* 0x000000600d0d7810 */ /* 0x000fe20007ffe0ff */
[----:B------:R-:W-:Y:S01]  /*b700*/  VIADD R5, R5, UR4 ;  /* 0x0000000405057c36 */ /* 0x000fe20008000000 */
[----:B------:R-:W-:-:S02]  /*b710*/  ULDC.64 UR4, c[0x0][0x828] ;  /* 0x00020a0000047ab9 */ /* 0x000fc40000000a00 */
[-C--:B------:R-:W-:Y:S01]  /*b720*/  ISETP.GE.AND P1, PT, R7, R0.reuse, PT ;  /* 0x000000000700720c */ /* 0x080fe20003f26270 */
[----:B------:R-:W-:Y:S01]  /*b730*/  IMAD.WIDE.U32 R8, R15, UR4, R4 ;  /* 0x000000040f087c25 */ /* 0x000fe2000f8e0004 */
[-C--:B-1----:R-:W-:Y:S02]  /*b740*/  ISETP.GE.OR P6, PT, R10, R17.reuse, P3 ;  /* 0x000000110a00720c */ /* 0x082fe40001fc6670 */
[----:B------:R-:W-:Y:S01]  /*b750*/  ISETP.GE.AND P0, PT, R13, R0, PT ;  /* 0x000000000d00720c */ /* 0x000fe20003f06270 */
[----:B------:R-:W-:Y:S01]  /*b760*/  IMAD R0, R12, UR4, RZ ;  /* 0x000000040c007c24 */ /* 0x000fe2000f8e02ff */
[----:B------:R-:W-:Y:S02]  /*b770*/  MOV R7, UR37 ;  /* 0x0000002500077c02 */ /* 0x000fe40008000f00 */
[CC--:B------:R-:W-:Y:S01]  /*b780*/  ISETP.GE.OR P5, PT, R10.reuse, R17.reuse, P2 ;  /* 0x000000110a00720c */ /* 0x0c0fe200017a6670 */
[----:B------:R-:W-:Y:S01]  /*b790*/  IMAD R13, R15, UR5, R0 ;  /* 0x000000050f0d7c24 */ /* 0x000fe2000f8e0200 */
[----:B------:R-:W-:Y:S01]  /*b7a0*/  ISETP.GE.OR P4, PT, R10, R17, P1 ;  /* 0x000000110a00720c */ /* 0x000fe20000f86670 */
[----:B------:R-:W-:-:S04]  /*b7b0*/  IMAD.WIDE R6, R7, 0x80, R2 ;  /* 0x0000008007067825 */ /* 0x000fc800078e0202 */
[----:B------:R-:W-:Y:S01]  /*b7c0*/  IMAD.IADD R5, R9, 0x1, R13 ;  /* 0x0000000109057824 */ /* 0x000fe200078e020d */
[----:B--2---:R-:W-:Y:S07]  /*b7d0*/  @P6 BRA `(.L_x_3081) ;  /* 0x0000000000286947 */ /* 0x004fee0003800000 */
        /* <DEDUP_REMOVED lines=10> */
.L_x_3081:
[----:B------:R-:W-:Y:S05]  /*b880*/  BSYNC B0 ;  /* 0x0000000000007941 */ /* 0x000fea0003800000 */
.L_x_3080:
        /* <DEDUP_REMOVED lines=16> */
.L_x_3083:
[----:B------:R-:W-:Y:S05]  /*b990*/  BSYNC B0 ;  /* 0x0000000000007941 */ /* 0x000fea0003800000 */
.L_x_3082:
        /* <DEDUP_REMOVED lines=15> */
.L_x_3085:
[----:B------:R-:W-:Y:S05]  /*ba90*/  BSYNC B0 ;  /* 0x0000000000007941 */ /* 0x000fea0003800000 */
.L_x_3084:
        /* <DEDUP_REMOVED lines=15> */
.L_x_3087:
[----:B------:R-:W-:Y:S05]  /*bb90*/  BSYNC B0 ;  /* 0x0000000000007941 */ /* 0x000fea0003800000 */
.L_x_3086:
        /* <DEDUP_REMOVED lines=9> */
[----:B------:R-:W-:Y:S01]  /*bc30*/  ISETP.GE.OR P0, PT, R10, R19, P0 ;  /* 0x000000130a00720c */ /* 0x000fe20000706670 */
[----:B------:R-:W-:Y:S01]  /*bc40*/  VIADD R3, R3, UR4 ;  /* 0x0000000403037c36 */ /* 0x000fe20008000000 */
[----:B------:R-:W-:Y:S02]  /*bc50*/  ULDC.64 UR4, c[0x0][0x858] ;  /* 0x0002160000047ab9 */ /* 0x000fe40000000a00 */
[----:B------:R-:W-:Y:S02]  /*bc60*/  IMAD R0, R12, UR4, RZ ;  /* 0x000000040c007c24 */ /* 0x000fe4000f8e02ff */
[----:B------:R-:W-:-:S04]  /*bc70*/  IMAD.WIDE.U32 R8, R15, UR4, R2 ;  /* 0x000000040f087c25 */ /* 0x000fc8000f8e0002 */
[----:B----4-:R-:W-:-:S05]  /*bc80*/  IMAD R5, R15, UR5, R0 ;  /* 0x000000050f057c24 */ /* 0x010fca000f8e0200 */
        /* <DEDUP_REMOVED lines=12> */
.L_x_3089:
[----:B------:R-:W-:Y:S05]  /*bd50*/  BSYNC B0 ;  /* 0x0000000000007941 */ /* 0x000fea0003800000 */
.L_x_3088:
        /* <DEDUP_REMOVED lines=15> */
.L_x_3091:
[----:B------:R-:W-:Y:S05]  /*be50*/  BSYNC B0 ;  /* 0x0000000000007941 */ /* 0x000fea0003800000 */
.L_x_3090:
        /* <DEDUP_REMOVED lines=15> */
.L_x_3093:
[----:B------:R-:W-:Y:S05]  /*bf50*/  BSYNC B0 ;  /* 0x0000000000007941 */ /* 0x000fea0003800000 */
.L_x_3092:
        /* <DEDUP_REMOVED lines=15> */
.L_x_3019:
        /* <DEDUP_REMOVED lines=29> */
.L_x_3095:
[----:B------:R-:W-:Y:S01]  /*c220*/  ULDC UR9, c[0x0][0x8c4] ;  /* 0x0002310000097ab9 */ /* 0x000fe20000000800 */
[----:B------:R-:W-:Y:S01]  /*c230*/  UMOV UR6, UR8 ;  /* 0x0000000800067c82 */ /* 0x000fe20008000000 */
[----:B------:R-:W-:-:S11]  /*c240*/  UISETP.NE.AND UP0, UPT, UR9, 0x1, UPT ;  /* 0x000000010900788c */ /* 0x000fd6000bf05270 */
[----:B------:R-:W-:Y:S02]  /*c250*/  @UP0 ULDC.64 UR10, c[0x0][0x8c8] ;  /* 0x00023200000a0ab9 */ /* 0x000fe40000000a00 */
[----:B------:R-:W-:-:S04]  /*c260*/  UIMAD.WIDE.U32 UR4, UR8, UR10, URZ ;  /* 0x0000000a080472a5 */ /* 0x000fc8000f8e003f */
[----:B------:R-:W-:-:S04]  /*c270*/  @UP0 USHF.R.U32.HI UR6, URZ, UR11, UR5 ;  /* 0x0000000b3f060299 */ /* 0x000fc80008011605 */
[----:B------:R-:W-:-:S12]  /*c280*/  UIMAD UR4, UR6, UR9, URZ ;  /* 0x00000009060472a4 */ /* 0x000fd8000f8e023f */
.L_x_3096:
        /* <DEDUP_REMOVED lines=10> */
[----:B------:R-:W-:Y:S01]  /*c330*/  ULDC.64 UR4, c[0x0][0x8f8] ;  /* 0x00023e0000047ab9 */ /* 0x000fe20000000a00 */
[----:B------:R-:W-:Y:S01]  /*c340*/  UIADD3 UR7, -UR10, URZ, URZ ;  /* 0x0000003f0a077290 */ /* 0x000fe2000fffe13f */
[----:B------:R-:W-:-:S03]  /*c350*/  ISETP.NE.U32.AND P0, PT, RZ, UR4, PT ;  /* 0x00000004ff007c0c */ /* 0x000fc6000bf05070 */
[----:B------:R-:W-:Y:S01]  /*c360*/  UIMAD UR7, UR9, UR7, UR8 ;  /* 0x00000007090772a4 */ /* 0x000fe2000f8e0208 */
        /* <DEDUP_REMOVED lines=9> */
.L_x_3097:
        /* <DEDUP_REMOVED lines=11> */
[----:B------:R-:W-:Y:S01]  /*c4b0*/  R2UR UR4, R0 ;  /* 0x00000000000472ca */ /* 0x000fe200000e0000 */
[----:B------:R-:W-:-:S14]  /*c4c0*/  BRA `(.L_x_3098) ;  /* 0x0000000000047947 */ /* 0x000fdc0003800000 */
.L_x_3099:
[----:B------:R-:W-:-:S05]  /*c4d0*/  ULDC UR4, c[0x0][0x8ec] ;  /* 0x00023b0000047ab9 */ /* 0x000fca0000000800 */
.L_x_3098:
        /* <DEDUP_REMOVED lines=8> */
[----:B------:R-:W-:Y:S01]  /*c560*/  ULDC.64 UR4, c[0x0][0x770] ;  /* 0x0001dc0000047ab9 */ /* 0x000fe20000000a00 */
[----:B------:R-:W-:Y:S01]  /*c570*/  ULDC.64 UR12, c[0x0][0x788] ;  /* 0x0001e200000c7ab9 */ /* 0x000fe20000000a00 */
[----:B------:R-:W-:-:S04]  /*c580*/  UISETP.NE.U32.AND UP0, UPT, UR4, URZ, UPT ;  /* 0x0000003f0400728c */ /* 0x000fc8000bf05070 */
        /* <DEDUP_REMOVED lines=18> */
[----:B------:R-:W-:-:S11]  /*c6b0*/  USHF.R.S32.HI UR16, URZ, 0x1f, UR7 ;  /* 0x0000001f3f107899 */ /* 0x000fd60008011407 */
[----:B--2---:R-:W-:Y:S02]  /*c6c0*/  @P0 R2UR UR4, R0 ;  /* 0x00000000000402ca */ /* 0x004fe400000e0000 */
[----:B------:R-:W-:-:S04]  /*c6d0*/  ISETP.NE.U32.AND P0, PT, RZ, UR12, PT ;  /* 0x0000000cff007c0c */ /* 0x000fc8000bf05070 */
[----:B------:R-:W-:-:S07]  /*c6e0*/  ISETP.NE.AND.EX P0, PT, RZ, UR13, PT, P0 ;  /* 0x0000000dff007c0c */ /* 0x000fce000bf05300 */
[----:B------:R-:W-:-:S04]  /*c6f0*/  @UP0 UIMAD UR4, UR10, 0x60, UR4 ;  /* 0x000000600a0408a4 */ /* 0x000fc8000f8e0204 */
[----:B------:R-:W-:-:S04]  /*c700*/  UIMAD.WIDE UR4, UR4, 0x2aaaaaab, URZ ;  /* 0x2aaaaaab040478a5 */ /* 0x000fc8000f8e023f */
[----:B------:R-:W-:-:S04]  /*c710*/  @UP0 USHF.R.U32.HI UR4, URZ, 0x1f, UR5 ;  /* 0x0000001f3f040899 */ /* 0x000fc80008011605 */
[----:B------:R-:W-:Y:S01]  /*c720*/  @UP0 ULEA.HI.SX32 UR4, UR5, UR4, 0x1c ;  /* 0x0000000405040291 */ /* 0x000fe2000f8fe23f */
[----:B---3--:R-:W-:-:S03]  /*c730*/  @P2 R2UR UR11, R4 ;  /* 0x00000000040b22ca */ /* 0x008fc600000e0000 */
[----:B------:R-:W-:-:S04]  /*c740*/  @UP0 UIMAD UR9, UR4, 0x1800, URZ ;  /* 0x00001800040908a4 */ /* 0x000fc8000f8e023f */
[----:B------:R-:W-:Y:S01]  /*c750*/  @UP0 USHF.R.S32.HI UR12, URZ, 0x1f, UR9 ;  /* 0x0000001f3f0c0899 */ /* 0x000fe20008011409 */
[----:B------:R-:W-:Y:S11]  /*c760*/  @P2 BRA `(.L_x_3100) ;  /* 0x0000000000142947 */ /* 0x000ff60003800000 */
[----:B------:R-:W-:Y:S05]  /*c770*/  @!P1 BRA `(.L_x_3100) ;  /* 0x0000000000109947 */ /* 0x000fea0003800000 */
[----:B------:R-:W2:Y:S04]  /*c780*/  LDG.E R5, desc[UR38][R2.64] ;  /* 0x0000002602057981 */ /* 0x000ea8000c1e1900 */
[----:B------:R-:W2:Y:S02]  /*c790*/  LDG.E R0, desc[UR38][R2.64+0x4] ;  /* 0x0000042602007981 */ /* 0x000ea4000c1e1900 */
[----:B--2---:R-:W-:-:S04]  /*c7a0*/  IADD3 R0, -R5, R0, RZ ;  /* 0x0000000005007210 */ /* 0x004fc80007ffe1ff */
[----:B------:R-:W-:-:S15]  /*c7b0*/  R2UR UR11, R0 ;  /* 0x00000000000b72ca */ /* 0x000fde00000e0000 */
.L_x_3100:
        /* <DEDUP_REMOVED lines=13> */
.L_x_3101:
        /* <DEDUP_REMOVED lines=12> */
.L_x_3102:
[----:B------:R-:W-:Y:S01]  /*c950*/  ULEA UR6, UR6, UR11, 0x7 ;  /* 0x0000000b06067291 */ /* 0x000fe2000f8e383f */
[----:B------:R-:W-:-:S03]  /*c960*/  ULDC UR9, c[0x0][0x74c] ;  /* 0x0001d30000097ab9 */ /* 0x000fc60000000800 */
[----:B------:R-:W-:Y:S02]  /*c970*/  UIADD3 UR6, UR6, -UR9, -UR8 ;  /* 0x8000000906067290 */ /* 0x000fe4000fffe808 */
[----:B------:R-:W-:Y:S02]  /*c980*/  UIADD3 UR8, UR11, 0x5f, URZ ;  /* 0x0000005f0b087890 */ /* 0x000fe4000fffe03f */
[----:B------:R-:W-:Y:S02]  /*c990*/  UIMAD.WIDE UR12, UR6, 0x2aaaaaab, URZ ;  /* 0x2aaaaaab060c78a5 */ /* 0x000fe4000f8e023f */
[----:B------:R-:W-:Y:S02]  /*c9a0*/  UIMAD.WIDE UR8, UR8, 0x2aaaaaab, URZ ;  /* 0x2aaaaaab080878a5 */ /* 0x000fe4000f8e023f */
[----:B------:R-:W-:Y:S02]  /*c9b0*/  USHF.R.U32.HI UR6, URZ, 0x1f, UR13 ;  /* 0x0000001f3f067899 */ /* 0x000fe4000801160d */
[----:B------:R-:W-:-:S02]  /*c9c0*/  USHF.R.U32.HI UR12, URZ, 0x1f, UR9 ;  /* 0x0000001f3f0c7899 */ /* 0x000fc40008011609 */
[----:B------:R-:W-:Y:S02]  /*c9d0*/  ULEA.HI.SX32 UR6, UR13, UR6, 0x1c ;  /* 0x000000060d067291 */ /* 0x000fe4000f8fe23f */
[----:B------:R-:W-:Y:S02]  /*c9e0*/  ULEA.HI.SX32 UR12, UR9, UR12, 0x1c ;  /* 0x0000000c090c7291 */ /* 0x000fe4000f8fe23f */
[----:B------:R-:W-:-:S04]  /*c9f0*/  UISETP.LT.AND UP1, UPT, URZ, UR6, UPT ;  /* 0x000000063f00728c */ /* 0x000fc8000bf21270 */
[----:B------:R-:W-:-:S04]  /*ca00*/  USEL UR13, URZ, UR6, !UP1 ;  /* 0x000000063f0d7287 */ /* 0x000fc8000c800000 */
[----:B------:R-:W-:-:S06]  /*ca10*/  UISETP.GT.AND UP1, UPT, UR12, UR13, UPT ;  /* 0x0000000d0c00728c */ /* 0x000fcc000bf24270 */
[----:B------:R-:W-:-:S13]  /*ca20*/  PLOP3.LUT P0, PT, PT, PT, UP1, 0x80, 0x0 ;  /* 0x000000000000781c */ /* 0x000fda0003f0f018 */
[----:B------:R-:W-:Y:S05]  /*ca30*/  @!P0 BRA `(.L_x_3026) ;  /* 0x0000003000388947 */ /* 0x000fea0003800000 */
[----:B------:R-:W-:Y:S01]  /*ca40*/  ULDC.64 UR14, c[0x0][0x2d8] ;  /* 0x0000b600000e7ab9 */ /* 0x000fe20000000a00 */
[----:B------:R-:W-:Y:S02]  /*ca50*/  USHF.R.S32.HI UR11, URZ, 0x1f, UR10 ;  /* 0x0000001f3f0b7899 */ /* 0x000fe4000801140a */
[----:B------:R-:W-:Y:S02]  /*ca60*/  UIMAD UR6, UR16, UR14, URZ ;  /* 0x0000000e100672a4 */ /* 0x000fe4000f8e023f */
[----:B------:R-:W-:Y:S02]  /*ca70*/  UIMAD.WIDE.U32 UR8, UR7, UR14, URZ ;  /* 0x0000000e070872a5 */ /* 0x000fe4000f8e003f */
[----:B------:R-:W-:Y:S02]  /*ca80*/  UIMAD UR15, UR7, UR15, UR6 ;  /* 0x0000000f070f72a4 */ /* 0x000fe4000f8e0206 */
[----:B------:R-:W-:Y:S02]  /*ca90*/  UIADD3 UR6, UR12, -UR13, URZ ;  /* 0x8000000d0c067290 */ /* 0x000fe4000fffe03f */
[----:B------:R-:W-:-:S02]  /*caa0*/  USEL UR7, UR10, URZ, !UP0 ;  /* 0x0000003f0a077287 */ /* 0x000fc4000c000000 */
[----:B------:R-:W-:Y:S02]  /*cab0*/  ULOP3.LUT UR6, UR6, 0x1, URZ, 0xc0, !UPT ;  /* 0x0000000106067892 */ /* 0x000fe4000f8ec03f */
[----:B------:R-:W-:Y:S02]  /*cac0*/  USEL UR14, UR11, URZ, !UP0 ;  /* 0x0000003f0b0e7287 */ /* 0x000fe4000c000000 */
[----:B------:R-:W-:Y:S02]  /*cad0*/  UISETP.NE.U32.AND UP0, UPT, UR6, 0x1, UPT ;  /* 0x000000010600788c */ /* 0x000fe4000bf05070 */
[----:B------:R-:W-:Y:S02]  /*cae0*/  UIADD3 UR10, UP1, UR4, UR8, URZ ;  /* 0x00000008040a7290 */ /* 0x000fe4000ff3e03f */
[----:B------:R-:W-:Y:S02]  /*caf0*/  UIADD3 UR15, UR9, UR15, URZ ;  /* 0x0000000f090f7290 */ /* 0x000fe4000fffe03f */
[----:B------:R-:W-:Y:S01]  /*cb00*/  PLOP3.LUT P1, PT, PT, PT, UP0, 0x80, 0x0 ;  /* 0x000000000000781c */ /* 0x000fe20003f2f008 */
[----:B------:R-:W-:Y:S01]  /*cb10*/  ULDC.64 UR28, c[0x0][0x2e0] ;  /* 0x0000b800001c7ab9 */ /* 0x000fe20000000a00 */
[----:B------:R-:W-:-:S02]  /*cb20*/  UIADD3.X UR11, UR5, UR15, URZ, UP1, !UPT ;  /* 0x0000000f050b7290 */ /* 0x000fc40008ffe43f */
[----:B------:R-:W-:Y:S02]  /*cb30*/  UIMAD UR14, UR14, UR28, URZ ;  /* 0x0000001c0e0e72a4 */ /* 0x000fe4000f8e023f */
[----:B------:R-:W-:Y:S02]  /*cb40*/  UIMAD.WIDE.U32 UR10, UR7, UR28, UR10 ;  /* 0x0000001c070a72a5 */ /* 0x000fe4000f8e000a */
[----:B------:R-:W-:Y:S01]  /*cb50*/  UIMAD UR14, UR7, UR29, UR14 ;  /* 0x0000001d070e72a4 */ /* 0x000fe2000f8e020e */
[----:B------:R-:W-:-:S03]  /*cb60*/  ELECT P0, URZ, PT ;  /* 0x00000000003f782f */ /* 0x000fc60003800000 */
[----:B------:R-:W-:Y:S01]  /*cb70*/  UIADD3 UR27, UR11, UR14, URZ ;  /* 0x0000000e0b1b7290 */ /* 0x000fe2000fffe03f */
[----:B------:R-:W-:Y:S11]  /*cb80*/  @P1 BRA `(.L_x_3103) ;  /* 0x0000000000bc1947 */ /* 0x000ff60003800000 */
        /* <DEDUP_REMOVED lines=18> */
.L_x_3105:
[----:B------:R-:W-:Y:S05]  /*ccb0*/  BSYNC B0 ;  /* 0x0000000000007941 */ /* 0x000fea0003800000 */
.L_x_3104:
        /* <DEDUP_REMOVED lines=19> */
.L_x_3107:
[----:B------:R-:W-:Y:S05]  /*cdf0*/  BSYNC B0 ;  /* 0x0000000000007941 */ /* 0x000fea0003800000 */
.L_x_3106:
[----:B------:R-:W-:Y:S06]  /*ce00*/  BAR.ARV 0xa, 0xa0 ;  /* 0x0282800000007b1d */ /* 0x000fec0000002000 */
[----:B------:R-:W-:Y:S04]  /*ce10*/  BSSY B0, `(.L_x_3108) ;  /* 0x0000003000007945 */ /* 0x000fe80003800000 */
[----:B------:R-:W-:Y:S05]  /*ce20*/  @!P0 BRA `(.L_x_3109) ;  /* 0x0000000000048947 */ /* 0x000fea0003800000 */
[----:B------:R-:W-:-:S04]  /*ce30*/  DEPBAR.LE SB0, 0x0 ;  /* 0x000080000000791a */ /* 0x000fc80000000000 */
.L_x_3109:
[----:B------:R-:W-:Y:S05]  /*ce40*/  BSYNC B0 ;  /* 0x0000000000007941 */ /* 0x000fea0003800000 */
.L_x_3108:
[----:B------:R-:W-:Y:S06]  /*ce50*/  BAR.ARV 0xb, 0xa0 ;  /* 0x02c2800000007b1d */ /* 0x000fec0000002000 */
[----:B------:R-:W-:Y:S01]  /*ce60*/  UIADD3 UR18, UR13, 0x1, URZ ;  /* 0x000000010d127890 */ /* 0x000fe2000fffe03f */
[----:B------:R-:W-:Y:S11]  /*ce70*/  BRA `(.L_x_3110) ;  /* 0x0000000000047947 */ /* 0x000ff60003800000 */
.L_x_3103:
[----:B------:R-:W-:-:S05]  /*ce80*/  UMOV UR18, UR13 ;  /* 0x0000000d00127c82 */ /* 0x000fca0008000000 */
.L_x_3110:
[----:B------:R-:W-:-:S04]  /*ce90*/  UIADD3 UR6, UR13, 0x1, URZ ;  /* 0x000000010d067890 */ /* 0x000fc8000fffe03f */
[----:B------:R-:W-:-:S06]  /*cea0*/  UISETP.NE.AND UP0, UPT, UR12, UR6, UPT ;  /* 0x000000060c00728c */ /* 0x000fcc000bf05270 */
[----:B------:R-:W-:-:S13]  /*ceb0*/  PLOP3.LUT P1, PT, PT, PT, UP0, 0x80, 0x0 ;  /* 0x000000000000781c */ /* 0x000fda0003f2f008 */
[----:B------:R-:W-:Y:S05]  /*cec0*/  @!P1 BRA `(.L_x_3026) ;  /* 0x0000002c00149947 */ /* 0x000fea0003800000 */
[----:B------:R-:W-:Y:S01]  /*ced0*/  UMOV UR16, UR8 ;  /* 0x0000000800107c82 */ /* 0x000fe20008000000 */
[----:B------:R-:W-:Y:S01]  /*cee0*/  UMOV UR17, UR15 ;  /* 0x0000000f00117c82 */ /* 0x000fe20008000000 */
[----:B------:R-:W-:Y:S01]  /*cef0*/  ULDC.64 UR20, c[0x0][0x2c0] ;  /* 0x0000b00000147ab9 */ /* 0x000fe20000000a00 */
[----:B------:R-:W-:Y:S02]  /*cf00*/  UIMAD.WIDE.U32 UR16, UR7, UR28, UR16 ;  /* 0x0000001c071072a5 */ /* 0x000fe4000f8e0010 */
[----:B------:R-:W-:Y:S02]  /*cf10*/  UIMAD UR19, UR18, 0x1800, URZ ;  /* 0x00001800121378a4 */ /* 0x000fe4000f8e023f */
[----:B------:R-:W-:Y:S01]  /*cf20*/  UIADD3 UR25, UP0, UR4, UR16, URZ ;  /* 0x0000001004197290 */ /* 0x000fe2000ff1e03f */
[----:B------:R-:W-:Y:S01]  /*cf30*/  UMOV UR6, URZ ;  /* 0x0000003f00067c82 */ /* 0x000fe20008000000 */
[----:B------:R-:W-:Y:S02]  /*cf40*/  ULDC.64 UR30, c[0x0][0x2c0] ;  /* 0x0000b000001e7ab9 */ /* 0x000fe40000000a00 */
[----:B------:R-:W-:-:S02]  /*cf50*/  UIADD3.X UR16, UR5, UR14, UR17, UP0, !UPT ;  /* 0x0000000e05107290 */ /* 0x000fc400087fe411 */
[----:B------:R-:W-:Y:S01]  /*cf60*/  ULEA UR24, UP0, UR25, UR20, 0x2 ;  /* 0x0000001419187291 */ /* 0x000fe2000f80103f */
[----:B------:R-:W-:-:S03]  /*cf70*/  UMOV UR26, UR19 ;  /* 0x00000013001a7c82 */ /* 0x000fc60008000000 */
[----:B------:R-:W-:Y:S02]  /*cf80*/  ULEA.HI.X UR25, UR25, UR21, UR16, 0x2, UP0 ;  /* 0x0000001519197291 */ /* 0x000fe400080f1410 */
[----:B------:R-:W-:Y:S02]  /*cf90*/  UIADD3 UR20, UP0, UR24, 0x3000, URZ ;  /* 0x0000300018147890 */ /* 0x000fe4000ff1e03f */
[----:B------:R-:W-:Y:S02]  /*cfa0*/  UIADD3 UR22, UP1, UR24, 0x6000, URZ ;  /* 0x0000600018167890 */ /* 0x000fe4000ff3e03f */
[----:B------:R-:W-:Y:S02]  /*cfb0*/  UIADD3 UR24, UP2, UR24, 0x9000, URZ ;  /* 0x0000900018187890 */ /* 0x000fe4000ff5e03f */
[----:B------:R-:W-:Y:S02]  /*cfc0*/  UIADD3.X UR21, URZ, UR25, URZ, UP0, !UPT ;  /* 0x000000193f157290 */ /* 0x000fe400087fe43f */
[----:B------:R-:W-:-:S02]  /*cfd0*/  UIADD3.X UR23, URZ, UR25, URZ, UP1, !UPT ;  /* 0x000000193f177290 */ /* 0x000fc40008ffe43f */
[----:B------:R-:W-:-:S12]  /*cfe0*/  UIADD3.X UR25, URZ, UR25, URZ, UP2, !UPT ;  /* 0x000000193f197290 */ /* 0x000fd800097fe43f */
.L_x_3123:
        /* <DEDUP_REMOVED lines=12> */
[----:B------:R-:W-:-:S04]  /*d0b0*/  ULEA UR40, UP0, UR41, UR30, 0x2 ;  /* 0x0000001e29287291 */ /* 0x000fc8000f80103f */
[----:B------:R-:W-:-:S03]  /*d0c0*/  ULEA.HI.X UR41, UR41, UR31, UR42, 0x2, UP0 ;  /* 0x0000001f29297291 */ /* 0x000fc600080f142a */
[----:B------:R-:W-:Y:S01]  /*d0d0*/  UMOV UR42, 0x0 ;  /* 0x00000000002a7882 */ /* 0x000fe20000000000 */
[----:B-1----:R-:W-:-:S03]  /*d0e0*/  ULEA UR29, UR37, UR29, 0x18 ;  /* 0x0000001d251d7291 */ /* 0x002fc6000f8ec03f */
[----:B------:R-:W-:Y:S01]  /*d0f0*/  UMOV UR37, 0x300 ;  /* 0x0000030000257882 */ /* 0x000fe20000000000 */
[----:B------:R-:W-:-:S09]  /*d100*/  UIADD3 UR29, UR29, 0x8000, URZ ;  /* 0x000080001d1d7890 */ /* 0x000fd2000fffe03f */
[----:B------:R1:W-:Y:S02]  /*d110*/  UBLKRED.G.S.ADD.F32.RN [UR40], [UR29], UR37, desc[UR42] ;  /* 0x00002a281d0073bb */ /* 0x0003e400080a1425 */
[----:B-1----:R0:W-:Y:S02]  /*d120*/  UTMACMDFLUSH ;  /* 0x00000000000079b7 */ /* 0x0021e40000000000 */
.L_x_3112:
[----:B------:R-:W-:Y:S05]  /*d130*/  BSYNC B0 ;  /* 0x0000000000007941 */ /* 0x000fea0003800000 */
.L_x_3111:
        /* <DEDUP_REMOVED lines=13> */
.L_x_3114:
[----:B------:R-:W-:Y:S05]  /*d210*/  BSYNC B0 ;  /* 0x0000000000007941 */ /* 0x000fea0003800000 */
.L_x_3113:
[----:B------:R-:W-:Y:S06]  /*d220*/  BAR.ARV 0xa, 0xa0 ;  /* 0x0282800000007b1d */ /* 0x000fec0000002000 */
[----:B------:R-:W-:Y:S04]  /*d230*/  BSSY B0, `(.L_x_3115) ;  /* 0x0000003000007945 */ /* 0x000fe80003800000 */
[----:B------:R-:W-:Y:S05]  /*d240*/  @!P0 BRA `(.L_x_3116) ;  /* 0x0000000000048947 */ /* 0x000fea0003800000 */
[----:B------:R-:W-:-:S04]  /*d250*/  DEPBAR.LE SB0, 0x0 ;  /* 0x000080000000791a */ /* 0x000fc80000000000 */
.L_x_3116:
[----:B------:R-:W-:Y:S05]  /*d260*/  BSYNC B0 ;  /* 0x0000000000007941 */ /* 0x000fea0003800000 */
.L_x_3115:
        /* <DEDUP_REMOVED lines=13> */
.L_x_3118:
[----:B------:R-:W-:Y:S05]  /*d340*/  BSYNC B0 ;  /* 0x0000000000007941 */ /* 0x000fea0003800000 */
.L_x_3117:
        /* <DEDUP_REMOVED lines=13> */
.L_x_3120:
[----:B------:R-:W-:Y:S05]  /*d420*/  BSYNC B0 ;  /* 0x0000000000007941 */ /* 0x000fea0003800000 */
.L_x_3119:
[----:B------:R-:W-:Y:S01]  /*d430*/  UIADD3 UR18, UR18, 0x2, URZ ;  /* 0x0000000212127890 */ /* 0x000fe2000fffe03f */
[----:B------:R-:W-:Y:S06]  /*d440*/  BAR.ARV 0xa, 0xa0 ;  /* 0x0282800000007b1d */ /* 0x000fec0000002000 */
[----:B------:R-:W-:Y:S01]  /*d450*/  UISETP.GE.AND UP0, UPT, UR18, UR12, UPT ;  /* 0x0000000c1200728c */ /* 0x000fe2000bf06270 */
[----:B------:R-:W-:Y:S04]  /*d460*/  BSSY B0, `(.L_x_3121) ;  /* 0x0000003000007945 */ /* 0x000fe80003800000 */
[----:B------:R-:W-:Y:S06]  /*d470*/  @!P0 BRA `(.L_x_3122) ;  /* 0x0000000000048947 */ /* 0x000fec0003800000 */
[----:B------:R-:W-:-:S04]  /*d480*/  DEPBAR.LE SB0, 0x0 ;  /* 0x000080000000791a */ /* 0x000fc80000000000 */
.L_x_3122:
[----:B------:R-:W-:Y:S05]  /*d490*/  BSYNC B0 ;  /* 0x0000000000007941 */ /* 0x000fea0003800000 */
.L_x_3121:
[----:B------:R-:W-:Y:S06]  /*d4a0*/  BAR.ARV 0xb, 0xa0 ;  /* 0x02c2800000007b1d */ /* 0x000fec0000002000 */
[----:B------:R-:W-:Y:S01]  /*d4b0*/  PLOP3.LUT P1, PT, PT, PT, UP0, 0x80, 0x0 ;  /* 0x000000000000781c */ /* 0x000fe20003f2f008 */
[----:B------:R-:W-:Y:S02]  /*d4c0*/  UIADD3 UR26, UR26, 0x3000, URZ ;  /* 0x000030001a1a7890 */ /* 0x000fe4000fffe03f */
[----:B------:R-:W-:-:S10]  /*d4d0*/  UIADD3 UR6, UR6, 0x3000, URZ ;  /* 0x0000300006067890 */ /* 0x000fd4000fffe03f */
[----:B------:R-:W-:Y:S05]  /*d4e0*/  @!P1 BRA `(.L_x_3123) ;  /* 0xfffffff800c09947 */ /* 0x000fea000383ffff */
[----:B------:R-:W-:Y:S05]  /*d4f0*/  BRA `(.L_x_3026) ;  /* 0x0000002400887947 */ /* 0x000fea0003800000 */
.L_x_3094:
[----:B------:R-:W1:Y:S01]  /*d500*/  S2UR UR7, SR_CTAID.X ;  /* 0x00000000000779c3 */ /* 0x000e620000002500 */
[----:B------:R-:W-:Y:S02]  /*d510*/  ULDC UR8, c[0x0][0x8d0] ;  /* 0x0002340000087ab9 */ /* 0x000fe40000000800 */
[----:B------:R-:W-:-:S11]  /*d520*/  UISETP.NE.AND UP0, UPT, UR8, 0x1, UPT ;  /* 0x000000010800788c */ /* 0x000fd6000bf05270 */
[----:B------:R-:W-:Y:S01]  /*d530*/  @UP0 ULDC UR4, c[0x0][0x8d4] ;  /* 0x0002350000040ab9 */ /* 0x000fe20000000800 */
[----:B------:R-:W-:Y:S01]  /*d540*/  @UP0 ULDC UR9, c[0x0][0x8d8] ;  /* 0x0002360000090ab9 */ /* 0x000fe20000000800 */
[----:B-1----:R-:W-:Y:S02]  /*d550*/  UIMAD.WIDE.U32 UR4, UR7, UR4, URZ ;  /* 0x00000004070472a5 */ /* 0x002fe4000f8e003f */
[----:B------:R-:W-:Y:S02]  /*d560*/  UMOV UR6, UR7 ;  /* 0x0000000700067c82 */ /* 0x000fe40008000000 */
[----:B------:R-:W-:-:S03]  /*d570*/  @UP0 USHF.R.U32.HI UR6, URZ, UR9, UR5 ;  /* 0x000000093f060299 */ /* 0x000fc60008011605 */
[----:B------:R-:W-:Y:S02]  /*d580*/  ULDC UR4, c[0x0][0x8e8] ;  /* 0x00023a0000047ab9 */ /* 0x000fe40000000800 */
[----:B------:R-:W-:Y:S02]  /*d590*/  UISETP.GE.AND UP0, UPT, UR6, UR4, UPT ;  /* 0x000000040600728c */ /* 0x000fe4000bf06270 */
[----:B------:R-:W-:-:S04]  /*d5a0*/  UIADD3 UR4, -UR6, URZ, URZ ;  /* 0x0000003f06047290 */ /* 0x000fc8000fffe13f */
[----:B------:R-:W-:Y:S01]  /*d5b0*/  PLOP3.LUT P0, PT, PT, PT, UP0, 0x80, 0x0 ;  /* 0x000000000000781c */ /* 0x000fe20003f0f008 */
[----:B------:R-:W-:-:S12]  /*d5c0*/  UIMAD UR8, UR8, UR4, UR7 ;  /* 0x00000004080872a4 */ /* 0x000fd8000f8e0207 */
        /* <DEDUP_REMOVED lines=9> */
.L_x_3124:
[----:B------:R-:W-:Y:S01]  /*d660*/  ULDC UR9, c[0x0][0x8c4] ;  /* 0x0002310000097ab9 */ /* 0x000fe20000000800 */
[----:B------:R-:W-:Y:S01]  /*d670*/  UMOV UR7, UR8 ;  /* 0x0000000800077c82 */ /* 0x000fe20008000000 */
[----:B------:R-:W-:-:S11]  /*d680*/  UISETP.NE.AND UP0, UPT, UR9, 0x1, UPT ;  /* 0x000000010900788c */ /* 0x000fd6000bf05270 */
[----:B------:R-:W-:Y:S02]  /*d690*/  @UP0 ULDC.64 UR10, c[0x0][0x8c8] ;  /* 0x00023200000a0ab9 */ /* 0x000fe40000000a00 */
[----:B------:R-:W-:-:S04]  /*d6a0*/  UIMAD.WIDE.U32 UR4, UR8, UR10, URZ ;  /* 0x0000000a080472a5 */ /* 0x000fc8000f8e003f */
[----:B------:R-:W-:-:S04]  /*d6b0*/  @UP0 USHF.R.U32.HI UR7, URZ, UR11, UR5 ;  /* 0x0000000b3f070299 */ /* 0x000fc80008011605 */
[----:B------:R-:W-:-:S12]  /*d6c0*/  UIMAD UR4, UR7, UR9, URZ ;  /* 0x00000009070472a4 */ /* 0x000fd8000f8e023f */
.L_x_3125:
        /* <DEDUP_REMOVED lines=23> */
.L_x_3126:
        /* <DEDUP_REMOVED lines=14> */
.L_x_3128:
[----:B------:R-:W-:-:S05]  /*d920*/  ULDC UR4, c[0x0][0x8ec] ;  /* 0x00023b0000047ab9 */ /* 0x000fca0000000800 */
.L_x_3127:
[----:B------:R-:W-:Y:S01]  /*d930*/  UIADD3 UR4, UR4, 0x7f, URZ ;  /* 0x0000007f04047890 */ /* 0x000fe2000fffe03f */
[----:B------:R-:W-:Y:S02]  /*d940*/  IMAD.MOV.U32 R10, RZ, RZ, 0x1 ;  /* 0x00000001ff0a7424 */ /* 0x000fe400078e00ff */
[----:B------:R-:W-:Y:S01]  /*d950*/  IMAD.MOV.U32 R2, RZ, RZ, RZ ;  /* 0x000000ffff027224 */ /* 0x000fe200078e00ff */
        /* <DEDUP_REMOVED lines=13> */
[----:B------:R-:W1:Y:S02]  /*da30*/  LDC R0, c[0x0][0x280] ;  /* 0x0000a000ff007b82 */ /* 0x000e640000000800 */
[----:B------:R-:W-:Y:S01]  /*da40*/  MOV R2, UR8 ;  /* 0x0000000800027c02 */ /* 0x000fe20008000f00 */
[----:B------:R-:W-:Y:S01]  /*da50*/  IMAD.U32 R3, RZ, RZ, UR9 ;  /* 0x00000009ff037e24 */ /* 0x000fe2000f8e00ff */
[----:B------:R-:W-:Y:S01]  /*da60*/  PLOP3.LUT P1, PT, PT, PT, UP1, 0x80, 0x0 ;  /* 0x000000000000781c */ /* 0x000fe20003f2f018 */
[----:B------:R-:W-:Y:S01]  /*da70*/  UISETP.NE.U32.AND UP0, UPT, UR4, URZ, UPT ;  /* 0x0000003f0400728c */ /* 0x000fe2000bf05070 */
[----:B------:R-:W-:Y:S01]  /*da80*/  ULDC.64 UR14, c[0x0][0x778] ;  /* 0x0001de00000e7ab9 */ /* 0x000fe20000000a00 */
[----:B------:R-:W-:-:S10]  /*da90*/  ULDC.64 UR18, c[0x0][0x788] ;  /* 0x0001e20000127ab9 */ /* 0x000fd40000000a00 */
[----:B------:R-:W2:Y:S01]  /*daa0*/  @P1 LDG.E R6, desc[UR38][R2.64] ;  /* 0x0000002602061981 */ /* 0x000ea2000c1e1900 */
[----:B------:R-:W-:Y:S02]  /*dab0*/  UISETP.NE.AND.EX UP0, UPT, UR5, URZ, UPT, UP0 ;  /* 0x0000003f0500728c */ /* 0x000fe4000bf05300 */
[----:B------:R-:W-:Y:S01]  /*dac0*/  UIMAD.WIDE UR14, UR13, 0x4, UR14 ;  /* 0x000000040d0e78a5 */ /* 0x000fe2000f8e020e */
[----:B------:R3:W4:Y:S01]  /*dad0*/  @P1 LDG.E R4, desc[UR38][R2.64] ;  /* 0x0000002602041981 */ /* 0x000722000c1e1900 */
[----:B------:R-:W-:Y:S02]  /*dae0*/  ULDC.64 UR4, c[0x0][0x780] ;  /* 0x0001e00000047ab9 */ /* 0x000fe40000000a00 */
[----:B------:R-:W-:Y:S01]  /*daf0*/  UISETP.NE.U32.AND UP2, UPT, UR4, URZ, UPT ;  /* 0x0000003f0400728c */ /* 0x000fe2000bf45070 */
[----:B------:R-:W-:-:S03]  /*db00*/  PLOP3.LUT P2, PT, PT, PT, UP0, 0x80, 0x0 ;  /* 0x000000000000781c */ /* 0x000fc60003f4f008 */
[----:B------:R-:W-:Y:S01]  /*db10*/  UISETP.NE.AND.EX UP2, UPT, UR5, URZ, UPT, UP2 ;  /* 0x0000003f0500728c */ /* 0x000fe2000bf45320 */
[----:B---3--:R-:W-:Y:S01]  /*db20*/  IMAD.U32 R2, RZ, RZ, UR14 ;  /* 0x0000000eff027e24 */ /* 0x008fe2000f8e00ff */
[----:B------:R-:W-:-:S04]  /*db30*/  MOV R3, UR15 ;  /* 0x0000000f00037c02 */ /* 0x000fc80008000f00 */
[----:B------:R-:W-:-:S04]  /*db40*/  PLOP3.LUT P3, PT, PT, PT, UP2, 0x80, 0x0 ;  /* 0x000000000000781c */ /* 0x000fc80003f6f028 */
[----:B------:R3:W4:Y:S01]  /*db50*/  @P2 LDG.E R5, desc[UR38][R2.64] ;  /* 0x0000002602052981 */ /* 0x000722000c1e1900 */
[----:B------:R-:W-:Y:S02]  /*db60*/  @UP2 ULDC.64 UR4, c[0x0][0x780] ;  /* 0x0001e00000042ab9 */ /* 0x000fe40000000a00 */
[----:B------:R-:W-:-:S06]  /*db70*/  @UP2 UIMAD.WIDE UR4, UR13, 0x4, UR4 ;  /* 0x000000040d0428a5 */ /* 0x000fcc000f8e0204 */
[----:B---3--:R-:W-:Y:S02]  /*db80*/  IMAD.U32 R2, RZ, RZ, UR4 ;  /* 0x00000004ff027e24 */ /* 0x008fe4000f8e00ff */
[----:B------:R-:W-:-:S05]  /*db90*/  IMAD.U32 R3, RZ, RZ, UR5 ;  /* 0x00000005ff037e24 */ /* 0x000fca000f8e00ff */
[----:B-1----:R1:W5:Y:S01]  /*dba0*/  @P3 LDG.E R0, desc[UR38][R2.64] ;  /* 0x0000002602003981 */ /* 0x002362000c1e1900 */
[----:B------:R-:W-:Y:S01]  /*dbb0*/  ISETP.NE.U32.AND P0, PT, RZ, UR18, PT ;  /* 0x00000012ff007c0c */ /* 0x000fe2000bf05070 */
[----:B------:R-:W-:Y:S01]  /*dbc0*/  UMOV UR6, URZ ;  /* 0x0000003f00067c82 */ /* 0x000fe20008000000 */
[----:B------:R-:W-:Y:S01]  /*dbd0*/  UMOV UR11, URZ ;  /* 0x0000003f000b7c82 */ /* 0x000fe20008000000 */
[----:B------:R-:W-:Y:S01]  /*dbe0*/  ULDC UR18, c[0x0][0x290] ;  /* 0x0000a40000127ab9 */ /* 0x000fe20000000800 */
[----:B------:R-:W-:Y:S02]  /*dbf0*/  ISETP.NE.AND.EX P0, PT, RZ, UR19, PT, P0 ;  /* 0x00000013ff007c0c */ /* 0x000fe4000bf05300 */
[----:B--2---:R-:W-:-:S13]  /*dc00*/  @P1 R2UR UR4, R6 ;  /* 0x00000000060412ca */ /* 0x004fda00000e0000 */
[----:B------:R-:W-:-:S04]  /*dc10*/  @UP1 UIMAD UR4, UR13, 0x60, UR4 ;  /* 0x000000600d0418a4 */ /* 0x000fc8000f8e0204 */
[----:B------:R-:W-:-:S04]  /*dc20*/  UIMAD.WIDE UR4, UR4, 0x2aaaaaab, URZ ;  /* 0x2aaaaaab040478a5 */ /* 0x000fc8000f8e023f */
[----:B------:R-:W-:-:S04]  /*dc30*/  @UP1 USHF.R.U32.HI UR4, URZ, 0x1f, UR5 ;  /* 0x0000001f3f041899 */ /* 0x000fc80008011605 */
[----:B------:R-:W-:-:S04]  /*dc40*/  @UP1 ULEA.HI.SX32 UR4, UR5, UR4, 0x1c ;  /* 0x0000000405041291 */ /* 0x000fc8000f8fe23f */
[----:B------:R-:W-:Y:S01]  /*dc50*/  @UP1 UIMAD UR10, UR4, 0x60, URZ ;  /* 0x00000060040a18a4 */ /* 0x000fe2000f8e023f */
[----:B----4-:R-:W-:Y:S02]  /*dc60*/  @P1 R2UR UR6, R4 ;  /* 0x00000000040612ca */ /* 0x010fe400000e0000 */
[----:B------:R-:W-:Y:S01]  /*dc70*/  @P2 R2UR UR11, R5 ;  /* 0x00000000050b22ca */ /* 0x000fe200000e0000 */
[----:B------:R-:W-:Y:S01]  /*dc80*/  @UP1 USHF.R.S32.HI UR12, URZ, 0x1f, UR10 ;  /* 0x0000001f3f0c1899 */ /* 0x000fe2000801140a */
[----:B-1----:R-:W-:-:S13]  /*dc90*/  @P3 BRA `(.L_x_3130) ;  /* 0x0000000000183947 */ /* 0x002fda0003800000 */
[----:B------:R-:W-:Y:S05]  /*dca0*/  @!P1 BRA `(.L_x_3130) ;  /* 0x0000000000149947 */ /* 0x000fea0003800000 */
[----:B------:R-:W-:Y:S01]  /*dcb0*/  MOV R2, UR8 ;  /* 0x0000000800027c02 */ /* 0x000fe20008000f00 */
[----:B------:R-:W-:-:S05]  /*dcc0*/  IMAD.U32 R3, RZ, RZ, UR9 ;  /* 0x00000009ff037e24 */ /* 0x000fca000f8e00ff */
[----:B------:R-:W2:Y:S04]  /*dcd0*/  LDG.E R5, desc[UR38][R2.64] ;  /* 0x0000002602057981 */ /* 0x000ea8000c1e1900 */
[----:B-----5:R-:W2:Y:S02]  /*dce0*/  LDG.E R0, desc[UR38][R2.64+0x4] ;  /* 0x0000042602007981 */ /* 0x020ea4000c1e1900 */
[----:B--2---:R-:W-:-:S07]  /*dcf0*/  IMAD.IADD R0, R0, 0x1, -R5 ;  /* 0x0000000100007824 */ /* 0x004fce00078e0a05 */
.L_x_3130:
[----:B------:R-:W-:Y:S01]  /*dd00*/  UMOV UR4, URZ ;  /* 0x0000003f00047c82 */ /* 0x000fe20008000000 */
[----:B------:R-:W-:Y:S01]  /*dd10*/  UMOV UR5, URZ ;  /* 0x0000003f00057c82 */ /* 0x000fe20008000000 */
[----:B------:R-:W-:Y:S01]  /*dd20*/  MOV R4, UR18 ;  /* 0x0000001200047c02 */ /* 0x000fe20008000f00 */
[----:B------:R-:W-:Y:S01]  /*dd30*/  @UP1 UMOV UR4, UR10 ;  /* 0x0000000a00041c82 */ /* 0x000fe20008000000 */
[----:B------:R-:W-:Y:S01]  /*dd40*/  @UP1 UMOV UR5, UR12 ;  /* 0x0000000c00051c82 */ /* 0x000fe20008000000 */
[----:B------:R-:W-:Y:S05]  /*dd50*/  @!P0 BRA `(.L_x_3131) ;  /* 0x0000000000188947 */ /* 0x000fea0003800000 */
[----:B------:R-:W-:Y:S02]  /*dd60*/  ULDC.64 UR8, c[0x0][0x788] ;  /* 0x0001e20000087ab9 */ /* 0x000fe40000000a00 */
[----:B------:R-:W-:-:S06]  /*dd70*/  UIMAD.WIDE UR8, UR13, 0x4, UR8 ;  /* 0x000000040d0878a5 */ /* 0x000fcc000f8e0208 */
[----:B------:R-:W-:Y:S02]  /*dd80*/  IMAD.U32 R2, RZ, RZ, UR8 ;  /* 0x00000008ff027e24 */ /* 0x000fe4000f8e00ff */
[----:B------:R-:W-:-:S05]  /*dd90*/  IMAD.U32 R3, RZ, RZ, UR9 ;  /* 0x00000009ff037e24 */ /* 0x000fca000f8e00ff */
[----:B------:R1:W5:Y:S01]  /*dda0*/  LDG.E R4, desc[UR38][R2.64] ;  /* 0x0000002602047981 */ /* 0x000362000c1e1900 */
[----:B------:R-:W-:Y:S05]  /*ddb0*/  BRA `(.L_x_3132) ;  /* 0x0000000000187947 */ /* 0x000fea0003800000 */
.L_x_3131:
[----:B------:R-:W-:Y:S05]  /*ddc0*/  @!P2 BRA `(.L_x_3132) ;  /* 0x000000000014a947 */ /* 0x000fea0003800000 */
[----:B------:R-:W-:Y:S01]  /*ddd0*/  MOV R2, UR14 ;  /* 0x0000000e00027c02 */ /* 0x000fe20008000f00 */
[----:B------:R-:W-:-:S05]  /*dde0*/  IMAD.U32 R3, RZ, RZ, UR15 ;  /* 0x0000000fff037e24 */ /* 0x000fca000f8e00ff */
[----:B------:R-:W2:Y:S04]  /*ddf0*/  LDG.E R5, desc[UR38][R2.64] ;  /* 0x0000002602057981 */ /* 0x000ea8000c1e1900 */
[----:B------:R-:W2:Y:S02]  /*de00*/  LDG.E R4, desc[UR38][R2.64+0x4] ;  /* 0x0000042602047981 */ /* 0x000ea4000c1e1900 */
[----:B--2---:R-:W-:-:S07]  /*de10*/  IMAD.IADD R4, R4, 0x1, -R5 ;  /* 0x0000000104047824 */ /* 0x004fce00078e0a05 */
.L_x_3132:
[----:B-1----:R-:W-:Y:S01]  /*de20*/  MOV R3, UR7 ;  /* 0x0000000700037c02 */ /* 0x002fe20008000f00 */
[----:B------:R-:W-:-:S04]  /*de30*/  ULDC UR8, c[0x0][0x74c] ;  /* 0x0001d30000087ab9 */ /* 0x000fc80000000800 */
[----:B-----5:R-:W-:Y:S02]  /*de40*/  IMAD R3, R3, 0x80, R0 ;  /* 0x0000008003037824 */ /* 0x020fe400078e0200 */
[----:B------:R-:W-:-:S03]  /*de50*/  VIADD R0, R0, 0x5f ;  /* 0x0000005f00007836 */ /* 0x000fc60000000000 */
[----:B------:R-:W-:Y:S01]  /*de60*/  IADD3 R3, R3, -UR8, -R4 ;  /* 0x8000000803037c10 */ /* 0x000fe2000fffe804 */
[----:B------:R-:W-:-:S04]  /*de70*/  IMAD.HI R0, R0, 0x2aaaaaab, RZ ;  /* 0x2aaaaaab00007827 */ /* 0x000fc800078e02ff */
[----:B------:R-:W-:-:S05]  /*de80*/  IMAD.HI R3, R3, 0x2aaaaaab, RZ ;  /* 0x2aaaaaab03037827 */ /* 0x000fca00078e02ff */
[----:B------:R-:W-:-:S04]  /*de90*/  SHF.R.U32.HI R2, RZ, 0x1f, R3 ;  /* 0x0000001fff027819 */ /* 0x000fc80000011603 */
[----:B------:R-:W-:Y:S02]  /*dea0*/  LEA.HI.SX32 R2, R3, R2, 0x1c ;  /* 0x0000000203027211 */ /* 0x000fe400078fe2ff */
[----:B------:R-:W-:Y:S02]  /*deb0*/  SHF.R.U32.HI R3, RZ, 0x1f, R0 ;  /* 0x0000001fff037819 */ /* 0x000fe40000011600 */
[----:B------:R-:W-:Y:S02]  /*dec0*/  VIMNMX R4, RZ, R2, !PT ;  /* 0x00000002ff047248 */ /* 0x000fe40007fe0100 */
[----:B------:R-:W-:Y:S02]  /*ded0*/  LEA.HI.SX32 R0, R0, R3, 0x1c ;  /* 0x0000000300007211 */ /* 0x000fe400078fe2ff */
[----:B------:R-:W-:Y:S02]  /*dee0*/  MOV R2, RZ ;  /* 0x000000ff00027202 */ /* 0x000fe40000000f00 */
[----:B------:R-:W-:-:S13]  /*def0*/  ISETP.GT.AND P0, PT, R0, R4, PT ;  /* 0x000000040000720c */ /* 0x000fda0003f04270 */
[----:B------:R-:W-:Y:S05]  /*df00*/  @!P0 BRA `(.L_x_3129) ;  /* 0x0000001800708947 */ /* 0x000fea0003800000 */
[----:B------:R-:W-:Y:S01]  /*df10*/  USHF.R.S32.HI UR10, URZ, 0x1f, UR20 ;  /* 0x0000001f3f0a7899 */ /* 0x000fe20008011414 */
[----:B------:R-:W-:Y:S01]  /*df20*/  BSSY B0, `(.L_x_3129) ;  /* 0x000019a000007945 */ /* 0x000fe20003800000 */
[----:B------:R-:W-:Y:S01]  /*df30*/  UISETP.NE.U32.AND UP1, UPT, UR16, URZ, UPT ;  /* 0x0000003f1000728c */ /* 0x000fe2000bf25070 */
[----:B------:R-:W-:Y:S01]  /*df40*/  IMAD.MOV.U32 R2, RZ, RZ, RZ ;  /* 0x000000ffff027224 */ /* 0x000fe200078e00ff */
[----:B------:R-:W-:Y:S01]  /*df50*/  ULDC.64 UR14, c[0x0][0x718] ;  /* 0x0001c600000e7ab9 */ /* 0x000fe20000000a00 */
[----:B------:R-:W-:Y:S01]  /*df60*/  UMOV UR8, UR4 ;  /* 0x0000000400087c82 */ /* 0x000fe20008000000 */
[----:B------:R-:W-:Y:S02]  /*df70*/  UIMAD UR12, UR10, UR14, URZ ;  /* 0x0000000e0a0c72a4 */ /* 0x000fe4000f8e023f */
[----:B------:R-:W-:Y:S02]  /*df80*/  UISETP.NE.AND.EX UP1, UPT, UR17, URZ, UPT, UP1 ;  /* 0x0000003f1100728c */ /* 0x000fe4000bf25310 */
[----:B------:R-:W-:Y:S01]  /*df90*/  UIMAD UR12, UR20, UR15, UR12 ;  /* 0x0000000f140c72a4 */ /* 0x000fe2000f8e020c */
[----:B------:R-:W-:-:S02]  /*dfa0*/  ULDC.64 UR16, c[0x0][0x730] ;  /* 0x0001cc0000107ab9 */ /* 0x000fc40000000a00 */
[----:B------:R-:W-:Y:S01]  /*dfb0*/  ULDC UR15, c[0x0][0x2e8] ;  /* 0x0000ba00000f7ab9 */ /* 0x000fe20000000800 */
[----:B------:R-:W-:Y:S01]  /*dfc0*/  UIMAD UR10, UR10, UR16, URZ ;  /* 0x000000100a0a72a4 */ /* 0x000fe2000f8e023f */
[----:B------:R-:W-:Y:S01]  /*dfd0*/  UMOV UR9, UR5 ;  /* 0x0000000500097c82 */ /* 0x000fe20008000000 */
[----:B------:R-:W-:Y:S02]  /*dfe0*/  UISETP.NE.AND UP2, UPT, UR15, 0x1, UPT ;  /* 0x000000010f00788c */ /* 0x000fe4000bf45270 */
[----:B------:R-:W-:Y:S02]  /*dff0*/  UIMAD.WIDE.U32 UR4, UR20, UR14, UR8 ;  /* 0x0000000e140472a5 */ /* 0x000fe4000f8e0008 */
[----:B------:R-:W-:Y:S02]  /*e000*/  UIMAD.WIDE.U32 UR8, UR20, UR16, UR8 ;  /* 0x00000010140872a5 */ /* 0x000fe4000f8e0008 */
[----:B------:R-:W-:Y:S02]  /*e010*/  UIMAD UR14, UR20, UR17, UR10 ;  /* 0x00000011140e72a4 */ /* 0x000fe4000f8e020a */
[----:B------:R-:W-:Y:S01]  /*e020*/  USHF.R.S32.HI UR10, URZ, 0x1f, UR13 ;  /* 0x0000001f3f0a7899 */ /* 0x000fe2000801140d */
[----:B------:R-:W-:Y:S01]  /*e030*/  ELECT P0, URZ, PT ;  /* 0x00000000003f782f */ /* 0x000fe20003800000 */
[----:B------:R-:W-:-:S02]  /*e040*/  USEL UR21, UR13, URZ, !UP1 ;  /* 0x0000003f0d157287 */ /* 0x000fc4000c800000 */
[----:B------:R-:W-:Y:S01]  /*e050*/  UIADD3 UR9, UR9, UR14, URZ ;  /* 0x0000000e09097290 */ /* 0x000fe2000fffe03f */
[----:B------:R-:W-:Y:S01]  /*e060*/  ULDC.64 UR18, c[0x0][0x738] ;  /* 0x0001ce0000127ab9 */ /* 0x000fe20000000a00 */
[----:B------:R-:W-:Y:S01]  /*e070*/  USEL UR10, UR10, URZ, !UP1 ;  /* 0x0000003f0a0a7287 */ /* 0x000fe2000c800000 */
[----:B------:R-:W-:Y:S01]  /*e080*/  ULDC.64 UR16, c[0x0][0x720] ;  /* 0x0001c80000107ab9 */ /* 0x000fe20000000a00 */
[----:B------:R-:W-:Y:S02]  /*e090*/  UIMAD.WIDE.U32 UR14, UR18, UR21, UR8 ;  /* 0x00000015120e72a5 */ /* 0x000fe4000f8e0008 */
[----:B------:R-:W-:Y:S01]  /*e0a0*/  UIADD3 UR23, UR5, UR12, URZ ;  /* 0x0000000c05177290 */ /* 0x000fe2000fffe03f */
[----:B------:R-:W-:Y:S01]  /*e0b0*/  @UP2 ULDC UR8, c[0x0][0x2ec] ;  /* 0x0000bb0000082ab9 */ /* 0x000fe20000000800 */
[----:B------:R-:W-:Y:S02]  /*e0c0*/  UIMAD UR5, UR10, UR16, URZ ;  /* 0x000000100a0572a4 */ /* 0x000fe4000f8e023f */
[----:B------:R-:W-:-:S02]  /*e0d0*/  UIMAD UR10, UR10, UR18, URZ ;  /* 0x000000120a0a72a4 */ /* 0x000fc4000f8e023f */
[----:B------:R-:W-:Y:S02]  /*e0e0*/  UIMAD.WIDE.U32 UR8, UR20, UR8, URZ ;  /* 0x00000008140872a5 */ /* 0x000fe4000f8e003f */
[----:B------:R-:W-:Y:S01]  /*e0f0*/  ULEA UR11, UR7, UR11, 0x7 ;  /* 0x0000000b070b7291 */ /* 0x000fe2000f8e383f */
[----:B------:R-:W-:Y:S02]  /*e100*/  UMOV UR22, UR4 ;  /* 0x0000000400167c82 */ /* 0x000fe40008000000 */
[----:B------:R-:W-:Y:S01]  /*e110*/  @UP2 ULDC UR7, c[0x0][0x2f0] ;  /* 0x0000bc0000072ab9 */ /* 0x000fe20000000800 */
[----:B------:R-:W-:Y:S01]  /*e120*/  UMOV UR12, UR20 ;  /* 0x00000014000c7c82 */ /* 0x000fe20008000000 */
[----:B------:R-:W-:Y:S02]  /*e130*/  UIMAD UR5, UR17, UR21, UR5 ;  /* 0x00000015110572a4 */ /* 0x000fe4000f8e0205 */
[----:B------:R-:W-:Y:S02]  /*e140*/  UIMAD.WIDE.U32 UR22, UR16, UR21, UR22 ;  /* 0x00000015101672a5 */ /* 0x000fe4000f8e0016 */
[----:B------:R-:W-:-:S02]  /*e150*/  UIMAD UR4, UR19, UR21, UR10 ;  /* 0x00000015130472a4 */ /* 0x000fc4000f8e020a */
        /* <DEDUP_REMOVED lines=10> */
.L_x_3162:
[----:B------:R-:W2:Y:S01]  /*e200*/  S2R R3, SR_TID.X ;  /* 0x0000000000037919 */ /* 0x000ea20000002100 */
[----:B------:R-:W-:Y:S01]  /*e210*/  MOV R14, UR5 ;  /* 0x00000005000e7c02 */ /* 0x000fe20008000f00 */
[----:B------:R-:W-:Y:S02]  /*e220*/  IMAD.U32 R11, RZ, RZ, UR4 ;  /* 0x00000004ff0b7e24 */ /* 0x000fe4000f8e00ff */
[----:B------:R-:W-:Y:S02]  /*e230*/  IMAD.MOV.U32 R10, RZ, RZ, 0x1 ;  /* 0x00000001ff0a7424 */ /* 0x000fe400078e00ff */
[----:B------:R-:W-:Y:S01]  /*e240*/  VIADD R14, R14, UR23 ;  /* 0x000000170e0e7c36 */ /* 0x000fe20008000000 */
[----:B------:R-:W-:Y:S02]  /*e250*/  IADD3 R11, R11, UR15, RZ ;  /* 0x0000000f0b0b7c10 */ /* 0x000fe4000fffe0ff */
        /* <DEDUP_REMOVED lines=9> */
.L_x_3135:
[----:B------:R-:W-:Y:S01]  /*e2f0*/  R2UR UR19, R4 ;  /* 0x00000000041372ca */ /* 0x000fe200000e0000 */
[----:B------:R-:W2:Y:S01]  /*e300*/  LDC.64 R12, c[0x0][0x198] ;  /* 0x00006600ff0c7b82 */ /* 0x000ea20000000a00 */
[----:B------:R-:W-:Y:S01]  /*e310*/  ULDC.64 UR8, c[0x0][0x700] ;  /* 0x0001c00000087ab9 */ /* 0x000fe20000000a00 */
[----:B------:R-:W-:Y:S01]  /*e320*/  UMOV UR34, 0x0 ;  /* 0x0000000000227882 */ /* 0x000fe20000000000 */
[----:B------:R-:W-:Y:S01]  /*e330*/  IMAD.U32 R9, RZ, RZ, UR8 ;  /* 0x00000008ff097e24 */ /* 0x000fe2000f8e00ff */
[----:B------:R-:W-:Y:S01]  /*e340*/  MOV R8, UR9 ;  /* 0x0000000900087c02 */ /* 0x000fe20008000f00 */
[----:B------:R-:W-:Y:S01]  /*e350*/  UMOV UR35, 0x14f00000 ;  /* 0x14f0000000237882 */ /* 0x000fe20000000000 */
[----:B------:R-:W-:Y:S01]  /*e360*/  R2UR UR8, R15 ;  /* 0x000000000f0872ca */ /* 0x000fe200000e0000 */
[----:B------:R-:W-:Y:S01]  /*e370*/  UMOV UR18, URZ ;  /* 0x0000003f00127c82 */ /* 0x000fe20008000000 */
[----:B------:R-:W-:Y:S01]  /*e380*/  UMOV UR40, 0x0 ;  /* 0x0000000000287882 */ /* 0x000fe20000000000 */
[----:B------:R-:W-:Y:S01]  /*e390*/  UMOV UR41, 0x10000000 ;  /* 0x1000000000297882 */ /* 0x000fe20000000000 */
[----:B------:R-:W-:Y:S01]  /*e3a0*/  UMOV UR10, UR18 ;  /* 0x00000012000a7c82 */ /* 0x000fe20008000000 */
[----:B------:R-:W-:Y:S01]  /*e3b0*/  UMOV UR27, UR11 ;  /* 0x0000000b001b7c82 */ /* 0x000fe20008000000 */
[----:B------:R-:W-:Y:S01]  /*e3c0*/  UIMAD UR19, UR19, 0x60, URZ ;  /* 0x00000060131378a4 */ /* 0x000fe2000f8e023f */
[----:B------:R-:W-:Y:S01]  /*e3d0*/  UMOV UR28, UR12 ;  /* 0x0000000c001c7c82 */ /* 0x000fe20008000000 */
[----:B------:R-:W-:-:S02]  /*e3e0*/  UMOV UR29, UR13 ;  /* 0x0000000d001d7c82 */ /* 0x000fc40008000000 */
[----:B------:R-:W-:Y:S02]  /*e3f0*/  UIADD3 UR7, UP0, UR19, UR22, URZ ;  /* 0x0000001613077290 */ /* 0x000fe4000ff1e03f */
[----:B------:R-:W-:Y:S01]  /*e400*/  MOV R3, UR19 ;  /* 0x0000001300037c02 */ /* 0x000fe20008000f00 */
[----:B------:R-:W-:Y:S02]  /*e410*/  UIADD3 UR16, UR8, 0xe000, URZ ;  /* 0x0000e00008107890 */ /* 0x000fe4000fffe03f */
[----:B------:R-:W-:Y:S01]  /*e420*/  UIADD3 UR17, UR8, 0x26810, URZ ;  /* 0x0002681008117890 */ /* 0x000fe2000fffe03f */
[----:B------:R-:W-:Y:S01]  /*e430*/  PLOP3.LUT P1, PT, PT, PT, UP0, 0x80, 0x0 ;  /* 0x000000000000781c */ /* 0x000fe20003f2f008 */
[----:B-1----:R-:W-:Y:S01]  /*e440*/  IMAD.U32 R2, RZ, RZ, UR7 ;  /* 0x00000007ff027e24 */ /* 0x002fe2000f8e00ff */
[----:B------:R-:W-:Y:S01]  /*e450*/  UIADD3 UR19, UR19, UR6, URZ ;  /* 0x0000000613137290 */ /* 0x000fe2000fffe03f */
[----:B--2---:R-:W-:Y:S01]  /*e460*/  IMAD.MOV.U32 R7, RZ, RZ, R12 ;  /* 0x000000ffff077224 */ /* 0x004fe200078e000c */
[----:B------:R-:W-:Y:S01]  /*e470*/  LEA.HI.X.SX32 R3, R3, R14, 0x1, P1 ;  /* 0x0000000e03037211 */ /* 0x000fe200008f0eff */
[----:B------:R-:W-:Y:S01]  /*e480*/  IMAD.MOV.U32 R6, RZ, RZ, R13 ;  /* 0x000000ffff067224 */ /* 0x000fe200078e000d */
[----:B------:R-:W-:Y:S01]  /*e490*/  LEA R5, P1, R2, R9, 0x2 ;  /* 0x0000000902057211 */ /* 0x000fe200078210ff */
[----:B------:R-:W-:Y:S01]  /*e4a0*/  VIADD R13, R0, 0xffffffff ;  /* 0xffffffff000d7836 */ /* 0x000fe20000000000 */
[----:B------:R-:W-:Y:S01]  /*e4b0*/  UIADD3 UR42, UR8, 0x1a000, URZ ;  /* 0x0001a000082a7890 */ /* 0x000fe2000fffe03f */
[----:B------:R-:W-:Y:S01]  /*e4c0*/  MOV R12, 0x8000 ;  /* 0x00008000000c7802 */ /* 0x000fe20000000f00 */
[----:B------:R-:W-:Y:S01]  /*e4d0*/  UIADD3 UR9, UR8, 0x26800, URZ ;  /* 0x0002680008097890 */ /* 0x000fe2000fffe03f */
[----:B------:R-:W-:Y:S01]  /*e4e0*/  LEA.HI.X R2, R2, R8, R3, 0x2, P1 ;  /* 0x0000000802027211 */ /* 0x000fe200008f1403 */
[----:B------:R1:W-:Y:S01]  /*e4f0*/  STL [R1+0x8], R13 ;  /* 0x0000080d01007387 */ /* 0x0003e20000100800 */
[----:B------:R-:W-:Y:S01]  /*e500*/  R2UR UR30, R5 ;  /* 0x00000000051e72ca */ /* 0x000fe200000e0000 */
[----:B------:R-:W-:Y:S01]  /*e510*/  UIADD3 UR24, UR8, 0x4000, URZ ;  /* 0x0000400008187890 */ /* 0x000fe2000fffe03f */
[----:B------:R-:W-:Y:S01]  /*e520*/  R2UR UR31, R2 ;  /* 0x00000000021f72ca */ /* 0x000fe200000e0000 */
[----:B------:R1:W-:Y:S01]  /*e530*/  STL [R1], RZ ;  /* 0x000000ff01007387 */ /* 0x0003e20000100800 */
[C---:B------:R-:W-:Y:S01]  /*e540*/  IADD3 R2, P1, R7.reuse, 0x2f0, RZ ;  /* 0x000002f007027810 */ /* 0x040fe20007f3e0ff */
[----:B------:R-:W-:Y:S01]  /*e550*/  UMOV UR7, 0x18 ;  /* 0x0000001800077882 */ /* 0x000fe20000000000 */
[----:B------:R-:W-:Y:S01]  /*e560*/  UMOV UR43, UR17 ;  /* 0x00000011002b7c82 */ /* 0x000fe20008000000 */
[----:B------:R-:W-:Y:S01]  /*e570*/  UMOV UR26, UR18 ;  /* 0x00000012001a7c82 */ /* 0x000fe20008000000 */
[----:B------:R-:W-:Y:S01]  /*e580*/  R2UR UR44, R2 ;  /* 0x00000000022c72ca */ /* 0x000fe200000e0000 */
[----:B------:R-:W-:Y:S01]  /*e590*/  UMOV UR25, UR9 ;  /* 0x0000000900197c82 */ /* 0x000fe20008000000 */
[----:B------:R-:W-:-:S04]  /*e5a0*/  IADD3 R2, P2, R7, 0x3f0, RZ ;  /* 0x000003f007027810 */ /* 0x000fc80007f5e0ff */
[----:B------:R-:W-:Y:S01]  /*e5b0*/  R2UR UR46, R2 ;  /* 0x00000000022e72ca */ /* 0x000fe200000e0000 */
[----:B------:R-:W-:Y:S01]  /*e5c0*/  IMAD.X R5, RZ, RZ, R6, P2 ;  /* 0x000000ffff057224 */ /* 0x000fe200010e0606 */
[----:B------:R-:W-:-:S04]  /*e5d0*/  IADD3.X R2, RZ, R6, RZ, P1, !PT ;  /* 0x00000006ff027210 */ /* 0x000fc80000ffe4ff */
[----:B------:R-:W-:Y:S02]  /*e5e0*/  R2UR UR45, R2 ;  /* 0x00000000022d72ca */ /* 0x000fe400000e0000 */
[----:B------:R-:W-:Y:S02]  /*e5f0*/  IADD3 R2, P1, R7, 0xf0, RZ ;  /* 0x000000f007027810 */ /* 0x000fe40007f3e0ff */
[----:B------:R-:W-:Y:S02]  /*e600*/  R2UR UR47, R5 ;  /* 0x00000000052f72ca */ /* 0x000fe400000e0000 */
[----:B------:R-:W-:Y:S01]  /*e610*/  R2UR UR32, R2 ;  /* 0x00000000022072ca */ /* 0x000fe200000e0000 */
[----:B------:R-:W-:Y:S01]  /*e620*/  IMAD.X R3, RZ, RZ, R6, P1 ;  /* 0x000000ffff037224 */ /* 0x000fe200008e0606 */
[----:B------:R-:W-:-:S04]  /*e630*/  ISETP.GE.AND P1, PT, R4, R13, PT ;  /* 0x0000000d0400720c */ /* 0x000fc80003f26270 */
[----:B------:R-:W-:-:S13]  /*e640*/  R2UR UR33, R3 ;  /* 0x00000000032172ca */ /* 0x000fda00000e0000 */
[----:B------:R1:W-:Y:S01]  /*e650*/  UTMALDG.4D [UR16], [UR32], desc[UR34] ;  /* 0x00002210200075b4 */ /* 0x0003e20008019000 */
[----:B------:R1:W-:Y:S01]  /*e660*/  UBLKCP.S.G [UR42], [UR30], UR7 ;  /* 0x0000002a1e0073ba */ /* 0x0003e20008000207 */
[----:B------:R1:W-:Y:S01]  /*e670*/  SYNCS.ARRIVE.TRANS64 RZ, [R15+URZ+0x26800], R12 ;  /* 0x0268000c0fff79a7 */ /* 0x0003e2000800003f */
[----:B------:R1:W-:Y:S01]  /*e680*/  UTMALDG.4D [UR8], [UR44], desc[UR40] ;  /* 0x000028082c0075b4 */ /* 0x0003e20008019000 */
[----:B------:R1:W-:Y:S01]  /*e690*/  UTMALDG.4D [UR24], [UR46], desc[UR40] ;  /* 0x000028182e0075b4 */ /* 0x0003e20008019000 */
[----:B------:R-:W-:Y:S05]  /*e6a0*/  @P1 BRA `(.L_x_3136) ;  /* 0x0000000c00bc1947 */ /* 0x000fea0003800000 */
[----:B------:R-:W-:Y:S01]  /*e6b0*/  LOP3.LUT R5, RZ, R4, RZ, 0x33, !PT ;  /* 0x00000004ff057212 */ /* 0x000fe200078e33ff */
[----:B------:R-:W-:-:S04]  /*e6c0*/  IMAD.MOV.U32 R10, RZ, RZ, 0x1 ;  /* 0x00000001ff0a7424 */ /* 0x000fc800078e00ff */
[C---:B------:R-:W-:Y:S01]  /*e6d0*/  IMAD.IADD R16, R0.reuse, 0x1, R5 ;  /* 0x0000000100107824 */ /* 0x040fe200078e0205 */
[----:B------:R-:W-:Y:S01]  /*e6e0*/  IADD3 R5, R0, -0x2, RZ ;  /* 0xfffffffe00057810 */ /* 0x000fe20007ffe0ff */
[----:B------:R-:W-:-:S03]  /*e6f0*/  IMAD.MOV.U32 R0, RZ, RZ, R4 ;  /* 0x000000ffff007224 */ /* 0x000fc600078e0004 */
[----:B------:R-:W-:Y:S02]  /*e700*/  ISETP.NE.AND P1, PT, R5, R4, PT ;  /* 0x000000040500720c */ /* 0x000fe40003f25270 */
[----:B------:R-:W-:-:S05]  /*e710*/  LOP3.LUT R5, R16, 0x1, RZ, 0xc0, !PT ;  /* 0x0000000110057812 */ /* 0x000fca00078ec0ff */
[----:B------:R2:W-:Y:S06]  /*e720*/  STL [R1+0xc], R5 ;  /* 0x00000c0501007387 */ /* 0x0005ec0000100800 */
[----:B------:R-:W-:Y:S05]  /*e730*/  @!P1 BRA `(.L_x_3137) ;  /* 0x00000008005c9947 */ /* 0x000fea0003800000 */
[----:B------:R-:W-:Y:S01]  /*e740*/  IADD3 R16, R16, -R5, RZ ;  /* 0x8000000510107210 */ /* 0x000fe20007ffe0ff */
[----:B------:R-:W-:Y:S02]  /*e750*/  IMAD.MOV.U32 R0, RZ, RZ, R4 ;  /* 0x000000ffff007224 */ /* 0x000fe400078e0004 */
[----:B------:R-:W-:-:S07]  /*e760*/  IMAD.MOV.U32 R10, RZ, RZ, 0x1 ;  /* 0x00000001ff0a7424 */ /* 0x000fce00078e00ff */
.L_x_3146:
[----:B-123--:R-:W-:-:S04]  /*e770*/  SHF.L.U32 R17, R10, 0x1f, RZ ;  /* 0x0000001f0a117819 */ /* 0x00efc800000006ff */
[----:B------:R-:W3:Y:S02]  /*e780*/  SYNCS.PHASECHK.TRANS64.TRYWAIT P1, [R15+URZ+0x26840], R17 ;  /* 0x026840110f0075a7 */ /* 0x000ee4000802017f */
[----:B---3--:R-:W-:Y:S05]  /*e790*/  @!P1 BRA `(.L_x_3138) ;  /* 0x00000014007c9947 */ /* 0x008fea0003800000 */
.L_x_3163:
[----:B------:R-:W-:Y:S05]  /*e7a0*/  @P0 BRA `(.L_x_3139) ;  /* 0x00000000001c0947 */ /* 0x000fea0003800000 */
[----:B------:R-:W4:Y:S02]  /*e7b0*/  S2R R2, SR_TID.X ;  /* 0x0000000000027919 */ /* 0x000f240000002100 */
[----:B----4-:R-:W-:Y:S02]  /*e7c0*/  LOP3.LUT R3, R2, 0x1f, RZ, 0xc0, !PT ;  /* 0x0000001f02037812 */ /* 0x010fe400078ec0ff */
[----:B------:R-:W-:Y:S02]  /*e7d0*/  MOV R2, 0x3180 ;  /* 0x0000318000027802 */ /* 0x000fe40000000f00 */
[----:B------:R-:W-:Y:S02]  /*e7e0*/  ISETP.NE.AND P1, PT, R3, RZ, PT ;  /* 0x000000ff0300720c */ /* 0x000fe40003f25270 */
[----:B------:R4:W-:Y:S11]  /*e7f0*/  SYNCS.ARRIVE.TRANS64 RZ, [R15+URZ+0x26830], R2 ;  /* 0x026830020fff79a7 */ /* 0x0009f6000800003f */
[----:B----4-:R-:W-:Y:S05]  /*e800*/  @!P1 BRA `(.L_x_3139) ;  /* 0x0000000000049947 */ /* 0x010fea0003800000 */
[----:B-1----:R-:W-:Y:S01]  /*e810*/  BPT.TRAP 0x1 ;  /* 0x000000040000795c */ /* 0x002fe20000300000 */
.L_x_3139:
[----:B-1----:R-:W1:Y:S01]  /*e820*/  LDC.64 R12, c[0x0][0x728] ;  /* 0x0001ca00ff0c7b82 */ /* 0x002e620000000a00 */
[----:B------:R-:W-:Y:S01]  /*e830*/  IMAD R18, R0, 0x60, RZ ;  /* 0x0000006000127824 */ /* 0x000fe200078e02ff */
[----:B------:R-:W-:Y:S01]  /*e840*/  R2UR UR8, R15 ;  /* 0x000000000f0872ca */ /* 0x000fe200000e0000 */
[----:B------:R-:W-:Y:S01]  /*e850*/  UMOV UR28, 0x0 ;  /* 0x00000000001c7882 */ /* 0x000fe20000000000 */
[----:B------:R-:W-:Y:S01]  /*e860*/  UMOV UR29, 0x14f00000 ;  /* 0x14f00000001d7882 */ /* 0x000fe20000000000 */
[----:B------:R-:W-:Y:S01]  /*e870*/  UMOV UR18, URZ ;  /* 0x0000003f00127c82 */ /* 0x000fe20008000000 */
[C---:B------:R-:W-:Y:S01]  /*e880*/  IADD3 R2, P1, R18.reuse, UR14, RZ ;  /* 0x0000000e12027c10 */ /* 0x040fe2000ff3e0ff */
[----:B------:R-:W-:Y:S01]  /*e890*/  UMOV UR7, 0x18 ;  /* 0x0000001800077882 */ /* 0x000fe20000000000 */
[----:B--2---:R-:W2:Y:S01]  /*e8a0*/  LDC.64 R4, c[0x0][0x198] ;  /* 0x00006600ff047b82 */ /* 0x004ea20000000a00 */
[----:B------:R-:W-:-:S06]  /*e8b0*/  R2UR UR19, R18 ;  /* 0x00000000121372ca */ /* 0x000fcc00000e0000 */
[----:B------:R-:W-:Y:S02]  /*e8c0*/  UIADD3 UR16, UR8, 0x14000, URZ ;  /* 0x0001400008107890 */ /* 0x000fe4000fffe03f */
[----:B------:R-:W-:Y:S02]  /*e8d0*/  UIADD3 UR17, UR8, 0x26830, URZ ;  /* 0x0002683008117890 */ /* 0x000fe4000fffe03f */
[----:B------:R-:W-:-:S03]  /*e8e0*/  UIADD3 UR8, UR8, 0x1a380, URZ ;  /* 0x0001a38008087890 */ /* 0x000fc6000fffe03f */
[----:B------:R-:W-:Y:S01]  /*e8f0*/  UIADD3 UR19, UR19, UR6, URZ ;  /* 0x0000000613137290 */ /* 0x000fe2000fffe03f */
[----:B-1----:R-:W-:Y:S01]  /*e900*/  LEA R3, P2, R2, R12, 0x2 ;  /* 0x0000000c02037211 */ /* 0x002fe200078410ff */
[----:B------:R-:W-:-:S03]  /*e910*/  UMOV UR9, UR17 ;  /* 0x0000001100097c82 */ /* 0x000fc60008000000 */
[----:B------:R-:W-:Y:S02]  /*e920*/  R2UR UR24, R3 ;  /* 0x00000000031872ca */ /* 0x000fe400000e0000 */
[----:B------:R-:W-:Y:S01]  /*e930*/  LEA.HI.X.SX32 R3, R18, R11, 0x1, P1 ;  /* 0x0000000b12037211 */ /* 0x000fe200008f0eff */
[----:B--2---:R-:W-:Y:S02]  /*e940*/  IMAD.MOV.U32 R7, RZ, RZ, R4 ;  /* 0x000000ffff077224 */ /* 0x004fe400078e0004 */
        /* <DEDUP_REMOVED lines=9> */
[----:B------:R-:W2:Y:S02]  /*e9e0*/  SYNCS.PHASECHK.TRANS64.TRYWAIT P1, [R15+URZ+0x26828], R17 ;  /* 0x026828110f0075a7 */ /* 0x000ea4000802017f */
[----:B-12---:R-:W-:Y:S05]  /*e9f0*/  @!P1 BRA `(.L_x_3140) ;  /* 0x0000001000f89947 */ /* 0x006fea0003800000 */
.L_x_3164:
        /* <DEDUP_REMOVED lines=8> */
.L_x_3141:
[----:B------:R-:W-:Y:S01]  /*ea80*/  VIADD R19, R18, 0x60 ;  /* 0x0000006012137836 */ /* 0x000fe20000000000 */
[----:B------:R-:W-:Y:S01]  /*ea90*/  ULDC.64 UR8, c[0x0][0x700] ;  /* 0x0001c00000087ab9 */ /* 0x000fe20000000a00 */
[----:B------:R-:W-:Y:S01]  /*eaa0*/  R2UR UR26, R15 ;  /* 0x000000000f1a72ca */ /* 0x000fe200000e0000 */
[----:B------:R-:W-:Y:S01]  /*eab0*/  IMAD.U32 R8, RZ, RZ, UR9 ;  /* 0x00000009ff087e24 */ /* 0x000fe2000f8e00ff */
[----:B------:R-:W-:Y:S01]  /*eac0*/  MOV R9, UR8 ;  /* 0x0000000800097c02 */ /* 0x000fe20008000f00 */
[C---:B------:R-:W-:Y:S01]  /*ead0*/  VIADD R21, R19.reuse, UR6 ;  /* 0x0000000613157c36 */ /* 0x040fe20008000000 */
[----:B------:R-:W-:Y:S01]  /*eae0*/  IADD3 R2, P1, R19, UR22, RZ ;  /* 0x0000001613027c10 */ /* 0x000fe2000ff3e0ff */
[----:B------:R-:W-:Y:S01]  /*eaf0*/  UMOV UR24, 0x0 ;  /* 0x0000000000187882 */ /* 0x000fe20000000000 */
[----:B------:R-:W-:Y:S01]  /*eb00*/  SHF.R.S32.HI R20, RZ, 0x1f, R19 ;  /* 0x0000001fff147819 */ /* 0x000fe20000011413 */
[----:B------:R-:W-:Y:S01]  /*eb10*/  UMOV UR25, 0x14f00000 ;  /* 0x14f0000000197882 */ /* 0x000fe20000000000 */
[----:B------:R-:W-:Y:S01]  /*eb20*/  LEA R3, P2, R2, R9, 0x2 ;  /* 0x0000000902037211 */ /* 0x000fe200078410ff */
[----:B------:R-:W-:Y:S01]  /*eb30*/  UMOV UR18, URZ ;  /* 0x0000003f00127c82 */ /* 0x000fe20008000000 */
[----:B------:R-:W-:Y:S01]  /*eb40*/  R2UR UR19, R21 ;  /* 0x00000000151372ca */ /* 0x000fe200000e0000 */
[----:B------:R-:W-:Y:S01]  /*eb50*/  UMOV UR7, 0x18 ;  /* 0x0000001800077882 */ /* 0x000fe20000000000 */
[----:B------:R-:W-:Y:S01]  /*eb60*/  R2UR UR28, R3 ;  /* 0x00000000031c72ca */ /* 0x000fe200000e0000 */
[----:B------:R-:W-:Y:S01]  /*eb70*/  IMAD.X R3, R20, 0x1, R14, P1 ;  /* 0x0000000114037824 */ /* 0x000fe200008e060e */
[----:B------:R-:W-:-:S02]  /*eb80*/  UIADD3 UR16, UR26, 0x11000, URZ ;  /* 0x000110001a107890 */ /* 0x000fc4000fffe03f */
[----:B------:R-:W-:Y:S02]  /*eb90*/  UIADD3 UR17, UR26, 0x26818, URZ ;  /* 0x000268181a117890 */ /* 0x000fe4000fffe03f */
[----:B------:R-:W-:Y:S01]  /*eba0*/  LEA.HI.X R3, R2, R8, R3, 0x2, P2 ;  /* 0x0000000802037211 */ /* 0x000fe200010f1403 */
[----:B------:R-:W-:Y:S01]  /*ebb0*/  UIADD3 UR26, UR26, 0x1a200, URZ ;  /* 0x0001a2001a1a7890 */ /* 0x000fe2000fffe03f */
[----:B------:R-:W-:Y:S02]  /*ebc0*/  IADD3 R2, P1, R7, 0xf0, RZ ;  /* 0x000000f007027810 */ /* 0x000fe40007f3e0ff */
[----:B------:R-:W-:Y:S01]  /*ebd0*/  R2UR UR29, R3 ;  /* 0x00000000031d72ca */ /* 0x000fe200000e0000 */
[----:B------:R-:W-:Y:S01]  /*ebe0*/  UMOV UR27, UR17 ;  /* 0x00000011001b7c82 */ /* 0x000fe20008000000 */
[----:B------:R-:W-:Y:S02]  /*ebf0*/  IADD3.X R3, RZ, R6, RZ, P1, !PT ;  /* 0x00000006ff037210 */ /* 0x000fe40000ffe4ff */
[----:B------:R-:W-:-:S02]  /*ec00*/  R2UR UR8, R2 ;  /* 0x00000000020872ca */ /* 0x000fc400000e0000 */
[----:B------:R-:W-:-:S13]  /*ec10*/  R2UR UR9, R3 ;  /* 0x00000000030972ca */ /* 0x000fda00000e0000 */
[----:B------:R2:W-:Y:S01]  /*ec20*/  UTMALDG.4D [UR16], [UR8], desc[UR24] ;  /* 0x00001810080075b4 */ /* 0x0005e20008019000 */
[----:B------:R2:W-:Y:S01]  /*ec30*/  UBLKCP.S.G [UR26], [UR28], UR7 ;  /* 0x0000001a1c0073ba */ /* 0x0005e20008000207 */
[----:B------:R-:W4:Y:S02]  /*ec40*/  SYNCS.PHASECHK.TRANS64.TRYWAIT P1, [R15+URZ+0x26848], R17 ;  /* 0x026848110f0075a7 */ /* 0x000f24000802017f */
[----:B--2-4-:R-:W-:Y:S05]  /*ec50*/  @!P1 BRA `(.L_x_3142) ;  /* 0x0000001000749947 */ /* 0x014fea0003800000 */
.L_x_3165:
        /* <DEDUP_REMOVED lines=8> */
.L_x_3143:
        /* <DEDUP_REMOVED lines=24> */
.L_x_3167:
        /* <DEDUP_REMOVED lines=8> */
.L_x_3145:
        /* <DEDUP_REMOVED lines=8> */
[----:B------:R-:W-:-:S05]  /*ef60*/  VIADD R0, R0, 0x2 ;  /* 0x0000000200007836 */ /* 0x000fca0000000000 */
[----:B------:R-:W-:Y:S02]  /*ef70*/  UIADD3 UR19, UR19, 0xc0, URZ ;  /* 0x000000c013137890 */ /* 0x000fe4000fffe03f */
[----:B------:R-:W-:Y:S02]  /*ef80*/  UIADD3 UR16, UR26, 0xe000, URZ ;  /* 0x0000e0001a107890 */ /* 0x000fe4000fffe03f */
[----:B------:R-:W-:Y:S02]  /*ef90*/  UIADD3 UR7, UP0, UR19, UR22, URZ ;  /* 0x0000001613077290 */ /* 0x000fe4000ff1e03f */
[----:B------:R-:W-:Y:S02]  /*efa0*/  UIADD3 UR17, UR26, 0x26810, URZ ;  /* 0x000268101a117890 */ /* 0x000fe4000fffe03f */
[----:B------:R-:W-:Y:S02]  /*efb0*/  UIADD3 UR26, UR26, 0x1a000, URZ ;  /* 0x0001a0001a1a7890 */ /* 0x000fe4000fffe03f */
[----:B------:R-:W-:Y:S01]  /*efc0*/  IMAD.U32 R5, RZ, RZ, UR7 ;  /* 0x00000007ff057e24 */ /* 0x000fe2000f8e00ff */
[----:B------:R-:W-:Y:S01]  /*efd0*/  PLOP3.LUT P2, PT, PT, PT, UP0, 0x80, 0x0 ;  /* 0x000000000000781c */ /* 0x000fe20003f4f008 */
[----:B------:R-:W-:Y:S01]  /*efe0*/  UMOV UR7, 0x18 ;  /* 0x0000001800077882 */ /* 0x000fe20000000000 */
[----:B------:R-:W-:-:S02]  /*eff0*/  UMOV UR27, UR17 ;  /* 0x00000011001b7c82 */ /* 0x000fc40008000000 */
[----:B----4-:R-:W-:-:S04]  /*f000*/  LEA R4, P1, R5, R9, 0x2 ;  /* 0x0000000905047211 */ /* 0x010fc800078210ff */
[----:B------:R-:W-:Y:S02]  /*f010*/  R2UR UR28, R4 ;  /* 0x00000000041c72ca */ /* 0x000fe400000e0000 */
[----:B------:R-:W-:Y:S01]  /*f020*/  MOV R4, UR19 ;  /* 0x0000001300047c02 */ /* 0x000fe20008000f00 */
[----:B------:R-:W-:-:S03]  /*f030*/  UIADD3 UR19, UR19, UR6, URZ ;  /* 0x0000000613137290 */ /* 0x000fc6000fffe03f */
[----:B------:R-:W-:-:S04]  /*f040*/  LEA.HI.X.SX32 R4, R4, R14, 0x1, P2 ;  /* 0x0000000e04047211 */ /* 0x000fc800010f0eff */
[----:B------:R-:W-:Y:S02]  /*f050*/  LEA.HI.X R4, R5, R8, R4, 0x2, P1 ;  /* 0x0000000805047211 */ /* 0x000fe400008f1404 */
[----:B------:R-:W-:Y:S01]  /*f060*/  ISETP.NE.AND P1, PT, R16, RZ, PT ;  /* 0x000000ff1000720c */ /* 0x000fe20003f25270 */
[----:B------:R4:W-:Y:S01]  /*f070*/  UTMALDG.4D [UR16], [UR8], desc[UR24] ;  /* 0x00001810080075b4 */ /* 0x0009e20008019000 */
[----:B------:R-:W-:-:S13]  /*f080*/  R2UR UR29, R4 ;  /* 0x00000000041d72ca */ /* 0x000fda00000e0000 */
[----:B------:R4:W-:Y:S02]  /*f090*/  UBLKCP.S.G [UR26], [UR28], UR7 ;  /* 0x0000001a1c0073ba */ /* 0x0009e40008000207 */
[----:B----4-:R-:W-:Y:S05]  /*f0a0*/  @P1 BRA `(.L_x_3146) ;  /* 0xfffffff400b01947 */ /* 0x010fea000383ffff */
.L_x_3137:
[----:B------:R-:W4:Y:S02]  /*f0b0*/  LDL.LU R4, [R1+0xc] ;  /* 0x00000c0001047983 */ /* 0x000f240000300800 */
[----:B----4-:R-:W-:Y:S02]  /*f0c0*/  ISETP.NE.AND P1, PT, R4, RZ, PT ;  /* 0x000000ff0400720c */ /* 0x010fe40003f25270 */
[----:B------:R4:W5:Y:S11]  /*f0d0*/  LDL R4, [R1+0x8] ;  /* 0x0000080001047983 */ /* 0x0009760000100800 */
[----:B----4-:R-:W-:Y:S05]  /*f0e0*/  @!P1 BRA `(.L_x_3136) ;  /* 0x00000004002c9947 */ /* 0x010fea0003800000 */
[----:B-1----:R-:W-:-:S04]  /*f0f0*/  SHF.L.U32 R12, R10, 0x1f, RZ ;  /* 0x0000001f0a0c7819 */ /* 0x002fc800000006ff */
[----:B------:R-:W1:Y:S02]  /*f100*/  SYNCS.PHASECHK.TRANS64.TRYWAIT P1, [R15+URZ+0x26840], R12 ;  /* 0x0268400c0f0075a7 */ /* 0x000e64000802017f */
[----:B-1----:R-:W-:Y:S05]  /*f110*/  @!P1 BRA `(.L_x_3147) ;  /* 0x0000000c00709947 */ /* 0x002fea0003800000 */
.L_x_3168:
[----:B------:R-:W-:Y:S05]  /*f120*/  @P0 BRA `(.L_x_3148) ;  /* 0x00000000001c0947 */ /* 0x000fea0003800000 */
[----:B-----5:R-:W2:Y:S02]  /*f130*/  S2R R4, SR_TID.X ;  /* 0x0000000000047919 */ /* 0x020ea40000002100 */
[----:B--2---:R-:W-:Y:S02]  /*f140*/  LOP3.LUT R5, R4, 0x1f, RZ, 0xc0, !PT ;  /* 0x0000001f04057812 */ /* 0x004fe400078ec0ff */
[----:B------:R-:W-:Y:S02]  /*f150*/  MOV R4, 0x3180 ;  /* 0x0000318000047802 */ /* 0x000fe40000000f00 */
[----:B------:R-:W-:Y:S02]  /*f160*/  ISETP.NE.AND P1, PT, R5, RZ, PT ;  /* 0x000000ff0500720c */ /* 0x000fe40003f25270 */
[----:B------:R4:W-:Y:S11]  /*f170*/  SYNCS.ARRIVE.TRANS64 RZ, [R15+URZ+0x26830], R4 ;  /* 0x026830040fff79a7 */ /* 0x0009f6000800003f */
[----:B----4-:R-:W-:Y:S05]  /*f180*/  @!P1 BRA `(.L_x_3148) ;  /* 0x0000000000049947 */ /* 0x010fea0003800000 */
[----:B------:R-:W-:Y:S01]  /*f190*/  BPT.TRAP 0x1 ;  /* 0x000000040000795c */ /* 0x000fe20000300000 */
.L_x_3148:
[----:B--2--5:R-:W2:Y:S01]  /*f1a0*/  LDC.64 R4, c[0x0][0x728] ;  /* 0x0001ca00ff047b82 */ /* 0x024ea20000000a00 */
[----:B------:R-:W-:Y:S01]  /*f1b0*/  IMAD R0, R0, 0x60, RZ ;  /* 0x0000006000007824 */ /* 0x000fe200078e02ff */
        /* <DEDUP_REMOVED lines=23> */
[----:B------:R-:W4:Y:S02]  /*f330*/  SYNCS.PHASECHK.TRANS64.TRYWAIT P1, [R15+URZ+0x26828], R12 ;  /* 0x0268280c0f0075a7 */ /* 0x000f24000802017f */
[----:B--2-4-:R-:W-:Y:S05]  /*f340*/  @!P1 BRA `(.L_x_3149) ;  /* 0x0000000800f89947 */ /* 0x014fea0003800000 */
.L_x_3169:
[----:B------:R-:W-:Y:S05]  /*f350*/  @P0 BRA `(.L_x_3150) ;  /* 0x00000000001c0947 */ /* 0x000fea0003800000 */
[----:B------:R-:W4:Y:S02]  /*f360*/  S2R R4, SR_TID.X ;  /* 0x0000000000047919 */ /* 0x000f240000002100 */
[----:B----4-:R-:W-:Y:S01]  /*f370*/  LOP3.LUT R5, R4, 0x1f, RZ, 0xc0, !PT ;  /* 0x0000001f04057812 */ /* 0x010fe200078ec0ff */
[----:B------:R-:W-:-:S03]  /*f380*/  IMAD.MOV.U32 R4, RZ, RZ, 0x3180 ;  /* 0x00003180ff047424 */ /* 0x000fc600078e00ff */
[----:B------:R-:W-:Y:S01]  /*f390*/  ISETP.NE.AND P0, PT, R5, RZ, PT ;  /* 0x000000ff0500720c */ /* 0x000fe20003f05270 */
[----:B------:R4:W-:-:S12]  /*f3a0*/  SYNCS.ARRIVE.TRANS64 RZ, [R15+URZ+0x26818], R4 ;  /* 0x026818040fff79a7 */ /* 0x0009d8000800003f */
[----:B----4-:R-:W-:Y:S05]  /*f3b0*/  @!P0 BRA `(.L_x_3150) ;  /* 0x0000000000048947 */ /* 0x010fea0003800000 */
[----:B------:R-:W-:Y:S01]  /*f3c0*/  BPT.TRAP 0x1 ;  /* 0x000000040000795c */ /* 0x000fe20000300000 */
.L_x_3150:
[----:B------:R-:W-:Y:S01]  /*f3d0*/  R2UR UR19, R0 ;  /* 0x00000000001372ca */ /* 0x000fe200000e0000 */
[----:B------:R-:W-:Y:S01]  /*f3e0*/  UMOV UR24, 0x0 ;  /* 0x0000000000187882 */ /* 0x000fe20000000000 */
[----:B------:R-:W-:Y:S01]  /*f3f0*/  R2UR UR26, R15 ;  /* 0x000000000f1a72ca */ /* 0x000fe200000e0000 */
[----:B------:R-:W-:Y:S01]  /*f400*/  UMOV UR25, 0x14f00000 ;  /* 0x14f0000000197882 */ /* 0x000fe20000000000 */
[----:B------:R-:W-:Y:S01]  /*f410*/  R2UR UR8, R2 ;  /* 0x00000000020872ca */ /* 0x000fe200000e0000 */
[----:B------:R-:W-:Y:S01]  /*f420*/  UMOV UR18, URZ ;  /* 0x0000003f00127c82 */ /* 0x000fe20008000000 */
[----:B------:R-:W-:Y:S01]  /*f430*/  R2UR UR9, R3 ;  /* 0x00000000030972ca */ /* 0x000fe200000e0000 */
[----:B------:R4:W5:Y:S06]  /*f440*/  LDL.LU R4, [R1+0x8] ;  /* 0x0000080001047983 */ /* 0x00096c0000300800 */
[----:B------:R-:W-:-:S02]  /*f450*/  UIADD3 UR19, UR19, 0x60, URZ ;  /* 0x0000006013137890 */ /* 0x000fc4000fffe03f */
[----:B------:R-:W-:Y:S02]  /*f460*/  UIADD3 UR16, UR26, 0x11000, URZ ;  /* 0x000110001a107890 */ /* 0x000fe4000fffe03f */
[----:B------:R-:W-:Y:S02]  /*f470*/  UIADD3 UR7, UP0, UR19, UR22, URZ ;  /* 0x0000001613077290 */ /* 0x000fe4000ff1e03f */
[----:B------:R-:W-:Y:S01]  /*f480*/  MOV R5, UR19 ;  /* 0x0000001300057c02 */ /* 0x000fe20008000f00 */
[----:B------:R-:W-:Y:S02]  /*f490*/  UIADD3 UR17, UR26, 0x26818, URZ ;  /* 0x000268181a117890 */ /* 0x000fe4000fffe03f */
[----:B------:R-:W-:Y:S01]  /*f4a0*/  UIADD3 UR19, UR19, UR6, URZ ;  /* 0x0000000613137290 */ /* 0x000fe2000fffe03f */
[----:B------:R-:W-:Y:S01]  /*f4b0*/  PLOP3.LUT P0, PT, PT, PT, UP0, 0x80, 0x0 ;  /* 0x000000000000781c */ /* 0x000fe20003f0f008 */
[----:B------:R-:W-:Y:S01]  /*f4c0*/  IMAD.U32 R0, RZ, RZ, UR7 ;  /* 0x00000007ff007e24 */ /* 0x000fe2000f8e00ff */
[----:B------:R-:W-:-:S02]  /*f4d0*/  UIADD3 UR26, UR26, 0x1a200, URZ ;  /* 0x0001a2001a1a7890 */ /* 0x000fc4000fffe03f */
[----:B------:R-:W-:Y:S01]  /*f4e0*/  LEA.HI.X.SX32 R5, R5, R14, 0x1, P0 ;  /* 0x0000000e05057211 */ /* 0x000fe200000f0eff */
[----:B------:R-:W-:Y:S01]  /*f4f0*/  UMOV UR27, UR17 ;  /* 0x00000011001b7c82 */ /* 0x000fe20008000000 */
[C---:B------:R-:W-:Y:S01]  /*f500*/  LEA R9, P0, R0.reuse, R9, 0x2 ;  /* 0x0000000900097211 */ /* 0x040fe200078010ff */
[----:B------:R-:W-:Y:S01]  /*f510*/  UMOV UR7, 0x18 ;  /* 0x0000001800077882 */ /* 0x000fe20000000000 */
[----:B------:R4:W-:Y:S02]  /*f520*/  UTMALDG.4D [UR16], [UR8], desc[UR24] ;  /* 0x00001810080075b4 */ /* 0x0009e40008019000 */
[----:B------:R-:W-:Y:S02]  /*f530*/  LEA.HI.X R8, R0, R8, R5, 0x2, P0 ;  /* 0x0000000800087211 */ /* 0x000fe400000f1405 */
[----:B------:R-:W-:Y:S02]  /*f540*/  R2UR UR28, R9 ;  /* 0x00000000091c72ca */ /* 0x000fe400000e0000 */
[----:B------:R-:W-:Y:S01]  /*f550*/  R2UR UR29, R8 ;  /* 0x00000000081d72ca */ /* 0x000fe200000e0000 */
[----:B------:R-:W-:-:S05]  /*f560*/  IMAD.MOV.U32 R0, RZ, RZ, 0x1 ;  /* 0x00000001ff007424 */ /* 0x000fca00078e00ff */
[----:B------:R4:W-:Y:S07]  /*f570*/  STL [R1], R0 ;  /* 0x0000000001007387 */ /* 0x0009ee0000100800 */
[----:B------:R4:W-:Y:S01]  /*f580*/  UBLKCP.S.G [UR26], [UR28], UR7 ;  /* 0x0000001a1c0073ba */ /* 0x0009e20008000207 */
[----:B------:R-:W-:Y:S01]  /*f590*/  NOP ;  /* 0x0000000000007918 */ /* 0x000fe20000000000 */
.L_x_3136:
[----:B----4-:R-:W4:Y:S01]  /*f5a0*/  LDL R0, [R1] ;  /* 0x0000000001007983 */ /* 0x010f220000100800 */
[----:B------:R-:W2:Y:S02]  /*f5b0*/  S2R R2, SR_TID.X ;  /* 0x0000000000027919 */ /* 0x000ea40000002100 */
[----:B--2---:R-:W-:-:S04]  /*f5c0*/  LOP3.LUT R2, R2, 0x7f, RZ, 0xc0, !PT ;  /* 0x0000007f02027812 */ /* 0x004fc800078ec0ff */
[----:B------:R-:W-:Y:S02]  /*f5d0*/  ISETP.NE.AND P1, PT, R2, RZ, PT ;  /* 0x000000ff0200720c */ /* 0x000fe40003f25270 */
[----:B----4-:R-:W-:Y:S02]  /*f5e0*/  LEA R3, R0, R15, 0x3 ;  /* 0x0000000f00037211 */ /* 0x010fe400078e18ff */
[----:B------:R-:W-:-:S04]  /*f5f0*/  SHF.L.U32 R0, R10, 0x1f, RZ ;  /* 0x0000001f0a007819 */ /* 0x000fc800000006ff */
[----:B------:R-:W2:Y:S02]  /*f600*/  SYNCS.PHASECHK.TRANS64.TRYWAIT P0, [R3+URZ+0x26840], R0 ;  /* 0x02684000030075a7 */ /* 0x000ea4000800017f */
[----:B--2---:R-:W-:Y:S05]  /*f610*/  @!P0 BRA `(.L_x_3151) ;  /* 0x0000000800588947 */ /* 0x004fea0003800000 */
.L_x_3170:
[----:B------:R-:W-:Y:S05]  /*f620*/  @P1 BRA `(.L_x_3152) ;  /* 0x0000000000181947 */ /* 0x000fea0003800000 */
[----:B------:R-:W4:Y:S01]  /*f630*/  S2R R2, SR_TID.X ;  /* 0x0000000000027919 */ /* 0x000f220000002100 */
[----:B--2---:R-:W-:-:S04]  /*f640*/  IMAD.MOV.U32 R0, RZ, RZ, 0x3180 ;  /* 0x00003180ff007424 */ /* 0x004fc800078e00ff */
[----:B------:R2:W-:Y:S01]  /*f650*/  SYNCS.ARRIVE.TRANS64 RZ, [R3+URZ+0x26830], R0 ;  /* 0x0268300003ff79a7 */ /* 0x0005e2000800003f */
[----:B----4-:R-:W-:-:S13]  /*f660*/  LOP3.LUT P0, RZ, R2, 0x1f, RZ, 0xc0, !PT ;  /* 0x0000001f02ff7812 */ /* 0x010fda000780c0ff */
[----:B--2---:R-:W-:Y:S05]  /*f670*/  @!P0 BRA `(.L_x_3152) ;  /* 0x0000000000048947 */ /* 0x004fea0003800000 */
[----:B-1----:R-:W-:Y:S01]  /*f680*/  BPT.TRAP 0x1 ;  /* 0x000000040000795c */ /* 0x002fe20000300000 */
.L_x_3152:
[----:B------:R-:W2:Y:S01]  /*f690*/  LDL.LU R2, [R1] ;  /* 0x0000000001027983 */ /* 0x000ea20000300800 */
[----:B-1---5:R-:W-:Y:S01]  /*f6a0*/  R2UR UR19, R4 ;  /* 0x00000000041372ca */ /* 0x022fe200000e0000 */
[----:B------:R-:W-:Y:S01]  /*f6b0*/  ULDC.64 UR26, c[0x0][0x728] ;  /* 0x0001ca00001a7ab9 */ /* 0x000fe20000000a00 */
[----:B------:R-:W-:Y:S01]  /*f6c0*/  R2UR UR9, R11 ;  /* 0x000000000b0972ca */ /* 0x000fe200000e0000 */
[----:B------:R-:W-:Y:S01]  /*f6d0*/  UMOV UR18, URZ ;  /* 0x0000003f00127c82 */ /* 0x000fe20008000000 */
[----:B------:R-:W-:Y:S02]  /*f6e0*/  R2UR UR17, R3 ;  /* 0x00000000031172ca */ /* 0x000fe400000e0000 */
[----:B------:R-:W-:-:S04]  /*f6f0*/  IADD3 R7, P0, R7, 0x1f0, RZ ;  /* 0x000001f007077810 */ /* 0x000fc80007f1e0ff */
[----:B------:R-:W-:Y:S02]  /*f700*/  IADD3.X R6, RZ, R6, RZ, P0, !PT ;  /* 0x00000006ff067210 */ /* 0x000fe400007fe4ff */
[----:B------:R-:W-:Y:S01]  /*f710*/  R2UR UR24, R7 ;  /* 0x00000000071872ca */ /* 0x000fe200000e0000 */
[----:B------:R-:W-:Y:S01]  /*f720*/  UIMAD UR19, UR19, 0x60, URZ ;  /* 0x00000060131378a4 */ /* 0x000fe2000f8e023f */
[----:B------:R-:W-:-:S03]  /*f730*/  R2UR UR25, R6 ;  /* 0x00000000061972ca */ /* 0x000fc600000e0000 */
[----:B------:R-:W-:Y:S02]  /*f740*/  UIADD3 UR10, UP0, UR19, UR14, URZ ;  /* 0x0000000e130a7290 */ /* 0x000fe4000ff1e03f */
[----:B------:R-:W-:Y:S02]  /*f750*/  UIADD3 UR17, UR17, 0x26830, URZ ;  /* 0x0002683011117890 */ /* 0x000fe4000fffe03f */
[----:B------:R-:W-:Y:S02]  /*f760*/  ULEA.HI.X.SX32 UR9, UR19, UR9, 0x1, UP0 ;  /* 0x0000000913097291 */ /* 0x000fe400080f0e3f */
[----:B------:R-:W-:Y:S02]  /*f770*/  ULEA UR8, UP0, UR10, UR26, 0x2 ;  /* 0x0000001a0a087291 */ /* 0x000fe4000f80103f */
[----:B------:R-:W-:Y:S02]  /*f780*/  UIADD3 UR19, UR19, UR6, URZ ;  /* 0x0000000613137290 */ /* 0x000fe4000fffe03f */
[----:B------:R-:W-:Y:S01]  /*f790*/  ULEA.HI.X UR9, UR10, UR27, UR9, 0x2, UP0 ;  /* 0x0000001b0a097291 */ /* 0x000fe200080f1409 */
[----:B------:R-:W-:-:S02]  /*f7a0*/  UMOV UR26, 0x0 ;  /* 0x00000000001a7882 */ /* 0x000fc40000000000 */
[----:B------:R-:W-:Y:S01]  /*f7b0*/  UMOV UR27, 0x14f00000 ;  /* 0x14f00000001b7882 */ /* 0x000fe20000000000 */
[----:B------:R-:W-:Y:S01]  /*f7c0*/  UMOV UR29, UR17 ;  /* 0x00000011001d7c82 */ /* 0x000fe20008000000 */
[C-C-:B--2---:R-:W-:Y:S02]  /*f7d0*/  IMAD R0, R2.reuse, 0x3000, R15.reuse ;  /* 0x0000300002007824 */ /* 0x144fe400078e020f */
[C---:B---3--:R-:W-:Y:S02]  /*f7e0*/  IMAD R15, R2.reuse, 0x200, R15 ;  /* 0x00000200020f7824 */ /* 0x048fe400078e020f */
[----:B------:R-:W-:Y:S01]  /*f7f0*/  VIADD R2, R2, 0x1 ;  /* 0x0000000102027836 */ /* 0x000fe20000000000 */
[----:B------:R-:W-:Y:S02]  /*f800*/  R2UR UR16, R0 ;  /* 0x00000000001072ca */ /* 0x000fe400000e0000 */
[----:B------:R-:W-:Y:S02]  /*f810*/  R2UR UR7, R15 ;  /* 0x000000000f0772ca */ /* 0x000fe400000e0000 */
[----:B------:R-:W-:-:S04]  /*f820*/  ISETP.NE.AND P0, PT, R2, 0x2, PT ;  /* 0x000000020200780c */ /* 0x000fc80003f05270 */
[----:B------:R-:W-:Y:S02]  /*f830*/  SEL R3, RZ, 0x1, P0 ;  /* 0x00000001ff037807 */ /* 0x000fe40000000000 */
[----:B------:R-:W-:Y:S02]  /*f840*/  SEL R2, R2, RZ, P0 ;  /* 0x000000ff02027207 */ /* 0x000fe40000000000 */
[----:B------:R-:W-:Y:S01]  /*f850*/  LOP3.LUT R10, R10, R3, RZ, 0x3c, !PT ;  /* 0x000000030a0a7212 */ /* 0x000fe200078e3cff */
[----:B------:R-:W-:Y:S02]  /*f860*/  UIADD3 UR16, UR16, 0x14000, URZ ;  /* 0x0001400010107890 */ /* 0x000fe4000fffe03f */
[----:B------:R-:W-:-:S03]  /*f870*/  UIADD3 UR28, UR7, 0x1a380, URZ ;  /* 0x0001a380071c7890 */ /* 0x000fc6000fffe03f */
[----:B------:R-:W-:-:S04]  /*f880*/  UMOV UR7, 0x18 ;  /* 0x0000001800077882 */ /* 0x000fc80000000000 */
[----:B------:R1:W-:Y:S02]  /*f890*/  UTMALDG.4D [UR16], [UR24], desc[UR26] ;  /* 0x00001a10180075b4 */ /* 0x0003e40008019000 */
[----:B------:R1:W-:Y:S02]  /*f8a0*/  UBLKCP.S.G [UR28], [UR8], UR7 ;  /* 0x0000001c080073ba */ /* 0x0003e40008000207 */
[----:B-1----:R-:W-:Y:S01]  /*f8b0*/  NOP ;  /* 0x0000000000007918 */ /* 0x002fe20000000000 */
.L_x_3133:
[----:B------:R-:W-:Y:S05]  /*f8c0*/  BSYNC B0 ;  /* 0x0000000000007941 */ /* 0x000fea0003800000 */
.L_x_3129:
[----:B------:R-:W-:-:S03]  /*f8d0*/  UMOV UR7, 0xffffffff ;  /* 0xffffffff00077882 */ /* 0x000fc60000000000 */
[----:B------:R-:W-:Y:S05]  /*f8e0*/  BRA.DIV UR7, `(.L_x_3153) ;  /* 0x0000000607b87947 */ /* 0x000fea000b800000 */
[----:B------:R-:W-:-:S13]  /*f8f0*/  ELECT P6, URZ, PT ;  /* 0x00000000003f782f */ /* 0x000fda00038c0000 */
.L_x_3173:
[----:B------:R-:W-:Y:S05]  /*f900*/  @!P6 BRA `(.L_x_3026) ;  /* 0x000000000084e947 */ /* 0x000fea0003800000 */
[----:B------:R-:W-:-:S06]  /*f910*/  ULOP3.LUT UR7, UR36, 0x2, URZ, 0xfc, !UPT ;  /* 0x0000000224077892 */ /* 0x000fcc000f8efc3f */
[----:B------:R-:W-:-:S05]  /*f920*/  IMAD.U32 R0, RZ, RZ, UR7 ;  /* 0x00000007ff007e24 */ /* 0x000fca000f8e00ff */
[----:B------:R-:W-:-:S13]  /*f930*/  ISETP.NE.AND P2, PT, R0, 0x3, PT ;  /* 0x000000030000780c */ /* 0x000fda0003f45270 */
[----:B------:R-:W-:Y:S05]  /*f940*/  @!P2 BRA `(.L_x_3154) ;  /* 0x000000000004a947 */ /* 0x000fea0003800000 */
[----:B------:R-:W-:Y:S01]  /*f950*/  BPT.TRAP 0x1 ;  /* 0x000000040000795c */ /* 0x000fe20000300000 */
.L_x_3154:
        /* <DEDUP_REMOVED lines=15> */
.L_x_3174:
[----:B------:R-:W2:Y:S02]  /*fa50*/  SYNCS.PHASECHK.TRANS64.TRYWAIT P0, [R3+URZ], R0 ;  /* 0x00000000030075a7 */ /* 0x000ea4000800017f */
[----:B--2---:R-:W-:Y:S05]  /*fa60*/  @!P0 BRA `(.L_x_3156) ;  /* 0x00000004008c8947 */ /* 0x004fea0003800000 */
.L_x_3175:
[----:B------:R-:W-:Y:S05]  /*fa70*/  @!P2 BRA `(.L_x_3157) ;  /* 0x000000000004a947 */ /* 0x000fea0003800000 */
[----:B------:R-:W-:Y:S01]  /*fa80*/  BPT.TRAP 0x1 ;  /* 0x000000040000795c */ /* 0x000fe20000300000 */
.L_x_3157:
[----:B--2---:R-:W-:-:S04]  /*fa90*/  VIADD R3, R8, 0x26840 ;  /* 0x0002684008037836 */ /* 0x004fc80000000000 */
[----:B------:R-:W-:-:S04]  /*faa0*/  IMAD R5, R2, 0x8, R3 ;  /* 0x0000000802057824 */ /* 0x000fc800078e0203 */
[----:B------:R-:W2:Y:S02]  /*fab0*/  SYNCS.PHASECHK.TRANS64.TRYWAIT P0, [R5+URZ], R4 ;  /* 0x00000004050075a7 */ /* 0x000ea4000800017f */
[----:B--2---:R-:W-:Y:S05]  /*fac0*/  @!P0 BRA `(.L_x_3158) ;  /* 0x0000000400888947 */ /* 0x004fea0003800000 */
.L_x_3176:
[----:B------:R-:W-:-:S07]  /*fad0*/  LEA R3, R6, R3, 0x3 ;  /* 0x0000000306037211 */ /* 0x000fce00078e18ff */
.L_x_3159:
[----:B---3--:R3:W4:Y:S02]  /*fae0*/  SYNCS.PHASECHK.TRANS64.TRYWAIT P0, [R3+URZ], R0 ;  /* 0x00000000030075a7 */ /* 0x008724000800017f */
[----:B----4-:R-:W-:Y:S05]  /*faf0*/  @!P0 NANOSLEEP.SYNCS 0x989680 ;  /* 0x009896800000895d */ /* 0x010fea0003900000 */
[----:B------:R-:W4:Y:S02]  /*fb00*/  @!P0 SYNCS.PHASECHK.TRANS64 P0, [R3+URZ], R0 ;  /* 0x00000000030085a7 */ /* 0x000f24000800007f */
[----:B----4-:R-:W-:Y:S05]  /*fb10*/  @!P0 BRA `(.L_x_3159) ;  /* 0xfffffffc00f08947 */ /* 0x010fea000383ffff */
.L_x_3026:
[----:B------:R-:W-:Y:S05]  /*fb20*/  BSYNC B6 ;  /* 0x0000000000067941 */ /* 0x000fea0003800000 */
.L_x_3018:
[----:B------:R-:W-:Y:S05]  /*fb30*/  EXIT ;  /* 0x000000000000794d */ /* 0x000fea0003800000 */
.L_x_3036:
[----:B------:R-:W-:Y:S01]  /*fb40*/  IMAD.MOV.U32 R12, RZ, RZ, RZ ;  /* 0x000000ffff0c7224 */ /* 0x000fe200078e00ff */
[----:B------:R-:W-:Y:S01]  /*fb50*/  MOV R15, 0xffffffff ;  /* 0xffffffff000f7802 */ /* 0x000fe20000000f00 */
[----:B------:R-:W-:-:S07]  /*fb60*/  IMAD.MOV.U32 R11, RZ, RZ, 0x1f ;  /* 0x0000001fff0b7424 */ /* 0x000fce00078e00ff */
[----:B------:R-:W-:Y:S05]  /*fb70*/  WARPSYNC.COLLECTIVE R15, `(.L_x_3160) ;  /* 0x000000000f087348 */ /* 0x000fea0003c00000 */
[----:B------:R1:W2:Y:S02]  /*fb80*/  SHFL.IDX P6, R14, R13, R12, R11 ;  /* 0x0000000c0d0e7389 */ /* 0x0002a400000c000b */
[----:B-12---:R-:W-:Y:S01]  /*fb90*/  ENDCOLLECTIVE ;  /* 0x000000000000791b */ /* 0x006fe20003800000 */
.L_x_3160:
[----:B------:R-:W-:Y:S05]  /*fba0*/  BRA `(.L_x_3161) ;  /* 0xffffff18009c7947 */ /* 0x000fea000383ffff */
.L_x_3038:
[----:B---3--:R3:W4:Y:S02]  /*fbb0*/  SYNCS.PHASECHK.TRANS64.TRYWAIT P0, [R16+URZ+0x26800], R3 ;  /* 0x02680003100075a7 */ /* 0x008724000800017f */
[----:B----4-:R-:W-:Y:S05]  /*fbc0*/  @!P0 NANOSLEEP.SYNCS 0x989680 ;  /* 0x009896800000895d */ /* 0x010fea0003900000 */
[----:B------:R-:W4:Y:S02]  /*fbd0*/  @!P0 SYNCS.PHASECHK.TRANS64 P0, [R16+URZ+0x26800], R3 ;  /* 0x02680003100085a7 */ /* 0x000f24000800007f */
[----:B----4-:R-:W-:Y:S05]  /*fbe0*/  @!P0 BRA `(.L_x_3038) ;  /* 0xfffffffc00f08947 */ /* 0x010fea000383ffff */
[----:B------:R-:W-:Y:S05]  /*fbf0*/  BRA `(.L_x_3037) ;  /* 0xffffff1800a07947 */ /* 0x000fea000383ffff */
.L_x_3043:
[----:B--2---:R2:W3:Y:S02]  /*fc00*/  SYNCS.PHASECHK.TRANS64.TRYWAIT P1, [R8+URZ+0x26810], R21 ;  /* 0x02681015080075a7 */ /* 0x0044e4000802017f */
[----:B---3--:R-:W-:Y:S05]  /*fc10*/  @!P1 NANOSLEEP.SYNCS 0x989680 ;  /* 0x009896800000995d */ /* 0x008fea0003900000 */
[----:B------:R-:W3:Y:S02]  /*fc20*/  @!P1 SYNCS.PHASECHK.TRANS64 P1, [R8+URZ+0x26810], R21 ;  /* 0x02681015080095a7 */ /* 0x000ee4000802007f */
[----:B---3--:R-:W-:Y:S05]  /*fc30*/  @!P1 BRA `(.L_x_3043) ;  /* 0xfffffffc00f09947 */ /* 0x008fea000383ffff */
[----:B------:R-:W-:Y:S05]  /*fc40*/  BRA `(.L_x_3042) ;  /* 0xffffff2000e47947 */ /* 0x000fea000383ffff */
.L_x_3047:
[----:B------:R1:W1:Y:S02]  /*fc50*/  SYNCS.PHASECHK.TRANS64.TRYWAIT P1, [R8+URZ+0x26830], R21 ;  /* 0x02683015080075a7 */ /* 0x000264000802017f */
[----:B-1----:R-:W-:Y:S05]  /*fc60*/  @!P1 NANOSLEEP.SYNCS 0x989680 ;  /* 0x009896800000995d */ /* 0x002fea0003900000 */
[----:B------:R-:W1:Y:S02]  /*fc70*/  @!P1 SYNCS.PHASECHK.TRANS64 P1, [R8+URZ+0x26830], R21 ;  /* 0x02683015080095a7 */ /* 0x000e64000802007f */
[----:B-1----:R-:W-:Y:S05]  /*fc80*/  @!P1 BRA `(.L_x_3047) ;  /* 0xfffffffc00f09947 */ /* 0x002fea000383ffff */
[----:B------:R-:W-:Y:S05]  /*fc90*/  BRA `(.L_x_3046) ;  /* 0xffffff2400dc7947 */ /* 0x000fea000383ffff */
.L_x_3055:
[----:B--2---:R2:W3:Y:S02]  /*fca0*/  SYNCS.PHASECHK.TRANS64.TRYWAIT P1, [R5+URZ+0x26810], R18 ;  /* 0x02681012050075a7 */ /* 0x0044e4000802017f */
[----:B---3--:R-:W-:Y:S05]  /*fcb0*/  @!P1 NANOSLEEP.SYNCS 0x989680 ;  /* 0x009896800000995d */ /* 0x008fea0003900000 */
[----:B------:R-:W3:Y:S02]  /*fcc0*/  @!P1 SYNCS.PHASECHK.TRANS64 P1, [R5+URZ+0x26810], R18 ;  /* 0x02681012050095a7 */ /* 0x000ee4000802007f */
[----:B---3--:R-:W-:Y:S05]  /*fcd0*/  @!P1 BRA `(.L_x_3055) ;  /* 0xfffffffc00f09947 */ /* 0x008fea000383ffff */
[----:B------:R-:W-:Y:S05]  /*fce0*/  BRA `(.L_x_3054) ;  /* 0xffffff6400e47947 */ /* 0x000fea000383ffff */
.L_x_3059:
[----:B------:R1:W1:Y:S02]  /*fcf0*/  SYNCS.PHASECHK.TRANS64.TRYWAIT P1, [R5+URZ+0x26830], R18 ;  /* 0x02683012050075a7 */ /* 0x000264000802017f */
[----:B-1----:R-:W-:Y:S05]  /*fd00*/  @!P1 NANOSLEEP.SYNCS 0x989680 ;  /* 0x009896800000995d */ /* 0x002fea0003900000 */
[----:B------:R-:W1:Y:S02]  /*fd10*/  @!P1 SYNCS.PHASECHK.TRANS64 P1, [R5+URZ+0x26830], R18 ;  /* 0x02683012050095a7 */ /* 0x000e64000802007f */
[----:B-1----:R-:W-:Y:S05]  /*fd20*/  @!P1 BRA `(.L_x_3059) ;  /* 0xfffffffc00f09947 */ /* 0x002fea000383ffff */
[----:B------:R-:W-:Y:S05]  /*fd30*/  BRA `(.L_x_3058) ;  /* 0xffffff6800d47947 */ /* 0x000fea000383ffff */
.L_x_3134:
[----:B-1----:R1:W2:Y:S02]  /*fd40*/  SYNCS.PHASECHK.TRANS64.TRYWAIT P0, [R15+URZ+0x26820], R2 ;  /* 0x026820020f0075a7 */ /* 0x0022a4000800017f */
[----:B--2---:R-:W-:Y:S05]  /*fd50*/  @!P0 NANOSLEEP.SYNCS 0x989680 ;  /* 0x009896800000895d */ /* 0x004fea0003900000 */
[----:B------:R-:W2:Y:S02]  /*fd60*/  @!P0 SYNCS.PHASECHK.TRANS64 P0, [R15+URZ+0x26820], R2 ;  /* 0x026820020f0085a7 */ /* 0x000ea4000800007f */
[----:B--2---:R-:W-:Y:S05]  /*fd70*/  @!P0 BRA `(.L_x_3134) ;  /* 0xfffffffc00f08947 */ /* 0x004fea000383ffff */
[----:B------:R-:W-:Y:S05]  /*fd80*/  BRA `(.L_x_3162) ;  /* 0xffffffe4001c7947 */ /* 0x000fea000383ffff */
.L_x_3138:
[----:B---3--:R3:W4:Y:S02]  /*fd90*/  SYNCS.PHASECHK.TRANS64.TRYWAIT P1, [R15+URZ+0x26840], R17 ;  /* 0x026840110f0075a7 */ /* 0x008724000802017f */
[----:B----4-:R-:W-:Y:S05]  /*fda0*/  @!P1 NANOSLEEP.SYNCS 0x989680 ;  /* 0x009896800000995d */ /* 0x010fea0003900000 */
[----:B------:R-:W4:Y:S02]  /*fdb0*/  @!P1 SYNCS.PHASECHK.TRANS64 P1, [R15+URZ+0x26840], R17 ;  /* 0x026840110f0095a7 */ /* 0x000f24000802007f */
[----:B----4-:R-:W-:Y:S05]  /*fdc0*/  @!P1 BRA `(.L_x_3138) ;  /* 0xfffffffc00f09947 */ /* 0x010fea000383ffff */
[----:B------:R-:W-:Y:S05]  /*fdd0*/  BRA `(.L_x_3163) ;  /* 0xffffffe800707947 */ /* 0x000fea000383ffff */
.L_x_3140:
[----:B-1----:R1:W2:Y:S02]  /*fde0*/  SYNCS.PHASECHK.TRANS64.TRYWAIT P1, [R15+URZ+0x26828], R17 ;  /* 0x026828110f0075a7 */ /* 0x0022a4000802017f */
[----:B--2---:R-:W-:Y:S05]  /*fdf0*/  @!P1 NANOSLEEP.SYNCS 0x989680 ;  /* 0x009896800000995d */ /* 0x004fea0003900000 */
[----:B------:R-:W2:Y:S02]  /*fe00*/  @!P1 SYNCS.PHASECHK.TRANS64 P1, [R15+URZ+0x26828], R17 ;  /* 0x026828110f0095a7 */ /* 0x000ea4000802007f */
[----:B--2---:R-:W-:Y:S05]  /*fe10*/  @!P1 BRA `(.L_x_3140) ;  /* 0xfffffffc00f09947 */ /* 0x004fea000383ffff */
[----:B------:R-:W-:Y:S05]  /*fe20*/  BRA `(.L_x_3164) ;  /* 0xffffffe800f47947 */ /* 0x000fea000383ffff */
.L_x_3142:
[----:B--2---:R2:W4:Y:S02]  /*fe30*/  SYNCS.PHASECHK.TRANS64.TRYWAIT P1, [R15+URZ+0x26848], R17 ;  /* 0x026848110f0075a7 */ /* 0x004524000802017f */
[----:B----4-:R-:W-:Y:S05]  /*fe40*/  @!P1 NANOSLEEP.SYNCS 0x989680 ;  /* 0x009896800000995d */ /* 0x010fea0003900000 */
[----:B------:R-:W4:Y:S02]  /*fe50*/  @!P1 SYNCS.PHASECHK.TRANS64 P1, [R15+URZ+0x26848], R17 ;  /* 0x026848110f0095a7 */ /* 0x000f24000802007f */
[----:B----4-:R-:W-:Y:S05]  /*fe60*/  @!P1 BRA `(.L_x_3142) ;  /* 0xfffffffc00f09947 */ /* 0x010fea000383ffff */
[----:B------:R-:W-:Y:S05]  /*fe70*/  BRA `(.L_x_3165) ;  /* 0xffffffec00787947 */ /* 0x000fea000383ffff */
.L_x_3144:
[----:B------:R-:W-:-:S07]  /*fe80*/  SHF.L.U32 R4, R10, 0x1f, RZ ;  /* 0x0000001f0a047819 */ /* 0x000fce00000006ff */
.L_x_3166:
[----:B----4-:R4:W1:Y:S02]  /*fe90*/  SYNCS.PHASECHK.TRANS64.TRYWAIT P1, [R15+URZ+0x26820], R4 ;  /* 0x026820040f0075a7 */ /* 0x010864000802017f */
[----:B-1----:R-:W-:Y:S05]  /*fea0*/  @!P1 NANOSLEEP.SYNCS 0x989680 ;  /* 0x009896800000995d */ /* 0x002fea0003900000 */
[----:B------:R-:W1:Y:S02]  /*feb0*/  @!P1 SYNCS.PHASECHK.TRANS64 P1, [R15+URZ+0x26820], R4 ;  /* 0x026820040f0095a7 */ /* 0x000e64000802007f */
[----:B-1----:R-:W-:Y:S05]  /*fec0*/  @!P1 BRA `(.L_x_3166) ;  /* 0xfffffffc00f09947 */ /* 0x002fea000383ffff */
[----:B------:R-:W-:Y:S05]  /*fed0*/  BRA `(.L_x_3167) ;  /* 0xffffffec00e07947 */ /* 0x000fea000383ffff */
.L_x_3147:
[----:B-1----:R1:W4:Y:S02]  /*fee0*/  SYNCS.PHASECHK.TRANS64.TRYWAIT P1, [R15+URZ+0x26840], R12 ;  /* 0x0268400c0f0075a7 */ /* 0x002324000802017f */
[----:B----4-:R-:W-:Y:S05]  /*fef0*/  @!P1 NANOSLEEP.SYNCS 0x989680 ;  /* 0x009896800000995d */ /* 0x010fea0003900000 */
[----:B------:R-:W4:Y:S02]  /*ff00*/  @!P1 SYNCS.PHASECHK.TRANS64 P1, [R15+URZ+0x26840], R12 ;  /* 0x0268400c0f0095a7 */ /* 0x000f24000802007f */
[----:B----4-:R-:W-:Y:S05]  /*ff10*/  @!P1 BRA `(.L_x_3147) ;  /* 0xfffffffc00f09947 */ /* 0x010fea000383ffff */
[----:B------:R-:W-:Y:S05]  /*ff20*/  BRA `(.L_x_3168) ;  /* 0xfffffff0007c7947 */ /* 0x000fea000383ffff */
.L_x_3149:
[----:B--2---:R2:W4:Y:S02]  /*ff30*/  SYNCS.PHASECHK.TRANS64.TRYWAIT P1, [R15+URZ+0x26828], R12 ;  /* 0x0268280c0f0075a7 */ /* 0x004524000802017f */
[----:B----4-:R-:W-:Y:S05]  /*ff40*/  @!P1 NANOSLEEP.SYNCS 0x989680 ;  /* 0x009896800000995d */ /* 0x010fea0003900000 */
[----:B------:R-:W4:Y:S02]  /*ff50*/  @!P1 SYNCS.PHASECHK.TRANS64 P1, [R15+URZ+0x26828], R12 ;  /* 0x0268280c0f0095a7 */ /* 0x000f24000802007f */
[----:B----4-:R-:W-:Y:S05]  /*ff60*/  @!P1 BRA `(.L_x_3149) ;  /* 0xfffffffc00f09947 */ /* 0x010fea000383ffff */
[----:B------:R-:W-:Y:S05]  /*ff70*/  BRA `(.L_x_3169) ;  /* 0xfffffff000f47947 */ /* 0x000fea000383ffff */
.L_x_3151:
[----:B--2---:R2:W4:Y:S02]  /*ff80*/  SYNCS.PHASECHK.TRANS64.TRYWAIT P0, [R3+URZ+0x26840], R0 ;  /* 0x02684000030075a7 */ /* 0x004524000800017f */
[----:B----4-:R-:W-:Y:S05]  /*ff90*/  @!P0 NANOSLEEP.SYNCS 0x989680 ;  /* 0x009896800000895d */ /* 0x010fea0003900000 */
[----:B------:R-:W4:Y:S02]  /*ffa0*/  @!P0 SYNCS.PHASECHK.TRANS64 P0, [R3+URZ+0x26840], R0 ;  /* 0x02684000030085a7 */ /* 0x000f24000800007f */
[----:B----4-:R-:W-:Y:S05]  /*ffb0*/  @!P0 BRA `(.L_x_3151) ;  /* 0xfffffffc00f08947 */ /* 0x010fea000383ffff */
[----:B------:R-:W-:Y:S05]  /*ffc0*/  BRA `(.L_x_3170) ;  /* 0xfffffff400947947 */ /* 0x000fea000383ffff */
.L_x_3153:
[----:B------:R-:W-:Y:S01]  /*ffd0*/  BSSY B0, `(.L_x_3171) ;  /* 0x0000006000007945 */ /* 0x000fe20003800000 */
[----:B------:R-:W-:-:S07]  /*ffe0*/  IMAD.MOV.U32 R15, RZ, RZ, -0x1 ;  /* 0xffffffffff0f7424 */ /* 0x000fce00078e00ff */
[----:B------:R-:W-:Y:S05]  /*fff0*/  WARPSYNC.COLLECTIVE R15, `(.L_x_3172) ;  /* 0x000000000f0c7348 */ /* 0x000fea0003c00000 */
[----:B------:R-:W-:Y:S02]  /*10000*/  ELECT P6, UR62, PT ;  /* 0x00000000003e782f */ /* 0x000fe400038c0000 */
[----:B------:R-:W-:Y:S01]  /*10010*/  MOV R14, UR62 ;  /* 0x0000003e000e7c02 */ /* 0x000fe20008000f00 */
[----:B------:R-:W-:Y:S10]  /*10020*/  ENDCOLLECTIVE ;  /* 0x000000000000791b */ /* 0x000ff40003800000 */
.L_x_3172:
[----:B------:R-:W-:Y:S05]  /*10030*/  BSYNC B0 ;  /* 0x0000000000007941 */ /* 0x000fea0003800000 */
.L_x_3171:
[----:B------:R-:W-:Y:S05]  /*10040*/  BRA `(.L_x_3173) ;  /* 0xfffffff8002c7947 */ /* 0x000fea000383ffff */
.L_x_3155:
[----:B-1----:R1:W2:Y:S02]  /*10050*/  SYNCS.PHASECHK.TRANS64.TRYWAIT P0, [R7+URZ], R4 ;  /* 0x00000004070075a7 */ /* 0x0022a4000800017f */
[----:B--2---:R-:W-:Y:S05]  /*10060*/  @!P0 NANOSLEEP.SYNCS 0x989680 ;  /* 0x009896800000895d */ /* 0x004fea0003900000 */
[----:B------:R-:W2:Y:S02]  /*10070*/  @!P0 SYNCS.PHASECHK.TRANS64 P0, [R7+URZ], R4 ;  /* 0x00000004070085a7 */ /* 0x000ea4000800007f */
[----:B--2---:R-:W-:Y:S05]  /*10080*/  @!P0 BRA `(.L_x_3155) ;  /* 0xfffffffc00f08947 */ /* 0x004fea000383ffff */
[----:B------:R-:W-:Y:S05]  /*10090*/  BRA `(.L_x_3174) ;  /* 0xfffffff8006c7947 */ /* 0x000fea000383ffff */
.L_x_3156:
[----:B--2---:R2:W3:Y:S02]  /*100a0*/  SYNCS.PHASECHK.TRANS64.TRYWAIT P0, [R3+URZ], R0 ;  /* 0x00000000030075a7 */ /* 0x0044e4000800017f */
[----:B---3--:R-:W-:Y:S05]  /*100b0*/  @!P0 NANOSLEEP.SYNCS 0x989680 ;  /* 0x009896800000895d */ /* 0x008fea0003900000 */
[----:B------:R-:W3:Y:S02]  /*100c0*/  @!P0 SYNCS.PHASECHK.TRANS64 P0, [R3+URZ], R0 ;  /* 0x00000000030085a7 */ /* 0x000ee4000800007f */
[----:B---3--:R-:W-:Y:S05]  /*100d0*/  @!P0 BRA `(.L_x_3156) ;  /* 0xfffffffc00f08947 */ /* 0x008fea000383ffff */
[----:B------:R-:W-:Y:S05]  /*100e0*/  BRA `(.L_x_3175) ;  /* 0xfffffff800607947 */ /* 0x000fea000383ffff */
.L_x_3158:
[----:B--2---:R2:W3:Y:S02]  /*100f0*/  SYNCS.PHASECHK.TRANS64.TRYWAIT P0, [R5+URZ], R4 ;  /* 0x00000004050075a7 */ /* 0x0044e4000800017f */
[----:B---3--:R-:W-:Y:S05]  /*10100*/  @!P0 NANOSLEEP.SYNCS 0x989680 ;  /* 0x009896800000895d */ /* 0x008fea0003900000 */
[----:B------:R-:W3:Y:S02]  /*10110*/  @!P0 SYNCS.PHASECHK.TRANS64 P0, [R5+URZ], R4 ;  /* 0x00000004050085a7 */ /* 0x000ee4000800007f */
[----:B---3--:R-:W-:Y:S05]  /*10120*/  @!P0 BRA `(.L_x_3158) ;  /* 0xfffffffc00f08947 */ /* 0x008fea000383ffff */
[----:B------:R-:W-:Y:S05]  /*10130*/  BRA `(.L_x_3176) ;  /* 0xfffffff800647947 */ /* 0x000fea000383ffff */
.L_x_3177:
        /* <DEDUP_REMOVED lines=12> */
.L_x_3742:


//--------------------- .text._ZN7cutlass13device_kernelIN5flash11enable_sm90INS1_16FlashAttnBwdSm90INS1_25CollectiveMainloopBwdSm90ILi2ELi2ELi2EN4cute5tupleIJNS5_1CILi1EEES8_S8_EEENS6_IJNS7_ILi96EEENS7_ILi128EEENS7_ILi64EEEEEENS_10bfloat16_tEfNS_4arch4Sm90ELb1ELb0ELb1ELb1ELb1ELb1ELb0ELb1ELi2ELi1ELi2ELi2ELb0EEENS1_21CollectiveEpilogueBwdISD_SE_SG_Li256ELb1ELb0ELi1EEENS1_25SingleTileBwdLPTSchedulerILb1ELi128ELb1EEEEEEEEEvNT_6ParamsE --------------------------
	.section	.text._ZN7cutlass13device_kernelIN5flash11enable_sm90INS1_16FlashAttnBwdSm90INS1_25CollectiveMainloopBwdSm90ILi2ELi2ELi2EN4cute5tupleIJNS5_1CILi1EEES8_S8_EEENS6_IJNS7_ILi96EEENS7_ILi128EEENS7_ILi64EEEEEENS_10bfloat16_tEfNS_4arch4Sm90ELb1ELb0ELb1ELb1ELb1ELb1ELb0ELb1ELi2ELi1ELi2ELi2ELb0EEENS1_21CollectiveEpilogueBwdISD_SE_SG_Li256ELb1ELb0ELi1EEENS1_25SingleTileBwdLPTSchedulerILb1ELi128ELb1EEEEEEEEEvNT_6ParamsE,"ax",@progbits
	.align	128
.text._ZN7cutlass13device_kernelIN5flash11enable_sm90INS1_16FlashAttnBwdSm90INS1_25CollectiveMainloopBwdSm90ILi2ELi2ELi2EN4cute5tupleIJNS5_1CILi1EEES8_S8_EEENS6_IJNS7_ILi96EEENS7_ILi128EEENS7_ILi64EEEEEENS_10bfloat16_tEfNS_4arch4Sm90ELb1ELb0ELb1ELb1ELb1ELb1ELb0ELb1ELi2ELi1ELi2ELi2ELb0EEENS1_21CollectiveEpilogueBwdISD_SE_SG_Li256ELb1ELb0ELi1EEENS1_25SingleTileBwdLPTSchedulerILb1ELi128ELb1EEEEEEEEEvNT_6ParamsE:
        .type           _ZN7cutlass13device_kernelIN5flash11enable_sm90INS1_16FlashAttnBwdSm90INS1_25CollectiveMainloopBwdSm90ILi2ELi2ELi2EN4cute5tupleIJNS5_1CILi1EEES8_S8_EEENS6_IJNS7_ILi96EEENS7_ILi128EEENS7_ILi64EEEEEENS_10bfloat16_tEfNS_4arch4Sm90ELb1ELb0ELb1ELb1ELb1ELb1ELb0ELb1ELi2ELi1ELi2ELi2ELb0EEENS1_21CollectiveEpilogueBwdISD_SE_SG_Li256ELb1ELb0ELi1EEENS1_25SingleTileBwdLPTSchedulerILb1ELi128ELb1EEEEEEEEEvNT_6ParamsE,@function
        .size           _ZN7cutlass13device_kernelIN5flash11enable_sm90INS1_16FlashAttnBwdSm90INS1_25CollectiveMainloopBwdSm90ILi2ELi2ELi2EN4cute5tupleIJNS5_1CILi1EEES8_S8_EEENS6_IJNS7_ILi96EEENS7_ILi128EEENS7_ILi64EEEEEENS_10bfloat16_tEfNS_4arch4Sm90ELb1ELb0ELb1ELb1ELb1ELb1ELb0ELb1ELi2ELi1ELi2ELi2ELb0EEENS1_21CollectiveEpilogueBwdISD_SE_SG_Li256ELb1ELb0ELi1EEENS1_25SingleTileBwdLPTSchedulerILb1ELi128ELb1EEEEEEEEEvNT_6ParamsE,(.L_x_3743 - _ZN7cutlass13device_kernelIN5flash11enable_sm90INS1_16FlashAttnBwdSm90INS1_25CollectiveMainloopBwdSm90ILi2ELi2ELi2EN4cute5tupleIJNS5_1CILi1EEES8_S8_EEENS6_IJNS7_ILi96EEENS7_ILi128EEENS7_ILi64EEEEEENS_10bfloat16_tEfNS_4arch4Sm90ELb1ELb0ELb1ELb1ELb1ELb1ELb0ELb1ELi2ELi1ELi2ELi2ELb0EEENS1_21CollectiveEpilogueBwdISD_SE_SG_Li256ELb1ELb0ELi1EEENS1_25SingleTileBwdLPTSchedulerILb1ELi128ELb1EEEEEEEEEvNT_6ParamsE)
        .other          _ZN7cutlass13device_kernelIN5flash11enable_sm90INS1_16FlashAttnBwdSm90INS1_25CollectiveMainloopBwdSm90ILi2ELi2ELi2EN4cute5tupleIJNS5_1CILi1EEES8_S8_EEENS6_IJNS7_ILi96EEENS7_ILi128EEENS7_ILi64EEEEEENS_10bfloat16_tEfNS_4arch4Sm90ELb1ELb0ELb1ELb1ELb1ELb1ELb0ELb1ELi2ELi1ELi2ELi2ELb0EEENS1_21CollectiveEpilogueBwdISD_SE_SG_Li256ELb1ELb0ELi1EEENS1_25SingleTileBwdLPTSchedulerILb1ELi128ELb1EEEEEEEEEvNT_6ParamsE,@"STO_CUDA_ENTRY STV_DEFAULT"
_ZN7cutlass13device_kernelIN5flash11enable_sm90INS1_16FlashAttnBwdSm90INS1_25CollectiveMainloopBwdSm90ILi2ELi2ELi2EN4cute5tupleIJNS5_1CILi1EEES8_S8_EEENS6_IJNS7_ILi96EEENS7_ILi128EEENS7_ILi64EEEEEENS_10bfloat16_tEfNS_4arch4Sm90ELb1ELb0ELb1ELb1ELb1ELb1ELb0ELb1ELi2ELi1ELi2ELi2ELb0EEENS1_21CollectiveEpilogueBwdISD_SE_SG_Li256ELb1ELb0ELi1EEENS1_25SingleTileBwdLPTSchedulerILb1ELi128ELb1EEEEEEEEEvNT_6ParamsE:
        /* <DEDUP_REMOVED lines=24> */
.L_x_3179:
[----:B------:R-:W-:Y:S05]  /*0180*/  BSYNC B0 ;  /* 0x0000000000007941 */ /* 0x000fea0003800000 */
.L_x_3178:
        /* <DEDUP_REMOVED lines=37> */
.L_x_3180:
        /* <DEDUP_REMOVED lines=22> */
.L_x_3181:
[----:B------:R-:W-:Y:S01]  /*0540*/  PLOP3.LUT P0, PT, PT, PT, UP0, 0x80, 0x0 ;  /* 0x000000000000781c */ /* 0x000fe20003f0f008 */
[----:B------:R-:W-:Y:S01]  /*0550*/  NOP ;  /* 0x0000000000007918 */ /* 0x000fe20000000000 */
[----:B------:R-:W-:Y:S01]  /*0560*/  ULDC.64 UR38, c[0x0][0x208] ;  /* 0x0000820000267ab9 */ /* 0x000fe20000000a00 */
[----:B------:R-:W-:Y:S01]  /*0570*/  BSSY B6, `(.L_x_3182) ;  /* 0x0000fec000067945 */ /* 0x000fe20003800000 */
[----:B-12-4-:R-:W-:Y:S09]  /*0580*/  BAR.SYNC.DEFER_BLOCKING 0x0 ;  /* 0x0000000000007b1d */ /* 0x016ff20000010000 */
[----:B------:R-:W-:Y:S05]  /*0590*/  @!P0 BRA `(.L_x_3183) ;  /* 0x000000b800b48947 */ /* 0x000fea0003800000 */
.L_x_3184:
        /* <DEDUP_REMOVED lines=32> */
.L_x_3185:
[----:B------:R-:W-:Y:S01]  /*07a0*/  ULDC UR8, c[0x0][0x8c4] ;  /* 0x0002310000087ab9 */ /* 0x000fe20000000800 */
[----:B------:R-:W-:Y:S01]  /*07b0*/  UMOV UR7, UR9 ;  /* 0x0000000900077c82 */ /* 0x000fe20008000000 */
[----:B------:R-:W-:-:S11]  /*07c0*/  UISETP.NE.AND UP0, UPT, UR8, 0x1, UPT ;  /* 0x000000010800788c */ /* 0x000fd6000bf05270 */
[----:B------:R-:W-:Y:S02]  /*07d0*/  @UP0 ULDC.64 UR10, c[0x0][0x8c8] ;  /* 0x00023200000a0ab9 */ /* 0x000fe40000000a00 */
[----:B------:R-:W-:-:S04]  /*07e0*/  UIMAD.WIDE.U32 UR4, UR9, UR10, URZ ;  /* 0x0000000a090472a5 */ /* 0x000fc8000f8e003f */
[----:B------:R-:W-:-:S04]  /*07f0*/  @UP0 USHF.R.U32.HI UR7, URZ, UR11, UR5 ;  /* 0x0000000b3f070299 */ /* 0x000fc80008011605 */
[----:B------:R-:W-:-:S12]  /*0800*/  UIMAD UR4, UR7, UR8, URZ ;  /* 0x00000008070472a4 */ /* 0x000fd8000f8e023f */
.L_x_3186:
        /* <DEDUP_REMOVED lines=23> */
.L_x_3187:
        /* <DEDUP_REMOVED lines=14> */
.L_x_3189:
[----:B------:R-:W-:-:S05]  /*0a60*/  ULDC UR4, c[0x0][0x8ec] ;  /* 0x00023b0000047ab9 */ /* 0x000fca0000000800 */
.L_x_3188:
[----:B------:R-:W-:Y:S02]  /*0a70*/  UIADD3 UR4, UR4, 0x7f, URZ ;  /* 0x0000007f04047890 */ /* 0x000fe4000fffe03f */
[----:B------:R-:W-:Y:S02]  /*0a80*/  ULOP3.LUT UR41, URZ, UR7, URZ, 0x33, !UPT ;  /* 0x000000073f297292 */ /* 0x000fe4000f8e333f */
[----:B------:R-:W-:-:S04]  /*0a90*/  USHF.R.S32.HI UR5, URZ, 0x1f, UR4 ;  /* 0x0000001f3f057899 */ /* 0x000fc80008011404 */
[----:B------:R-:W-:-:S04]  /*0aa0*/  ULEA.HI UR5, UR5, UR4, URZ, 0x7 ;  /* 0x0000000405057291 */ /* 0x000fc8000f8f383f */
[----:B------:R-:W-:-:S04]  /*0ab0*/  USHF.R.S32.HI UR5, URZ, 0x7, UR5 ;  /* 0x000000073f057899 */ /* 0x000fc80008011405 */
[----:B------:R-:W-:Y:S02]  /*0ac0*/  UISETP.GT.AND UP0, UPT, UR5, UR7, UPT ;  /* 0x000000070500728c */ /* 0x000fe4000bf04270 */
[----:B------:R-:W-:Y:S02]  /*0ad0*/  UIADD3 UR41, UR5, UR41, URZ ;  /* 0x0000002905297290 */ /* 0x000fe4000fffe03f */
[----:B------:R-:W-:-:S06]  /*0ae0*/  USEL UR40, UR40, 0xffffffff, UP0 ;  /* 0xffffffff28287887 */ /* 0x000fcc0008000000 */
        /* <DEDUP_REMOVED lines=17> */
.L_x_3191:
        /* <DEDUP_REMOVED lines=14> */
.L_x_3192:
        /* <DEDUP_REMOVED lines=11> */
.L_x_3193:
        /* <DEDUP_REMOVED lines=13> */
.L_x_3194:
        /* <DEDUP_REMOVED lines=68> */
.L_x_3197:
        /* <DEDUP_REMOVED lines=15> */
.L_x_3196:
        /* <DEDUP_REMOVED lines=22> */
.L_x_3199:
        /* <DEDUP_REMOVED lines=15> */
.L_x_3198:
[----:B------:R-:W-:Y:S01]  /*15e0*/  SHF.R.S32.HI R6, RZ, 0x1f, R17 ;  /* 0x0000001fff067819 */ /* 0x000fe20000011411 */
[----:B------:R-:W-:-:S03]  /*15f0*/  UMOV UR4, 0xffffffff ;  /* 0xffffffff00047882 */ /* 0x000fc60000000000 */
[----:B------:R-:W-:-:S04]  /*1600*/  LEA.HI R0, R6, R17, RZ, 0x7 ;  /* 0x0000001106007211 */ /* 0x000fc800078f38ff */
[----:B------:R-:W-:Y:S01]  /*1610*/  SHF.R.S32.HI R13, RZ, 0x7, R0 ;  /* 0x00000007ff0d7819 */ /* 0x000fe20000011400 */
[----:B------:R-:W-:Y:S06]  /*1620*/  BRA.DIV UR4, `(.L_x_3200) ;  /* 0x000000ee04887947 */ /* 0x000fec000b800000 */
[----:B------:R1:W2:Y:S02]  /*1630*/  SHFL.IDX PT, R14, R13, RZ, 0x1f ;  /* 0x00001fff0d0e7589 */ /* 0x0002a400000e0000 */
.L_x_3343:
[----:B------:R-:W-:Y:S01]  /*1640*/  SHF.L.U32 R3, RZ, 0x1f, RZ ;  /* 0x0000001fff037819 */ /* 0x000fe200000006ff */
[----:B------:R-:W-:-:S03]  /*1650*/  IMAD.SHL.U32 R2, R17, 0x40, RZ ;  /* 0x0000004011027824 */ /* 0x000fc600078e00ff */
[----:B------:R-:W3:Y:S02]  /*1660*/  SYNCS.PHASECHK.TRANS64.TRYWAIT P0, [R16+URZ+0x26800], R3 ;  /* 0x02680003100075a7 */ /* 0x000ee4000800017f */
[----:B---3--:R-:W-:Y:S05]  /*1670*/  @P0 BRA `(.L_x_3201) ;  /* 0x0000000000080947 */ /* 0x008fea0003800000 */
[----:B------:R-:W3:Y:S02]  /*1680*/  SYNCS.PHASECHK.TRANS64.TRYWAIT P0, [R16+URZ+0x26800], R3 ;  /* 0x02680003100075a7 */ /* 0x000ee4000800017f */
[----:B---3--:R-:W-:Y:S05]  /*1690*/  @!P0 BRA `(.L_x_3202) ;  /* 0x000000ec00888947 */ /* 0x008fea0003800000 */
.L_x_3201:
        /* <DEDUP_REMOVED lines=134> */
.L_x_3214:
[----:B------:R-:W-:-:S06]  /*1f00*/  ULOP3.LUT UR4, UR36, 0x1, URZ, 0xfc, !UPT ;  /* 0x0000000124047892 */ /* 0x000fcc000f8efc3f */
[----:B--2---:R-:W-:-:S05]  /*1f10*/  IMAD.U32 R8, RZ, RZ, UR4 ;  /* 0x00000004ff087e24 */ /* 0x004fca000f8e00ff */
[----:B------:R-:W-:-:S13]  /*1f20*/  ISETP.NE.AND P0, PT, R8, 0x3, PT ;  /* 0x000000030800780c */ /* 0x000fda0003f05270 */
[----:B------:R-:W-:Y:S05]  /*1f30*/  @!P0 BRA `(.L_x_3204) ;  /* 0x0000000000048947 */ /* 0x000fea0003800000 */
[----:B------:R-:W-:Y:S01]  /*1f40*/  BPT.TRAP 0x1 ;  /* 0x000000040000795c */ /* 0x000fe20000300000 */
.L_x_3204:
[----:B------:R-:W-:Y:S01]  /*1f50*/  IMAD R8, R0, 0x8, R16 ;  /* 0x0000000800087824 */ /* 0x000fe200078e0210 */
[----:B------:R-:W-:-:S04]  /*1f60*/  SHF.L.U32 R21, R4, 0x1f, RZ ;  /* 0x0000001f04157819 */ /* 0x000fc800000006ff */
[----:B------:R1:W2:Y:S01]  /*1f70*/  SYNCS.PHASECHK.TRANS64.TRYWAIT P1, [R8+URZ+0x26810], R21 ;  /* 0x02681015080075a7 */ /* 0x0002a2000802017f */
[----:B------:R-:W-:Y:S05]  /*1f80*/  @!P0 BRA `(.L_x_3205) ;  /* 0x0000000000048947 */ /* 0x000fea0003800000 */
[----:B------:R-:W-:Y:S01]  /*1f90*/  BPT.TRAP 0x1 ;  /* 0x000000040000795c */ /* 0x000fe20000300000 */
.L_x_3205:
[----:B------:R-:W-:-:S05]  /*1fa0*/  VIADD R9, R16, 0xe000 ;  /* 0x0000e00010097836 */ /* 0x000fca0000000000 */
[----:B------:R-:W-:-:S04]  /*1fb0*/  SHF.R.U32.HI R9, RZ, 0x4, R9 ;  /* 0x00000004ff097819 */ /* 0x000fc80000011609 */
[----:B------:R-:W-:Y:S01]  /*1fc0*/  LOP3.LUT R9, R9, 0x3fff, RZ, 0xc0, !PT ;  /* 0x00003fff09097812 */ /* 0x000fe200078ec0ff */
[----:B--2---:R-:W-:Y:S06]  /*1fd0*/  @P1 BRA `(.L_x_3206) ;  /* 0x0000000000081947 */ /* 0x004fec0003800000 */
[----:B------:R-:W2:Y:S02]  /*1fe0*/  SYNCS.PHASECHK.TRANS64.TRYWAIT P1, [R8+URZ+0x26810], R21 ;  /* 0x02681015080075a7 */ /* 0x000ea4000802017f */
[----:B--2---:R-:W-:Y:S05]  /*1ff0*/  @!P1 BRA `(.L_x_3207) ;  /* 0x000000e400449947 */ /* 0x004fea0003800000 */
.L_x_3206:
        /* <DEDUP_REMOVED lines=57> */
.L_x_3208:
[----:B------:R1:W1:Y:S01]  /*2390*/  SYNCS.PHASECHK.TRANS64.TRYWAIT P1, [R8+URZ+0x26830], R21 ;  /* 0x02683015080075a7 */ /* 0x000262000802017f */
[----:B------:R-:W-:Y:S05]  /*23a0*/  @!P0 BRA `(.L_x_3209) ;  /* 0x0000000000048947 */ /* 0x000fea0003800000 */
[----:B------:R-:W-:Y:S01]  /*23b0*/  BPT.TRAP 0x1 ;  /* 0x000000040000795c */ /* 0x000fe20000300000 */
.L_x_3209:
[----:B------:R-:W-:-:S05]  /*23c0*/  VIADD R13, R16, 0x14000 ;  /* 0x00014000100d7836 */ /* 0x000fca0000000000 */
[----:B------:R-:W-:-:S04]  /*23d0*/  SHF.R.U32.HI R13, RZ, 0x4, R13 ;  /* 0x00000004ff0d7819 */ /* 0x000fc8000001160d */
[----:B------:R-:W-:-:S04]  /*23e0*/  LOP3.LUT R13, R13, 0x3fff, RZ, 0xc0, !PT ;  /* 0x00003fff0d0d7812 */ /* 0x000fc800078ec0ff */
[----:B------:R-:W-:Y:S01]  /*23f0*/  LOP3.LUT R19, R13, 0x10000, RZ, 0xfc, !PT ;  /* 0x000100000d137812 */ /* 0x000fe200078efcff */
[----:B-1----:R-:W-:Y:S06]  /*2400*/  @P1 BRA `(.L_x_3210) ;  /* 0x0000000000081947 */ /* 0x002fec0003800000 */
[----:B------:R-:W1:Y:S02]  /*2410*/  SYNCS.PHASECHK.TRANS64.TRYWAIT P1, [R8+URZ+0x26830], R21 ;  /* 0x02683015080075a7 */ /* 0x000e64000802017f */
[----:B-1----:R-:W-:Y:S05]  /*2420*/  @!P1 BRA `(.L_x_3211) ;  /* 0x000000e0004c9947 */ /* 0x002fea0003800000 */
.L_x_3210:
        /* <DEDUP_REMOVED lines=844> */
.L_x_3212:
        /* <DEDUP_REMOVED lines=56> */
.L_x_3213:
        /* <DEDUP_REMOVED lines=11> */
.L_x_3203:
        /* <DEDUP_REMOVED lines=88> */
[----:B------:R-:W-:Y:S01]  /*62a0*/  VIADD R9, R7, 0x8 ;  /* 0x0000000807097836 */ /* 0x000fe20000000000 */
[C---:B------:R-:W-:Y:S01]  /*62b0*/  IADD3 R184, R11.reuse, 0x4, RZ ;  /* 0x000000040bb87810 */ /* 0x040fe20007ffe0ff */
[----:B------:R-:W-:Y:S01]  /*62c0*/  VIADD R22, R11, 0x2 ;  /* 0x000000020b167836 */ /* 0x000fe20000000000 */
[----:B------:R1:W-:Y:S01]  /*62d0*/  STL [R1+0x18], R6 ;  /* 0x0000180601007387 */ /* 0x0003e20000100800 */
[C---:B------:R-:W-:Y:S01]  /*62e0*/  VIADD R188, R5.reuse, 0x2 ;  /* 0x0000000205bc7836 */ /* 0x040fe20000000000 */
[C---:B------:R-:W-:Y:S01]  /*62f0*/  IADD3 R192, R5.reuse, 0x6, RZ ;  /* 0x0000000605c07810 */ /* 0x040fe20007ffe0ff */
[----:B------:R-:W-:Y:S01]  /*6300*/  VIADD R190, R5, 0x4 ;  /* 0x0000000405be7836 */ /* 0x000fe20000000000 */
[----:B------:R2:W-:Y:S01]  /*6310*/  STL [R1+0x8], R5 ;  /* 0x0000080501007387 */ /* 0x0005e20000100800 */
[----:B------:R-:W-:-:S02]  /*6320*/  VIADD R186, R11, 0x6 ;  /* 0x000000060bba7836 */ /* 0x000fc40000000000 */
[C---:B------:R-:W-:Y:S02]  /*6330*/  VIADD R9, R7.reuse, 0x14 ;  /* 0x0000001407097836 */ /* 0x040fe40000000000 */
[C---:B-1----:R-:W-:Y:S02]  /*6340*/  VIADD R6, R7.reuse, 0xc ;  /* 0x0000000c07067836 */ /* 0x042fe40000000000 */
[C---:B------:R-:W-:Y:S02]  /*6350*/  VIADD R6, R7.reuse, 0x18 ;  /* 0x0000001807067836 */ /* 0x040fe40000000000 */
[C---:B--2---:R-:W-:Y:S01]  /*6360*/  VIADD R5, R7.reuse, 0x4 ;  /* 0x0000000407057836 */ /* 0x044fe20000000000 */
[C---:B------:R-:W-:Y:S01]  /*6370*/  IADD3 R5, R7.reuse, 0x10, RZ ;  /* 0x0000001007057810 */ /* 0x040fe20007ffe0ff */
[----:B------:R-:W-:-:S07]  /*6380*/  VIADD R5, R7, 0x1c ;  /* 0x0000001c07057836 */ /* 0x000fce0000000000 */
.L_x_3226:
[----:B------:R-:W-:-:S05]  /*6390*/  IMAD.U32 R5, RZ, RZ, UR36 ;  /* 0x00000024ff057e24 */ /* 0x000fca000f8e00ff */
[----:B------:R-:W-:-:S04]  /*63a0*/  LOP3.LUT R5, R5, 0x1, RZ, 0xfc, !PT ;  /* 0x0000000105057812 */ /* 0x000fc800078efcff */
[----:B------:R-:W-:-:S13]  /*63b0*/  ISETP.NE.AND P0, PT, R5, 0x3, PT ;  /* 0x000000030500780c */ /* 0x000fda0003f05270 */
[----:B--2---:R-:W-:Y:S05]  /*63c0*/  @!P0 BRA `(.L_x_3216) ;  /* 0x0000000000048947 */ /* 0x004fea0003800000 */
[----:B------:R-:W-:Y:S01]  /*63d0*/  BPT.TRAP 0x1 ;  /* 0x000000040000795c */ /* 0x000fe20000300000 */
.L_x_3216:
[----:B------:R-:W-:Y:S01]  /*63e0*/  IMAD R5, R0, 0x8, R16 ;  /* 0x0000000800057824 */ /* 0x000fe200078e0210 */
[----:B------:R-:W-:-:S04]  /*63f0*/  SHF.L.U32 R18, R4, 0x1f, RZ ;  /* 0x0000001f04127819 */ /* 0x000fc800000006ff */
[----:B------:R1:W2:Y:S01]  /*6400*/  SYNCS.PHASECHK.TRANS64.TRYWAIT P1, [R5+URZ+0x26810], R18 ;  /* 0x02681012050075a7 */ /* 0x0002a2000802017f */
[----:B------:R-:W-:Y:S05]  /*6410*/  @!P0 BRA `(.L_x_3217) ;  /* 0x0000000000048947 */ /* 0x000fea0003800000 */
[----:B------:R-:W-:Y:S01]  /*6420*/  BPT.TRAP 0x1 ;  /* 0x000000040000795c */ /* 0x000fe20000300000 */
.L_x_3217:
[----:B------:R-:W-:-:S04]  /*6430*/  IADD3 R6, R16, 0xe000, RZ ;  /* 0x0000e00010067810 */ /* 0x000fc80007ffe0ff */
[----:B------:R-:W-:-:S04]  /*6440*/  SHF.R.U32.HI R6, RZ, 0x4, R6 ;  /* 0x00000004ff067819 */ /* 0x000fc80000011606 */
[----:B------:R-:W-:-:S04]  /*6450*/  LOP3.LUT R6, R6, 0x3fff, RZ, 0xc0, !PT ;  /* 0x00003fff06067812 */ /* 0x000fc800078ec0ff */
[----:B------:R-:W-:Y:S01]  /*6460*/  LOP3.LUT R9, R6, 0x10000, RZ, 0xfc, !PT ;  /* 0x0001000006097812 */ /* 0x000fe200078efcff */
[----:B--2---:R-:W-:Y:S06]  /*6470*/  @P1 BRA `(.L_x_3218) ;  /* 0x0000000000081947 */ /* 0x004fec0003800000 */
[----:B------:R-:W2:Y:S02]  /*6480*/  SYNCS.PHASECHK.TRANS64.TRYWAIT P1, [R5+URZ+0x26810], R18 ;  /* 0x02681012050075a7 */ /* 0x000ea4000802017f */
[----:B--2---:R-:W-:Y:S05]  /*6490*/  @!P1 BRA `(.L_x_3219) ;  /* 0x000000a000449947 */ /* 0x004fea0003800000 */
.L_x_3218:
        /* <DEDUP_REMOVED lines=13> */
[----:B---3--:R-:W-:Y:S01]  /*6570*/  R2UR UR4, R13 ;  /* 0x000000000d0472ca */ /* 0x008fe200000e0000 */
[----:B----4-:R-:W-:-:S12]  /*6580*/  IMAD R10, R0, 0x80, R10 ;  /* 0x00000080000a7824 */ /* 0x010fd800078e020a */
        /* <DEDUP_REMOVED lines=11> */
[----:B------:R-:W-:-:S02]  /*6640*/  IMAD R11, R3, 0x2, R14 ;  /* 0x00000002030b7824 */ /* 0x000fc400078e020e */
[--C-:B------:R-:W-:Y:S01]  /*6650*/  IMAD R198, R227, 0x4, R16.reuse ;  /* 0x00000004e3c67824 */ /* 0x100fe200078e0210 */
[----:B------:R-:W-:Y:S01]  /*6660*/  LEA R13, R9, R16, 0x2 ;  /* 0x00000010090d7211 */ /* 0x000fe200078e10ff */
[----:B------:R-:W-:Y:S02]  /*6670*/  IMAD R12, R11, 0x4, R16 ;  /* 0x000000040b0c7824 */ /* 0x000fe400078e0210 */
[----:B------:R-:W-:-:S04]  /*6680*/  VIADD R10, R16, 0x1a000 ;  /* 0x0001a000100a7836 */ /* 0x000fc80000000000 */
[--C-:B------:R-:W-:Y:S01]  /*6690*/  IMAD R227, R227, 0x4, R10.reuse ;  /* 0x00000004e3e37824 */ /* 0x100fe200078e020a */
[----:B------:R-:W-:Y:S01]  /*66a0*/  LEA R9, R9, R10, 0x2 ;  /* 0x0000000a09097211 */ /* 0x000fe200078e10ff */
        /* <DEDUP_REMOVED lines=21> */
.L_x_3220:
[----:B------:R1:W1:Y:S01]  /*6800*/  SYNCS.PHASECHK.TRANS64.TRYWAIT P1, [R5+URZ+0x26830], R18 ;  /* 0x02683012050075a7 */ /* 0x000262000802017f */
[----:B------:R-:W-:Y:S05]  /*6810*/  @!P0 BRA `(.L_x_3221) ;  /* 0x0000000000048947 */ /* 0x000fea0003800000 */
[----:B------:R-:W-:Y:S01]  /*6820*/  BPT.TRAP 0x1 ;  /* 0x000000040000795c */ /* 0x000fe20000300000 */
.L_x_3221:
        /* <DEDUP_REMOVED lines=8> */
.L_x_3222:
        /* <DEDUP_REMOVED lines=317> */
[C---:B------:R-:W-:Y:S02]  /*7c80*/  VIADD R228, R7.reuse, 0x10 ;  /* 0x0000001007e47836 */ /* 0x040fe40000000000 */
[----:B------:R-:W-:Y:S01]  /*7c90*/  FMUL.FTZ R33, R20, R33 ;  /* 0x0000002114217220 */ /* 0x000fe20000410000 */
[C---:B------:R-:W-:Y:S01]  /*7ca0*/  VIADD R231, R7.reuse, 0x8 ;  /* 0x0000000807e77836 */ /* 0x040fe20000000000 */
[----:B------:R-:W-:Y:S01]  /*7cb0*/  IADD3 R229, R7, 0x14, RZ ;  /* 0x0000001407e57810 */ /* 0x000fe20007ffe0ff */
[----:B------:R-:W-:Y:S01]  /*7cc0*/  FMUL.FTZ R36, R26, R36 ;  /* 0x000000241a247220 */ /* 0x000fe20000410000 */
[----:B------:R-:W-:Y:S01]  /*7cd0*/  FMUL.FTZ R30, R85, R30 ;  /* 0x0000001e551e7220 */ /* 0x000fe20000410000 */
[----:B------:R-:W1:Y:S01]  /*7ce0*/  SHFL.IDX PT, R228, R227, R228, 0x1f ;  /* 0x00001fe4e3e47589 */ /* 0x000e6200000e0000 */
[----:B------:R-:W-:-:S02]  /*7cf0*/  VIADD R233, R7, 0x18 ;  /* 0x0000001807e97836 */ /* 0x000fc40000000000 */
[----:B------:R-:W-:Y:S01]  /*7d00*/  FFMA.FTZ R78, -R78, R78, 1 ;  /* 0x3f8000004e4e7423 */ /* 0x000fe2000001014e */
[----:B------:R-:W-:Y:S01]  /*7d10*/  FFMA.FTZ R79, -R79, R79, 1 ;  /* 0x3f8000004f4f7423 */ /* 0x000fe2000001014f */
[----:B------:R3:W4:Y:S01]  /*7d20*/  SHFL.IDX PT, R227, R227, R11, 0x1f ;  /* 0x00001f0be3e37589 */ /* 0x00072200000e0000 */
[----:B------:R-:W-:Y:S01]  /*7d30*/  FFMA.FTZ R80, -R80, R80, 1 ;  /* 0x3f80000050507423 */ /* 0x000fe20000010150 */
[----:B------:R-:W-:Y:S01]  /*7d40*/  FFMA.FTZ R74, -R74, R74, 1 ;  /* 0x3f8000004a4a7423 */ /* 0x000fe2000001014a */
[----:B------:R-:W-:Y:S01]  /*7d50*/  MUFU.EX2 R201, R201 ;  /* 0x000000c900c97308 */ /* 0x000fe20000000800 */
[----:B------:R-:W-:-:S07]  /*7d60*/  FFMA.FTZ R195, -R195, R195, 1 ;  /* 0x3f800000c3c37423 */ /* 0x000fce00000101c3 */
[----:B------:R-:W-:Y:S08]  /*7d70*/  MUFU.EX2 R210, R210 ;  /* 0x000000d200d27308 */ /* 0x000ff00000000800 */
[----:B------:R-:W-:Y:S01]  /*7d80*/  MUFU.EX2 R209, R209 ;  /* 0x000000d100d17308 */ /* 0x000fe20000000800 */
[----:B------:R-:W-:Y:S01]  /*7d90*/  FMUL.FTZ R20, R72, R35 ;  /* 0x0000002348147220 */ /* 0x000fe20000410000 */
[----:B-1----:R-:W-:-:S06]  /*7da0*/  FADD.FTZ R34, R34, -R228 ;  /* 0x800000e422227221 */ /* 0x002fcc0000010000 */
        /* <DEDUP_REMOVED lines=48> */
[C---:B------:R-:W-:Y:S01]  /*80b0*/  IADD3 R232, R7.reuse, 0x4, RZ ;  /* 0x0000000407e87810 */ /* 0x040fe20007ffe0ff */
[----:B------:R-:W-:-:S02]  /*80c0*/  VIADD R228, R7, 0x10 ;  /* 0x0000001007e47836 */ /* 0x000fc40000000000 */
[----:B------:R-:W-:Y:S01]  /*80d0*/  FMUL.FTZ R35, R35, R36 ;  /* 0x0000002423237220 */ /* 0x000fe20000410000 */
        /* <DEDUP_REMOVED lines=89> */
[----:B------:R-:W-:Y:S01]  /*8670*/  FADD.FTZ R55, R58, -R79 ;  /* 0x8000004f3a377221 */ /* 0x000fe20000010000 */
[--C-:B---3--:R-:W-:Y:S01]  /*8680*/  FADD.FTZ R56, R57, -R76.reuse ;  /* 0x8000004c39387221 */ /* 0x108fe20000010000 */
[----:B------:R-:W-:Y:S01]  /*8690*/  FADD.FTZ R59, R59, -R76 ;  /* 0x8000004c3b3b7221 */ /* 0x000fe20000010000 */
[----:B-1----:R-:W1:Y:S01]  /*86a0*/  MUFU.EX2 R42, R216 ;  /* 0x000000d8002a7308 */ /* 0x002e620000000800 */
[--C-:B------:R-:W-:Y:S01]  /*86b0*/  FADD.FTZ R58, R61, -R74.reuse ;  /* 0x8000004a3d3a7221 */ /* 0x100fe20000010000 */
[--C-:B------:R-:W-:Y:S01]  /*86c0*/  FADD.FTZ R60, R60, -R77.reuse ;  /* 0x8000004d3c3c7221 */ /* 0x100fe20000010000 */
[----:B------:R-:W-:Y:S01]  /*86d0*/  FADD.FTZ R77, R62, -R77 ;  /* 0x8000004d3e4d7221 */ /* 0x000fe20000010000 */
[--C-:B------:R-:W-:Y:S01]  /*86e0*/  FADD.FTZ R57, R68, -R73.reuse ;  /* 0x8000004944397221 */ /* 0x100fe20000010000 */
[----:B------:R-:W-:Y:S01]  /*86f0*/  FADD.FTZ R70, R70, -R73 ;  /* 0x8000004946467221 */ /* 0x000fe20000010000 */
[----:B------:R-:W-:Y:S01]  /*8700*/  FMUL.FTZ R48, R48, R51 ;  /* 0x0000003330307220 */ /* 0x000fe20000410000 */
[----:B------:R-:W-:Y:S01]  /*8710*/  FFMA.FTZ R73, -R105, R105, 1 ;  /* 0x3f80000069497423 */ /* 0x000fe20000010169 */
[----:B------:R-:W-:Y:S01]  /*8720*/  FMUL.FTZ R56, R205, R56 ;  /* 0x00000038cd387220 */ /* 0x000fe20000410000 */
[----:B------:R-:W-:Y:S01]  /*8730*/  FMUL.FTZ R62, R212, R59 ;  /* 0x0000003bd43e7220 */ /* 0x000fe20000410000 */
[----:B------:R-:W-:Y:S01]  /*8740*/  FFMA.FTZ R51, -R103, R103, 1 ;  /* 0x3f80000067337423 */ /* 0x000fe20000010167 */
[----:B------:R-:W-:Y:S01]  /*8750*/  FADD.FTZ R63, R63, -R74 ;  /* 0x8000004a3f3f7221 */ /* 0x000fe20000010000 */
[----:B------:R-:W-:Y:S01]  /*8760*/  FFMA.FTZ R76, -R109, R109, 1 ;  /* 0x3f8000006d4c7423 */ /* 0x000fe2000001016d */
[----:B------:R-:W-:Y:S01]  /*8770*/  FMUL.FTZ R59, R207, R58 ;  /* 0x0000003acf3b7220 */ /* 0x000fe20000410000 */
[--C-:B------:R-:W-:Y:S01]  /*8780*/  FADD.FTZ R64, R64, -R75.reuse ;  /* 0x8000004b40407221 */ /* 0x100fe20000010000 */
[----:B------:R-:W-:Y:S01]  /*8790*/  FMUL.FTZ R73, R73, R56 ;  /* 0x0000003849497220 */ /* 0x000fe20000410000 */
[----:B------:R-:W-:Y:S01]  /*87a0*/  FFMA.FTZ R74, -R110, R110, 1 ;  /* 0x3f8000006e4a7423 */ /* 0x000fe2000001016e */
[----:B------:R-:W-:Y:S01]  /*87b0*/  FMUL.FTZ R77, R208, R77 ;  /* 0x0000004dd04d7220 */ /* 0x000fe20000410000 */
[----:B------:R-:W-:Y:S01]  /*87c0*/  FFMA.FTZ R45, -R98, R98, 1 ;  /* 0x3f800000622d7423 */ /* 0x000fe20000010162 */
        /* <DEDUP_REMOVED lines=8> */
[--C-:B------:R-:W-:Y:S01]  /*8850*/  FADD.FTZ R28, R69, -R72.reuse ;  /* 0x80000048451c7221 */ /* 0x100fe20000010000 */
        /* <DEDUP_REMOVED lines=16> */
[----:B------:R-:W-:Y:S01]  /*8960*/  F2FP.BF16.F32.PACK_AB R65, R20, R19 ;  /* 0x000000131441723e */ /* 0x000fe200000010ff */
        /* <DEDUP_REMOVED lines=270> */
.L_x_3224:
        /* <DEDUP_REMOVED lines=58> */
.L_x_3225:
[----:B------:R-:W-:Y:S01]  /*9df0*/  UIADD3 UR45, UR45, 0x1, URZ ;  /* 0x000000012d2d7890 */ /* 0x000fe2000fffe03f */
[----:B------:R-:W-:Y:S01]  /*9e00*/  VIADD R5, R5, 0x26820 ;  /* 0x0002682005057836 */ /* 0x000fe20000000000 */
[----:B------:R-:W-:Y:S02]  /*9e10*/  IADD3 R0, R0, 0x1, RZ ;  /* 0x0000000100007810 */ /* 0x000fe40007ffe0ff */
        /* <DEDUP_REMOVED lines=9> */
.L_x_3215:
        /* <DEDUP_REMOVED lines=34> */
.L_x_3195:
        /* <DEDUP_REMOVED lines=24> */
[----:B-1----:R-:W-:Y:S01]  /*a250*/  VIADD R13, R0, 0xffffff80 ;  /* 0xffffff80000d7836 */ /* 0x002fe20000000000 */
[----:B------:R-:W-:-:S02]  /*a260*/  F2FP.BF16.F32.PACK_AB R120, R121, R120 ;  /* 0x000000787978723e */ /* 0x000fc400000010ff */
[----:B------:R-:W-:Y:S02]  /*a270*/  F2FP.BF16.F32.PACK_AB R178, R181, R180 ;  /* 0x000000b4b5b2723e */ /* 0x000fe400000010ff */
[----:B--2---:R-:W-:Y:S02]  /*a280*/  SHF.R.S32.HI R10, RZ, 0x1f, R13 ;  /* 0x0000001fff0a7819 */ /* 0x004fe4000001140d */
        /* <DEDUP_REMOVED lines=47> */
[----:B------:R-:W-:Y:S01]  /*a580*/  ISETP.NE.U32.AND P4, PT, RZ, UR4, PT ;  /* 0x00000004ff007c0c */ /* 0x000fe2000bf85070 */
[----:B------:R-:W-:Y:S01]  /*a590*/  STSM.16.M88.4 [R3], R176 ;  /* 0x000000b003007844 */ /* 0x000fe20000000200 */
[----:B------:R-:W-:Y:S02]  /*a5a0*/  PLOP3.LUT P1, PT, PT, PT, UP0, 0x80, 0x0 ;  /* 0x000000000000781c */ /* 0x000fe40003f2f008 */
[----:B------:R-:W-:Y:S01]  /*a5b0*/  ISETP.NE.AND.EX P4, PT, RZ, UR5, PT, P4 ;  /* 0x00000005ff007c0c */ /* 0x000fe2000bf85340 */
[----:B------:R1:W-:Y:S01]  /*a5c0*/  STSM.16.M88.4 [R0], R120 ;  /* 0x0000007800007844 */ /* 0x0003e20000000200 */
[----:B------:R-:W-:-:S02]  /*a5d0*/  ULDC.64 UR4, c[0x0][0x870] ;  /* 0x00021c0000047ab9 */ /* 0x000fc40000000a00 */
[----:B------:R-:W-:Y:S01]  /*a5e0*/  UIMAD.WIDE UR4, UR40, 0x4, UR4 ;  /* 0x00000004280478a5 */ /* 0x000fe2000f8e0204 */
[----:B------:R2:W-:Y:S04]  /*a5f0*/  STSM.16.M88.4 [R2+-0x4000], R128 ;  /* 0xffc0008002007844 */ /* 0x0005e80000000200 */
[----:B------:R-:W-:Y:S01]  /*a600*/  STSM.16.M88.4 [R8+-0x4000], R136 ;  /* 0xffc0008808007844 */ /* 0x000fe20000000200 */
[----:B------:R-:W-:Y:S02]  /*a610*/  IMAD.U32 R4, RZ, RZ, UR4 ;  /* 0x00000004ff047e24 */ /* 0x000fe4000f8e00ff */
[----:B------:R-:W-:Y:S01]  /*a620*/  IMAD.U32 R5, RZ, RZ, UR5 ;  /* 0x00000005ff057e24 */ /* 0x000fe2000f8e00ff */
[----:B------:R3:W-:Y:S01]  /*a630*/  STSM.16.M88.4 [R3+-0x4000], R144 ;  /* 0xffc0009003007844 */ /* 0x0007e20000000200 */
[----:B------:R-:W-:Y:S01]  /*a640*/  @UP0 ULDC.64 UR4, c[0x0][0x878] ;  /* 0x00021e0000040ab9 */ /* 0x000fe20000000a00 */
[----:B------:R-:W-:Y:S01]  /*a650*/  BAR.SYNC.DEFER_BLOCKING 0x1, 0x100 ;  /* 0x0044000000007b1d */ /* 0x000fe20000010000 */
[----:B------:R-:W-:-:S06]  /*a660*/  @UP0 UIMAD.WIDE UR4, UR40, 0x4, UR4 ;  /* 0x00000004280408a5 */ /* 0x000fcc000f8e0204 */
[----:B------:R-:W-:Y:S01]  /*a670*/  MOV R6, UR4 ;  /* 0x0000000400067c02 */ /* 0x000fe20008000f00 */
[----:B------:R-:W-:Y:S01]  /*a680*/  IMAD.U32 R7, RZ, RZ, UR5 ;  /* 0x00000005ff077e24 */ /* 0x000fe2000f8e00ff */
        /* <DEDUP_REMOVED lines=28> */
.L_x_3228:
[----:B------:R-:W-:Y:S01]  /*a850*/  LEA R0, R0, UR6, 0x1 ;  /* 0x0000000600007c11 */ /* 0x000fe2000f8e08ff */
[----:B------:R-:W1:Y:S01]  /*a860*/  LDC R31, c[0x0][0x83c] ;  /* 0x00020f00ff1f7b82 */ /* 0x000e620000000800 */
[----:B------:R-:W-:Y:S01]  /*a870*/  UIMAD UR4, UR41, -0x80, UR4 ;  /* 0xffffff80290478a4 */ /* 0x000fe2000f8e0204 */
[C---:B------:R-:W-:Y:S01]  /*a880*/  LEA.HI.X.SX32 R17, R19.reuse, R3, 0x1, P0 ;  /* 0x0000000313117211 */ /* 0x040fe200000f0eff */
[----:B------:R-:W-:Y:S01]  /*a890*/  ULDC.64 UR6, c[0x0][0x850] ;  /* 0x0002140000067ab9 */ /* 0x000fe20000000a00 */
[----:B------:R2:W3:Y:S01]  /*a8a0*/  LDS.128 R12, [R0+0x1000] ;  /* 0x00100000000c7984 */ /* 0x0004e20000000c00 */
[----:B------:R-:W-:Y:S01]  /*a8b0*/  USHF.R.S32.HI UR5, URZ, 0x1f, UR40 ;  /* 0x0000001f3f057899 */ /* 0x000fe20008011428 */
[C---:B------:R-:W-:Y:S01]  /*a8c0*/  IADD3 R2, R19.reuse, 0x20, RZ ;  /* 0x0000002013027810 */ /* 0x040fe20007ffe0ff */
[----:B------:R-:W-:Y:S01]  /*a8d0*/  IMAD.U32 R22, RZ, RZ, UR4 ;  /* 0x00000004ff167e24 */ /* 0x000fe2000f8e00ff */
[----:B------:R2:W4:Y:S01]  /*a8e0*/  LDS.128 R8, [R0+0x2000] ;  /* 0x0020000000087984 */ /* 0x0005220000000c00 */
[----:B------:R-:W-:Y:S01]  /*a8f0*/  UIMAD UR4, UR46, UR6, URZ ;  /* 0x000000062e0472a4 */ /* 0x000fe2000f8e023f */
[--C-:B------:R-:W-:Y:S01]  /*a900*/  SHF.R.S32.HI R21, RZ, 0x1f, R20.reuse ;  /* 0x0000001fff157819 */ /* 0x100fe20000011414 */
[----:B------:R-:W2:Y:S01]  /*a910*/  LDC R33, c[0x0][0x80c] ;  /* 0x00020300ff217b82 */ /* 0x000ea20000000800 */
[----:B------:R1:W2:Y:S01]  /*a920*/  LDS.128 R4, [R0+0x3000] ;  /* 0x0030000000047984 */ /* 0x0002a20000000c00 */
[----:B------:R-:W-:Y:S01]  /*a930*/  VIMNMX R22, R22, 0x80, PT ;  /* 0x0000008016167848 */ /* 0x000fe20003fe0100 */
[----:B------:R-:W-:Y:S01]  /*a940*/  IMAD.U32 R3, RZ, RZ, UR6 ;  /* 0x00000006ff037e24 */ /* 0x000fe2000f8e00ff */
[----:B------:R-:W-:Y:S01]  /*a950*/  UIMAD UR4, UR37, UR7, UR4 ;  /* 0x00000007250472a4 */ /* 0x000fe2000f8e0204 */
[----:B------:R-:W-:Y:S01]  /*a960*/  MOV R30, UR5 ;  /* 0x00000005001e7c02 */ /* 0x000fe20008000f00 */
[C---:B------:R-:W-:Y:S01]  /*a970*/  VIADD R18, R19.reuse, 0x40 ;  /* 0x0000004013127836 */ /* 0x040fe20000000000 */
[CC--:B------:R-:W-:Y:S01]  /*a980*/  ISETP.GE.AND P3, PT, R19.reuse, R22.reuse, PT ;  /* 0x000000161300720c */ /* 0x0c0fe20003f66270 */
[----:B------:R-:W-:Y:S01]  /*a990*/  VIADD R19, R19, 0x60 ;  /* 0x0000006013137836 */ /* 0x000fe20000000000 */
[-C--:B------:R-:W-:Y:S01]  /*a9a0*/  ISETP.GE.AND P2, PT, R2, R22.reuse, PT ;  /* 0x000000160200720c */ /* 0x080fe20003f46270 */
[----:B------:R-:W-:Y:S01]  /*a9b0*/  IMAD.WIDE.U32 R2, R3, UR37, R20 ;  /* 0x0000002503027c25 */ /* 0x000fe2000f8e0014 */
[----:B------:R-:W-:Y:S01]  /*a9c0*/  SEL R30, R30, RZ, !P4 ;  /* 0x000000ff1e1e7207 */ /* 0x000fe20006000000 */
[----:B------:R-:W-:Y:S01]  /*a9d0*/  BSSY B0, `(.L_x_3229) ;  /* 0x000001b000007945 */ /* 0x000fe20003800000 */
[----:B-1----:R-:W-:Y:S01]  /*a9e0*/  ISETP.GE.OR P6, PT, R20, R31, P3 ;  /* 0x0000001f1400720c */ /* 0x002fe20001fc6670 */
[----:B------:R-:W-:Y:S01]  /*a9f0*/  VIADD R3, R3, UR4 ;  /* 0x0000000403037c36 */ /* 0x000fe20008000000 */
[----:B------:R-:W-:Y:S01]  /*aa00*/  ULDC.64 UR4, c[0x0][0x858] ;  /* 0x0002160000047ab9 */ /* 0x000fe20000000a00 */
[-C--:B------:R-:W-:Y:S01]  /*aa10*/  ISETP.GE.AND P1, PT, R18, R22.reuse, PT ;  /* 0x000000161200720c */ /* 0x080fe20003f26270 */
[----:B------:R-:W-:Y:S01]  /*aa20*/  IMAD R18, R30, UR4, RZ ;  /* 0x000000041e127c24 */ /* 0x000fe2000f8e02ff */
[----:B------:R-:W-:Y:S01]  /*aa30*/  SEL R35, RZ, UR40, P4 ;  /* 0x00000028ff237c07 */ /* 0x000fe2000a000000 */
[----:B------:R-:W-:Y:S01]  /*aa40*/  IMAD.U32 R27, RZ, RZ, UR41 ;  /* 0x00000029ff1b7e24 */ /* 0x000fe2000f8e00ff */
[----:B------:R-:W-:-:S02]  /*aa50*/  ISETP.GE.AND P0, PT, R19, R22, PT ;  /* 0x000000161300720c */ /* 0x000fc40003f06270 */
[CC--:B------:R-:W-:Y:S01]  /*aa60*/  ISETP.GE.OR P5, PT, R20.reuse, R31.reuse, P2 ;  /* 0x0000001f1400720c */ /* 0x0c0fe200017a6670 */
[C---:B------:R-:W-:Y:S01]  /*aa70*/  IMAD R23, R35.reuse, UR5, R18 ;  /* 0x0000000523177c24 */ /* 0x040fe2000f8e0212 */
[----:B------:R-:W-:Y:S01]  /*aa80*/  ISETP.GE.OR P4, PT, R20, R31, P1 ;  /* 0x0000001f1400720c */ /* 0x000fe20000f86670 */
[----:B------:R-:W-:-:S04]  /*aa90*/  IMAD.WIDE.U32 R28, R35, UR4, R2 ;  /* 0x00000004231c7c25 */ /* 0x000fc8000f8e0002 */
[----:B------:R-:W-:-:S04]  /*aaa0*/  IMAD.WIDE R26, R27, 0x80, R16 ;  /* 0x000000801b1a7825 */ /* 0x000fc800078e0210 */
[----:B------:R-:W-:Y:S01]  /*aab0*/  IMAD.IADD R23, R29, 0x1, R23 ;  /* 0x000000011d177824 */ /* 0x000fe200078e0217 */
[----:B--234-:R-:W-:Y:S06]  /*aac0*/  @P6 BRA `(.L_x_3230) ;  /* 0x00000000002c6947 */ /* 0x01cfec0003800000 */
        /* <DEDUP_REMOVED lines=11> */
.L_x_3230:
[----:B------:R-:W-:Y:S05]  /*ab80*/  BSYNC B0 ;  /* 0x0000000000007941 */ /* 0x000fea0003800000 */
.L_x_3229:
[----:B-1----:R1:W2:Y:S01]  /*ab90*/  LDS.128 R16, [R0+0x5000] ;  /* 0x0050000000107984 */ /* 0x0022a20000000c00 */
[----:B------:R-:W-:Y:S01]  /*aba0*/  BSSY B0, `(.L_x_3231) ;  /* 0x0000010000007945 */ /* 0x000fe20003800000 */
[----:B------:R-:W-:-:S03]  /*abb0*/  ISETP.GE.OR P6, PT, R20, R31, P0 ;  /* 0x0000001f1400720c */ /* 0x000fc600007c6670 */
[----:B------:R-:W-:Y:S10]  /*abc0*/  @P5 BRA `(.L_x_3232) ;  /* 0x0000000000345947 */ /* 0x000ff40003800000 */
        /* <DEDUP_REMOVED lines=12> */
[----:B--2---:R3:W-:Y:S02]  /*ac90*/  STG.E.128 desc[UR38][R24.64], R16 ;  /* 0x0000001018007986 */ /* 0x0047e4000c101d26 */
.L_x_3232:
[----:B------:R-:W-:Y:S05]  /*aca0*/  BSYNC B0 ;  /* 0x0000000000007941 */ /* 0x000fea0003800000 */
.L_x_3231:
[----:B--23--:R2:W3:Y:S01]  /*acb0*/  LDS.128 R16, [R0+0x6000] ;  /* 0x0060000000107984 */ /* 0x00c4e20000000c00 */
        /* <DEDUP_REMOVED lines=14> */
[----:B---3--:R4:W-:Y:S02]  /*ada0*/  STG.E.128 desc[UR38][R24.64], R16 ;  /* 0x0000001018007986 */ /* 0x0089e4000c101d26 */
.L_x_3234:
[----:B------:R-:W-:Y:S05]  /*adb0*/  BSYNC B0 ;  /* 0x0000000000007941 */ /* 0x000fea0003800000 */
.L_x_3233:
        /* <DEDUP_REMOVED lines=16> */
.L_x_3236:
[----:B------:R-:W-:Y:S05]  /*aec0*/  BSYNC B0 ;  /* 0x0000000000007941 */ /* 0x000fea0003800000 */
.L_x_3235:
        /* <DEDUP_REMOVED lines=15> */
[----:B------:R-:W-:-:S05]  /*afc0*/  IMAD R21, R35, UR5, R21 ;  /* 0x0000000523157c24 */ /* 0x000fca000f8e0215 */
[----:B------:R-:W-:Y:S01]  /*afd0*/  IADD3 R21, R25, R21, RZ ;  /* 0x0000001519157210 */ /* 0x000fe20007ffe0ff */
[----:B----4-:R-:W-:Y:S06]  /*afe0*/  @P3 BRA `(.L_x_3238) ;  /* 0x0000000000283947 */ /* 0x010fec0003800000 */
        /* <DEDUP_REMOVED lines=10> */
.L_x_3238:
[----:B------:R-:W-:Y:S05]  /*b090*/  BSYNC B0 ;  /* 0x0000000000007941 */ /* 0x000fea0003800000 */
.L_x_3237:
        /* <DEDUP_REMOVED lines=15> */
.L_x_3240:
[----:B------:R-:W-:Y:S05]  /*b190*/  BSYNC B0 ;  /* 0x0000000000007941 */ /* 0x000fea0003800000 */
.L_x_3239:
        /* <DEDUP_REMOVED lines=15> */
.L_x_3242:
[----:B------:R-:W-:Y:S05]  /*b290*/  BSYNC B0 ;  /* 0x0000000000007941 */ /* 0x000fea0003800000 */
.L_x_3241:
        /* <DEDUP_REMOVED lines=15> */
.L_x_3227:
        /* <DEDUP_REMOVED lines=9> */
[----:B------:R-:W-:-:S04]  /*b420*/  UISETP.NE.AND.EX UP0, UPT, UR5, URZ, UPT, UP0 ;  /* 0x0000003f0500728c */ /* 0x000fc8000bf05300 */
[----:B--2---:R-:W2:Y:S01]  /*b430*/  @P4 LDG.E R9, desc[UR38][R4.64] ;  /* 0x0000002604094981 */ /* 0x004ea2000c1e1900 */
[----:B------:R-:W-:Y:S01]  /*b440*/  ULDC UR6, c[0x0][0x808] ;  /* 0x0002020000067ab9 */ /* 0x000fe20000000800 */
[----:B------:R-:W-:Y:S01]  /*b450*/  PLOP3.LUT P1, PT, PT, PT, UP0, 0x80, 0x0 ;  /* 0x000000000000781c */ /* 0x000fe20003f2f008 */
[----:B------:R-:W-:-:S04]  /*b460*/  IMAD.U32 R0, RZ, RZ, UR6 ;  /* 0x00000006ff007e24 */ /* 0x000fc8000f8e00ff */
        /* <DEDUP_REMOVED lines=14> */
[----:B------:R-:W-:Y:S01]  /*b550*/  @P4 SHF.R.S32.HI R3, RZ, 0x1f, R9 ;  /* 0x0000001fff034819 */ /* 0x000fe20000011409 */
[----:B------:R-:W-:-:S03]  /*b560*/  IMAD.U32 R9, RZ, RZ, UR41 ;  /* 0x00000029ff097e24 */ /* 0x000fc6000f8e00ff */
[----:B------:R-:W-:-:S04]  /*b570*/  IADD3 R2, P0, R13, R2, RZ ;  /* 0x000000020d027210 */ /* 0x000fc80007f1e0ff */
[----:B------:R-:W-:Y:S01]  /*b580*/  LEA.HI.X.SX32 R3, R13, R3, 0x1, P0 ;  /* 0x000000030d037211 */ /* 0x000fe200000f0eff */
[----:B---3--:R-:W-:Y:S08]  /*b590*/  @P1 BRA `(.L_x_3243) ;  /* 0x0000000000101947 */ /* 0x008ff00003800000 */
[----:B------:R-:W-:Y:S05]  /*b5a0*/  @!P4 BRA `(.L_x_3243) ;  /* 0x00000000000cc947 */ /* 0x000fea0003800000 */
[----:B------:R-:W2:Y:S04]  /*b5b0*/  LDG.E R7, desc[UR38][R4.64] ;  /* 0x0000002604077981 */ /* 0x000ea8000c1e1900 */
[----:B-----5:R-:W2:Y:S02]  /*b5c0*/  LDG.E R0, desc[UR38][R4.64+0x4] ;  /* 0x0000042604007981 */ /* 0x020ea4000c1e1900 */
[----:B--2---:R-:W-:-:S07]  /*b5d0*/  IADD3 R0, -R7, R0, RZ ;  /* 0x0000000007007210 */ /* 0x004fce0007ffe1ff */
.L_x_3243:
[----:B------:R-:W1:Y:S01]  /*b5e0*/  LDC R17, c[0x0][0x80c] ;  /* 0x00020300ff117b82 */ /* 0x000e620000000800 */
[----:B------:R-:W-:Y:S01]  /*b5f0*/  IMAD.SHL.U32 R10, R11, 0x8, RZ ;  /* 0x000000080b0a7824 */ /* 0x000fe200078e00ff */
[----:B------:R-:W-:Y:S01]  /*b600*/  USHF.R.S32.HI UR5, URZ, 0x1f, UR40 ;  /* 0x0000001f3f057899 */ /* 0x000fe20008011428 */
[----:B-----5:R-:W-:Y:S01]  /*b610*/  IMAD R0, R9, -0x80, R0 ;  /* 0xffffff8009007824 */ /* 0x020fe200078e0200 */
[----:B------:R-:W-:Y:S01]  /*b620*/  ULDC.64 UR6, c[0x0][0x820] ;  /* 0x0002080000067ab9 */ /* 0x000fe20000000a00 */
[C---:B------:R-:W-:Y:S01]  /*b630*/  VIADD R5, R13.reuse, 0x20 ;  /* 0x000000200d057836 */ /* 0x040fe20000000000 */
[----:B------:R-:W-:Y:S01]  /*b640*/  UIMAD UR4, UR46, UR6, URZ ;  /* 0x000000062e0472a4 */ /* 0x000fe2000f8e023f */
[--C-:B------:R-:W-:Y:S01]  /*b650*/  SHF.R.S32.HI R11, RZ, 0x1f, R10.reuse ;  /* 0x0000001fff0b7819 */ /* 0x100fe2000001140a */
[----:B------:R-:W-:Y:S01]  /*b660*/  IMAD.U32 R7, RZ, RZ, UR6 ;  /* 0x00000006ff077e24 */ /* 0x000fe2000f8e00ff */
[----:B------:R-:W2:Y:S01]  /*b670*/  LDC R19, c[0x0][0x83c] ;  /* 0x00020f00ff137b82 */ /* 0x000ea20000000800 */
[-C--:B------:R-:W-:Y:S01]  /*b680*/  ISETP.GE.AND P3, PT, R13, R0.reuse, PT ;  /* 0x000000000d00720c */ /* 0x080fe20003f66270 */
[----:B------:R-:W-:Y:S01]  /*b690*/  IMAD.U32 R12, RZ, RZ, UR5 ;  /* 0x00000005ff0c7e24 */ /* 0x000fe2000f8e00ff */
[----:B------:R-:W-:Y:S01]  /*b6a0*/  UIMAD UR4, UR37, UR7, UR4 ;  /* 0x00000007250472a4 */ /* 0x000fe2000f8e0204 */
[-C--:B------:R-:W-:Y:S01]  /*b6b0*/  ISETP.GE.AND P2, PT, R5, R0.reuse, PT ;  /* 0x000000000500720c */ /* 0x080fe20003f46270 */
[----:B------:R-:W-:Y:S01]  /*b6c0*/  IMAD.WIDE.U32 R4, R7, UR37, R10 ;  /* 0x0000002507047c25 */ /* 0x000fe2000f8e000a */
[C---:B------:R-:W-:Y:S01]  /*b6d0*/  IADD3 R7, R13.reuse, 0x40, RZ ;  /* 0x000000400d077810 */ /* 0x040fe20007ffe0ff */
[----:B------:R-:W-:Y:S01]  /*b6e0*/  BSSY B0, `(.L_x_3244) ;  /* 0x000001c000007945 */ /* 0x000fe20003800000 */
[----:B------:R-:W-:Y:S01]  /*b6f0*/  SEL R12, R12, RZ, !P4 ;  /* 0x000000ff0c0c7207 */ /* 0x000fe20006000000 */
[----:B------:R-:W-:Y:S01]  /*b700*/  VIADD R13, R13, 0x60 ;  /* 0x000000600d0d7836 */ /* 0x000fe20000000000 */
[----:B------:R-:W-:Y:S01]  /*b710*/  ISETP.GE.AND P1, PT, R7, R0, PT ;  /* 0x000000000700720c */ /* 0x000fe20003f26270 */
[----:B------:R-:W-:Y:S01]  /*b720*/  VIADD R5, R5, UR4 ;  /* 0x0000000405057c36 */ /* 0x000fe20008000000 */
[----:B------:R-:W-:Y:S01]  /*b730*/  ULDC.64 UR4, c[0x0][0x828] ;  /* 0x00020a0000047ab9 */ /* 0x000fe20000000a00 */
[----:B------:R-:W-:-:S02]  /*b740*/  SEL R15, RZ, UR40, P4 ;  /* 0x00000028ff0f7c07 */ /* 0x000fc4000a000000 */
[-C--:B-1----:R-:W-:Y:S02]  /*b750*/  ISETP.GE.OR P6, PT, R10, R17.reuse, P3 ;  /* 0x000000110a00720c */ /* 0x082fe40001fc6670 */
[----:B------:R-:W-:Y:S01]  /*b760*/  ISETP.GE.AND P0, PT, R13, R0, PT ;  /* 0x000000000d00720c */ /* 0x000fe20003f06270 */
[----:B------:R-:W-:Y:S01]  /*b770*/  IMAD R0, R12, UR4, RZ ;  /* 0x000000040c007c24 */ /* 0x000fe2000f8e02ff */
[----:B------:R-:W-:Y:S01]  /*b780*/  MOV R7, UR41 ;  /* 0x0000002900077c02 */ /* 0x000fe20008000f00 */
[C---:B------:R-:W-:Y:S01]  /*b790*/  IMAD.WIDE.U32 R8, R15.reuse, UR4, R4 ;  /* 0x000000040f087c25 */ /* 0x040fe2000f8e0004 */
[CC--:B------:R-:W-:Y:S02]  /*b7a0*/  ISETP.GE.OR P5, PT, R10.reuse, R17.reuse, P2 ;  /* 0x000000110a00720c */ /* 0x0c0fe400017a6670 */
[----:B------:R-:W-:Y:S01]  /*b7b0*/  ISETP.GE.OR P4, PT, R10, R17, P1 ;  /* 0x000000110a00720c */ /* 0x000fe20000f86670 */
[----:B------:R-:W-:Y:S02]  /*b7c0*/  IMAD R13, R15, UR5, R0 ;  /* 0x000000050f0d7c24 */ /* 0x000fe4000f8e0200 */
[----:B------:R-:W-:-:S04]  /*b7d0*/  IMAD.WIDE R6, R7, 0x80, R2 ;  /* 0x0000008007067825 */ /* 0x000fc800078e0202 */
[----:B------:R-:W-:Y:S01]  /*b7e0*/  IMAD.IADD R5, R9, 0x1, R13 ;  /* 0x0000000109057824 */ /* 0x000fe200078e020d */
        /* <DEDUP_REMOVED lines=11> */
.L_x_3245:
[----:B------:R-:W-:Y:S05]  /*b8a0*/  BSYNC B0 ;  /* 0x0000000000007941 */ /* 0x000fea0003800000 */
.L_x_3244:
        /* <DEDUP_REMOVED lines=16> */
.L_x_3247:
[----:B------:R-:W-:Y:S05]  /*b9b0*/  BSYNC B0 ;  /* 0x0000000000007941 */ /* 0x000fea0003800000 */
.L_x_3246:
        /* <DEDUP_REMOVED lines=11> */
[----:B--2---:R-:W-:Y:S01]  /*ba70*/  LEA R16, P4, R2, UR4, 0x1 ;  /* 0x0000000402107c11 */ /* 0x004fe2000f8808ff */
[----:B------:R-:W-:-:S05]  /*ba80*/  IMAD.IADD R3, R3, 0x1, R13 ;  /* 0x0000000103037824 */ /* 0x000fca00078e020d */
[----:B------:R-:W-:-:S05]  /*ba90*/  LEA.HI.X R17, R2, UR5, R3, 0x1, P4 ;  /* 0x0000000502117c11 */ /* 0x000fca000a0f0c03 */
[----:B------:R3:W-:Y:S02]  /*baa0*/  STG.E.128 desc[UR38][R16.64], RZ ;  /* 0x000000ff10007986 */ /* 0x0007e4000c101d26 */
.L_x_3249:
[----:B------:R-:W-:Y:S05]  /*bab0*/  BSYNC B0 ;  /* 0x0000000000007941 */ /* 0x000fea0003800000 */
.L_x_3248:
        /* <DEDUP_REMOVED lines=15> */
.L_x_3251:
[----:B------:R-:W-:Y:S05]  /*bbb0*/  BSYNC B0 ;  /* 0x0000000000007941 */ /* 0x000fea0003800000 */
.L_x_3250:
[----:B------:R-:W-:Y:S01]  /*bbc0*/  ULDC.64 UR6, c[0x0][0x850] ;  /* 0x0002140000067ab9 */ /* 0x000fe20000000a00 */
[CC--:B------:R-:W-:Y:S01]  /*bbd0*/  ISETP.GE.OR P3, PT, R10.reuse, R19.reuse, P3 ;  /* 0x000000130a00720c */ /* 0x0c0fe20001f66670 */
[----:B------:R-:W-:Y:S02]  /*bbe0*/  UIMAD UR4, UR46, UR6, URZ ;  /* 0x000000062e0472a4 */ /* 0x000fe4000f8e023f */
[----:B------:R-:W-:Y:S01]  /*bbf0*/  MOV R3, UR6 ;  /* 0x0000000600037c02 */ /* 0x000fe20008000f00 */
[----:B------:R-:W-:Y:S01]  /*bc00*/  BSSY B0, `(.L_x_3252) ;  /* 0x0000017000007945 */ /* 0x000fe20003800000 */
[CC--:B------:R-:W-:Y:S01]  /*bc10*/  ISETP.GE.OR P2, PT, R10.reuse, R19.reuse, P2 ;  /* 0x000000130a00720c */ /* 0x0c0fe20001746670 */
[----:B------:R-:W-:Y:S01]  /*bc20*/  UIMAD UR4, UR37, UR7, UR4 ;  /* 0x00000007250472a4 */ /* 0x000fe2000f8e0204 */
[CC--:B------:R-:W-:Y:S01]  /*bc30*/  ISETP.GE.OR P1, PT, R10.reuse, R19.reuse, P1 ;  /* 0x000000130a00720c */ /* 0x0c0fe20000f26670 */
[----:B------:R-:W-:Y:S01]  /*bc40*/  IMAD.WIDE.U32 R2, R3, UR37, R10 ;  /* 0x0000002503027c25 */ /* 0x000fe2000f8e000a */
[----:B------:R-:W-:-:S03]  /*bc50*/  ISETP.GE.OR P0, PT, R10, R19, P0 ;  /* 0x000000130a00720c */ /* 0x000fc60000706670 */
[----:B------:R-:W-:Y:S01]  /*bc60*/  VIADD R3, R3, UR4 ;  /* 0x0000000403037c36 */ /* 0x000fe20008000000 */
[----:B------:R-:W-:Y:S02]  /*bc70*/  ULDC.64 UR4, c[0x0][0x858] ;  /* 0x0002160000047ab9 */ /* 0x000fe40000000a00 */
[----:B------:R-:W-:Y:S02]  /*bc80*/  IMAD R0, R12, UR4, RZ ;  /* 0x000000040c007c24 */ /* 0x000fe4000f8e02ff */
[----:B------:R-:W-:-:S04]  /*bc90*/  IMAD.WIDE.U32 R8, R15, UR4, R2 ;  /* 0x000000040f087c25 */ /* 0x000fc8000f8e0002 */
[----:B----4-:R-:W-:-:S04]  /*bca0*/  IMAD R5, R15, UR5, R0 ;  /* 0x000000050f057c24 */ /* 0x010fc8000f8e0200 */
        /* <DEDUP_REMOVED lines=12> */
.L_x_3253:
[----:B------:R-:W-:Y:S05]  /*bd70*/  BSYNC B0 ;  /* 0x0000000000007941 */ /* 0x000fea0003800000 */
.L_x_3252:
[----:B------:R-:W-:Y:S04]  /*bd80*/  BSSY B0, `(.L_x_3254) ;  /* 0x000000f000007945 */ /* 0x000fe80003800000 */
[----:B------:R-:W-:Y:S05]  /*bd90*/  @P2 BRA `(.L_x_3255) ;  /* 0x0000000000342947 */ /* 0x000fea0003800000 */
[----:B----4-:R-:W-:Y:S01]  /*bda0*/  IADD3 R11, P2, R6, 0x20, RZ ;  /* 0x00000020060b7810 */ /* 0x010fe20007f5e0ff */
        /* <DEDUP_REMOVED lines=12> */
.L_x_3255:
[----:B------:R-:W-:Y:S05]  /*be70*/  BSYNC B0 ;  /* 0x0000000000007941 */ /* 0x000fea0003800000 */
.L_x_3254:
        /* <DEDUP_REMOVED lines=15> */
.L_x_3257:
[----:B------:R-:W-:Y:S05]  /*bf70*/  BSYNC B0 ;  /* 0x0000000000007941 */ /* 0x000fea0003800000 */
.L_x_3256:
        /* <DEDUP_REMOVED lines=15> */
.L_x_3183:
        /* <DEDUP_REMOVED lines=29> */
.L_x_3259:
[----:B------:R-:W-:Y:S01]  /*c240*/  ULDC UR9, c[0x0][0x8c4] ;  /* 0x0002310000097ab9 */ /* 0x000fe20000000800 */
[----:B------:R-:W-:Y:S01]  /*c250*/  UMOV UR7, UR8 ;  /* 0x0000000800077c82 */ /* 0x000fe20008000000 */
[----:B------:R-:W-:-:S11]  /*c260*/  UISETP.NE.AND UP0, UPT, UR9, 0x1, UPT ;  /* 0x000000010900788c */ /* 0x000fd6000bf05270 */
[----:B------:R-:W-:Y:S02]  /*c270*/  @UP0 ULDC.64 UR10, c[0x0][0x8c8] ;  /* 0x00023200000a0ab9 */ /* 0x000fe40000000a00 */
[----:B------:R-:W-:-:S04]  /*c280*/  UIMAD.WIDE.U32 UR4, UR8, UR10, URZ ;  /* 0x0000000a080472a5 */ /* 0x000fc8000f8e003f */
[----:B------:R-:W-:-:S04]  /*c290*/  @UP0 USHF.R.U32.HI UR7, URZ, UR11, UR5 ;  /* 0x0000000b3f070299 */ /* 0x000fc80008011605 */
[----:B------:R-:W-:-:S12]  /*c2a0*/  UIMAD UR4, UR7, UR9, URZ ;  /* 0x00000009070472a4 */ /* 0x000fd8000f8e023f */
.L_x_3260:
        /* <DEDUP_REMOVED lines=23> */
.L_x_3261:
        /* <DEDUP_REMOVED lines=9> */
[----:B------:R-:W2:Y:S02]  /*c4b0*/  LDG.E R5, desc[UR38][R2.64+0x4] ;  /* 0x0000042602057981 */ /* 0x000ea4000c1e1900 */
[----:B--2---:R-:W-:-:S04]  /*c4c0*/  IADD3 R0, -R0, R5, RZ ;  /* 0x0000000500007210 */ /* 0x004fc80007ffe1ff */
[----:B------:R-:W-:Y:S01]  /*c4d0*/  R2UR UR4, R0 ;  /* 0x00000000000472ca */ /* 0x000fe200000e0000 */
[----:B------:R-:W-:-:S14]  /*c4e0*/  BRA `(.L_x_3262) ;  /* 0x0000000000047947 */ /* 0x000fdc0003800000 */
.L_x_3263:
[----:B------:R-:W-:-:S05]  /*c4f0*/  ULDC UR4, c[0x0][0x8ec] ;  /* 0x00023b0000047ab9 */ /* 0x000fca0000000800 */
.L_x_3262:
[----:B------:R-:W-:-:S04]  /*c500*/  UIADD3 UR4, UR4, 0x7f, URZ ;  /* 0x0000007f04047890 */ /* 0x000fc8000fffe03f */
[----:B------:R-:W-:-:S04]  /*c510*/  USHF.R.S32.HI UR5, URZ, 0x1f, UR4 ;  /* 0x0000001f3f057899 */ /* 0x000fc80008011404 */
[----:B------:R-:W-:-:S04]  /*c520*/  ULEA.HI UR5, UR5, UR4, URZ, 0x7 ;  /* 0x0000000405057291 */ /* 0x000fc8000f8f383f */
[----:B------:R-:W-:-:S04]  /*c530*/  USHF.R.S32.HI UR5, URZ, 0x7, UR5 ;  /* 0x000000073f057899 */ /* 0x000fc80008011405 */
[----:B------:R-:W-:Y:S02]  /*c540*/  UISETP.GT.AND UP0, UPT, UR5, UR7, UPT ;  /* 0x000000070500728c */ /* 0x000fe4000bf04270 */
[----:B------:R-:W-:Y:S02]  /*c550*/  ULOP3.LUT UR7, URZ, UR7, URZ, 0x33, !UPT ;  /* 0x000000073f077292 */ /* 0x000fe4000f8e333f */
[----:B------:R-:W-:Y:S02]  /*c560*/  USEL UR10, UR10, 0xffffffff, UP0 ;  /* 0xffffffff0a0a7887 */ /* 0x000fe40008000000 */
[----:B------:R-:W-:-:S04]  /*c570*/  UIADD3 UR7, UR5, UR7, URZ ;  /* 0x0000000705077290 */ /* 0x000fc8000fffe03f */
        /* <DEDUP_REMOVED lines=13> */
[----:B------:R-:W-:-:S04]  /*c650*/  UISETP.NE.U32.AND UP1, UPT, UR4, URZ, UPT ;  /* 0x0000003f0400728c */ /* 0x000fc8000bf25070 */
        /* <DEDUP_REMOVED lines=16> */
[----:B------:R-:W-:-:S04]  /*c760*/  @UP0 ULEA.HI.SX32 UR4, UR5, UR4, 0x1c ;  /* 0x0000000405040291 */ /* 0x000fc8000f8fe23f */
[----:B------:R-:W-:Y:S01]  /*c770*/  @UP0 UIMAD UR8, UR4, 0x1800, URZ ;  /* 0x00001800040808a4 */ /* 0x000fe2000f8e023f */
[----:B---3--:R-:W-:-:S03]  /*c780*/  @P2 R2UR UR14, R4 ;  /* 0x00000000040e22ca */ /* 0x008fc600000e0000 */
[----:B------:R-:W-:Y:S01]  /*c790*/  @UP0 USHF.R.S32.HI UR9, URZ, 0x1f, UR8 ;  /* 0x0000001f3f090899 */ /* 0x000fe20008011408 */
[----:B------:R-:W-:Y:S11]  /*c7a0*/  @P2 BRA `(.L_x_3264) ;  /* 0x0000000000142947 */ /* 0x000ff60003800000 */
[----:B------:R-:W-:Y:S05]  /*c7b0*/  @!P1 BRA `(.L_x_3264) ;  /* 0x0000000000109947 */ /* 0x000fea0003800000 */
[----:B------:R-:W2:Y:S04]  /*c7c0*/  LDG.E R5, desc[UR38][R2.64] ;  /* 0x0000002602057981 */ /* 0x000ea8000c1e1900 */
[----:B------:R-:W2:Y:S02]  /*c7d0*/  LDG.E R0, desc[UR38][R2.64+0x4] ;  /* 0x0000042602007981 */ /* 0x000ea4000c1e1900 */
[----:B--2---:R-:W-:-:S05]  /*c7e0*/  IMAD.IADD R0, R0, 0x1, -R5 ;  /* 0x0000000100007824 */ /* 0x004fca00078e0a05 */
[----:B------:R-:W-:-:S15]  /*c7f0*/  R2UR UR14, R0 ;  /* 0x00000000000e72ca */ /* 0x000fde00000e0000 */
.L_x_3264:
        /* <DEDUP_REMOVED lines=13> */
.L_x_3265:
        /* <DEDUP_REMOVED lines=12> */
.L_x_3266:
[----:B------:R-:W-:Y:S01]  /*c990*/  ULEA UR8, UR7, UR14, 0x7 ;  /* 0x0000000e07087291 */ /* 0x000fe2000f8e383f */
[----:B------:R-:W-:-:S03]  /*c9a0*/  ULDC UR9, c[0x0][0x74c] ;  /* 0x0001d30000097ab9 */ /* 0x000fc60000000800 */
[----:B------:R-:W-:-:S04]  /*c9b0*/  UIADD3 UR8, UR8, -UR9, -UR11 ;  /* 0x8000000908087290 */ /* 0x000fc8000fffe80b */
        /* <DEDUP_REMOVED lines=12> */
[----:B------:R-:W-:Y:S01]  /*ca80*/  ULDC.64 UR18, c[0x0][0x2d8] ;  /* 0x0000b60000127ab9 */ /* 0x000fe20000000a00 */
[----:B------:R-:W1:Y:S01]  /*ca90*/  S2R R0, SR_TID.X ;  /* 0x0000000000007919 */ /* 0x000e620000002100 */
[----:B------:R-:W-:Y:S01]  /*caa0*/  UIMAD UR16, UR20, UR18, URZ ;  /* 0x00000012141072a4 */ /* 0x000fe2000f8e023f */
[----:B------:R-:W-:Y:S01]  /*cab0*/  LOP3.LUT R8, RZ, UR7, RZ, 0x33, !PT ;  /* 0x00000007ff087c12 */ /* 0x000fe2000f8e33ff */
[----:B------:R-:W-:Y:S02]  /*cac0*/  USHF.R.S32.HI UR15, URZ, 0x1f, UR10 ;  /* 0x0000001f3f0f7899 */ /* 0x000fe4000801140a */
[----:B------:R-:W-:Y:S02]  /*cad0*/  UIMAD UR17, UR6, UR19, UR16 ;  /* 0x00000013061172a4 */ /* 0x000fe4000f8e0210 */
[----:B------:R-:W-:Y:S02]  /*cae0*/  UIADD3 UR19, UR11, 0x7f, URZ ;  /* 0x0000007f0b137890 */ /* 0x000fe4000fffe03f */
[----:B------:R-:W-:Y:S01]  /*caf0*/  UIMAD.WIDE.U32 UR8, UR6, UR18, URZ ;  /* 0x00000012060872a5 */ /* 0x000fe2000f8e003f */
[----:B------:R-:W-:Y:S01]  /*cb00*/  ULDC UR21, c[0x0][0x288] ;  /* 0x0000a20000157ab9 */ /* 0x000fe20000000800 */
[----:B------:R-:W-:-:S02]  /*cb10*/  UIADD3 UR16, UR12, -UR13, URZ ;  /* 0x8000000d0c107290 */ /* 0x000fc4000fffe03f */
[----:B------:R-:W-:Y:S01]  /*cb20*/  UIADD3 UR14, UR11, 0xdf, -UR14 ;  /* 0x000000df0b0e7890 */ /* 0x000fe2000fffe80e */
[----:B------:R-:W-:Y:S01]  /*cb30*/  ULDC UR22, c[0x0][0x760] ;  /* 0x0001d80000167ab9 */ /* 0x000fe20000000800 */
[----:B------:R-:W-:Y:S02]  /*cb40*/  USEL UR29, UR10, URZ, !UP0 ;  /* 0x0000003f0a1d7287 */ /* 0x000fe4000c000000 */
[----:B------:R-:W-:Y:S02]  /*cb50*/  USEL UR23, UR15, URZ, !UP0 ;  /* 0x0000003f0f177287 */ /* 0x000fe4000c000000 */
[----:B------:R-:W-:Y:S02]  /*cb60*/  UIMAD UR18, UR10, UR21, URZ ;  /* 0x000000150a1272a4 */ /* 0x000fe4000f8e023f */
[----:B------:R-:W-:Y:S02]  /*cb70*/  USHF.R.S32.HI UR11, URZ, 0x1f, UR19 ;  /* 0x0000001f3f0b7899 */ /* 0x000fe40008011413 */
[----:B------:R-:W-:-:S02]  /*cb80*/  UIMAD UR15, UR21, UR22, URZ ;  /* 0x00000016150f72a4 */ /* 0x000fc4000f8e023f */
[----:B------:R-:W-:Y:S02]  /*cb90*/  UIADD3 UR10, UP0, UR4, UR8, URZ ;  /* 0x00000008040a7290 */ /* 0x000fe4000ff1e03f */
[----:B------:R-:W-:Y:S02]  /*cba0*/  UIADD3 UR17, UR9, UR17, URZ ;  /* 0x0000001109117290 */ /* 0x000fe4000fffe03f */
[----:B------:R-:W-:Y:S01]  /*cbb0*/  ULOP3.LUT UR21, UR16, 0x1, URZ, 0xc0, !UPT ;  /* 0x0000000110157892 */ /* 0x000fe2000f8ec03f */
[----:B-1----:R-:W-:Y:S01]  /*cbc0*/  LOP3.LUT R0, R0, 0x1f, RZ, 0xc0, !PT ;  /* 0x0000001f00007812 */ /* 0x002fe200078ec0ff */
[----:B------:R-:W-:Y:S02]  /*cbd0*/  ULEA.HI UR22, UR11, UR19, URZ, 0x7 ;  /* 0x000000130b167291 */ /* 0x000fe4000f8f383f */
[----:B------:R-:W-:Y:S02]  /*cbe0*/  UIADD3.X UR11, UR5, UR17, URZ, UP0, !UPT ;  /* 0x00000011050b7290 */ /* 0x000fe400087fe43f */
[----:B------:R-:W-:Y:S01]  /*cbf0*/  UISETP.NE.U32.AND UP0, UPT, UR21, 0x1, UPT ;  /* 0x000000011500788c */ /* 0x000fe2000bf05070 */
[----:B------:R-:W-:Y:S01]  /*cc00*/  ULDC.64 UR30, c[0x0][0x2e0] ;  /* 0x0000b800001e7ab9 */ /* 0x000fe20000000a00 */
[----:B------:R-:W-:-:S02]  /*cc10*/  UIADD3 UR16, UP1, UR6, UR18, URZ ;  /* 0x0000001206107290 */ /* 0x000fc4000ff3e03f */
[----:B------:R-:W-:Y:S02]  /*cc20*/  UIMAD UR6, UR23, UR30, URZ ;  /* 0x0000001e170672a4 */ /* 0x000fe4000f8e023f */
[----:B------:R-:W-:Y:S01]  /*cc30*/  PLOP3.LUT P1, PT, PT, PT, UP0, 0x80, 0x0 ;  /* 0x000000000000781c */ /* 0x000fe20003f2f008 */
[----:B------:R-:W-:Y:S02]  /*cc40*/  UIMAD.WIDE.U32 UR10, UR29, UR30, UR10 ;  /* 0x0000001e1d0a72a5 */ /* 0x000fe4000f8e000a */
[----:B------:R-:W-:Y:S01]  /*cc50*/  UIMAD UR21, UR29, UR31, UR6 ;  /* 0x0000001f1d1572a4 */ /* 0x000fe2000f8e0206 */
[----:B------:R-:W-:Y:S01]  /*cc60*/  ELECT P0, URZ, PT ;  /* 0x00000000003f782f */ /* 0x000fe20003800000 */
[----:B------:R-:W-:Y:S02]  /*cc70*/  ULEA.HI.X.SX32 UR20, UR18, UR20, 0x1, UP1 ;  /* 0x0000001412147291 */ /* 0x000fe400088f0e3f */
[----:B------:R-:W-:Y:S02]  /*cc80*/  USHF.R.S32.HI UR22, URZ, 0x7, UR22 ;  /* 0x000000073f167899 */ /* 0x000fe40008011416 */
[----:B------:R-:W-:-:S04]  /*cc90*/  UIADD3 UR32, UR11, UR21, URZ ;  /* 0x000000150b207290 */ /* 0x000fc8000fffe03f */
[----:B------:R-:W-:Y:S08]  /*cca0*/  @P1 BRA `(.L_x_3267) ;  /* 0x0000000400881947 */ /* 0x000ff00003800000 */
        /* <DEDUP_REMOVED lines=18> */
.L_x_3270:
[----:B------:R-:W2:Y:S04]  /*cdd0*/  LDG.E.STRONG.GPU R4, desc[UR38][R2.64] ;  /* 0x0000002602047981 */ /* 0x000ea8000c1ef900 */
[----:B--2---:R-:W-:Y:S01]  /*cde0*/  CCTL.IVALL ;  /* 0x00000000ff00798f */ /* 0x004fe20002000000 */
[----:B------:R-:W-:Y:S05]  /*cdf0*/  YIELD ;  /* 0x0000000000007946 */ /* 0x000fea0003800000 */
[----:B------:R-:W-:-:S13]  /*ce00*/  ISETP.NE.AND P1, PT, R4, R5, PT ;  /* 0x000000050400720c */ /* 0x000fda0003f25270 */
[----:B------:R-:W-:Y:S05]  /*ce10*/  @P1 BRA `(.L_x_3270) ;  /* 0xfffffffc00ec1947 */ /* 0x000fea000383ffff */
.L_x_3269:
[----:B------:R-:W-:Y:S05]  /*ce20*/  BSYNC B0 ;  /* 0x0000000000007941 */ /* 0x000fea0003800000 */
.L_x_3268:
[----:B------:R-:W-:-:S03]  /*ce30*/  UMOV UR6, 0xffffffff ;  /* 0xffffffff00067882 */ /* 0x000fc60000000000 */
[----:B------:R-:W-:Y:S05]  /*ce40*/  BRA.DIV UR6, `(.L_x_3271) ;  /* 0x0000003a06007947 */ /* 0x000fea000b800000 */
[----:B------:R-:W-:Y:S01]  /*ce50*/  NOP ;  /* 0x0000000000007918 */ /* 0x000fe20000000000 */
.L_x_3346:
        /* <DEDUP_REMOVED lines=22> */
.L_x_3273:
[----:B------:R-:W-:Y:S05]  /*cfc0*/  BSYNC B0 ;  /* 0x0000000000007941 */ /* 0x000fea0003800000 */
.L_x_3272:
        /* <DEDUP_REMOVED lines=9> */
[----:B------:R-:W-:Y:S02]  /*d060*/  UIADD3 UR24, UP0, UR6, UR10, URZ ;  /* 0x0000000a06187290 */ /* 0x000fe4000ff1e03f */
[----:B-1----:R-:W-:Y:S02]  /*d070*/  ULEA UR23, UR23, UR7, 0x18 ;  /* 0x0000000717177291 */ /* 0x002fe4000f8ec03f */
[----:B------:R-:W-:Y:S02]  /*d080*/  ULEA.HI.X.SX32 UR7, UR6, UR32, 0x1, UP0 ;  /* 0x0000002006077291 */ /* 0x000fe400080f0e3f */
        /* <DEDUP_REMOVED lines=8> */
.L_x_3275:
[----:B------:R-:W-:Y:S05]  /*d110*/  BSYNC B0 ;  /* 0x0000000000007941 */ /* 0x000fea0003800000 */
.L_x_3274:
[----:B------:R-:W-:Y:S06]  /*d120*/  BAR.ARV 0xa, 0xa0 ;  /* 0x0282800000007b1d */ /* 0x000fec0000002000 */
[----:B------:R-:W-:Y:S04]  /*d130*/  BSSY B0, `(.L_x_3276) ;  /* 0x0000003000007945 */ /* 0x000fe80003800000 */
[----:B------:R-:W-:Y:S05]  /*d140*/  @!P0 BRA `(.L_x_3277) ;  /* 0x0000000000048947 */ /* 0x000fea0003800000 */
[----:B------:R-:W-:-:S04]  /*d150*/  DEPBAR.LE SB0, 0x0 ;  /* 0x000080000000791a */ /* 0x000fc80000000000 */
.L_x_3277:
[----:B------:R-:W-:Y:S05]  /*d160*/  BSYNC B0 ;  /* 0x0000000000007941 */ /* 0x000fea0003800000 */
.L_x_3276:
        /* <DEDUP_REMOVED lines=19> */
.L_x_3279:
[----:B------:R-:W-:Y:S05]  /*d2a0*/  BSYNC B0 ;  /* 0x0000000000007941 */ /* 0x000fea0003800000 */
.L_x_3278:
[----:B------:R-:W-:Y:S01]  /*d2b0*/  UIADD3 UR7, UR13, 0x1, URZ ;  /* 0x000000010d077890 */ /* 0x000fe2000fffe03f */
[----:B------:R-:W-:Y:S11]  /*d2c0*/  BRA `(.L_x_3280) ;  /* 0x0000000000047947 */ /* 0x000ff60003800000 */
.L_x_3267:
[----:B------:R-:W-:-:S05]  /*d2d0*/  UMOV UR7, UR13 ;  /* 0x0000000d00077c82 */ /* 0x000fca0008000000 */
.L_x_3280:
[----:B------:R-:W-:-:S04]  /*d2e0*/  UIADD3 UR6, UR13, 0x1, URZ ;  /* 0x000000010d067890 */ /* 0x000fc8000fffe03f */
[----:B------:R-:W-:-:S06]  /*d2f0*/  UISETP.NE.AND UP0, UPT, UR12, UR6, UPT ;  /* 0x000000060c00728c */ /* 0x000fcc000bf05270 */
[----:B------:R-:W-:-:S13]  /*d300*/  PLOP3.LUT P1, PT, PT, PT, UP0, 0x80, 0x0 ;  /* 0x000000000000781c */ /* 0x000fda0003f2f008 */
[----:B------:R-:W-:Y:S05]  /*d310*/  @!P1 BRA `(.L_x_3190) ;  /* 0x0000003000449947 */ /* 0x000fea0003800000 */
[----:B------:R-:W-:Y:S01]  /*d320*/  UMOV UR18, UR8 ;  /* 0x0000000800127c82 */ /* 0x000fe20008000000 */
[----:B------:R-:W-:Y:S01]  /*d330*/  UMOV UR19, UR17 ;  /* 0x0000001100137c82 */ /* 0x000fe20008000000 */
[----:B------:R-:W-:Y:S01]  /*d340*/  ULDC.64 UR24, c[0x0][0x2c0] ;  /* 0x0000b00000187ab9 */ /* 0x000fe20000000a00 */
[----:B------:R-:W-:Y:S01]  /*d350*/  UIMAD.WIDE.U32 UR18, UR29, UR30, UR18 ;  /* 0x0000001e1d1272a5 */ /* 0x000fe2000f8e0012 */
[----:B------:R-:W-:Y:S01]  /*d360*/  UMOV UR23, UR7 ;  /* 0x0000000700177c82 */ /* 0x000fe20008000000 */
[----:B------:R-:W-:Y:S02]  /*d370*/  UMOV UR6, URZ ;  /* 0x0000003f00067c82 */ /* 0x000fe40008000000 */
[----:B------:R-:W-:-:S04]  /*d380*/  UIADD3 UR27, UP0, UR4, UR18, URZ ;  /* 0x00000012041b7290 */ /* 0x000fc8000ff1e03f */
[----:B------:R-:W-:Y:S02]  /*d390*/  UIADD3.X UR18, UR5, UR21, UR19, UP0, !UPT ;  /* 0x0000001505127290 */ /* 0x000fe400087fe413 */
[----:B------:R-:W-:-:S04]  /*d3a0*/  ULEA UR26, UP0, UR27, UR24, 0x2 ;  /* 0x000000181b1a7291 */ /* 0x000fc8000f80103f */
[----:B------:R-:W-:Y:S02]  /*d3b0*/  ULEA.HI.X UR27, UR27, UR25, UR18, 0x2, UP0 ;  /* 0x000000191b1b7291 */ /* 0x000fe400080f1412 */
[----:B------:R-:W-:-:S04]  /*d3c0*/  UIADD3 UR26, UP0, UR26, 0x3000, URZ ;  /* 0x000030001a1a7890 */ /* 0x000fc8000ff1e03f */
[----:B------:R-:W-:-:S12]  /*d3d0*/  UIADD3.X UR27, URZ, UR27, URZ, UP0, !UPT ;  /* 0x0000001b3f1b7290 */ /* 0x000fd800087fe43f */
.L_x_3305:
        /* <DEDUP_REMOVED lines=18> */
.L_x_3283:
[----:B------:R-:W2:Y:S04]  /*d500*/  LDG.E.STRONG.GPU R4, desc[UR38][R2.64] ;  /* 0x0000002602047981 */ /* 0x000ea8000c1ef900 */
[----:B--2---:R-:W-:Y:S01]  /*d510*/  CCTL.IVALL ;  /* 0x00000000ff00798f */ /* 0x004fe20002000000 */
[----:B------:R-:W-:Y:S05]  /*d520*/  YIELD ;  /* 0x0000000000007946 */ /* 0x000fea0003800000 */
[----:B------:R-:W-:-:S13]  /*d530*/  ISETP.NE.AND P1, PT, R4, R5, PT ;  /* 0x000000050400720c */ /* 0x000fda0003f25270 */
[----:B------:R-:W-:Y:S05]  /*d540*/  @P1 BRA `(.L_x_3283) ;  /* 0xfffffffc00ec1947 */ /* 0x000fea000383ffff */
.L_x_3282:
[----:B------:R-:W-:Y:S05]  /*d550*/  BSYNC B0 ;  /* 0x0000000000007941 */ /* 0x000fea0003800000 */
.L_x_3281:
[----:B------:R-:W-:-:S03]  /*d560*/  UMOV UR24, 0xffffffff ;  /* 0xffffffff00187882 */ /* 0x000fc60000000000 */
[----:B------:R-:W-:Y:S05]  /*d570*/  BRA.DIV UR24, `(.L_x_3284) ;  /* 0x0000003218507947 */ /* 0x000fea000b800000 */
[----:B------:R-:W-:Y:S01]  /*d580*/  NOP ;  /* 0x0000000000007918 */ /* 0x000fe20000000000 */
.L_x_3349:
        /* <DEDUP_REMOVED lines=17> */
[----:B------:R1:W-:Y:S02]  /*d6a0*/  UBLKRED.G.S.ADD.F32.RN [UR24], [UR33], UR31, desc[UR40] ;  /* 0x00002818210073bb */ /* 0x0003e400080a141f */
[----:B-1----:R0:W-:Y:S02]  /*d6b0*/  UTMACMDFLUSH ;  /* 0x00000000000079b7 */ /* 0x0021e40000000000 */
.L_x_3286:
[----:B------:R-:W-:Y:S05]  /*d6c0*/  BSYNC B0 ;  /* 0x0000000000007941 */ /* 0x000fea0003800000 */
.L_x_3285:
        /* <DEDUP_REMOVED lines=15> */
.L_x_3288:
[----:B------:R-:W-:Y:S05]  /*d7c0*/  BSYNC B0 ;  /* 0x0000000000007941 */ /* 0x000fea0003800000 */
.L_x_3287:
[----:B------:R-:W-:Y:S06]  /*d7d0*/  BAR.ARV 0xa, 0xa0 ;  /* 0x0282800000007b1d */ /* 0x000fec0000002000 */
[----:B------:R-:W-:Y:S04]  /*d7e0*/  BSSY B0, `(.L_x_3289) ;  /* 0x0000003000007945 */ /* 0x000fe80003800000 */
[----:B------:R-:W-:Y:S05]  /*d7f0*/  @!P0 BRA `(.L_x_3290) ;  /* 0x0000000000048947 */ /* 0x000fea0003800000 */
[----:B------:R-:W-:-:S04]  /*d800*/  DEPBAR.LE SB0, 0x0 ;  /* 0x000080000000791a */ /* 0x000fc80000000000 */
.L_x_3290:
[----:B------:R-:W-:Y:S05]  /*d810*/  BSYNC B0 ;  /* 0x0000000000007941 */ /* 0x000fea0003800000 */
.L_x_3289:
        /* <DEDUP_REMOVED lines=19> */
.L_x_3292:
[----:B------:R-:W-:Y:S05]  /*d950*/  BSYNC B0 ;  /* 0x0000000000007941 */ /* 0x000fea0003800000 */
.L_x_3291:
        /* <DEDUP_REMOVED lines=16> */
.L_x_3295:
[----:B------:R-:W2:Y:S04]  /*da60*/  LDG.E.STRONG.GPU R4, desc[UR38][R2.64] ;  /* 0x0000002602047981 */ /* 0x000ea8000c1ef900 */
[----:B--2---:R-:W-:Y:S01]  /*da70*/  CCTL.IVALL ;  /* 0x00000000ff00798f */ /* 0x004fe20002000000 */
[----:B------:R-:W-:Y:S05]  /*da80*/  YIELD ;  /* 0x0000000000007946 */ /* 0x000fea0003800000 */
[----:B------:R-:W-:-:S13]  /*da90*/  ISETP.NE.AND P1, PT, R4, R5, PT ;  /* 0x000000050400720c */ /* 0x000fda0003f25270 */
[----:B------:R-:W-:Y:S05]  /*daa0*/  @P1 BRA `(.L_x_3295) ;  /* 0xfffffffc00ec1947 */ /* 0x000fea000383ffff */
.L_x_3294:
[----:B------:R-:W-:Y:S05]  /*dab0*/  BSYNC B0 ;  /* 0x0000000000007941 */ /* 0x000fea0003800000 */
.L_x_3293:
[----:B------:R-:W-:-:S03]  /*dac0*/  UMOV UR18, 0xffffffff ;  /* 0xffffffff00127882 */ /* 0x000fc60000000000 */
[----:B------:R-:W-:Y:S05]  /*dad0*/  BRA.DIV UR18, `(.L_x_3296) ;  /* 0x0000002e12147947 */ /* 0x000fea000b800000 */
[----:B------:R-:W-:Y:S01]  /*dae0*/  NOP ;  /* 0x0000000000007918 */ /* 0x000fe20000000000 */
.L_x_3352:
        /* <DEDUP_REMOVED lines=15> */
.L_x_3298:
[----:B------:R-:W-:Y:S05]  /*dbe0*/  BSYNC B0 ;  /* 0x0000000000007941 */ /* 0x000fea0003800000 */
.L_x_3297:
        /* <DEDUP_REMOVED lines=15> */
.L_x_3300:
[----:B------:R-:W-:Y:S05]  /*dce0*/  BSYNC B0 ;  /* 0x0000000000007941 */ /* 0x000fea0003800000 */
.L_x_3299:
[----:B------:R-:W-:Y:S06]  /*dcf0*/  BAR.ARV 0xa, 0xa0 ;  /* 0x0282800000007b1d */ /* 0x000fec0000002000 */
[----:B------:R-:W-:Y:S04]  /*dd00*/  BSSY B0, `(.L_x_3301) ;  /* 0x0000003000007945 */ /* 0x000fe80003800000 */
[----:B------:R-:W-:Y:S05]  /*dd10*/  @!P0 BRA `(.L_x_3302) ;  /* 0x0000000000048947 */ /* 0x000fea0003800000 */
[----:B------:R-:W-:-:S04]  /*dd20*/  DEPBAR.LE SB0, 0x0 ;  /* 0x000080000000791a */ /* 0x000fc80000000000 */
.L_x_3302:
[----:B------:R-:W-:Y:S05]  /*dd30*/  BSYNC B0 ;  /* 0x0000000000007941 */ /* 0x000fea0003800000 */
.L_x_3301:
        /* <DEDUP_REMOVED lines=19> */
.L_x_3304:
[----:B------:R-:W-:Y:S05]  /*de70*/  BSYNC B0 ;  /* 0x0000000000007941 */ /* 0x000fea0003800000 */
.L_x_3303:
[----:B------:R-:W-:Y:S02]  /*de80*/  UIADD3 UR7, UR7, 0x2, URZ ;  /* 0x0000000207077890 */ /* 0x000fe4000fffe03f */
[----:B------:R-:W-:Y:S02]  /*de90*/  UIADD3 UR6, UR6, 0x3000, URZ ;  /* 0x0000300006067890 */ /* 0x000fe4000fffe03f */
[----:B------:R-:W-:-:S06]  /*dea0*/  UISETP.GE.AND UP0, UPT, UR7, UR12, UPT ;  /* 0x0000000c0700728c */ /* 0x000fcc000bf06270 */
[----:B------:R-:W-:-:S13]  /*deb0*/  PLOP3.LUT P1, PT, PT, PT, UP0, 0x80, 0x0 ;  /* 0x000000000000781c */ /* 0x000fda0003f2f008 */
[----:B------:R-:W-:Y:S05]  /*dec0*/  @!P1 BRA `(.L_x_3305) ;  /* 0xfffffff400449947 */ /* 0x000fea000383ffff */
[----:B------:R-:W-:Y:S05]  /*ded0*/  BRA `(.L_x_3190) ;  /* 0x0000002400547947 */ /* 0x000fea0003800000 */
.L_x_3258:
[----:B------:R-:W1:Y:S01]  /*dee0*/  LDC R5, c[0x0][0x8d0] ;  /* 0x00023400ff057b82 */ /* 0x000e620000000800 */
[----:B------:R-:W2:Y:S01]  /*def0*/  S2R R3, SR_CTAID.X ;  /* 0x0000000000037919 */ /* 0x000ea20000002500 */
[----:B------:R-:W-:Y:S01]  /*df00*/  ULDC UR4, c[0x0][0x8e8] ;  /* 0x00023a0000047ab9 */ /* 0x000fe20000000800 */
[----:B-1----:R-:W-:Y:S02]  /*df10*/  ISETP.NE.AND P0, PT, R5, 0x1, PT ;  /* 0x000000010500780c */ /* 0x002fe40003f05270 */
[----:B--2---:R-:W-:-:S11]  /*df20*/  MOV R2, R3 ;  /* 0x0000000300027202 */ /* 0x004fd60000000f00 */
[----:B------:R-:W1:Y:S08]  /*df30*/  @P0 LDC R0, c[0x0][0x8d4] ;  /* 0x00023500ff000b82 */ /* 0x000e700000000800 */
[----:B------:R-:W2:Y:S01]  /*df40*/  @P0 LDC R7, c[0x0][0x8d8] ;  /* 0x00023600ff070b82 */ /* 0x000ea20000000800 */
[----:B-1----:R-:W-:-:S05]  /*df50*/  @P0 IMAD.HI.U32 R0, R3, R0, RZ ;  /* 0x0000000003000227 */ /* 0x002fca00078e00ff */
[----:B--2---:R-:W-:-:S04]  /*df60*/  @P0 SHF.R.U32.HI R2, RZ, R7, R0 ;  /* 0x00000007ff020219 */ /* 0x004fc80000011600 */
[----:B------:R-:W-:Y:S01]  /*df70*/  ISETP.GE.AND P0, PT, R2, UR4, PT ;  /* 0x0000000402007c0c */ /* 0x000fe2000bf06270 */
[----:B------:R-:W-:-:S04]  /*df80*/  IMAD.MOV R0, RZ, RZ, -R2 ;  /* 0x000000ffff007224 */ /* 0x000fc800078e0a02 */
[----:B------:R-:W-:-:S08]  /*df90*/  IMAD R5, R5, R0, R3 ;  /* 0x0000000005057224 */ /* 0x000fd000078e0203 */
[----:B------:R-:W-:Y:S05]  /*dfa0*/  @!P0 BRA `(.L_x_3306) ;  /* 0x0000000000208947 */ /* 0x000fea0003800000 */
[----:B------:R-:W1:Y:S01]  /*dfb0*/  LDC R3, c[0x0][0x8dc] ;  /* 0x00023700ff037b82 */ /* 0x000e620000000800 */
[----:B------:R-:W-:Y:S01]  /*dfc0*/  IMAD.MOV.U32 R0, RZ, RZ, R5 ;  /* 0x000000ffff007224 */ /* 0x000fe200078e0005 */
[----:B-1----:R-:W-:-:S13]  /*dfd0*/  ISETP.NE.AND P0, PT, R3, 0x1, PT ;  /* 0x000000010300780c */ /* 0x002fda0003f05270 */
[----:B------:R-:W1:Y:S02]  /*dfe0*/  @P0 LDC.64 R6, c[0x0][0x8e0] ;  /* 0x00023800ff060b82 */ /* 0x000e640000000a00 */
[----:B-1----:R-:W-:-:S05]  /*dff0*/  @P0 IMAD.HI.U32 R4, R5, R6, RZ ;  /* 0x0000000605040227 */ /* 0x002fca00078e00ff */
[----:B------:R-:W-:-:S05]  /*e000*/  @P0 SHF.R.U32.HI R0, RZ, R7, R4 ;  /* 0x00000007ff000219 */ /* 0x000fca0000011604 */
[----:B------:R-:W-:Y:S01]  /*e010*/  IMAD R3, R0, R3, RZ ;  /* 0x0000000300037224 */ /* 0x000fe200078e02ff */
[----:B------:R-:W-:Y:S06]  /*e020*/  BRA `(.L_x_3307) ;  /* 0x00000000001c7947 */ /* 0x000fec0003800000 */
.L_x_3306:
[----:B------:R-:W1:Y:S01]  /*e030*/  LDC R3, c[0x0][0x8c4] ;  /* 0x00023100ff037b82 */ /* 0x000e620000000800 */
[----:B------:R-:W-:Y:S02]  /*e040*/  MOV R0, R5 ;  /* 0x0000000500007202 */ /* 0x000fe40000000f00 */
[----:B-1----:R-:W-:-:S13]  /*e050*/  ISETP.NE.AND P0, PT, R3, 0x1, PT ;  /* 0x000000010300780c */ /* 0x002fda0003f05270 */
[----:B------:R-:W1:Y:S02]  /*e060*/  @P0 LDC.64 R6, c[0x0][0x8c8] ;  /* 0x00023200ff060b82 */ /* 0x000e640000000a00 */
[----:B-1----:R-:W-:-:S05]  /*e070*/  @P0 IMAD.HI.U32 R4, R5, R6, RZ ;  /* 0x0000000605040227 */ /* 0x002fca00078e00ff */
[----:B------:R-:W-:-:S05]  /*e080*/  @P0 SHF.R.U32.HI R0, RZ, R7, R4 ;  /* 0x00000007ff000219 */ /* 0x000fca0000011604 */
[----:B------:R-:W-:-:S07]  /*e090*/  IMAD R3, R0, R3, RZ ;  /* 0x0000000300037224 */ /* 0x000fce00078e02ff */
.L_x_3307:
[----:B------:R-:W1:Y:S01]  /*e0a0*/  LDC R8, c[0x0][0x8b8] ;  /* 0x00022e00ff087b82 */ /* 0x000e620000000800 */
[----:B------:R-:W-:Y:S01]  /*e0b0*/  IMAD.IADD R3, R5, 0x1, -R3 ;  /* 0x0000000105037824 */ /* 0x000fe200078e0a03 */
[----:B------:R-:W-:-:S06]  /*e0c0*/  ULDC.64 UR6, c[0x0][0x8f8] ;  /* 0x00023e0000067ab9 */ /* 0x000fcc0000000a00 */
[----:B------:R-:W2:Y:S01]  /*e0d0*/  LDC R4, c[0x0][0x8c4] ;  /* 0x00023100ff047b82 */ /* 0x000ea20000000800 */
[C---:B-1----:R-:W-:Y:S02]  /*e0e0*/  ISETP.NE.AND P0, PT, R8.reuse, 0x1, PT ;  /* 0x000000010800780c */ /* 0x042fe40003f05270 */
[----:B------:R-:W-:Y:S01]  /*e0f0*/  R2UR UR20, R8 ;  /* 0x00000000081472ca */ /* 0x000fe200000e0000 */
[----:B--2---:R-:W-:-:S04]  /*e100*/  IMAD R3, R2, R4, R3 ;  /* 0x0000000402037224 */ /* 0x004fc800078e0203 */
[----:B------:R-:W-:-:S06]  /*e110*/  IMAD.MOV.U32 R13, RZ, RZ, R3 ;  /* 0x000000ffff0d7224 */ /* 0x000fcc00078e0003 */
[----:B------:R-:W1:Y:S01]  /*e120*/  @P0 LDC R6, c[0x0][0x8bc] ;  /* 0x00022f00ff060b82 */ /* 0x000e620000000800 */
[----:B------:R-:W-:-:S07]  /*e130*/  R2UR UR5, R3 ;  /* 0x00000000030572ca */ /* 0x000fce00000e0000 */
[----:B------:R-:W2:Y:S01]  /*e140*/  @P0 LDC R7, c[0x0][0x8c0] ;  /* 0x00023000ff070b82 */ /* 0x000ea20000000800 */
[----:B-1----:R-:W-:-:S05]  /*e150*/  @P0 IMAD.HI.U32 R2, R3, R6, RZ ;  /* 0x0000000603020227 */ /* 0x002fca00078e00ff */
[----:B--2---:R-:W-:Y:S02]  /*e160*/  @P0 SHF.R.U32.HI R13, RZ, R7, R2 ;  /* 0x00000007ff0d0219 */ /* 0x004fe40000011602 */
[----:B------:R-:W-:Y:S02]  /*e170*/  ISETP.NE.U32.AND P0, PT, RZ, UR6, PT ;  /* 0x00000006ff007c0c */ /* 0x000fe4000bf05070 */
[----:B------:R-:W-:Y:S02]  /*e180*/  IADD3 R2, -R13, RZ, RZ ;  /* 0x000000ff0d027210 */ /* 0x000fe40007ffe1ff */
[----:B------:R-:W-:Y:S02]  /*e190*/  ISETP.NE.AND.EX P0, PT, RZ, UR7, PT, P0 ;  /* 0x00000007ff007c0c */ /* 0x000fe4000bf05300 */
[----:B------:R-:W-:-:S13]  /*e1a0*/  R2UR UR4, R2 ;  /* 0x00000000020472ca */ /* 0x000fda00000e0000 */
[----:B------:R-:W-:Y:S01]  /*e1b0*/  UIMAD UR20, UR20, UR4, UR5 ;  /* 0x00000004141472a4 */ /* 0x000fe2000f8e0205 */
[----:B------:R-:W-:Y:S11]  /*e1c0*/  @!P0 BRA `(.L_x_3308) ;  /* 0x0000000000108947 */ /* 0x000ff60003800000 */
[----:B------:R-:W1:Y:S02]  /*e1d0*/  LDC.64 R2, c[0x0][0x8f8] ;  /* 0x00023e00ff027b82 */ /* 0x000e640000000a00 */
[----:B-1----:R-:W-:-:S05]  /*e1e0*/  IMAD.WIDE R2, R13, 0x4, R2 ;  /* 0x000000040d027825 */ /* 0x002fca00078e0202 */
[----:B------:R2:W5:Y:S01]  /*e1f0*/  LDG.E R4, desc[UR38][R2.64] ;  /* 0x0000002602047981 */ /* 0x000562000c1e1900 */
[----:B------:R-:W-:Y:S05]  /*e200*/  BRA `(.L_x_3309) ;  /* 0x00000000002c7947 */ /* 0x000fea0003800000 */
.L_x_3308:
        /* <DEDUP_REMOVED lines=8> */
[----:B--2---:R-:W-:Y:S01]  /*e290*/  IMAD.IADD R4, R5, 0x1, -R4 ;  /* 0x0000000105047824 */ /* 0x004fe200078e0a04 */
[----:B------:R-:W-:Y:S06]  /*e2a0*/  BRA `(.L_x_3309) ;  /* 0x0000000000047947 */ /* 0x000fec0003800000 */
.L_x_3310:
[----:B------:R-:W1:Y:S02]  /*e2b0*/  LDC R4, c[0x0][0x8ec] ;  /* 0x00023b00ff047b82 */ /* 0x000e640000000800 */
.L_x_3309:
[----:B-1---5:R-:W-:Y:S01]  /*e2c0*/  VIADD R4, R4, 0x7f ;  /* 0x0000007f04047836 */ /* 0x022fe20000000000 */
[----:B------:R-:W-:Y:S01]  /*e2d0*/  LOP3.LUT R12, R0, 0x1ffffff, RZ, 0x3c, !PT ;  /* 0x01ffffff000c7812 */ /* 0x000fe200078e3cff */
[----:B------:R-:W-:Y:S02]  /*e2e0*/  IMAD.MOV.U32 R10, RZ, RZ, 0x1 ;  /* 0x00000001ff0a7424 */ /* 0x000fe400078e00ff */
[----:B--2---:R-:W-:Y:S01]  /*e2f0*/  IMAD.MOV.U32 R2, RZ, RZ, RZ ;  /* 0x000000ffff027224 */ /* 0x004fe200078e00ff */
[----:B------:R-:W-:-:S04]  /*e300*/  SHF.R.S32.HI R3, RZ, 0x1f, R4 ;  /* 0x0000001fff037819 */ /* 0x000fc80000011404 */
[----:B------:R-:W-:-:S04]  /*e310*/  LEA.HI R3, R3, R4, RZ, 0x7 ;  /* 0x0000000403037211 */ /* 0x000fc800078f38ff */
[----:B------:R-:W-:-:S04]  /*e320*/  SHF.R.S32.HI R3, RZ, 0x7, R3 ;  /* 0x00000007ff037819 */ /* 0x000fc80000011403 */
[C---:B------:R-:W-:Y:S02]  /*e330*/  ISETP.GT.AND P0, PT, R3.reuse, R0, PT ;  /* 0x000000000300720c */ /* 0x040fe40003f04270 */
[----:B------:R-:W-:Y:S02]  /*e340*/  IADD3 R12, R3, R12, RZ ;  /* 0x0000000c030c7210 */ /* 0x000fe40007ffe0ff */
[----:B------:R-:W-:-:S04]  /*e350*/  SEL R13, R13, 0xffffffff, P0 ;  /* 0xffffffff0d0d7807 */ /* 0x000fc80000000000 */
[----:B------:R-:W-:-:S13]  /*e360*/  ISETP.GE.AND P0, PT, R13, RZ, PT ;  /* 0x000000ff0d00720c */ /* 0x000fda0003f06270 */
[----:B------:R-:W-:Y:S05]  /*e370*/  @!P0 BRA `(.L_x_3311) ;  /* 0x0000001c00988947 */ /* 0x000fea0003800000 */
[----:B------:R-:W1:Y:S08]  /*e380*/  LDC.64 R8, c[0x0][0x770] ;  /* 0x0001dc00ff087b82 */ /* 0x000e700000000a00 */
[----:B------:R-:W2:Y:S08]  /*e390*/  LDC.64 R6, c[0x0][0x780] ;  /* 0x0001e000ff067b82 */ /* 0x000eb00000000a00 */
[----:B------:R-:W3:Y:S01]  /*e3a0*/  LDC.64 R4, c[0x0][0x770] ;  /* 0x0001dc00ff047b82 */ /* 0x000ee20000000a00 */
[----:B-1----:R-:W-:-:S07]  /*e3b0*/  ISETP.NE.U32.AND P0, PT, R8, RZ, PT ;  /* 0x000000ff0800720c */ /* 0x002fce0003f05070 */
[----:B------:R-:W1:Y:S01]  /*e3c0*/  LDC.64 R2, c[0x0][0x778] ;  /* 0x0001de00ff027b82 */ /* 0x000e620000000a00 */
[----:B------:R-:W-:Y:S02]  /*e3d0*/  ISETP.NE.AND.EX P0, PT, R9, RZ, PT, P0 ;  /* 0x000000ff0900720c */ /* 0x000fe40003f05300 */
[----:B--2---:R-:W-:-:S05]  /*e3e0*/  ISETP.NE.U32.AND P1, PT, R6, RZ, PT ;  /* 0x000000ff0600720c */ /* 0x004fca0003f25070 */
[----:B------:R-:W2:Y:S01]  /*e3f0*/  LDC.64 R16, c[0x0][0x778] ;  /* 0x0001de00ff107b82 */ /* 0x000ea20000000a00 */
[----:B------:R-:W-:Y:S01]  /*e400*/  ISETP.NE.AND.EX P1, PT, R7, RZ, PT, P1 ;  /* 0x000000ff0700720c */ /* 0x000fe20003f25310 */
[----:B---3--:R-:W-:-:S04]  /*e410*/  IMAD.WIDE R4, R13, 0x4, R4 ;  /* 0x000000040d047825 */ /* 0x008fc800078e0204 */
[----:B------:R-:W-:Y:S01]  /*e420*/  VOTEU.ANY UP0, P0 ;  /* 0x00000000003f7886 */ /* 0x000fe20000000100 */
[----:B------:R-:W-:Y:S01]  /*e430*/  PLOP3.LUT P2, PT, PT, PT, UP0, 0x80, 0x0 ;  /* 0x000000000000781c */ /* 0x000fe20003f4f008 */
[----:B------:R-:W3:Y:S08]  /*e440*/  LDC R0, c[0x0][0x280] ;  /* 0x0000a000ff007b82 */ /* 0x000ef00000000800 */
[----:B------:R-:W4:Y:S04]  /*e450*/  @P1 LDC.64 R6, c[0x0][0x780] ;  /* 0x0001e000ff061b82 */ /* 0x000f280000000a00 */
[----:B------:R-:W3:Y:S01]  /*e460*/  @P2 LDG.E R14, desc[UR38][R4.64] ;  /* 0x00000026040e2981 */ /* 0x000ee2000c1e1900 */
[----:B-1----:R-:W-:-:S02]  /*e470*/  ISETP.NE.U32.AND P0, PT, R2, RZ, PT ;  /* 0x000000ff0200720c */ /* 0x002fc40003f05070 */
[----:B------:R-:W-:Y:S01]  /*e480*/  MOV R11, RZ ;  /* 0x000000ff000b7202 */ /* 0x000fe20000000f00 */
[----:B------:R1:W5:Y:S01]  /*e490*/  @P2 LDG.E R15, desc[UR38][R4.64] ;  /* 0x00000026040f2981 */ /* 0x000362000c1e1900 */
[----:B------:R-:W-:Y:S01]  /*e4a0*/  ISETP.NE.AND.EX P0, PT, R3, RZ, PT, P0 ;  /* 0x000000ff0300720c */ /* 0x000fe20003f05300 */
[----:B--2---:R-:W-:-:S12]  /*e4b0*/  IMAD.WIDE R2, R13, 0x4, R16 ;  /* 0x000000040d027825 */ /* 0x004fd800078e0210 */
[----:B------:R1:W5:Y:S01]  /*e4c0*/  @P0 LDG.E R11, desc[UR38][R2.64] ;  /* 0x00000026020b0981 */ /* 0x000362000c1e1900 */
[----:B----4-:R-:W-:-:S05]  /*e4d0*/  @P1 IMAD.WIDE R6, R13, 0x4, R6 ;  /* 0x000000040d061825 */ /* 0x010fca00078e0206 */
[----:B---3--:R1:W5:Y:S01]  /*e4e0*/  @P1 LDG.E R0, desc[UR38][R6.64] ;  /* 0x0000002606001981 */ /* 0x008362000c1e1900 */
[----:B------:R-:W-:-:S05]  /*e4f0*/  @P2 IMAD R14, R13, 0x60, R14 ;  /* 0x000000600d0e2824 */ /* 0x000fca00078e020e */
[----:B------:R-:W-:-:S13]  /*e500*/  @P2 R2UR UR4, R14 ;  /* 0x000000000e0422ca */ /* 0x000fda00000e0000 */
[----:B------:R-:W-:Y:S01]  /*e510*/  UIMAD.WIDE UR4, UR4, 0x2aaaaaab, URZ ;  /* 0x2aaaaaab040478a5 */ /* 0x000fe2000f8e023f */
[----:B-1----:R-:W-:Y:S11]  /*e520*/  @P1 BRA `(.L_x_3312) ;  /* 0x0000000000101947 */ /* 0x002ff60003800000 */
[----:B------:R-:W-:Y:S05]  /*e530*/  @!P2 BRA `(.L_x_3312) ;  /* 0x00000000000ca947 */ /* 0x000fea0003800000 */
[----:B------:R-:W2:Y:S04]  /*e540*/  LDG.E R7, desc[UR38][R4.64] ;  /* 0x0000002604077981 */ /* 0x000ea8000c1e1900 */
[----:B-----5:R-:W2:Y:S02]  /*e550*/  LDG.E R0, desc[UR38][R4.64+0x4] ;  /* 0x0000042604007981 */ /* 0x020ea4000c1e1900 */
[----:B--2---:R-:W-:-:S07]  /*e560*/  IMAD.IADD R0, R0, 0x1, -R7 ;  /* 0x0000000100007824 */ /* 0x004fce00078e0a07 */
.L_x_3312:
[----:B------:R-:W-:Y:S01]  /*e570*/  @UP0 USHF.R.U32.HI UR4, URZ, 0x1f, UR5 ;  /* 0x0000001f3f040899 */ /* 0x000fe20008011605 */
[----:B------:R-:W-:Y:S01]  /*e580*/  ULDC.64 UR8, c[0x0][0x788] ;  /* 0x0001e20000087ab9 */ /* 0x000fe20000000a00 */
[----:B------:R-:W-:Y:S01]  /*e590*/  UMOV UR6, URZ ;  /* 0x0000003f00067c82 */ /* 0x000fe20008000000 */
[----:B------:R-:W-:Y:S01]  /*e5a0*/  ISETP.NE.U32.AND P1, PT, RZ, UR8, PT ;  /* 0x00000008ff007c0c */ /* 0x000fe2000bf25070 */
[----:B------:R-:W-:Y:S01]  /*e5b0*/  @UP0 ULEA.HI.SX32 UR4, UR5, UR4, 0x1c ;  /* 0x0000000405040291 */ /* 0x000fe2000f8fe23f */
[----:B-----5:R-:W-:Y:S02]  /*e5c0*/  @P2 R2UR UR6, R15 ;  /* 0x000000000f0622ca */ /* 0x020fe400000e0000 */
[----:B------:R-:W-:Y:S01]  /*e5d0*/  ISETP.NE.AND.EX P1, PT, RZ, UR9, PT, P1 ;  /* 0x00000009ff007c0c */ /* 0x000fe2000bf25310 */
[----:B------:R-:W-:Y:S01]  /*e5e0*/  @UP0 UIMAD UR7, UR4, 0x60, URZ ;  /* 0x00000060040708a4 */ /* 0x000fe2000f8e023f */
[----:B------:R-:W-:Y:S02]  /*e5f0*/  ULDC UR9, c[0x0][0x290] ;  /* 0x0000a40000097ab9 */ /* 0x000fe40000000800 */
[----:B------:R-:W-:Y:S01]  /*e600*/  UMOV UR4, URZ ;  /* 0x0000003f00047c82 */ /* 0x000fe20008000000 */
[----:B------:R-:W-:Y:S01]  /*e610*/  @UP0 USHF.R.S32.HI UR8, URZ, 0x1f, UR7 ;  /* 0x0000001f3f080899 */ /* 0x000fe20008011407 */
[----:B------:R-:W-:Y:S01]  /*e620*/  IMAD.U32 R4, RZ, RZ, UR9 ;  /* 0x00000009ff047e24 */ /* 0x000fe2000f8e00ff */
[----:B------:R-:W-:Y:S01]  /*e630*/  UMOV UR5, URZ ;  /* 0x0000003f00057c82 */ /* 0x000fe20008000000 */
[----:B------:R-:W-:-:S04]  /*e640*/  @UP0 UMOV UR4, UR7 ;  /* 0x0000000700040c82 */ /* 0x000fc80008000000 */
[----:B------:R-:W-:Y:S01]  /*e650*/  @UP0 UMOV UR5, UR8 ;  /* 0x0000000800050c82 */ /* 0x000fe20008000000 */
[----:B------:R-:W-:Y:S05]  /*e660*/  @!P1 BRA `(.L_x_3313) ;  /* 0x0000000000109947 */ /* 0x000fea0003800000 */
[----:B------:R-:W1:Y:S02]  /*e670*/  LDC.64 R2, c[0x0][0x788] ;  /* 0x0001e200ff027b82 */ /* 0x000e640000000a00 */
[----:B-1----:R-:W-:-:S05]  /*e680*/  IMAD.WIDE R2, R13, 0x4, R2 ;  /* 0x000000040d027825 */ /* 0x002fca00078e0202 */
[----:B------:R1:W5:Y:S01]  /*e690*/  LDG.E R4, desc[UR38][R2.64] ;  /* 0x0000002602047981 */ /* 0x000362000c1e1900 */
[----:B------:R-:W-:Y:S05]  /*e6a0*/  BRA `(.L_x_3314) ;  /* 0x0000000000107947 */ /* 0x000fea0003800000 */
.L_x_3313:
[----:B------:R-:W-:Y:S05]  /*e6b0*/  @!P0 BRA `(.L_x_3314) ;  /* 0x00000000000c8947 */ /* 0x000fea0003800000 */
[----:B------:R-:W2:Y:S04]  /*e6c0*/  LDG.E R5, desc[UR38][R2.64] ;  /* 0x0000002602057981 */ /* 0x000ea8000c1e1900 */
[----:B------:R-:W2:Y:S02]  /*e6d0*/  LDG.E R4, desc[UR38][R2.64+0x4] ;  /* 0x0000042602047981 */ /* 0x000ea4000c1e1900 */
[----:B--2---:R-:W-:-:S07]  /*e6e0*/  IADD3 R4, -R5, R4, RZ ;  /* 0x0000000405047210 */ /* 0x004fce0007ffe1ff */
.L_x_3314:
[----:B-1----:R-:W-:Y:S01]  /*e6f0*/  IMAD R3, R12, 0x80, R0 ;  /* 0x000000800c037824 */ /* 0x002fe200078e0200 */
[----:B------:R-:W-:Y:S01]  /*e700*/  ULDC UR7, c[0x0][0x74c] ;  /* 0x0001d30000077ab9 */ /* 0x000fe20000000800 */
[----:B------:R-:W-:-:S03]  /*e710*/  VIADD R0, R0, 0x5f ;  /* 0x0000005f00007836 */ /* 0x000fc60000000000 */
[----:B-----5:R-:W-:Y:S01]  /*e720*/  IADD3 R3, R3, -UR7, -R4 ;  /* 0x8000000703037c10 */ /* 0x020fe2000fffe804 */
        /* <DEDUP_REMOVED lines=10> */
[----:B------:R-:W-:Y:S01]  /*e7d0*/  ISETP.NE.U32.AND P1, PT, R8, RZ, PT ;  /* 0x000000ff0800720c */ /* 0x000fe20003f25070 */
[----:B------:R-:W-:Y:S01]  /*e7e0*/  USHF.R.S32.HI UR7, URZ, 0x1f, UR20 ;  /* 0x0000001f3f077899 */ /* 0x000fe20008011414 */
[----:B------:R-:W-:Y:S01]  /*e7f0*/  SHF.R.S32.HI R2, RZ, 0x1f, R13 ;  /* 0x0000001fff027819 */ /* 0x000fe2000001140d */
[----:B------:R-:W-:Y:S01]  /*e800*/  ULDC.64 UR10, c[0x0][0x718] ;  /* 0x0001c600000a7ab9 */ /* 0x000fe20000000a00 */
[----:B------:R-:W-:Y:S01]  /*e810*/  ISETP.NE.AND.EX P1, PT, R9, RZ, PT, P1 ;  /* 0x000000ff0900720c */ /* 0x000fe20003f25310 */
[----:B------:R-:W-:Y:S01]  /*e820*/  UMOV UR8, UR4 ;  /* 0x0000000400087c82 */ /* 0x000fe20008000000 */
[----:B------:R-:W-:Y:S01]  /*e830*/  UMOV UR9, UR5 ;  /* 0x0000000500097c82 */ /* 0x000fe20008000000 */
[----:B------:R-:W-:Y:S01]  /*e840*/  R2UR UR21, R13 ;  /* 0x000000000d1572ca */ /* 0x000fe200000e0000 */
[----:B------:R-:W-:Y:S01]  /*e850*/  UIMAD.WIDE.U32 UR4, UR20, UR10, UR8 ;  /* 0x0000000a140472a5 */ /* 0x000fe2000f8e0008 */
[----:B------:R-:W-:Y:S01]  /*e860*/  SEL R2, R2, RZ, !P1 ;  /* 0x000000ff02027207 */ /* 0x000fe20004800000 */
[----:B------:R-:W-:Y:S01]  /*e870*/  UIMAD UR10, UR7, UR10, URZ ;  /* 0x0000000a070a72a4 */ /* 0x000fe2000f8e023f */
[----:B------:R-:W-:Y:S01]  /*e880*/  R2UR UR18, R12 ;  /* 0x000000000c1272ca */ /* 0x000fe200000e0000 */
[----:B------:R-:W-:Y:S01]  /*e890*/  ULDC.64 UR14, c[0x0][0x730] ;  /* 0x0001cc00000e7ab9 */ /* 0x000fe20000000a00 */
[----:B------:R-:W-:Y:S01]  /*e8a0*/  R2UR UR12, R2 ;  /* 0x00000000020c72ca */ /* 0x000fe200000e0000 */
[----:B------:R-:W-:Y:S01]  /*e8b0*/  UIMAD UR7, UR7, UR14, URZ ;  /* 0x0000000e070772a4 */ /* 0x000fe2000f8e023f */
[----:B------:R-:W-:Y:S01]  /*e8c0*/  R2UR UR19, R11 ;  /* 0x000000000b1372ca */ /* 0x000fe200000e0000 */
[----:B------:R-:W-:Y:S01]  /*e8d0*/  UIMAD UR10, UR20, UR11, UR10 ;  /* 0x0000000b140a72a4 */ /* 0x000fe2000f8e020a */
[----:B------:R-:W-:Y:S01]  /*e8e0*/  SEL R13, R13, RZ, !P0 ;  /* 0x000000ff0d0d7207 */ /* 0x000fe20004000000 */
[----:B------:R-:W-:Y:S01]  /*e8f0*/  UIMAD.WIDE.U32 UR8, UR20, UR14, UR8 ;  /* 0x0000000e140872a5 */ /* 0x000fe2000f8e0008 */
[----:B------:R-:W-:Y:S01]  /*e900*/  BSSY B0, `(.L_x_3311) ;  /* 0x000018d000007945 */ /* 0x000fe20003800000 */
[----:B------:R-:W-:Y:S01]  /*e910*/  ULDC UR11, c[0x0][0x2e8] ;  /* 0x0000ba00000b7ab9 */ /* 0x000fe20000000800 */
[----:B------:R-:W-:Y:S01]  /*e920*/  UIMAD UR7, UR20, UR15, UR7 ;  /* 0x0000000f140772a4 */ /* 0x000fe2000f8e0207 */
[----:B------:R-:W-:Y:S01]  /*e930*/  R2UR UR13, R13 ;  /* 0x000000000d0d72ca */ /* 0x000fe200000e0000 */
[----:B------:R-:W-:Y:S01]  /*e940*/  UISETP.NE.AND UP0, UPT, UR11, 0x1, UPT ;  /* 0x000000010b00788c */ /* 0x000fe2000bf05270 */
[----:B------:R-:W-:Y:S01]  /*e950*/  IMAD.MOV.U32 R2, RZ, RZ, RZ ;  /* 0x000000ffff027224 */ /* 0x000fe200078e00ff */
[----:B------:R-:W-:Y:S01]  /*e960*/  ULDC.64 UR14, c[0x0][0x720] ;  /* 0x0001c800000e7ab9 */ /* 0x000fe20000000a00 */
[----:B------:R-:W-:Y:S01]  /*e970*/  VOTEU.ANY UP1, P1 ;  /* 0x00000000003f7886 */ /* 0x000fe20000820100 */
[----:B------:R-:W-:-:S02]  /*e980*/  UIADD3 UR5, UR5, UR10, URZ ;  /* 0x0000000a05057290 */ /* 0x000fc4000fffe03f */
[----:B------:R-:W-:Y:S02]  /*e990*/  UIADD3 UR9, UR9, UR7, URZ ;  /* 0x0000000709097290 */ /* 0x000fe4000fffe03f */
[----:B------:R-:W-:Y:S02]  /*e9a0*/  USEL UR21, UR21, URZ, !UP1 ;  /* 0x0000003f15157287 */ /* 0x000fe4000c800000 */
[----:B------:R-:W-:Y:S01]  /*e9b0*/  UIMAD UR7, UR12, UR14, URZ ;  /* 0x0000000e0c0772a4 */ /* 0x000fe2000f8e023f */
[----:B------:R-:W-:Y:S01]  /*e9c0*/  ELECT P0, URZ, PT ;  /* 0x00000000003f782f */ /* 0x000fe20003800000 */
[----:B------:R-:W-:Y:S01]  /*e9d0*/  ULDC.64 UR16, c[0x0][0x738] ;  /* 0x0001ce0000107ab9 */ /* 0x000fe20000000a00 */
[----:B------:R-:W-:Y:S02]  /*e9e0*/  UIMAD.WIDE.U32 UR22, UR14, UR21, UR4 ;  /* 0x000000150e1672a5 */ /* 0x000fe4000f8e0004 */
[----:B------:R-:W-:Y:S02]  /*e9f0*/  UIMAD UR5, UR15, UR21, UR7 ;  /* 0x000000150f0572a4 */ /* 0x000fe4000f8e0207 */
[----:B------:R-:W-:-:S02]  /*ea00*/  UIMAD.WIDE.U32 UR14, UR16, UR21, UR8 ;  /* 0x00000015100e72a5 */ /* 0x000fc4000f8e0008 */
[----:B------:R-:W-:Y:S01]  /*ea10*/  UIMAD UR10, UR12, UR16, URZ ;  /* 0x000000100c0a72a4 */ /* 0x000fe2000f8e023f */
[----:B------:R-:W-:Y:S01]  /*ea20*/  @UP0 ULDC UR8, c[0x0][0x2ec] ;  /* 0x0000bb0000080ab9 */ /* 0x000fe20000000800 */
[----:B------:R-:W-:Y:S01]  /*ea30*/  @UP0 ULDC UR7, c[0x0][0x2f0] ;  /* 0x0000bc0000070ab9 */ /* 0x000fe20000000800 */
[----:B------:R-:W-:Y:S02]  /*ea40*/  UIMAD.WIDE.U32 UR8, UR20, UR8, URZ ;  /* 0x00000008140872a5 */ /* 0x000fe4000f8e003f */
[----:B------:R-:W-:Y:S01]  /*ea50*/  UMOV UR12, UR20 ;  /* 0x00000014000c7c82 */ /* 0x000fe20008000000 */
[----:B------:R-:W-:Y:S02]  /*ea60*/  UIMAD UR4, UR17, UR21, UR10 ;  /* 0x00000015110472a4 */ /* 0x000fe4000f8e020a */
[----:B------:R-:W-:Y:S02]  /*ea70*/  ULEA UR11, UR18, UR19, 0x7 ;  /* 0x00000013120b7291 */ /* 0x000fe4000f8e383f */
        /* <DEDUP_REMOVED lines=9> */
.L_x_3353:
        /* <DEDUP_REMOVED lines=15> */
.L_x_3317:
        /* <DEDUP_REMOVED lines=72> */
.L_x_3328:
[----:B-123--:R-:W-:-:S04]  /*f080*/  SHF.L.U32 R17, R10, 0x1f, RZ ;  /* 0x0000001f0a117819 */ /* 0x00efc800000006ff */
[----:B------:R-:W3:Y:S02]  /*f090*/  SYNCS.PHASECHK.TRANS64.TRYWAIT P1, [R15+URZ+0x26840], R17 ;  /* 0x026840110f0075a7 */ /* 0x000ee4000802017f */
[----:B---3--:R-:W-:Y:S05]  /*f0a0*/  @!P1 BRA `(.L_x_3320) ;  /* 0x0000001400d09947 */ /* 0x008fea0003800000 */
.L_x_3354:
        /* <DEDUP_REMOVED lines=8> */
.L_x_3321:
        /* <DEDUP_REMOVED lines=30> */
.L_x_3355:
        /* <DEDUP_REMOVED lines=8> */
.L_x_3323:
        /* <DEDUP_REMOVED lines=30> */
.L_x_3356:
        /* <DEDUP_REMOVED lines=8> */
.L_x_3325:
        /* <DEDUP_REMOVED lines=24> */
.L_x_3358:
        /* <DEDUP_REMOVED lines=8> */
.L_x_3327:
        /* <DEDUP_REMOVED lines=14> */
[----:B----4-:R-:W-:Y:S01]  /*f8d0*/  IMAD.U32 R4, RZ, RZ, UR7 ;  /* 0x00000007ff047e24 */ /* 0x010fe2000f8e00ff */
[----:B------:R-:W-:Y:S01]  /*f8e0*/  PLOP3.LUT P2, PT, PT, PT, UP0, 0x80, 0x0 ;  /* 0x000000000000781c */ /* 0x000fe20003f4f008 */
[----:B------:R-:W-:Y:S01]  /*f8f0*/  UMOV UR7, 0x18 ;  /* 0x0000001800077882 */ /* 0x000fe20000000000 */
[----:B------:R-:W-:-:S02]  /*f900*/  UMOV UR27, UR17 ;  /* 0x00000011001b7c82 */ /* 0x000fc40008000000 */
[----:B------:R-:W-:-:S04]  /*f910*/  LEA R5, P1, R4, R9, 0x2 ;  /* 0x0000000904057211 */ /* 0x000fc800078210ff */
        /* <DEDUP_REMOVED lines=10> */
.L_x_3319:
[----:B------:R-:W4:Y:S02]  /*f9c0*/  LDL.LU R4, [R1+0xc] ;  /* 0x00000c0001047983 */ /* 0x000f240000300800 */
[----:B----4-:R-:W-:Y:S02]  /*f9d0*/  ISETP.NE.AND P1, PT, R4, RZ, PT ;  /* 0x000000ff0400720c */ /* 0x010fe40003f25270 */
[----:B------:R4:W5:Y:S11]  /*f9e0*/  LDL R4, [R1+0x8] ;  /* 0x0000080001047983 */ /* 0x0009760000100800 */
[----:B----4-:R-:W-:Y:S05]  /*f9f0*/  @!P1 BRA `(.L_x_3318) ;  /* 0x00000004002c9947 */ /* 0x010fea0003800000 */
[----:B-1----:R-:W-:-:S04]  /*fa00*/  SHF.L.U32 R12, R10, 0x1f, RZ ;  /* 0x0000001f0a0c7819 */ /* 0x002fc800000006ff */
[----:B------:R-:W1:Y:S02]  /*fa10*/  SYNCS.PHASECHK.TRANS64.TRYWAIT P1, [R15+URZ+0x26840], R12 ;  /* 0x0268400c0f0075a7 */ /* 0x000e64000802017f */
[----:B-1----:R-:W-:Y:S05]  /*fa20*/  @!P1 BRA `(.L_x_3329) ;  /* 0x0000000c00c49947 */ /* 0x002fea0003800000 */
.L_x_3359:
        /* <DEDUP_REMOVED lines=8> */
.L_x_3330:
        /* <DEDUP_REMOVED lines=27> */
.L_x_3360:
        /* <DEDUP_REMOVED lines=8> */
.L_x_3332:
        /* <DEDUP_REMOVED lines=29> */
.L_x_3318:
        /* <DEDUP_REMOVED lines=8> */
.L_x_3361:
[----:B------:R-:W-:Y:S05]  /*ff30*/  @P1 BRA `(.L_x_3334) ;  /* 0x0000000000181947 */ /* 0x000fea0003800000 */
[----:B------:R-:W4:Y:S01]  /*ff40*/  S2R R2, SR_TID.X ;  /* 0x0000000000027919 */ /* 0x000f220000002100 */
[----:B--2---:R-:W-:-:S04]  /*ff50*/  IMAD.MOV.U32 R0, RZ, RZ, 0x3180 ;  /* 0x00003180ff007424 */ /* 0x004fc800078e00ff */
[----:B------:R2:W-:Y:S01]  /*ff60*/  SYNCS.ARRIVE.TRANS64 RZ, [R3+URZ+0x26830], R0 ;  /* 0x0268300003ff79a7 */ /* 0x0005e2000800003f */
[----:B----4-:R-:W-:-:S13]  /*ff70*/  LOP3.LUT P0, RZ, R2, 0x1f, RZ, 0xc0, !PT ;  /* 0x0000001f02ff7812 */ /* 0x010fda000780c0ff */
[----:B--2---:R-:W-:Y:S05]  /*ff80*/  @!P0 BRA `(.L_x_3334) ;  /* 0x0000000000048947 */ /* 0x004fea0003800000 */
[----:B-1----:R-:W-:Y:S01]  /*ff90*/  BPT.TRAP 0x1 ;  /* 0x000000040000795c */ /* 0x002fe20000300000 */
.L_x_3334:
        /* <DEDUP_REMOVED lines=35> */
.L_x_3315:
[----:B------:R-:W-:Y:S05]  /*101d0*/  BSYNC B0 ;  /* 0x0000000000007941 */ /* 0x000fea0003800000 */
.L_x_3311:
[----:B------:R-:W-:-:S03]  /*101e0*/  UMOV UR7, 0xffffffff ;  /* 0xffffffff00077882 */ /* 0x000fc60000000000 */
[----:B------:R-:W-:Y:S05]  /*101f0*/  BRA.DIV UR7, `(.L_x_3335) ;  /* 0x0000000a070c7947 */ /* 0x000fea000b800000 */
[----:B------:R-:W-:-:S13]  /*10200*/  ELECT P6, URZ, PT ;  /* 0x00000000003f782f */ /* 0x000fda00038c0000 */
.L_x_3364:
[----:B------:R-:W-:Y:S05]  /*10210*/  @!P6 BRA `(.L_x_3190) ;  /* 0x000000000084e947 */ /* 0x000fea0003800000 */
[----:B------:R-:W-:-:S06]  /*10220*/  ULOP3.LUT UR7, UR36, 0x2, URZ, 0xfc, !UPT ;  /* 0x0000000224077892 */ /* 0x000fcc000f8efc3f */
[----:B------:R-:W-:-:S05]  /*10230*/  IMAD.U32 R0, RZ, RZ, UR7 ;  /* 0x00000007ff007e24 */ /* 0x000fca000f8e00ff */
[----:B------:R-:W-:-:S13]  /*10240*/  ISETP.NE.AND P2, PT, R0, 0x3, PT ;  /* 0x000000030000780c */ /* 0x000fda0003f45270 */
[----:B------:R-:W-:Y:S05]  /*10250*/  @!P2 BRA `(.L_x_3336) ;  /* 0x000000000004a947 */ /* 0x000fea0003800000 */
[----:B------:R-:W-:Y:S01]  /*10260*/  BPT.TRAP 0x1 ;  /* 0x000000040000795c */ /* 0x000fe20000300000 */
.L_x_3336:
        /* <DEDUP_REMOVED lines=15> */
.L_x_3365:
[----:B------:R-:W2:Y:S02]  /*10360*/  SYNCS.PHASECHK.TRANS64.TRYWAIT P0, [R3+URZ], R0 ;  /* 0x00000000030075a7 */ /* 0x000ea4000800017f */
[----:B--2---:R-:W-:Y:S05]  /*10370*/  @!P0 BRA `(.L_x_3338) ;  /* 0x0000000400e08947 */ /* 0x004fea0003800000 */
.L_x_3366:
[----:B------:R-:W-:Y:S05]  /*10380*/  @!P2 BRA `(.L_x_3339) ;  /* 0x000000000004a947 */ /* 0x000fea0003800000 */
[----:B------:R-:W-:Y:S01]  /*10390*/  BPT.TRAP 0x1 ;  /* 0x000000040000795c */ /* 0x000fe20000300000 */
.L_x_3339:
[----:B--2---:R-:W-:-:S04]  /*103a0*/  VIADD R3, R8, 0x26840 ;  /* 0x0002684008037836 */ /* 0x004fc80000000000 */
[----:B------:R-:W-:-:S04]  /*103b0*/  IMAD R5, R2, 0x8, R3 ;  /* 0x0000000802057824 */ /* 0x000fc800078e0203 */
[----:B------:R-:W2:Y:S02]  /*103c0*/  SYNCS.PHASECHK.TRANS64.TRYWAIT P0, [R5+URZ], R4 ;  /* 0x00000004050075a7 */ /* 0x000ea4000800017f */
[----:B--2---:R-:W-:Y:S05]  /*103d0*/  @!P0 BRA `(.L_x_3340) ;  /* 0x0000000400dc8947 */ /* 0x004fea0003800000 */
.L_x_3367:
[----:B------:R-:W-:-:S07]  /*103e0*/  LEA R3, R6, R3, 0x3 ;  /* 0x0000000306037211 */ /* 0x000fce00078e18ff */
.L_x_3341:
[----:B---3--:R3:W4:Y:S02]  /*103f0*/  SYNCS.PHASECHK.TRANS64.TRYWAIT P0, [R3+URZ], R0 ;  /* 0x00000000030075a7 */ /* 0x008724000800017f */
[----:B----4-:R-:W-:Y:S05]  /*10400*/  @!P0 NANOSLEEP.SYNCS 0x989680 ;  /* 0x009896800000895d */ /* 0x010fea0003900000 */
[----:B------:R-:W4:Y:S02]  /*10410*/  @!P0 SYNCS.PHASECHK.TRANS64 P0, [R3+URZ], R0 ;  /* 0x00000000030085a7 */ /* 0x000f24000800007f */
[----:B----4-:R-:W-:Y:S05]  /*10420*/  @!P0 BRA `(.L_x_3341) ;  /* 0xfffffffc00f08947 */ /* 0x010fea000383ffff */
.L_x_3190:
[----:B------:R-:W-:Y:S05]  /*10430*/  BSYNC B6 ;  /* 0x0000000000067941 */ /* 0x000fea0003800000 */
.L_x_3182:
[----:B------:R-:W-:Y:S05]  /*10440*/  EXIT ;  /* 0x000000000000794d */ /* 0x000fea0003800000 */
.L_x_3200:
[----:B------:R-:W-:Y:S01]  /*10450*/  IMAD.MOV.U32 R12, RZ, RZ, RZ ;  /* 0x000000ffff0c7224 */ /* 0x000fe200078e00ff */
[----:B------:R-:W-:Y:S01]  /*10460*/  MOV R15, 0xffffffff ;  /* 0xffffffff000f7802 */ /* 0x000fe20000000f00 */
[----:B------:R-:W-:-:S07]  /*10470*/  IMAD.MOV.U32 R11, RZ, RZ, 0x1f ;  /* 0x0000001fff0b7424 */ /* 0x000fce00078e00ff */
[----:B------:R-:W-:Y:S05]  /*10480*/  WARPSYNC.COLLECTIVE R15, `(.L_x_3342) ;  /* 0x000000000f087348 */ /* 0x000fea0003c00000 */
[----:B------:R1:W2:Y:S02]  /*10490*/  SHFL.IDX P6, R14, R13, R12, R11 ;  /* 0x0000000c0d0e7389 */ /* 0x0002a400000c000b */
[----:B-12---:R-:W-:Y:S01]  /*104a0*/  ENDCOLLECTIVE ;  /* 0x000000000000791b */ /* 0x006fe20003800000 */
.L_x_3342:
[----:B------:R-:W-:Y:S05]  /*104b0*/  BRA `(.L_x_3343) ;  /* 0xffffff1000607947 */ /* 0x000fea000383ffff */
.L_x_3202:
[----:B---3--:R3:W4:Y:S02]  /*104c0*/  SYNCS.PHASECHK.TRANS64.TRYWAIT P0, [R16+URZ+0x26800], R3 ;  /* 0x02680003100075a7 */ /* 0x008724000800017f */
[----:B----4-:R-:W-:Y:S05]  /*104d0*/  @!P0 NANOSLEEP.SYNCS 0x989680 ;  /* 0x009896800000895d */ /* 0x010fea0003900000 */
[----:B------:R-:W4:Y:S02]  /*104e0*/  @!P0 SYNCS.PHASECHK.TRANS64 P0, [R16+URZ+0x26800], R3 ;  /* 0x02680003100085a7 */ /* 0x000f24000800007f */
[----:B----4-:R-:W-:Y:S05]  /*104f0*/  @!P0 BRA `(.L_x_3202) ;  /* 0xfffffffc00f08947 */ /* 0x010fea000383ffff */
[----:B------:R-:W-:Y:S05]  /*10500*/  BRA `(.L_x_3201) ;  /* 0xffffff1000647947 */ /* 0x000fea000383ffff */
.L_x_3207:
[----:B--2---:R2:W3:Y:S02]  /*10510*/  SYNCS.PHASECHK.TRANS64.TRYWAIT P1, [R8+URZ+0x26810], R21 ;  /* 0x02681015080075a7 */ /* 0x0044e4000802017f */
[----:B---3--:R-:W-:Y:S05]  /*10520*/  @!P1 NANOSLEEP.SYNCS 0x989680 ;  /* 0x009896800000995d */ /* 0x008fea0003900000 */
[----:B------:R-:W3:Y:S02]  /*10530*/  @!P1 SYNCS.PHASECHK.TRANS64 P1, [R8+URZ+0x26810], R21 ;  /* 0x02681015080095a7 */ /* 0x000ee4000802007f */
[----:B---3--:R-:W-:Y:S05]  /*10540*/  @!P1 BRA `(.L_x_3207) ;  /* 0xfffffffc00f09947 */ /* 0x008fea000383ffff */
[----:B------:R-:W-:Y:S05]  /*10550*/  BRA `(.L_x_3206) ;  /* 0xffffff1800a87947 */ /* 0x000fea000383ffff */
.L_x_3211:
[----:B------:R1:W1:Y:S02]  /*10560*/  SYNCS.PHASECHK.TRANS64.TRYWAIT P1, [R8+URZ+0x26830], R21 ;  /* 0x02683015080075a7 */ /* 0x000264000802017f */
[----:B-1----:R-:W-:Y:S05]  /*10570*/  @!P1 NANOSLEEP.SYNCS 0x989680 ;  /* 0x009896800000995d */ /* 0x002fea0003900000 */
[----:B------:R-:W1:Y:S02]  /*10580*/  @!P1 SYNCS.PHASECHK.TRANS64 P1, [R8+URZ+0x26830], R21 ;  /* 0x02683015080095a7 */ /* 0x000e64000802007f */
[----:B-1----:R-:W-:Y:S05]  /*10590*/  @!P1 BRA `(.L_x_3211) ;  /* 0xfffffffc00f09947 */ /* 0x002fea000383ffff */
[----:B------:R-:W-:Y:S05]  /*105a0*/  BRA `(.L_x_3210) ;  /* 0xffffff1c00a07947 */ /* 0x000fea000383ffff */
.L_x_3219:
[----:B--2---:R2:W3:Y:S02]  /*105b0*/  SYNCS.PHASECHK.TRANS64.TRYWAIT P1, [R5+URZ+0x26810], R18 ;  /* 0x02681012050075a7 */ /* 0x0044e4000802017f */
[----:B---3--:R-:W-:Y:S05]  /*105c0*/  @!P1 NANOSLEEP.SYNCS 0x989680 ;  /* 0x009896800000995d */ /* 0x008fea0003900000 */
[----:B------:R-:W3:Y:S02]  /*105d0*/  @!P1 SYNCS.PHASECHK.TRANS64 P1, [R5+URZ+0x26810], R18 ;  /* 0x02681012050095a7 */ /* 0x000ee4000802007f */
[----:B---3--:R-:W-:Y:S05]  /*105e0*/  @!P1 BRA `(.L_x_3219) ;  /* 0xfffffffc00f09947 */ /* 0x008fea000383ffff */
[----:B------:R-:W-:Y:S05]  /*105f0*/  BRA `(.L_x_3218) ;  /* 0xffffff5c00a87947 */ /* 0x000fea000383ffff */
.L_x_3223:
[----:B------:R1:W1:Y:S02]  /*10600*/  SYNCS.PHASECHK.TRANS64.TRYWAIT P1, [R5+URZ+0x26830], R18 ;  /* 0x02683012050075a7 */ /* 0x000264000802017f */
[----:B-1----:R-:W-:Y:S05]  /*10610*/  @!P1 NANOSLEEP.SYNCS 0x989680 ;  /* 0x009896800000995d */ /* 0x002fea0003900000 */
[----:B------:R-:W1:Y:S02]  /*10620*/  @!P1 SYNCS.PHASECHK.TRANS64 P1, [R5+URZ+0x26830], R18 ;  /* 0x02683012050095a7 */ /* 0x000e64000802007f */
[----:B-1----:R-:W-:Y:S05]  /*10630*/  @!P1 BRA `(.L_x_3223) ;  /* 0xfffffffc00f09947 */ /* 0x002fea000383ffff */
[----:B------:R-:W-:Y:S05]  /*10640*/  BRA `(.L_x_3222) ;  /* 0xffffff6000987947 */ /* 0x000fea000383ffff */
.L_x_3271:
[----:B------:R-:W-:Y:S01]  /*10650*/  BSSY B0, `(.L_x_3344) ;  /* 0x0000005000007945 */ /* 0x000fe20003800000 */
[----:B------:R-:W-:-:S07]  /*10660*/  IMAD.MOV.U32 R15, RZ, RZ, -0x1 ;  /* 0xffffffffff0f7424 */ /* 0x000fce00078e00ff */
[----:B------:R-:W-:Y:S05]  /*10670*/  WARPSYNC.COLLECTIVE R15, `(.L_x_3345) ;  /* 0x000000000f087348 */ /* 0x000fea0003c00000 */
[----:B------:R-:W-:Y:S01]  /*10680*/  NOP ;  /* 0x0000000000007918 */ /* 0x000fe20000000000 */
[----:B------:R-:W-:Y:S01]  /*10690*/  ENDCOLLECTIVE ;  /* 0x000000000000791b */ /* 0x000fe20003800000 */
.L_x_3345:
[----:B------:R-:W-:Y:S05]  /*106a0*/  BSYNC B0 ;  /* 0x0000000000007941 */ /* 0x000fea0003800000 */
.L_x_3344:
[----:B------:R-:W-:Y:S05]  /*106b0*/  BRA `(.L_x_3346) ;  /* 0xffffffc400e87947 */ /* 0x000fea000383ffff */
.L_x_3284:
[----:B------:R-:W-:Y:S01]  /*106c0*/  BSSY B0, `(.L_x_3347) ;  /* 0x0000005000007945 */ /* 0x000fe20003800000 */
[----:B------:R-:W-:-:S07]  /*106d0*/  IMAD.MOV.U32 R15, RZ, RZ, -0x1 ;  /* 0xffffffffff0f7424 */ /* 0x000fce00078e00ff */
[----:B------:R-:W-:Y:S05]  /*106e0*/  WARPSYNC.COLLECTIVE R15, `(.L_x_3348) ;  /* 0x000000000f087348 */ /* 0x000fea0003c00000 */
[----:B------:R-:W-:Y:S01]  /*106f0*/  NOP ;  /* 0x0000000000007918 */ /* 0x000fe20000000000 */
[----:B------:R-:W-:Y:S01]  /*10700*/  ENDCOLLECTIVE ;  /* 0x000000000000791b */ /* 0x000fe20003800000 */
.L_x_3348:
[----:B------:R-:W-:Y:S05]  /*10710*/  BSYNC B0 ;  /* 0x0000000000007941 */ /* 0x000fea0003800000 */
.L_x_3347:
[----:B------:R-:W-:Y:S05]  /*10720*/  BRA `(.L_x_3349) ;  /* 0xffffffcc00987947 */ /* 0x000fea000383ffff */
.L_x_3296:
[----:B------:R-:W-:Y:S01]  /*10730*/  BSSY B0, `(.L_x_3350) ;  /* 0x0000005000007945 */ /* 0x000fe20003800000 */
[----:B------:R-:W-:-:S07]  /*10740*/  MOV R15, 0xffffffff ;  /* 0xffffffff000f7802 */ /* 0x000fce0000000f00 */
[----:B------:R-:W-:Y:S05]  /*10750*/  WARPSYNC.COLLECTIVE R15, `(.L_x_3351) ;  /* 0x000000000f087348 */ /* 0x000fea0003c00000 */
[----:B------:R-:W-:Y:S01]  /*10760*/  NOP ;  /* 0x0000000000007918 */ /* 0x000fe20000000000 */
[----:B------:R-:W-:Y:S01]  /*10770*/  ENDCOLLECTIVE ;  /* 0x000000000000791b */ /* 0x000fe20003800000 */
.L_x_3351:
[----:B------:R-:W-:Y:S05]  /*10780*/  BSYNC B0 ;  /* 0x0000000000007941 */ /* 0x000fea0003800000 */
.L_x_3350:
[----:B------:R-:W-:Y:S05]  /*10790*/  BRA `(.L_x_3352) ;  /* 0xffffffd000d47947 */ /* 0x000fea000383ffff */
.L_x_3316:
[----:B-1----:R1:W2:Y:S02]  /*107a0*/  SYNCS.PHASECHK.TRANS64.TRYWAIT P0, [R15+URZ+0x26820], R2 ;  /* 0x026820020f0075a7 */ /* 0x0022a4000800017f */
[----:B--2---:R-:W-:Y:S05]  /*107b0*/  @!P0 NANOSLEEP.SYNCS 0x989680 ;  /* 0x009896800000895d */ /* 0x004fea0003900000 */
[----:B------:R-:W2:Y:S02]  /*107c0*/  @!P0 SYNCS.PHASECHK.TRANS64 P0, [R15+URZ+0x26820], R2 ;  /* 0x026820020f0085a7 */ /* 0x000ea4000800007f */
[----:B--2---:R-:W-:Y:S05]  /*107d0*/  @!P0 BRA `(.L_x_3316) ;  /* 0xfffffffc00f08947 */ /* 0x004fea000383ffff */
[----:B------:R-:W-:Y:S05]  /*107e0*/  BRA `(.L_x_3353) ;  /* 0xffffffe000c87947 */ /* 0x000fea000383ffff */
.L_x_3320:
[----:B---3--:R3:W4:Y:S02]  /*107f0*/  SYNCS.PHASECHK.TRANS64.TRYWAIT P1, [R15+URZ+0x26840], R17 ;  /* 0x026840110f0075a7 */ /* 0x008724000802017f */
[----:B----4-:R-:W-:Y:S05]  /*10800*/  @!P1 NANOSLEEP.SYNCS 0x989680 ;  /* 0x009896800000995d */ /* 0x010fea0003900000 */
[----:B------:R-:W4:Y:S02]  /*10810*/  @!P1 SYNCS.PHASECHK.TRANS64 P1, [R15+URZ+0x26840], R17 ;  /* 0x026840110f0095a7 */ /* 0x000f24000802007f */
[----:B----4-:R-:W-:Y:S05]  /*10820*/  @!P1 BRA `(.L_x_3320) ;  /* 0xfffffffc00f09947 */ /* 0x010fea000383ffff */
[----:B------:R-:W-:Y:S05]  /*10830*/  BRA `(.L_x_3354) ;  /* 0xffffffe8001c7947 */ /* 0x000fea000383ffff */
.L_x_3322:
[----:B-1----:R1:W2:Y:S02]  /*10840*/  SYNCS.PHASECHK.TRANS64.TRYWAIT P1, [R15+URZ+0x26828], R17 ;  /* 0x026828110f0075a7 */ /* 0x0022a4000802017f */
[----:B--2---:R-:W-:Y:S05]  /*10850*/  @!P1 NANOSLEEP.SYNCS 0x989680 ;  /* 0x009896800000995d */ /* 0x004fea0003900000 */
[----:B------:R-:W2:Y:S02]  /*10860*/  @!P1 SYNCS.PHASECHK.TRANS64 P1, [R15+URZ+0x26828], R17 ;  /* 0x026828110f0095a7 */ /* 0x000ea4000802007f */
[----:B--2---:R-:W-:Y:S05]  /*10870*/  @!P1 BRA `(.L_x_3322) ;  /* 0xfffffffc00f09947 */ /* 0x004fea000383ffff */
[----:B------:R-:W-:Y:S05]  /*10880*/  BRA `(.L_x_3355) ;  /* 0xffffffe800a07947 */ /* 0x000fea000383ffff */
.L_x_3324:
[----:B--2---:R2:W4:Y:S02]  /*10890*/  SYNCS.PHASECHK.TRANS64.TRYWAIT P1, [R15+URZ+0x26848], R17 ;  /* 0x026848110f0075a7 */ /* 0x004524000802017f */
[----:B----4-:R-:W-:Y:S05]  /*108a0*/  @!P1 NANOSLEEP.SYNCS 0x989680 ;  /* 0x009896800000995d */ /* 0x010fea0003900000 */
[----:B------:R-:W4:Y:S02]  /*108b0*/  @!P1 SYNCS.PHASECHK.TRANS64 P1, [R15+URZ+0x26848], R17 ;  /* 0x026848110f0095a7 */ /* 0x000f24000802007f */
[----:B----4-:R-:W-:Y:S05]  /*108c0*/  @!P1 BRA `(.L_x_3324) ;  /* 0xfffffffc00f09947 */ /* 0x010fea000383ffff */
[----:B------:R-:W-:Y:S05]  /*108d0*/  BRA `(.L_x_3356) ;  /* 0xffffffec00247947 */ /* 0x000fea000383ffff */
.L_x_3326:
[----:B------:R-:W-:-:S07]  /*108e0*/  SHF.L.U32 R4, R10, 0x1f, RZ ;  /* 0x0000001f0a047819 */ /* 0x000fce00000006ff */
.L_x_3357:
[----:B----4-:R4:W1:Y:S02]  /*108f0*/  SYNCS.PHASECHK.TRANS64.TRYWAIT P1, [R15+URZ+0x26820], R4 ;  /* 0x026820040f0075a7 */ /* 0x010864000802017f */
[----:B-1----:R-:W-:Y:S05]  /*10900*/  @!P1 NANOSLEEP.SYNCS 0x989680 ;  /* 0x009896800000995d */ /* 0x002fea0003900000 */
[----:B------:R-:W1:Y:S02]  /*10910*/  @!P1 SYNCS.PHASECHK.TRANS64 P1, [R15+URZ+0x26820], R4 ;  /* 0x026820040f0095a7 */ /* 0x000e64000802007f */
[----:B-1----:R-:W-:Y:S05]  /*10920*/  @!P1 BRA `(.L_x_3357) ;  /* 0xfffffffc00f09947 */ /* 0x002fea000383ffff */
[----:B------:R-:W-:Y:S05]  /*10930*/  BRA `(.L_x_3358) ;  /* 0xffffffec008c7947 */ /* 0x000fea000383ffff */
.L_x_3329:
[----:B-1----:R1:W4:Y:S02]  /*10940*/  SYNCS.PHASECHK.TRANS64.TRYWAIT P1, [R15+URZ+0x26840], R12 ;  /* 0x0268400c0f0075a7 */ /* 0x002324000802017f */
[----:B----4-:R-:W-:Y:S05]  /*10950*/  @!P1 NANOSLEEP.SYNCS 0x989680 ;  /* 0x009896800000995d */ /* 0x010fea0003900000 */
[----:B------:R-:W4:Y:S02]  /*10960*/  @!P1 SYNCS.PHASECHK.TRANS64 P1, [R15+URZ+0x26840], R12 ;  /* 0x0268400c0f0095a7 */ /* 0x000f24000802007f */
[----:B----4-:R-:W-:Y:S05]  /*10970*/  @!P1 BRA `(.L_x_3329) ;  /* 0xfffffffc00f09947 */ /* 0x010fea000383ffff */
[----:B------:R-:W-:Y:S05]  /*10980*/  BRA `(.L_x_3359) ;  /* 0xfffffff000287947 */ /* 0x000fea000383ffff */
.L_x_3331:
[----:B--2---:R2:W4:Y:S02]  /*10990*/  SYNCS.PHASECHK.TRANS64.TRYWAIT P1, [R15+URZ+0x26828], R12 ;  /* 0x0268280c0f0075a7 */ /* 0x004524000802017f */
[----:B----4-:R-:W-:Y:S05]  /*109a0*/  @!P1 NANOSLEEP.SYNCS 0x989680 ;  /* 0x009896800000995d */ /* 0x010fea0003900000 */
[----:B------:R-:W4:Y:S02]  /*109b0*/  @!P1 SYNCS.PHASECHK.TRANS64 P1, [R15+URZ+0x26828], R12 ;  /* 0x0268280c0f0095a7 */ /* 0x000f24000802007f */
[----:B----4-:R-:W-:Y:S05]  /*109c0*/  @!P1 BRA `(.L_x_3331) ;  /* 0xfffffffc00f09947 */ /* 0x010fea000383ffff */
[----:B------:R-:W-:Y:S05]  /*109d0*/  BRA `(.L_x_3360) ;  /* 0xfffffff000a07947 */ /* 0x000fea000383ffff */
.L_x_3333:
[----:B--2---:R2:W4:Y:S02]  /*109e0*/  SYNCS.PHASECHK.TRANS64.TRYWAIT P0, [R3+URZ+0x26840], R0 ;  /* 0x02684000030075a7 */ /* 0x004524000800017f */
[----:B----4-:R-:W-:Y:S05]  /*109f0*/  @!P0 NANOSLEEP.SYNCS 0x989680 ;  /* 0x009896800000895d */ /* 0x010fea0003900000 */
[----:B------:R-:W4:Y:S02]  /*10a00*/  @!P0 SYNCS.PHASECHK.TRANS64 P0, [R3+URZ+0x26840], R0 ;  /* 0x02684000030085a7 */ /* 0x000f24000800007f */
[----:B----4-:R-:W-:Y:S05]  /*10a10*/  @!P0 BRA `(.L_x_3333) ;  /* 0xfffffffc00f08947 */ /* 0x010fea000383ffff */
[----:B------:R-:W-:Y:S05]  /*10a20*/  BRA `(.L_x_3361) ;  /* 0xfffffff400407947 */ /* 0x000fea000383ffff */
.L_x_3335:
[----:B------:R-:W-:Y:S01]  /*10a30*/  BSSY B0, `(.L_x_3362) ;  /* 0x0000006000007945 */ /* 0x000fe20003800000 */
[----:B------:R-:W-:-:S07]  /*10a40*/  IMAD.MOV.U32 R15, RZ, RZ, -0x1 ;  /* 0xffffffffff0f7424 */ /* 0x000fce00078e00ff */
[----:B------:R-:W-:Y:S05]  /*10a50*/  WARPSYNC.COLLECTIVE R15, `(.L_x_3363) ;  /* 0x000000000f0c7348 */ /* 0x000fea0003c00000 */
[----:B------:R-:W-:Y:S02]  /*10a60*/  ELECT P6, UR62, PT ;  /* 0x00000000003e782f */ /* 0x000fe400038c0000 */
[----:B------:R-:W-:Y:S01]  /*10a70*/  MOV R14, UR62 ;  /* 0x0000003e000e7c02 */ /* 0x000fe20008000f00 */
[----:B------:R-:W-:Y:S10]  /*10a80*/  ENDCOLLECTIVE ;  /* 0x000000000000791b */ /* 0x000ff40003800000 */
.L_x_3363:
[----:B------:R-:W-:Y:S05]  /*10a90*/  BSYNC B0 ;  /* 0x0000000000007941 */ /* 0x000fea0003800000 */
.L_x_3362:
[----:B------:R-:W-:Y:S05]  /*10aa0*/  BRA `(.L_x_3364) ;  /* 0xfffffff400d87947 */ /* 0x000fea000383ffff */
.L_x_3337:
[----:B-1----:R1:W2:Y:S02]  /*10ab0*/  SYNCS.PHASECHK.TRANS64.TRYWAIT P0, [R7+URZ], R4 ;  /* 0x00000004070075a7 */ /* 0x0022a4000800017f */
[----:B--2---:R-:W-:Y:S05]  /*10ac0*/  @!P0 NANOSLEEP.SYNCS 0x989680 ;  /* 0x009896800000895d */ /* 0x004fea0003900000 */
[----:B------:R-:W2:Y:S02]  /*10ad0*/  @!P0 SYNCS.PHASECHK.TRANS64 P0, [R7+URZ], R4 ;  /* 0x00000004070085a7 */ /* 0x000ea4000800007f */
[----:B--2---:R-:W-:Y:S05]  /*10ae0*/  @!P0 BRA `(.L_x_3337) ;  /* 0xfffffffc00f08947 */ /* 0x004fea000383ffff */
[----:B------:R-:W-:Y:S05]  /*10af0*/  BRA `(.L_x_3365) ;  /* 0xfffffff800187947 */ /* 0x000fea000383ffff */
.L_x_3338:
[----:B--2---:R2:W3:Y:S02]  /*10b00*/  SYNCS.PHASECHK.TRANS64.TRYWAIT P0, [R3+URZ], R0 ;  /* 0x00000000030075a7 */ /* 0x0044e4000800017f */
[----:B---3--:R-:W-:Y:S05]  /*10b10*/  @!P0 NANOSLEEP.SYNCS 0x989680 ;  /* 0x009896800000895d */ /* 0x008fea0003900000 */
[----:B------:R-:W3:Y:S02]  /*10b20*/  @!P0 SYNCS.PHASECHK.TRANS64 P0, [R3+URZ], R0 ;  /* 0x00000000030085a7 */ /* 0x000ee4000800007f */
[----:B---3--:R-:W-:Y:S05]  /*10b30*/  @!P0 BRA `(.L_x_3338) ;  /* 0xfffffffc00f08947 */ /* 0x008fea000383ffff */
[----:B------:R-:W-:Y:S05]  /*10b40*/  BRA `(.L_x_3366) ;  /* 0xfffffff8000c7947 */ /* 0x000fea000383ffff */
.L_x_3340:
[----:B--2---:R2:W3:Y:S02]  /*10b50*/  SYNCS.PHASECHK.TRANS64.TRYWAIT P0, [R5+URZ], R4 ;  /* 0x00000004050075a7 */ /* 0x0044e4000800017f */
[----:B---3--:R-:W-:Y:S05]  /*10b60*/  @!P0 NANOSLEEP.SYNCS 0x989680 ;  /* 0x009896800000895d */ /* 0x008fea0003900000 */
[----:B------:R-:W3:Y:S02]  /*10b70*/  @!P0 SYNCS.PHASECHK.TRANS64 P0, [R5+URZ], R4 ;  /* 0x00000004050085a7 */ /* 0x000ee4000800007f */
[----:B---3--:R-:W-:Y:S05]  /*10b80*/  @!P0 BRA `(.L_x_3340) ;  /* 0xfffffffc00f08947 */ /* 0x008fea000383ffff */
[----:B------:R-:W-:Y:S05]  /*10b90*/  BRA `(.L_x_3367) ;  /* 0xfffffff800107947 */ /* 0x000fea000383ffff */
.L_x_3368:
        /* <DEDUP_REMOVED lines=14> */
.L_x_3743:


//--------------------- .text._ZN7cutlass13device_kernelIN5flash11enable_sm90INS1_16FlashAttnBwdSm90INS1_25CollectiveMainloopBwdSm90ILi2ELi2ELi2EN4cute5tupleIJNS5_1CILi1EEES8_S8_EEENS6_IJNS7_ILi96EEENS7_ILi128EEENS7_ILi64EEEEEENS_10bfloat16_tEfNS_4arch4Sm90ELb1ELb0ELb1ELb1ELb0ELb1ELb0ELb1ELi2ELi1ELi2ELi2ELb0EEENS1_24CollectiveEpilogueBwdGQAISD_fSG_Li256ELb1ELb0EEENS1_25SingleTileBwdLPTSchedulerILb1ELi128ELb0EEEEEEEEEvNT_6ParamsE --------------------------
	.section	.text._ZN7cutlass13device_kernelIN5flash11enable_sm90INS1_16FlashAttnBwdSm90INS1_25CollectiveMainloopBwdSm90ILi2ELi2ELi2EN4cute5tupleIJNS5_1CILi1EEES8_S8_EEENS6_IJNS7_ILi96EEENS7_ILi128EEENS7_ILi64EEEEEENS_10bfloat16_tEfNS_4arch4Sm90ELb1ELb0ELb1ELb1ELb0ELb1ELb0ELb1ELi2ELi1ELi2ELi2ELb0EEENS1_24CollectiveEpilogueBwdGQAISD_fSG_Li256ELb1ELb0EEENS1_25SingleTileBwdLPTSchedulerILb1ELi128ELb0EEEEEEEEEvNT_6ParamsE,"ax",@progbits
	.align	128
.text._ZN7cutlass13device_kernelIN5flash11enable_sm90INS1_16FlashAttnBwdSm90INS1_25CollectiveMainloopBwdSm90ILi2ELi2ELi2EN4cute5tupleIJNS5_1CILi1EEES8_S8_EEENS6_IJNS7_ILi96EEENS7_ILi128EEENS7_ILi64EEEEEENS_10bfloat16_tEfNS_4arch4Sm90ELb1ELb0ELb1ELb1ELb0ELb1ELb0ELb1ELi2ELi1ELi2ELi2ELb0EEENS1_24CollectiveEpilogueBwdGQAISD_fSG_Li256ELb1ELb0EEENS1_25SingleTileBwdLPTSchedulerILb1ELi128ELb0EEEEEEEEEvNT_6ParamsE:
        .type           _ZN7cutlass13device_kernelIN5flash11enable_sm90INS1_16FlashAttnBwdSm90INS1_25CollectiveMainloopBwdSm90ILi2ELi2ELi2EN4cute5tupleIJNS5_1CILi1EEES8_S8_EEENS6_IJNS7_ILi96EEENS7_ILi128EEENS7_ILi64EEEEEENS_10bfloat16_tEfNS_4arch4Sm90ELb1ELb0ELb1ELb1ELb0ELb1ELb0ELb1ELi2ELi1ELi2ELi2ELb0EEENS1_24CollectiveEpilogueBwdGQAISD_fSG_Li256ELb1ELb0EEENS1_25SingleTileBwdLPTSchedulerILb1ELi128ELb0EEEEEEEEEvNT_6ParamsE,@function
        .size           _ZN7cutlass13device_kernelIN5flash11enable_sm90INS1_16FlashAttnBwdSm90INS1_25CollectiveMainloopBwdSm90ILi2ELi2ELi2EN4cute5tupleIJNS5_1CILi1EEES8_S8_EEENS6_IJNS7_ILi96EEENS7_ILi128EEENS7_ILi64EEEEEENS_10bfloat16_tEfNS_4arch4Sm90ELb1ELb0ELb1ELb1ELb0ELb1ELb0ELb1ELi2ELi1ELi2ELi2ELb0EEENS1_24CollectiveEpilogueBwdGQAISD_fSG_Li256ELb1ELb0EEENS1_25SingleTileBwdLPTSchedulerILb1ELi128ELb0EEEEEEEEEvNT_6ParamsE,(.L_x_3744 - _ZN7cutlass13device_kernelIN5flash11enable_sm90INS1_16FlashAttnBwdSm90INS1_25CollectiveMainloopBwdSm90ILi2ELi2ELi2EN4cute5tupleIJNS5_1CILi1EEES8_S8_EEENS6_IJNS7_ILi96EEENS7_ILi128EEENS7_ILi64EEEEEENS_10bfloat16_tEfNS_4arch4Sm90ELb1ELb0ELb1ELb1ELb0ELb1ELb0ELb1ELi2ELi1ELi2ELi2ELb0EEENS1_24CollectiveEpilogueBwdGQAISD_fSG_Li256ELb1ELb0EEENS1_25SingleTileBwdLPTSchedulerILb1ELi128ELb0EEEEEEEEEvNT_6ParamsE)
        .other          _ZN7cutlass13device_kernelIN5flash11enable_sm90INS1_16FlashAttnBwdSm90INS1_25CollectiveMainloopBwdSm90ILi2ELi2ELi2EN4cute5tupleIJNS5_1CILi1EEES8_S8_EEENS6_IJNS7_ILi96EEENS7_ILi128EEENS7_ILi64EEEEEENS_10bfloat16_tEfNS_4arch4Sm90ELb1ELb0ELb1ELb1ELb0ELb1ELb0ELb1ELi2ELi1ELi2ELi2ELb0EEENS1_24CollectiveEpilogueBwdGQAISD_fSG_Li256ELb1ELb0EEENS1_25SingleTileBwdLPTSchedulerILb1ELi128ELb0EEEEEEEEEvNT_6ParamsE,@"STO_CUDA_ENTRY STV_DEFAULT"
_ZN7cutlass13device_kernelIN5flash11enable_sm90INS1_16FlashAttnBwdSm90INS1_25CollectiveMainloopBwdSm90ILi2ELi2ELi2EN4cute5tupleIJNS5_1CILi1EEES8_S8_EEENS6_IJNS7_ILi96EEENS7_ILi128EEENS7_ILi64EEEEEENS_10bfloat16_tEfNS_4arch4Sm90ELb1ELb0ELb1ELb1ELb0ELb1ELb0ELb1ELi2ELi1ELi2ELi2ELb0EEENS1_24CollectiveEpilogueBwdGQAISD_fSG_Li256ELb1ELb0EEENS1_25SingleTileBwdLPTSchedulerILb1ELi128ELb0EEEEEEEEEvNT_6ParamsE:
        /* <DEDUP_REMOVED lines=23> */
.L_x_3370:
[----:B------:R-:W-:Y:S05]  /*0170*/  BSYNC B0 ;  /* 0x0000000000007941 */ /* 0x000fea0003800000 */
.L_x_3369:
        /* <DEDUP_REMOVED lines=34> */
.L_x_3371:
        /* <DEDUP_REMOVED lines=22> */
.L_x_3372:
        /* <DEDUP_REMOVED lines=9> */
.L_x_3375:
        /* <DEDUP_REMOVED lines=24> */
[----:B------:R-:W1:Y:S01]  /*0710*/  LDC R2, c[0x0][0x8e4] ;  /* 0x00023900ff027b82 */ /* 0x000e620000000800 */
[----:B------:R-:W-:Y:S02]  /*0720*/  MOV R3, UR4 ;  /* 0x0000000400037c02 */ /* 0x000fe40008000f00 */
[----:B-1----:R-:W-:-:S13]  /*0730*/  ISETP.NE.AND P0, PT, R2, 0x1, PT ;  /* 0x000000010200780c */ /* 0x002fda0003f05270 */
[----:B------:R-:W1:Y:S02]  /*0740*/  @P0 LDC.64 R4, c[0x0][0x8e8] ;  /* 0x00023a00ff040b82 */ /* 0x000e640000000a00 */
[----:B-1----:R-:W-:-:S05]  /*0750*/  @P0 IMAD.HI.U32 R0, R4, UR4, RZ ;  /* 0x0000000404000c27 */ /* 0x002fca000f8e00ff */
[----:B------:R-:W-:-:S05]  /*0760*/  @P0 SHF.R.U32.HI R3, RZ, R5, R0 ;  /* 0x00000005ff030219 */ /* 0x000fca0000011600 */
[----:B------:R1:W-:Y:S01]  /*0770*/  STL [R1+0x30], R3 ;  /* 0x0000300301007387 */ /* 0x0003e20000100800 */
[----:B------:R-:W-:Y:S01]  /*0780*/  IMAD R0, R3, R2, RZ ;  /* 0x0000000203007224 */ /* 0x000fe200078e02ff */
[----:B------:R-:W-:Y:S06]  /*0790*/  BRA `(.L_x_3377) ;  /* 0x0000000000207947 */ /* 0x000fec0003800000 */
.L_x_3376:
        /* <DEDUP_REMOVED lines=8> */
.L_x_3377:
[----:B------:R-:W3:Y:S01]  /*0820*/  LDC R2, c[0x0][0x8c0] ;  /* 0x00023000ff027b82 */ /* 0x000ee20000000800 */
[----:B------:R-:W-:Y:S01]  /*0830*/  IADD3 R0, -R0, UR4, RZ ;  /* 0x0000000400007c10 */ /* 0x000fe2000fffe1ff */
[----:B------:R-:W-:Y:S02]  /*0840*/  ULDC.64 UR4, c[0x0][0x900] ;  /* 0x0002400000047ab9 */ /* 0x000fe40000000a00 */
[----:B------:R-:W-:-:S04]  /*0850*/  ISETP.NE.U32.AND P0, PT, RZ, UR4, PT ;  /* 0x00000004ff007c0c */ /* 0x000fc8000bf05070 */
[----:B------:R-:W4:Y:S01]  /*0860*/  LDC R5, c[0x0][0x8cc] ;  /* 0x00023300ff057b82 */ /* 0x000f220000000800 */
[----:B------:R-:W-:Y:S02]  /*0870*/  ISETP.NE.AND.EX P0, PT, RZ, UR5, PT, P0 ;  /* 0x00000005ff007c0c */ /* 0x000fe4000bf05300 */
[----:B---3--:R-:W-:Y:S01]  /*0880*/  ISETP.NE.AND P1, PT, R2, 0x1, PT ;  /* 0x000000010200780c */ /* 0x008fe20003f25270 */
[----:B----4-:R-:W-:-:S04]  /*0890*/  IMAD R4, R5, UR6, R0 ;  /* 0x0000000605047c24 */ /* 0x010fc8000f8e0200 */
[----:B------:R-:W-:-:S08]  /*08a0*/  IMAD.MOV.U32 R5, RZ, RZ, R4 ;  /* 0x000000ffff057224 */ /* 0x000fd000078e0004 */
[----:B-12---:R-:W1:Y:S08]  /*08b0*/  @P1 LDC R3, c[0x0][0x8c4] ;  /* 0x00023100ff031b82 */ /* 0x006e700000000800 */
[----:B------:R-:W2:Y:S01]  /*08c0*/  @P1 LDC R7, c[0x0][0x8c8] ;  /* 0x00023200ff071b82 */ /* 0x000ea20000000800 */
[----:B-1----:R-:W-:-:S05]  /*08d0*/  @P1 IMAD.HI.U32 R0, R4, R3, RZ ;  /* 0x0000000304001227 */ /* 0x002fca00078e00ff */
[----:B--2---:R-:W-:-:S05]  /*08e0*/  @P1 SHF.R.U32.HI R5, RZ, R7, R0 ;  /* 0x00000007ff051219 */ /* 0x004fca0000011600 */
[----:B------:R-:W-:-:S04]  /*08f0*/  IMAD.MOV R3, RZ, RZ, -R5 ;  /* 0x000000ffff037224 */ /* 0x000fc800078e0a05 */
[----:B------:R-:W-:-:S05]  /*0900*/  IMAD R0, R2, R3, R4 ;  /* 0x0000000302007224 */ /* 0x000fca00078e0204 */
[----:B------:R1:W-:Y:S01]  /*0910*/  STL [R1+0x38], R0 ;  /* 0x0000380001007387 */ /* 0x0003e20000100800 */
[----:B------:R-:W-:Y:S05]  /*0920*/  @!P0 BRA `(.L_x_3378) ;  /* 0x0000000000108947 */ /* 0x000fea0003800000 */
[----:B------:R-:W2:Y:S02]  /*0930*/  LDC.64 R2, c[0x0][0x900] ;  /* 0x00024000ff027b82 */ /* 0x000ea40000000a00 */
[----:B--2---:R-:W-:-:S05]  /*0940*/  IMAD.WIDE R2, R5, 0x4, R2 ;  /* 0x0000000405027825 */ /* 0x004fca00078e0202 */
[----:B-1----:R2:W5:Y:S01]  /*0950*/  LDG.E R0, desc[UR36][R2.64] ;  /* 0x0000002402007981 */ /* 0x002562000c1e1900 */
[----:B------:R-:W-:Y:S05]  /*0960*/  BRA `(.L_x_3379) ;  /* 0x00000000002c7947 */ /* 0x000fea0003800000 */
.L_x_3378:
[----:B------:R-:W-:Y:S02]  /*0970*/  ULDC.64 UR4, c[0x0][0x8f8] ;  /* 0x00023e0000047ab9 */ /* 0x000fe40000000a00 */
[----:B------:R-:W-:-:S04]  /*0980*/  ISETP.NE.U32.AND P0, PT, RZ, UR4, PT ;  /* 0x00000004ff007c0c */ /* 0x000fc8000bf05070 */
[----:B------:R-:W-:-:S13]  /*0990*/  ISETP.NE.AND.EX P0, PT, RZ, UR5, PT, P0 ;  /* 0x00000005ff007c0c */ /* 0x000fda000bf05300 */
[----:B------:R-:W-:Y:S05]  /*09a0*/  @!P0 BRA `(.L_x_3380) ;  /* 0x0000000000188947 */ /* 0x000fea0003800000 */
[----:B------:R-:W2:Y:S02]  /*09b0*/  LDC.64 R2, c[0x0][0x8f8] ;  /* 0x00023e00ff027b82 */ /* 0x000ea40000000a00 */
[----:B--2---:R-:W-:-:S05]  /*09c0*/  IMAD.WIDE R2, R5, 0x4, R2 ;  /* 0x0000000405027825 */ /* 0x004fca00078e0202 */
[----:B-1----:R-:W2:Y:S04]  /*09d0*/  LDG.E R0, desc[UR36][R2.64] ;  /* 0x0000002402007981 */ /* 0x002ea8000c1e1900 */
[----:B------:R-:W2:Y:S02]  /*09e0*/  LDG.E R7, desc[UR36][R2.64+0x4] ;  /* 0x0000042402077981 */ /* 0x000ea4000c1e1900 */
[----:B--2---:R-:W-:Y:S01]  /*09f0*/  IADD3 R0, -R0, R7, RZ ;  /* 0x0000000700007210 */ /* 0x004fe20007ffe1ff */
[----:B------:R-:W-:Y:S06]  /*0a00*/  BRA `(.L_x_3379) ;  /* 0x0000000000047947 */ /* 0x000fec0003800000 */
.L_x_3380:
[----:B-1----:R-:W1:Y:S02]  /*0a10*/  LDC R0, c[0x0][0x8f4] ;  /* 0x00023d00ff007b82 */ /* 0x002e640000000800 */
.L_x_3379:
[----:B------:R-:W3:Y:S01]  /*0a20*/  LDL R4, [R1+0x30] ;  /* 0x0000300001047983 */ /* 0x000ee20000100800 */
[----:B-1---5:R-:W-:-:S05]  /*0a30*/  VIADD R0, R0, 0x7f ;  /* 0x0000007f00007836 */ /* 0x022fca0000000000 */
[----:B--2---:R-:W-:-:S04]  /*0a40*/  SHF.R.S32.HI R3, RZ, 0x1f, R0 ;  /* 0x0000001fff037819 */ /* 0x004fc80000011400 */
[----:B------:R-:W-:-:S04]  /*0a50*/  LEA.HI R3, R3, R0, RZ, 0x7 ;  /* 0x0000000003037211 */ /* 0x000fc800078f38ff */
[----:B------:R-:W-:-:S04]  /*0a60*/  SHF.R.S32.HI R3, RZ, 0x7, R3 ;  /* 0x00000007ff037819 */ /* 0x000fc80000011403 */
[----:B---3--:R-:W-:-:S04]  /*0a70*/  ISETP.GE.AND P0, PT, R4, R3, PT ;  /* 0x000000030400720c */ /* 0x008fc80003f06270 */
[----:B------:R-:W-:-:S04]  /*0a80*/  SEL R6, R5, 0xffffffff, !P0 ;  /* 0xffffffff05067807 */ /* 0x000fc80004000000 */
[----:B------:R-:W-:Y:S01]  /*0a90*/  ISETP.GE.AND P0, PT, R6, RZ, PT ;  /* 0x000000ff0600720c */ /* 0x000fe20003f06270 */
[----:B------:R1:W-:-:S12]  /*0aa0*/  STL [R1+0x34], R6 ;  /* 0x0000340601007387 */ /* 0x0003d80000100800 */
[----:B-1----:R-:W-:Y:S05]  /*0ab0*/  @!P0 BRA `(.L_x_3381) ;  /* 0x000000d800748947 */ /* 0x002fea0003800000 */
[----:B------:R-:W1:Y:S01]  /*0ac0*/  LDC R0, c[0x0][0x290] ;  /* 0x0000a400ff007b82 */ /* 0x000e620000000800 */
[----:B------:R-:W2:Y:S01]  /*0ad0*/  S2R R2, SR_TID.X ;  /* 0x0000000000027919 */ /* 0x000ea20000002100 */
[----:B------:R-:W-:Y:S02]  /*0ae0*/  ULDC.64 UR4, c[0x0][0x780] ;  /* 0x0001e00000047ab9 */ /* 0x000fe40000000a00 */
[----:B------:R-:W-:-:S04]  /*0af0*/  ISETP.NE.U32.AND P0, PT, RZ, UR4, PT ;  /* 0x00000004ff007c0c */ /* 0x000fc8000bf05070 */
[----:B------:R-:W-:Y:S01]  /*0b00*/  ISETP.NE.AND.EX P0, PT, RZ, UR5, PT, P0 ;  /* 0x00000005ff007c0c */ /* 0x000fe2000bf05300 */
[----:B-1----:R1:W-:Y:S01]  /*0b10*/  STL [R1+0x10], R0 ;  /* 0x0000100001007387 */ /* 0x0023e20000100800 */
[----:B--2---:R-:W-:-:S11]  /*0b20*/  VIADD R18, R2, 0xffffff80 ;  /* 0xffffff8002127836 */ /* 0x004fd60000000000 */
[----:B------:R-:W-:Y:S05]  /*0b30*/  @!P0 BRA `(.L_x_3382) ;  /* 0x0000000000108947 */ /* 0x000fea0003800000 */
[----:B------:R-:W2:Y:S02]  /*0b40*/  LDC.64 R236, c[0x0][0x780] ;  /* 0x0001e000ffec7b82 */ /* 0x000ea40000000a00 */
[----:B--2---:R-:W-:-:S06]  /*0b50*/  IMAD.WIDE R236, R6, 0x4, R236 ;  /* 0x0000000406ec7825 */ /* 0x004fcc00078e02ec */
[----:B------:R2:W5:Y:S01]  /*0b60*/  LDG.E R236, desc[UR36][R236.64] ;  /* 0x00000024ecec7981 */ /* 0x000562000c1e1900 */
[----:B------:R-:W-:Y:S05]  /*0b70*/  BRA `(.L_x_3383) ;  /* 0x0000000000287947 */ /* 0x000fea0003800000 */
.L_x_3382:
[----:B------:R-:W-:Y:S01]  /*0b80*/  ULDC.64 UR4, c[0x0][0x770] ;  /* 0x0001dc0000047ab9 */ /* 0x000fe20000000a00 */
[----:B------:R-:W3:Y:S01]  /*0b90*/  LDC R236, c[0x0][0x280] ;  /* 0x0000a000ffec7b82 */ /* 0x000ee20000000800 */
[----:B------:R-:W-:-:S04]  /*0ba0*/  ISETP.NE.U32.AND P0, PT, RZ, UR4, PT ;  /* 0x00000004ff007c0c */ /* 0x000fc8000bf05070 */
[----:B------:R-:W-:-:S13]  /*0bb0*/  ISETP.NE.AND.EX P0, PT, RZ, UR5, PT, P0 ;  /* 0x00000005ff007c0c */ /* 0x000fda000bf05300 */
[----:B------:R-:W-:Y:S05]  /*0bc0*/  @!P0 BRA `(.L_x_3383) ;  /* 0x0000000000148947 */ /* 0x000fea0003800000 */
[----:B------:R-:W2:Y:S02]  /*0bd0*/  LDC.64 R2, c[0x0][0x770] ;  /* 0x0001dc00ff027b82 */ /* 0x000ea40000000a00 */
[----:B--2---:R-:W-:-:S05]  /*0be0*/  IMAD.WIDE R2, R6, 0x4, R2 ;  /* 0x0000000406027825 */ /* 0x004fca00078e0202 */
[----:B---3--:R-:W2:Y:S04]  /*0bf0*/  LDG.E R236, desc[UR36][R2.64] ;  /* 0x0000002402ec7981 */ /* 0x008ea8000c1e1900 */
[----:B------:R-:W2:Y:S02]  /*0c00*/  LDG.E R5, desc[UR36][R2.64+0x4] ;  /* 0x0000042402057981 */ /* 0x000ea4000c1e1900 */
[----:B--2---:R-:W-:-:S07]  /*0c10*/  IMAD.IADD R236, R5, 0x1, -R236 ;  /* 0x0000000105ec7824 */ /* 0x004fce00078e0aec */
.L_x_3383:
[----:B------:R-:W-:Y:S02]  /*0c20*/  ULDC.64 UR4, c[0x0][0x788] ;  /* 0x0001e20000047ab9 */ /* 0x000fe40000000a00 */
[----:B------:R-:W-:-:S04]  /*0c30*/  ISETP.NE.U32.AND P0, PT, RZ, UR4, PT ;  /* 0x00000004ff007c0c */ /* 0x000fc8000bf05070 */
[----:B------:R-:W-:-:S13]  /*0c40*/  ISETP.NE.AND.EX P0, PT, RZ, UR5, PT, P0 ;  /* 0x00000005ff007c0c */ /* 0x000fda000bf05300 */
[----:B------:R-:W-:Y:S05]  /*0c50*/  @!P0 BRA `(.L_x_3384) ;  /* 0x0000000000148947 */ /* 0x000fea0003800000 */
[----:B------:R-:W4:Y:S02]  /*0c60*/  LDC.64 R2, c[0x0][0x788] ;  /* 0x0001e200ff027b82 */ /* 0x000f240000000a00 */
[----:B----4-:R-:W-:-:S05]  /*0c70*/  IMAD.WIDE R2, R6, 0x4, R2 ;  /* 0x0000000406027825 */ /* 0x010fca00078e0202 */
[----:B-1----:R-:W4:Y:S04]  /*0c80*/  LDG.E R0, desc[UR36][R2.64] ;  /* 0x0000002402007981 */ /* 0x002f28000c1e1900 */
[----:B----4-:R1:W-:Y:S01]  /*0c90*/  STL [R1+0x10], R0 ;  /* 0x0000100001007387 */ /* 0x0103e20000100800 */
[----:B------:R-:W-:Y:S05]  /*0ca0*/  BRA `(.L_x_3385) ;  /* 0x0000000000287947 */ /* 0x000fea0003800000 */
.L_x_3384:
[----:B------:R-:W-:Y:S02]  /*0cb0*/  ULDC.64 UR4, c[0x0][0x778] ;  /* 0x0001de0000047ab9 */ /* 0x000fe40000000a00 */
[----:B------:R-:W-:-:S04]  /*0cc0*/  ISETP.NE.U32.AND P0, PT, RZ, UR4, PT ;  /* 0x00000004ff007c0c */ /* 0x000fc8000bf05070 */
[----:B------:R-:W-:-:S13]  /*0cd0*/  ISETP.NE.AND.EX P0, PT, RZ, UR5, PT, P0 ;  /* 0x00000005ff007c0c */ /* 0x000fda000bf05300 */
[----:B------:R-:W-:Y:S05]  /*0ce0*/  @!P0 BRA `(.L_x_3385) ;  /* 0x0000000000188947 */ /* 0x000fea0003800000 */
[----:B------:R-:W4:Y:S02]  /*0cf0*/  LDC.64 R2, c[0x0][0x778] ;  /* 0x0001de00ff027b82 */ /* 0x000f240000000a00 */
[----:B----4-:R-:W-:-:S05]  /*0d00*/  IMAD.WIDE R2, R6, 0x4, R2 ;  /* 0x0000000406027825 */ /* 0x010fca00078e0202 */
[----:B-1----:R-:W4:Y:S04]  /*0d10*/  LDG.E R0, desc[UR36][R2.64] ;  /* 0x0000002402007981 */ /* 0x002f28000c1e1900 */
[----:B------:R-:W4:Y:S02]  /*0d20*/  LDG.E R5, desc[UR36][R2.64+0x4] ;  /* 0x0000042402057981 */ /* 0x000f24000c1e1900 */
[----:B----4-:R-:W-:-:S05]  /*0d30*/  IADD3 R0, -R0, R5, RZ ;  /* 0x0000000500007210 */ /* 0x010fca0007ffe1ff */
[----:B------:R4:W-:Y:S02]  /*0d40*/  STL [R1+0x10], R0 ;  /* 0x0000100001007387 */ /* 0x0009e40000100800 */
.L_x_3385:
[----:B-1--4-:R-:W3:Y:S01]  /*0d50*/  LDL R0, [R1+0x10] ;  /* 0x0000100001007983 */ /* 0x012ee20000100800 */
[----:B------:R-:W1:Y:S01]  /*0d60*/  LDC R3, c[0x0][0x74c] ;  /* 0x0001d300ff037b82 */ /* 0x000e620000000800 */
[----:B------:R-:W-:Y:S02]  /*0d70*/  PLOP3.LUT P0, PT, PT, PT, PT, 0x80, 0x0 ;  /* 0x000000000000781c */ /* 0x000fe40003f0f070 */
        /* <DEDUP_REMOVED lines=32> */
[----:B---3-5:R-:W-:-:S04]  /*0f80*/  IMAD.IADD R0, R236, 0x1, -R0 ;  /* 0x00000001ec007824 */ /* 0x028fc800078e0a00 */
[----:B------:R-:W-:Y:S02]  /*0f90*/  IMAD R2, R4, 0x80, R0 ;  /* 0x0000008004027824 */ /* 0x000fe400078e0200 */
[----:B------:R-:W-:-:S03]  /*0fa0*/  VIADD R0, R236, 0x5f ;  /* 0x0000005fec007836 */ /* 0x000fc60000000000 */
[----:B-1----:R-:W-:Y:S01]  /*0fb0*/  IADD3 R2, R2, -R3, RZ ;  /* 0x8000000302027210 */ /* 0x002fe20007ffe0ff */
        /* <DEDUP_REMOVED lines=10> */
[----:B------:R-:W-:-:S04]  /*1060*/  MOV R0, RZ ;  /* 0x000000ff00007202 */ /* 0x000fc80000000f00 */
[----:B------:R-:W-:-:S13]  /*1070*/  LOP3.LUT P0, RZ, R0, 0x3ff, RZ, 0xc0, !PT ;  /* 0x000003ff00ff7812 */ /* 0x000fda000780c0ff */
[----:B------:R-:W-:Y:S05]  /*1080*/  @!P0 BRA `(.L_x_3387) ;  /* 0x00000000007c8947 */ /* 0x000fea0003800000 */
[----:B------:R-:W-:Y:S01]  /*1090*/  MOV R2, 0x0 ;  /* 0x0000000000027802 */ /* 0x000fe20000000f00 */
[----:B------:R-:W-:Y:S01]  /*10a0*/  ULDC.64 UR4, c[0x4][0x90] ;  /* 0x0100240000047ab9 */ /* 0x000fe20000000a00 */
[----:B------:R-:W-:Y:S01]  /*10b0*/  ULDC.64 UR6, c[0x4][0x8] ;  /* 0x0100020000067ab9 */ /* 0x000fe20000000a00 */
[----:B------:R-:W-:Y:S01]  /*10c0*/  IMAD.U32 R4, RZ, RZ, UR4 ;  /* 0x00000004ff047e24 */ /* 0x000fe2000f8e00ff */
[----:B------:R1:W3:Y:S01]  /*10d0*/  LDC.64 R14, c[0x4][R2] ;  /* 0x01000000020e7b82 */ /* 0x0002e20000000a00 */
        /* <DEDUP_REMOVED lines=10> */
[----:B--23--:R-:W-:Y:S05]  /*1180*/  CALL.ABS.NOINC R14 ;  /* 0x000000000e007343 */ /* 0x00cfea0003c00000 */
.L_x_3388:
        /* <DEDUP_REMOVED lines=15> */
.L_x_3387:
        /* <DEDUP_REMOVED lines=21> */
[----:B--23--:R-:W-:Y:S05]  /*13d0*/  CALL.ABS.NOINC R14 ;  /* 0x000000000e007343 */ /* 0x00cfea0003c00000 */
.L_x_3390:
        /* <DEDUP_REMOVED lines=15> */
.L_x_3389:
[----:B------:R-:W-:Y:S01]  /*14d0*/  SHF.R.S32.HI R7, RZ, 0x1f, R18 ;  /* 0x0000001fff077819 */ /* 0x000fe20000011412 */
[----:B------:R-:W-:-:S03]  /*14e0*/  UMOV UR4, 0xffffffff ;  /* 0xffffffff00047882 */ /* 0x000fc60000000000 */
[----:B------:R-:W-:-:S04]  /*14f0*/  LEA.HI R0, R7, R18, RZ, 0x7 ;  /* 0x0000001207007211 */ /* 0x000fc800078f38ff */
[----:B------:R-:W-:Y:S01]  /*1500*/  SHF.R.S32.HI R13, RZ, 0x7, R0 ;  /* 0x00000007ff0d7819 */ /* 0x000fe20000011400 */
[----:B------:R-:W-:Y:S06]  /*1510*/  BRA.DIV UR4, `(.L_x_3391) ;  /* 0x000000ce04e47947 */ /* 0x000fec000b800000 */
[----:B------:R1:W3:Y:S02]  /*1520*/  SHFL.IDX PT, R14, R13, RZ, 0x1f ;  /* 0x00001fff0d0e7589 */ /* 0x0002e400000e0000 */
.L_x_3489:
[----:B------:R-:W-:Y:S02]  /*1530*/  SHF.L.U32 R2, RZ, 0x1f, RZ ;  /* 0x0000001fff027819 */ /* 0x000fe400000006ff */
[CC--:B------:R-:W-:Y:S02]  /*1540*/  LEA.HI R8, R7.reuse, R18.reuse, RZ, 0x5 ;  /* 0x0000001207087211 */ /* 0x0c0fe400078f28ff */
[----:B------:R-:W4:Y:S01]  /*1550*/  SYNCS.PHASECHK.TRANS64.TRYWAIT P0, [R17+URZ+0x26800], R2 ;  /* 0x02680002110075a7 */ /* 0x000f22000800017f */
[----:B------:R-:W-:Y:S01]  /*1560*/  LEA.HI R5, R7, R18, RZ, 0x4 ;  /* 0x0000001207057211 */ /* 0x000fe200078f20ff */
[----:B----4-:R-:W-:Y:S06]  /*1570*/  @P0 BRA `(.L_x_3392) ;  /* 0x0000000000080947 */ /* 0x010fec0003800000 */
[----:B------:R-:W4:Y:S02]  /*1580*/  SYNCS.PHASECHK.TRANS64.TRYWAIT P0, [R17+URZ+0x26800], R2 ;  /* 0x02680002110075a7 */ /* 0x000f24000800017f */
[----:B----4-:R-:W-:Y:S05]  /*1590*/  @!P0 BRA `(.L_x_3393) ;  /* 0x000000cc00e08947 */ /* 0x010fea0003800000 */
.L_x_3392:
[----:B------:R-:W5:Y:S04]  /*15a0*/  LDL R12, [R1+0x10] ;  /* 0x00001000010c7983 */ /* 0x000f680000100800 */
[----:B------:R-:W2:Y:S01]  /*15b0*/  LDL R11, [R1+0x30] ;  /* 0x00003000010b7983 */ /* 0x000ea20000100800 */
[----:B----4-:R-:W-:Y:S01]  /*15c0*/  SHF.R.S32.HI R2, RZ, 0x5, R8 ;  /* 0x00000005ff027819 */ /* 0x010fe20000011408 */
[----:B------:R-:W-:Y:S01]  /*15d0*/  IMAD.SHL.U32 R3, R18, 0x40, RZ ;  /* 0x0000004012037824 */ /* 0x000fe200078e00ff */
[----:B------:R-:W-:Y:S01]  /*15e0*/  SHF.R.S32.HI R6, RZ, 0x4, R5 ;  /* 0x00000004ff067819 */ /* 0x000fe20000011405 */
[----:B------:R-:W4:Y:S01]  /*15f0*/  LDL R15, [R1+0x2c] ;  /* 0x00002c00010f7983 */ /* 0x000f220000100800 */
[----:B------:R-:W-:Y:S01]  /*1600*/  ULDC UR4, c[0x0][0x74c] ;  /* 0x0001d30000047ab9 */ /* 0x000fe20000000800 */
[----:B------:R-:W-:Y:S01]  /*1610*/  IMAD.SHL.U32 R4, R2, 0x10, RZ ;  /* 0x0000001002047824 */ /* 0x000fe200078e00ff */
[----:B------:R-:W-:-:S02]  /*1620*/  LEA.HI R9, R5, R6, RZ, 0x1 ;  /* 0x0000000605097211 */ /* 0x000fc400078f08ff */
[----:B------:R-:W-:Y:S02]  /*1630*/  LOP3.LUT R3, R3, 0x1c0, RZ, 0xc0, !PT ;  /* 0x000001c003037812 */ /* 0x000fe400078ec0ff */
[----:B------:R-:W-:Y:S02]  /*1640*/  LOP3.LUT R9, R9, 0x7ffffe, RZ, 0xc0, !PT ;  /* 0x007ffffe09097812 */ /* 0x000fe400078ec0ff */
[----:B------:R-:W-:Y:S02]  /*1650*/  LEA.HI R2, R7, R18, RZ, 0x3 ;  /* 0x0000001207027211 */ /* 0x000fe400078f18ff */
[----:B------:R-:W-:Y:S01]  /*1660*/  LOP3.LUT R5, R3, 0x30, R4, 0xf8, !PT ;  /* 0x0000003003057812 */ /* 0x000fe200078ef804 */
[----:B------:R-:W-:Y:S01]  /*1670*/  IMAD.IADD R6, R6, 0x1, -R9 ;  /* 0x0000000106067824 */ /* 0x000fe200078e0a09 */
[----:B------:R-:W-:Y:S02]  /*1680*/  SHF.R.U32.HI R3, RZ, 0x3, R3 ;  /* 0x00000003ff037819 */ /* 0x000fe40000011603 */
[----:B------:R-:W-:Y:S01]  /*1690*/  LOP3.LUT R4, R5, 0x8, R2, 0xf8, !PT ;  /* 0x0000000805047812 */ /* 0x000fe200078ef802 */
[----:B------:R-:W-:Y:S01]  /*16a0*/  IMAD R6, R13, 0xc, R6 ;  /* 0x0000000c0d067824 */ /* 0x000fe200078e0206 */
[----:B---3--:R-:W-:-:S02]  /*16b0*/  LEA.HI R2, R14, R14, RZ, 0x1 ;  /* 0x0000000e0e027211 */ /* 0x008fc400078f08ff */
[----:B------:R-:W-:Y:S02]  /*16c0*/  LOP3.LUT R3, R4, R3, RZ, 0x3c, !PT ;  /* 0x0000000304037212 */ /* 0x000fe400078e3cff */
[----:B------:R-:W-:Y:S02]  /*16d0*/  LOP3.LUT R5, R2, 0xfffffffe, RZ, 0xc0, !PT ;  /* 0xfffffffe02057812 */ /* 0x000fe400078ec0ff */
[----:B------:R-:W-:Y:S02]  /*16e0*/  LEA R2, R6, R3, 0x9 ;  /* 0x0000000306027211 */ /* 0x000fe400078e48ff */
[----:B------:R-:W-:Y:S01]  /*16f0*/  LOP3.LUT R3, R0, 0xffffff80, RZ, 0xc0, !PT ;  /* 0xffffff8000037812 */ /* 0x000fe200078ec0ff */
[----:B------:R-:W-:-:S04]  /*1700*/  IMAD.IADD R5, R14, 0x1, -R5 ;  /* 0x000000010e057824 */ /* 0x000fc800078e0a05 */
[----:B------:R-:W-:-:S05]  /*1710*/  IMAD.IADD R6, R18, 0x1, -R3 ;  /* 0x0000000112067824 */ /* 0x000fca00078e0a03 */
[--C-:B------:R-:W-:Y:S01]  /*1720*/  SHF.R.S32.HI R14, RZ, 0x1f, R6.reuse ;  /* 0x0000001fff0e7819 */ /* 0x100fe20000011406 */
[----:B------:R3:W-:Y:S04]  /*1730*/  STL [R1+0x18], R2 ;  /* 0x0000180201007387 */ /* 0x0007e80000100800 */
[----:B------:R1:W-:Y:S01]  /*1740*/  STL [R1+0x20], R14 ;  /* 0x0000200e01007387 */ /* 0x0003e20000100800 */
[----:B---3--:R-:W-:-:S05]  /*1750*/  IMAD R2, R13, 0x300, R6 ;  /* 0x000003000d027824 */ /* 0x008fca00078e0206 */
[----:B------:R-:W-:Y:S01]  /*1760*/  SHF.L.U32 R2, R2, 0x2, RZ ;  /* 0x0000000202027819 */ /* 0x000fe200000006ff */
        /* <DEDUP_REMOVED lines=34> */
[----:B------:R-:W-:Y:S01]  /*1990*/  IMAD R2, R2, 0x4, R17 ;  /* 0x0000000402027824 */ /* 0x000fe200078e0211 */
[----:B-----5:R-:W-:-:S04]  /*19a0*/  IADD3 R10, -R12, 0x7f, R236 ;  /* 0x0000007f0c0a7810 */ /* 0x020fc80007ffe1ec */
[----:B--2---:R-:W-:-:S05]  /*19b0*/  LEA R10, R11, R10, 0x7 ;  /* 0x0000000a0b0a7211 */ /* 0x004fca00078e38ff */
[----:B------:R-:W-:-:S04]  /*19c0*/  VIADD R10, R10, -UR4 ;  /* 0x800000040a0a7c36 */ /* 0x000fc80008000000 */
[----:B------:R-:W-:-:S05]  /*19d0*/  IMAD.HI R10, R10, 0x2aaaaaab, RZ ;  /* 0x2aaaaaab0a0a7827 */ /* 0x000fca00078e02ff */
[----:B------:R-:W-:-:S04]  /*19e0*/  SHF.R.U32.HI R9, RZ, 0x1f, R10 ;  /* 0x0000001fff097819 */ /* 0x000fc8000001160a */
[----:B------:R-:W-:Y:S02]  /*19f0*/  LEA.HI.SX32 R9, R10, R9, 0x1c ;  /* 0x000000090a097211 */ /* 0x000fe400078fe2ff */
[----:B------:R-:W-:Y:S02]  /*1a00*/  LEA.HI R10, R14, R6, RZ, 0x2 ;  /* 0x000000060e0a7211 */ /* 0x000fe400078f10ff */
[----:B----4-:R-:W-:-:S03]  /*1a10*/  VIADDMNMX R237, R9, 0x1, R15, PT ;  /* 0x0000000109ed7846 */ /* 0x010fc6000380010f */
[----:B------:R1:W-:Y:S01]  /*1a20*/  STL [R1+0x14], R10 ;  /* 0x0000140a01007387 */ /* 0x0003e20000100800 */
[----:B------:R-:W-:Y:S02]  /*1a30*/  ISETP.GE.AND P0, PT, R16, R237, PT ;  /* 0x000000ed1000720c */ /* 0x000fe40003f06270 */
[----:B------:R-:W-:-:S05]  /*1a40*/  LOP3.LUT R3, R10, 0xfffffffc, RZ, 0xc0, !PT ;  /* 0xfffffffc0a037812 */ /* 0x000fca00078ec0ff */
[----:B------:R-:W-:-:S06]  /*1a50*/  IMAD.IADD R3, R6, 0x1, -R3 ;  /* 0x0000000106037824 */ /* 0x000fcc00078e0a03 */
[----:B-1----:R-:W-:Y:S05]  /*1a60*/  @P0 BRA `(.L_x_3394) ;  /* 0x0000004000e80947 */ /* 0x002fea0003800000 */
        /* <DEDUP_REMOVED lines=12> */
[----:B------:R-:W-:Y:S02]  /*1b30*/  IADD3 R22, R13, -R6, RZ ;  /* 0x800000060d167210 */ /* 0x000fe40007ffe0ff */
[----:B------:R-:W-:Y:S02]  /*1b40*/  CS2R R144, SRZ ;  /* 0x0000000000907805 */ /* 0x000fe4000001ff00 */
        /* <DEDUP_REMOVED lines=8> */
[----:B------:R-:W-:Y:S01]  /*1bd0*/  LOP3.LUT R9, R6, 0xfffffffc, RZ, 0xc0, !PT ;  /* 0xfffffffc06097812 */ /* 0x000fe200078ec0ff */
[C---:B------:R-:W-:Y:S01]  /*1be0*/  VIADD R8, R11.reuse, 0x8 ;  /* 0x000000080b087836 */ /* 0x040fe20000000000 */
[--C-:B------:R-:W-:Y:S01]  /*1bf0*/  SHF.R.S32.HI R14, RZ, 0x2, R10.reuse ;  /* 0x00000002ff0e7819 */ /* 0x100fe2000001140a */
[----:B------:R-:W-:Y:S01]  /*1c00*/  VIADD R15, R11, 0x10 ;  /* 0x000000100b0f7836 */ /* 0x000fe20000000000 */
        /* <DEDUP_REMOVED lines=18> */
[----:B------:R-:W-:Y:S01]  /*1d30*/  IADD3 R23, R23, R21, -R14 ;  /* 0x0000001517177210 */ /* 0x000fe20007ffe80e */
[----:B------:R-:W-:Y:S01]  /*1d40*/  IMAD.HI R20, R19, 0x2aaaaaab, RZ ;  /* 0x2aaaaaab13147827 */ /* 0x000fe200078e02ff */
[----:B------:R-:W-:Y:S02]  /*1d50*/  LOP3.LUT R4, R4, 0xfffffffe, RZ, 0xc0, !PT ;  /* 0xfffffffe04047812 */ /* 0x000fe400078ec0ff */
[----:B------:R-:W-:Y:S02]  /*1d60*/  CS2R R122, SRZ ;  /* 0x00000000007a7805 */ /* 0x000fe4000001ff00 */
[----:B------:R-:W-:Y:S02]  /*1d70*/  SHF.R.U32.HI R7, RZ, 0x1, R6 ;  /* 0x00000001ff077819 */ /* 0x000fe40000011606 */
[----:B------:R-:W-:Y:S02]  /*1d80*/  CS2R R120, SRZ ;  /* 0x0000000000787805 */ /* 0x000fe4000001ff00 */
[----:B------:R-:W-:-:S02]  /*1d90*/  SHF.R.U32.HI R14, RZ, 0x1, R13 ;  /* 0x00000001ff0e7819 */ /* 0x000fc4000001160d */
[----:B------:R-:W-:Y:S02]  /*1da0*/  CS2R R182, SRZ ;  /* 0x0000000000b67805 */ /* 0x000fe4000001ff00 */
[----:B------:R-:W-:Y:S02]  /*1db0*/  SHF.R.U32.HI R21, RZ, 0x1, R20 ;  /* 0x00000001ff157819 */ /* 0x000fe40000011614 */
[----:B------:R-:W-:Y:S02]  /*1dc0*/  CS2R R180, SRZ ;  /* 0x0000000000b47805 */ /* 0x000fe4000001ff00 */
[----:B------:R-:W-:Y:S02]  /*1dd0*/  IADD3 R4, R11, -R4, RZ ;  /* 0x800000040b047210 */ /* 0x000fe40007ffe0ff */
[----:B------:R-:W-:Y:S02]  /*1de0*/  CS2R R178, SRZ ;  /* 0x0000000000b27805 */ /* 0x000fe4000001ff00 */
[----:B------:R-:W-:-:S02]  /*1df0*/  LEA.HI R7, R6, R7, RZ, 0x1 ;  /* 0x0000000706077211 */ /* 0x000fc400078f08ff */
[----:B------:R-:W-:Y:S02]  /*1e00*/  CS2R R176, SRZ ;  /* 0x0000000000b07805 */ /* 0x000fe4000001ff00 */
[----:B------:R-:W-:Y:S02]  /*1e10*/  LEA.HI R13, R13, R14, RZ, 0x1 ;  /* 0x0000000e0d0d7211 */ /* 0x000fe400078f08ff */
[----:B------:R-:W-:Y:S02]  /*1e20*/  CS2R R174, SRZ ;  /* 0x0000000000ae7805 */ /* 0x000fe4000001ff00 */
[----:B------:R-:W-:Y:S01]  /*1e30*/  LOP3.LUT R11, R10, 0xfffffffe, RZ, 0xc0, !PT ;  /* 0xfffffffe0a0b7812 */ /* 0x000fe200078ec0ff */
[----:B------:R-:W-:Y:S01]  /*1e40*/  IMAD R7, R7, -0xc, R0 ;  /* 0xfffffff407077824 */ /* 0x000fe200078e0200 */
[----:B------:R-:W-:Y:S01]  /*1e50*/  LEA.HI R20, R20, R21, RZ, 0x1 ;  /* 0x0000001514147211 */ /* 0x000fe200078f08ff */
[----:B------:R-:W-:Y:S01]  /*1e60*/  IMAD R12, R13, -0xc, R12 ;  /* 0xfffffff40d0c7824 */ /* 0x000fe200078e020c */
[----:B------:R-:W-:Y:S01]  /*1e70*/  LOP3.LUT R18, R18, 0xfffffffe, RZ, 0xc0, !PT ;  /* 0xfffffffe12127812 */ /* 0x000fe200078ec0ff */
[----:B------:R-:W-:Y:S01]  /*1e80*/  IMAD.IADD R11, R8, 0x1, -R11 ;  /* 0x00000001080b7824 */ /* 0x000fe200078e0a0b */
[----:B------:R-:W-:Y:S01]  /*1e90*/  CS2R R172, SRZ ;  /* 0x0000000000ac7805 */ /* 0x000fe2000001ff00 */
[----:B------:R-:W-:Y:S01]  /*1ea0*/  IMAD R19, R20, -0xc, R19 ;  /* 0xfffffff414137824 */ /* 0x000fe200078e0213 */
[----:B------:R-:W-:Y:S01]  /*1eb0*/  CS2R R170, SRZ ;  /* 0x0000000000aa7805 */ /* 0x000fe2000001ff00 */
[----:B------:R-:W-:Y:S01]  /*1ec0*/  IMAD.IADD R18, R15, 0x1, -R18 ;  /* 0x000000010f127824 */ /* 0x000fe200078e0a12 */
[----:B------:R-:W-:Y:S01]  /*1ed0*/  LEA R0, R12, R11, 0x3 ;  /* 0x0000000b0c007211 */ /* 0x000fe200078e18ff */
[----:B------:R-:W-:Y:S01]  /*1ee0*/  IMAD R4, R7, 0x8, R4 ;  /* 0x0000000807047824 */ /* 0x000fe200078e0204 */
[----:B------:R-:W-:Y:S01]  /*1ef0*/  CS2R R168, SRZ ;  /* 0x0000000000a87805 */ /* 0x000fe2000001ff00 */
[----:B------:R-:W-:Y:S01]  /*1f00*/  IMAD R6, R19, 0x8, R18 ;  /* 0x0000000813067824 */ /* 0x000fe200078e0212 */
[----:B------:R-:W-:Y:S01]  /*1f10*/  CS2R R166, SRZ ;  /* 0x0000000000a67805 */ /* 0x000fe2000001ff00 */
[----:B------:R-:W-:Y:S01]  /*1f20*/  IMAD R8, R22, -0x40, R23 ;  /* 0xffffffc016087824 */ /* 0x000fe200078e0217 */
[----:B------:R1:W-:Y:S01]  /*1f30*/  STL [R1+0x8], R4 ;  /* 0x0000080401007387 */ /* 0x0003e20000100800 */
[----:B------:R-:W-:-:S02]  /*1f40*/  CS2R R164, SRZ ;  /* 0x0000000000a47805 */ /* 0x000fc4000001ff00 */
[----:B------:R-:W-:Y:S02]  /*1f50*/  CS2R R162, SRZ ;  /* 0x0000000000a27805 */ /* 0x000fe4000001ff00 */
[----:B------:R-:W-:Y:S01]  /*1f60*/  CS2R R160, SRZ ;  /* 0x0000000000a07805 */ /* 0x000fe2000001ff00 */
[----:B------:R2:W-:Y:S01]  /*1f70*/  STL [R1+0x4], R0 ;  /* 0x0000040001007387 */ /* 0x0005e20000100800 */
[----:B------:R-:W-:Y:S02]  /*1f80*/  CS2R R158, SRZ ;  /* 0x00000000009e7805 */ /* 0x000fe4000001ff00 */
[----:B------:R-:W-:Y:S02]  /*1f90*/  CS2R R156, SRZ ;  /* 0x00000000009c7805 */ /* 0x000fe4000001ff00 */
[----:B------:R-:W-:Y:S01]  /*1fa0*/  CS2R R154, SRZ ;  /* 0x00000000009a7805 */ /* 0x000fe2000001ff00 */
[----:B------:R3:W-:Y:S01]  /*1fb0*/  STL [R1], R6 ;  /* 0x0000000601007387 */ /* 0x0007e20000100800 */
[----:B------:R-:W-:Y:S01]  /*1fc0*/  CS2R R152, SRZ ;  /* 0x0000000000987805 */ /* 0x000fe2000001ff00 */
[----:B-1----:R-:W-:-:S02]  /*1fd0*/  IMAD.MOV.U32 R4, RZ, RZ, RZ ;  /* 0x000000ffff047224 */ /* 0x002fc400078e00ff */
[----:B--2---:R-:W-:-:S07]  /*1fe0*/  IMAD.MOV.U32 R0, RZ, RZ, RZ ;  /* 0x000000ffff007224 */ /* 0x004fce00078e00ff */
.L_x_3405:
[----:B-1-3--:R-:W2:Y:S02]  /*1ff0*/  LDL R6, [R1+0xc] ;  /* 0x00000c0001067983 */ /* 0x00aea40000100800 */
[----:B--2---:R-:W-:-:S04]  /*2000*/  LOP3.LUT R6, R6, 0x1, RZ, 0xfc, !PT ;  /* 0x0000000106067812 */ /* 0x004fc800078efcff */
[----:B------:R-:W-:-:S13]  /*2010*/  ISETP.NE.AND P0, PT, R6, 0x3, PT ;  /* 0x000000030600780c */ /* 0x000fda0003f05270 */
[----:B------:R-:W-:Y:S05]  /*2020*/  @!P0 BRA `(.L_x_3395) ;  /* 0x0000000000048947 */ /* 0x000fea0003800000 */
[----:B------:R-:W-:Y:S01]  /*2030*/  BPT.TRAP 0x1 ;  /* 0x000000040000795c */ /* 0x000fe20000300000 */
.L_x_3395:
[----:B------:R-:W-:Y:S02]  /*2040*/  LEA R6, R0, R17, 0x3 ;  /* 0x0000001100067211 */ /* 0x000fe400078e18ff */
[----:B------:R-:W-:-:S04]  /*2050*/  SHF.L.U32 R19, R4, 0x1f, RZ ;  /* 0x0000001f04137819 */ /* 0x000fc800000006ff */
[----:B------:R1:W2:Y:S01]  /*2060*/  SYNCS.PHASECHK.TRANS64.TRYWAIT P1, [R6+URZ+0x26810], R19 ;  /* 0x02681013060075a7 */ /* 0x0002a2000802017f */
[----:B------:R-:W-:Y:S05]  /*2070*/  @!P0 BRA `(.L_x_3396) ;  /* 0x0000000000048947 */ /* 0x000fea0003800000 */
[----:B------:R-:W-:Y:S01]  /*2080*/  BPT.TRAP 0x1 ;  /* 0x000000040000795c */ /* 0x000fe20000300000 */
.L_x_3396:
[----:B------:R-:W-:-:S05]  /*2090*/  VIADD R7, R17, 0xe000 ;  /* 0x0000e00011077836 */ /* 0x000fca0000000000 */
[----:B------:R-:W-:-:S04]  /*20a0*/  SHF.R.U32.HI R7, RZ, 0x4, R7 ;  /* 0x00000004ff077819 */ /* 0x000fc80000011607 */
[----:B------:R-:W-:Y:S01]  /*20b0*/  LOP3.LUT R7, R7, 0x3fff, RZ, 0xc0, !PT ;  /* 0x00003fff07077812 */ /* 0x000fe200078ec0ff */
[----:B--2---:R-:W-:Y:S06]  /*20c0*/  @P1 BRA `(.L_x_3397) ;  /* 0x0000000000081947 */ /* 0x004fec0003800000 */
[----:B------:R-:W2:Y:S02]  /*20d0*/  SYNCS.PHASECHK.TRANS64.TRYWAIT P1, [R6+URZ+0x26810], R19 ;  /* 0x02681013060075a7 */ /* 0x000ea4000802017f */
[----:B--2---:R-:W-:Y:S05]  /*20e0*/  @!P1 BRA `(.L_x_3398) ;  /* 0x000000c400209947 */ /* 0x004fea0003800000 */
.L_x_3397:
[----:B------:R-:W-:Y:S05]  /*20f0*/  WARPSYNC.ALL ;  /* 0x0000000000007948 */ /* 0x000fea0003800000 */
[----:B------:R-:W-:Y:S01]  /*2100*/  LOP3.LUT R11, R7, 0x10000, RZ, 0xfc, !PT ;  /* 0x00010000070b7812 */ /* 0x000fe200078efcff */
[----:B------:R-:W-:Y:S01]  /*2110*/  IMAD R10, R5, 0x2000, R17 ;  /* 0x00002000050a7824 */ /* 0x000fe200078e0211 */
[----:B------:R-:W3:Y:S04]  /*2120*/  LDL R14, [R1+0x8] ;  /* 0x00000800010e7983 */ /* 0x000ee80000100800 */
[----:B------:R-:W-:Y:S01]  /*2130*/  R2UR UR9, R10 ;  /* 0x000000000a0972ca */ /* 0x000fe200000e0000 */
[----:B------:R-:W-:Y:S01]  /*2140*/  IMAD R11, R0, 0x300, R11 ;  /* 0x00000300000b7824 */ /* 0x000fe200078e020b */
[----:B------:R-:W4:Y:S04]  /*2150*/  LDL R13, [R1] ;  /* 0x00000000010d7983 */ /* 0x000f280000100800 */
[----:B------:R-:W-:Y:S01]  /*2160*/  R2UR UR8, R11 ;  /* 0x000000000b0872ca */ /* 0x000fe200000e0000 */
[----:B------:R-:W5:Y:S06]  /*2170*/  LDL R12, [R1+0x4] ;  /* 0x00000400010c7983 */ /* 0x000f6c0000100800 */
        /* <DEDUP_REMOVED lines=30> */
[C---:B---3--:R-:W-:Y:S01]  /*2360*/  IMAD R10, R0.reuse, 0x80, R14 ;  /* 0x00000080000a7824 */ /* 0x048fe200078e020e */
[C---:B-----5:R-:W-:Y:S01]  /*2370*/  LEA R12, R0.reuse, R12, 0x7 ;  /* 0x0000000c000c7211 */ /* 0x060fe200078e38ff */
[----:B----4-:R-:W-:Y:S02]  /*2380*/  IMAD R14, R0, 0x80, R13 ;  /* 0x00000080000e7824 */ /* 0x010fe400078e020d */
[C---:B------:R-:W-:Y:S02]  /*2390*/  IMAD R10, R3.reuse, 0x2, R10 ;  /* 0x00000002030a7824 */ /* 0x040fe400078e020a */
[C---:B------:R-:W-:Y:S01]  /*23a0*/  IMAD R18, R3.reuse, 0x2, R12 ;  /* 0x0000000203127824 */ /* 0x040fe200078e020c */
[----:B------:R-:W-:Y:S01]  /*23b0*/  LEA R20, R3, R14, 0x1 ;  /* 0x0000000e03147211 */ /* 0x000fe200078e08ff */
[--C-:B------:R-:W-:Y:S02]  /*23c0*/  IMAD R14, R10, 0x4, R17.reuse ;  /* 0x000000040a0e7824 */ /* 0x100fe400078e0211 */
[----:B------:R-:W-:-:S02]  /*23d0*/  IMAD R12, R18, 0x4, R17 ;  /* 0x00000004120c7824 */ /* 0x000fc400078e0211 */
[----:B------:R-:W-:Y:S01]  /*23e0*/  IMAD R15, R20, 0x4, R17 ;  /* 0x00000004140f7824 */ /* 0x000fe200078e0211 */
[----:B------:R-:W-:-:S05]  /*23f0*/  IADD3 R13, R17, 0x1a000, RZ ;  /* 0x0001a000110d7810 */ /* 0x000fca0007ffe0ff */
[--C-:B------:R-:W-:Y:S02]  /*2400*/  IMAD R184, R10, 0x4, R13.reuse ;  /* 0x000000040ab87824 */ /* 0x100fe400078e020d */
[--C-:B------:R-:W-:Y:S02]  /*2410*/  IMAD R11, R18, 0x4, R13.reuse ;  /* 0x00000004120b7824 */ /* 0x100fe400078e020d */
[----:B------:R-:W-:Y:S01]  /*2420*/  IMAD R13, R20, 0x4, R13 ;  /* 0x00000004140d7824 */ /* 0x000fe200078e020d */
[----:B------:R-:W-:Y:S02]  /*2430*/  WARPGROUP.DEPBAR.LE gsb0, 0x0 ;  /* 0x00008000000079c5 */ /* 0x000fe40000010000 */
[----:B------:R-:W3:Y:S04]  /*2440*/  LDS R14, [R14+0x1a000] ;  /* 0x01a000000e0e7984 */ /* 0x000ee80000000800 */
[----:B------:R-:W4:Y:S04]  /*2450*/  LDS R12, [R12+0x1a000] ;  /* 0x01a000000c0c7984 */ /* 0x000f280000000800 */
[----:B------:R-:W1:Y:S01]  /*2460*/  LDS R15, [R15+0x1a000] ;  /* 0x01a000000f0f7984 */ /* 0x000e620000000800 */
[----:B------:R-:W-:Y:S05]  /*2470*/  @!P0 BRA `(.L_x_3399) ;  /* 0x0000000000048947 */ /* 0x000fea0003800000 */
[----:B------:R-:W-:Y:S01]  /*2480*/  BPT.TRAP 0x1 ;  /* 0x000000040000795c */ /* 0x000fe20000300000 */
.L_x_3399:
[----:B------:R1:W1:Y:S01]  /*2490*/  SYNCS.PHASECHK.TRANS64.TRYWAIT P1, [R6+URZ+0x26830], R19 ;  /* 0x02683013060075a7 */ /* 0x000262000802017f */
[----:B------:R-:W-:Y:S05]  /*24a0*/  @!P0 BRA `(.L_x_3400) ;  /* 0x0000000000048947 */ /* 0x000fea0003800000 */
[----:B------:R-:W-:Y:S01]  /*24b0*/  BPT.TRAP 0x1 ;  /* 0x000000040000795c */ /* 0x000fe20000300000 */
.L_x_3400:
[----:B------:R-:W-:-:S04]  /*24c0*/  IADD3 R10, R17, 0x14000, RZ ;  /* 0x00014000110a7810 */ /* 0x000fc80007ffe0ff */
[----:B------:R-:W-:-:S04]  /*24d0*/  SHF.R.U32.HI R10, RZ, 0x4, R10 ;  /* 0x00000004ff0a7819 */ /* 0x000fc8000001160a */
[----:B------:R-:W-:-:S04]  /*24e0*/  LOP3.LUT R10, R10, 0x3fff, RZ, 0xc0, !PT ;  /* 0x00003fff0a0a7812 */ /* 0x000fc800078ec0ff */
[----:B------:R-:W-:Y:S01]  /*24f0*/  LOP3.LUT R21, R10, 0x10000, RZ, 0xfc, !PT ;  /* 0x000100000a157812 */ /* 0x000fe200078efcff */
[----:B-1----:R-:W-:Y:S06]  /*2500*/  @P1 BRA `(.L_x_3401) ;  /* 0x0000000000081947 */ /* 0x002fec0003800000 */
[----:B------:R-:W1:Y:S02]  /*2510*/  SYNCS.PHASECHK.TRANS64.TRYWAIT P1, [R6+URZ+0x26830], R19 ;  /* 0x02683013060075a7 */ /* 0x000e64000802017f */
[----:B-1----:R-:W-:Y:S05]  /*2520*/  @!P1 BRA `(.L_x_3402) ;  /* 0x000000c000249947 */ /* 0x002fea0003800000 */
.L_x_3401:
        /* <DEDUP_REMOVED lines=11> */
[----:B---3--:R-:W1:Y:S01]  /*25e0*/  SHFL.IDX PT, R227, R14, R9, 0x1f ;  /* 0x00001f090ee37589 */ /* 0x008e6200000e0000 */
[----:B------:R-:W-:Y:S01]  /*25f0*/  ULOP3.LUT UR9, UR9, 0x10000, URZ, 0xfc, !UPT ;  /* 0x0001000009097892 */ /* 0x000fe2000f8efc3f */
[----:B------:R-:W-:Y:S01]  /*2600*/  FMUL.FTZ R22, R77, UR10 ;  /* 0x0000000a4d167c20 */ /* 0x000fe20008410000 */
[----:B------:R-:W-:Y:S01]  /*2610*/  FMUL.FTZ R77, R84, UR10 ;  /* 0x0000000a544d7c20 */ /* 0x000fe20008410000 */
[----:B------:R-:W-:Y:S01]  /*2620*/  FMUL.FTZ R84, R91, UR10 ;  /* 0x0000000a5b547c20 */ /* 0x000fe20008410000 */
[----:B------:R-:W-:Y:S01]  /*2630*/  FMUL.FTZ R91, R98, UR10 ;  /* 0x0000000a625b7c20 */ /* 0x000fe20008410000 */
[----:B------:R-:W-:Y:S01]  /*2640*/  FMUL.FTZ R23, R78, UR10 ;  /* 0x0000000a4e177c20 */ /* 0x000fe20008410000 */
[----:B------:R-:W-:Y:S01]  /*2650*/  IMAD R98, R16, -0x60, R236 ;  /* 0xffffffa010627824 */ /* 0x000fe200078e02ec */
        /* <DEDUP_REMOVED lines=10> */
[----:B------:R-:W-:-:S02]  /*2700*/  IMAD R99, R3, -0x2, R98 ;  /* 0xfffffffe03637824 */ /* 0x000fc400078e0262 */
[----:B------:R-:W-:Y:S01]  /*2710*/  FMUL.FTZ R235, R73, UR10 ;  /* 0x0000000a49eb7c20 */ /* 0x000fe20008410000 */
[----:B------:R-:W-:Y:S01]  /*2720*/  FMUL.FTZ R18, R72, UR10 ;  /* 0x0000000a48127c20 */ /* 0x000fe20008410000 */
[----:B------:R-:W-:Y:S01]  /*2730*/  FMUL.FTZ R73, R80, UR10 ;  /* 0x0000000a50497c20 */ /* 0x000fe20008410000 */
[----:B------:R-:W-:Y:S02]  /*2740*/  IMAD.IADD R99, R99, 0x1, -R8 ;  /* 0x0000000163637824 */ /* 0x000fe400078e0a08 */
[----:B------:R-:W-:Y:S01]  /*2750*/  FMUL.FTZ R20, R75, UR10 ;  /* 0x0000000a4b147c20 */ /* 0x000fe20008410000 */
[----:B--2---:R-:W-:Y:S01]  /*2760*/  FMUL.FTZ R19, R74, UR10 ;  /* 0x0000000a4a137c20 */ /* 0x004fe20008410000 */
[----:B------:R-:W-:Y:S01]  /*2770*/  FMUL.FTZ R75, R82, UR10 ;  /* 0x0000000a524b7c20 */ /* 0x000fe20008410000 */
[C---:B------:R-:W-:Y:S01]  /*2780*/  VIADD R222, R99.reuse, 0x8 ;  /* 0x0000000863de7836 */ /* 0x040fe20000000000 */
[----:B------:R-:W-:Y:S01]  /*2790*/  SEL R208, R99, 0x60, P2 ;  /* 0x0000006063d07807 */ /* 0x000fe20001000000 */
        /* <DEDUP_REMOVED lines=11> */
[----:B------:R-:W-:Y:S01]  /*2850*/  ISETP.GT.AND P6, PT, R208, RZ, PT ;  /* 0x000000ffd000720c */ /* 0x000fe20003fc4270 */
[----:B------:R-:W-:Y:S01]  /*2860*/  FMUL.FTZ R21, R76, UR10 ;  /* 0x0000000a4c157c20 */ /* 0x000fe20008410000 */
[C---:B------:R-:W-:Y:S01]  /*2870*/  ISETP.GT.AND P4, PT, R208.reuse, 0x10, PT ;  /* 0x00000010d000780c */ /* 0x040fe20003f84270 */
[----:B------:R-:W-:Y:S01]  /*2880*/  FMUL.FTZ R76, R83, UR10 ;  /* 0x0000000a534c7c20 */ /* 0x000fe20008410000 */
[----:B------:R-:W-:Y:S01]  /*2890*/  ISETP.GT.AND P5, PT, R208, 0x1, PT ;  /* 0x00000001d000780c */ /* 0x000fe20003fa4270 */
[----:B------:R-:W-:Y:S01]  /*28a0*/  FMUL.FTZ R81, R88, UR10 ;  /* 0x0000000a58517c20 */ /* 0x000fe20008410000 */
[----:B------:R-:W-:Y:S01]  /*28b0*/  FMUL.FTZ R83, R90, UR10 ;  /* 0x0000000a5a537c20 */ /* 0x000fe20008410000 */
[----:B------:R-:W5:Y:S01]  /*28c0*/  MUFU.TANH R235, R235 ;  /* 0x000000eb00eb7308 */ /* 0x000f620000002400 */
[----:B--2---:R-:W-:Y:S01]  /*28d0*/  FSEL R210, R18, -INF , !P6 ;  /* 0xff80000012d27808 */ /* 0x004fe20007000000 */
[----:B------:R-:W-:Y:S01]  /*28e0*/  FMUL.FTZ R191, R110, UR10 ;  /* 0x0000000a6ebf7c20 */ /* 0x000fe20008410000 */
[----:B------:R-:W-:Y:S01]  /*28f0*/  ISETP.GT.AND P6, PT, R208, 0x11, PT ;  /* 0x00000011d000780c */ /* 0x000fe20003fc4270 */
[----:B------:R-:W-:Y:S01]  /*2900*/  FMUL.FTZ R88, R95, UR10 ;  /* 0x0000000a5f587c20 */ /* 0x000fe20008410000 */
[----:B------:R-:W-:Y:S01]  /*2910*/  SEL R222, R222, 0x60, P1 ;  /* 0x00000060dede7807 */ /* 0x000fe20000800000 */
[----:B------:R-:W-:Y:S01]  /*2920*/  FMUL.FTZ R90, R97, UR10 ;  /* 0x0000000a615a7c20 */ /* 0x000fe20008410000 */
[----:B------:R-:W-:Y:S01]  /*2930*/  FMUL.FTZ R193, R109, UR10 ;  /* 0x0000000a6dc17c20 */ /* 0x000fe20008410000 */
[----:B------:R-:W2:Y:S01]  /*2940*/  MUFU.TANH R74, R74 ;  /* 0x0000004a004a7308 */ /* 0x000ea20000002400 */
[----:B---3--:R-:W-:Y:S01]  /*2950*/  FSEL R188, R73, -INF , !P4 ;  /* 0xff80000049bc7808 */ /* 0x008fe20006000000 */
[----:B------:R-:W-:Y:S01]  /*2960*/  FMUL.FTZ R89, R96, UR10 ;  /* 0x0000000a60597c20 */ /* 0x000fe20008410000 */
[----:B------:R-:W-:Y:S01]  /*2970*/  ISETP.GT.AND P4, PT, R208, 0x21, PT ;  /* 0x00000021d000780c */ /* 0x000fe20003f84270 */
[----:B------:R-:W-:Y:S01]  /*2980*/  FMUL.FTZ R96, R103, UR10 ;  /* 0x0000000a67607c20 */ /* 0x000fe20008410000 */
[----:B------:R-:W-:Y:S01]  /*2990*/  FMUL.FTZ R95, R102, UR10 ;  /* 0x0000000a665f7c20 */ /* 0x000fe20008410000 */
[----:B------:R-:W-:Y:S01]  /*29a0*/  FMUL.FTZ R103, R108, UR10 ;  /* 0x0000000a6c677c20 */ /* 0x000fe20008410000 */
[----:B------:R-:W-:Y:S01]  /*29b0*/  FMUL.FTZ R215, R114, UR10 ;  /* 0x0000000a72d77c20 */ /* 0x000fe20008410000 */
[----:B------:R-:W3:Y:S01]  /*29c0*/  MUFU.TANH R82, R82 ;  /* 0x0000005200527308 */ /* 0x000ee20000002400 */
[----:B-----5:R-:W-:Y:S01]  /*29d0*/  FSEL R220, R235, -INF , !P5 ;  /* 0xff800000ebdc7808 */ /* 0x020fe20006800000 */
[----:B------:R-:W-:Y:S01]  /*29e0*/  VIADD R114, R9, 0x4 ;  /* 0x0000000409727836 */ /* 0x000fe20000000000 */
[----:B------:R-:W-:Y:S01]  /*29f0*/  ISETP.GT.AND P5, PT, R208, 0x18, PT ;  /* 0x00000018d000780c */ /* 0x000fe20003fa4270 */
[----:B------:R-:W-:Y:S01]  /*2a00*/  FMUL.FTZ R97, R104, UR10 ;  /* 0x0000000a68617c20 */ /* 0x000fe20008410000 */
[----:B------:R-:W-:Y:S01]  /*2a10*/  FMUL.FTZ R98, R105, UR10 ;  /* 0x0000000a69627c20 */ /* 0x000fe20008410000 */
[----:B------:R-:W-:Y:S01]  /*2a20*/  ISETP.GT.AND P2, PT, R208, 0x9, PT ;  /* 0x00000009d000780c */ /* 0x000fe20003f44270 */
[----:B------:R-:W-:Y:S01]  /*2a30*/  FMUL.FTZ R194, R106, UR10 ;  /* 0x0000000a6ac27c20 */ /* 0x000fe20008410000 */
[----:B------:R-:W-:Y:S01]  /*2a40*/  MUFU.TANH R77, R77 ;  /* 0x0000004d004d7308 */ /* 0x000fe20000002400 */
[----:B--2---:R-:W-:Y:S01]  /*2a50*/  FSEL R187, R74, -INF , !P6 ;  /* 0xff8000004abb7808 */ /* 0x004fe20007000000 */
[----:B------:R-:W-:Y:S01]  /*2a60*/  FMUL.FTZ R195, R107, UR10 ;  /* 0x0000000a6bc37c20 */ /* 0x000fe20008410000 */
[----:B------:R-:W-:Y:S01]  /*2a70*/  ISETP.GT.AND P6, PT, R208, 0x28, PT ;  /* 0x00000028d000780c */ /* 0x000fe20003fc4270 */
[----:B------:R-:W-:Y:S01]  /*2a80*/  FMUL.FTZ R102, R112, UR10 ;  /* 0x0000000a70667c20 */ /* 0x000fe20008410000 */
[C---:B------:R-:W-:Y:S01]  /*2a90*/  ISETP.GT.AND P3, PT, R208.reuse, 0x8, PT ;  /* 0x00000008d000780c */ /* 0x040fe20003f64270 */
[----:B------:R-:W-:Y:S01]  /*2aa0*/  FMUL.FTZ R192, R111, UR10 ;  /* 0x0000000a6fc07c20 */ /* 0x000fe20008410000 */
[----:B------:R-:W-:Y:S01]  /*2ab0*/  ISETP.GT.AND P1, PT, R208, 0x40, PT ;  /* 0x00000040d000780c */ /* 0x000fe20003f24270 */
[----:B------:R-:W2:Y:S01]  /*2ac0*/  MUFU.TANH R85, R85 ;  /* 0x0000005500557308 */ /* 0x000ea20000002400 */
[----:B---3--:R-:W-:Y:S01]  /*2ad0*/  FSEL R199, R82, -INF , !P4 ;  /* 0xff80000052c77808 */ /* 0x008fe20006000000 */
[----:B------:R-:W-:Y:S01]  /*2ae0*/  FMUL.FTZ R113, R113, UR10 ;  /* 0x0000000a71717c20 */ /* 0x000fe20008410000 */
[----:B------:R-:W-:Y:S01]  /*2af0*/  ISETP.GT.AND P4, PT, R208, 0x38, PT ;  /* 0x00000038d000780c */ /* 0x000fe20003f84270 */
[----:B------:R-:W3:Y:S01]  /*2b00*/  SHFL.IDX PT, R218, R14, R114, 0x1f ;  /* 0x00001f720eda7589 */ /* 0x000ee200000e0000 */
[----:B------:R-:W-:Y:S01]  /*2b10*/  FMUL.FTZ R224, R119, UR10 ;  /* 0x0000000a77e07c20 */ /* 0x000fe20008410000 */
[----:B------:R-:W-:Y:S01]  /*2b20*/  IADD3 R119, R9, 0x18, RZ ;  /* 0x0000001809777810 */ /* 0x000fe20007ffe0ff */
[----:B------:R-:W-:Y:S01]  /*2b30*/  IMAD R10, R0, 0x300, R10 ;  /* 0x00000300000a7824 */ /* 0x000fe200078e020a */
[----:B------:R-:W5:Y:S03]  /*2b40*/  MUFU.TANH R93, R93 ;  /* 0x0000005d005d7308 */ /* 0x000f660000002400 */
[----:B------:R-:W4:Y:S05]  /*2b50*/  SHFL.IDX PT, R225, R14, R119, 0x1f ;  /* 0x00001f770ee17589 */ /* 0x000f2a00000e0000 */
[----:B------:R-:W-:Y:S01]  /*2b60*/  MUFU.TANH R86, R86 ;  /* 0x0000005600567308 */ /* 0x000fe20000002400 */
[----:B--2---:R-:W-:-:S02]  /*2b70*/  FSEL R110, R85, -INF , !P6 ;  /* 0xff800000556e7808 */ /* 0x004fc40007000000 */
[----:B------:R-:W-:-:S05]  /*2b80*/  ISETP.GT.AND P6, PT, R208, 0x39, PT ;  /* 0x00000039d000780c */ /* 0x000fca0003fc4270 */
[----:B------:R-:W2:Y:S01]  /*2b90*/  MUFU.TANH R20, R20 ;  /* 0x0000001400147308 */ /* 0x000ea20000002400 */
[----:B-----5:R-:W-:Y:S02]  /*2ba0*/  FSEL R189, R93, -INF , !P4 ;  /* 0xff8000005dbd7808 */ /* 0x020fe40006000000 */
[----:B------:R-:W-:-:S05]  /*2bb0*/  ISETP.GT.AND P4, PT, R222, 0x1, PT ;  /* 0x00000001de00780c */ /* 0x000fca0003f84270 */
[----:B------:R-:W5:Y:S01]  /*2bc0*/  MUFU.TANH R94, R94 ;  /* 0x0000005e005e7308 */ /* 0x000f620000002400 */
[----:B------:R-:W-:Y:S02]  /*2bd0*/  WARPGROUP.DEPBAR.LE gsb0, 0x0 ;  /* 0x00008000000079c5 */ /* 0x000fe40000010000 */
[----:B------:R-:W-:-:S05]  /*2be0*/  WARPGROUP.ARRIVE ;  /* 0x00000000000079c5 */ /* 0x000fca0000000000 */
[----:B------:R-:W-:Y:S01]  /*2bf0*/  MUFU.TANH R19, R19 ;  /* 0x0000001300137308 */ /* 0x000fe20000002400 */
[----:B--2---:R-:W-:Y:S01]  /*2c00*/  FSEL R219, R20, -INF , !P4 ;  /* 0xff80000014db7808 */ /* 0x004fe20006000000 */
[----:B------:R-:W-:Y:S01]  /*2c10*/  HGMMA.64x96x16.F32.BF16 R24, gdesc[UR4], R24, gsb0 ;  /* 0x01600000041879f0 */ /* 0x000fe20008001818 */
[----:B------:R-:W-:Y:S01]  /*2c20*/  UIADD3 UR6, UR8, 0x4, URZ ;  /* 0x0000000408067890 */ /* 0x000fe2000fffe03f */
[----:B------:R-:W-:Y:S01]  /*2c30*/  ISETP.GT.AND P4, PT, R222, 0x10, PT ;  /* 0x00000010de00780c */ /* 0x000fe20003f84270 */
[----:B------:R-:W-:Y:S01]  /*2c40*/  UIADD3 UR4, UR9, 0x4, URZ ;  /* 0x0000000409047890 */ /* 0x000fe2000fffe03f */
[----:B------:R-:W-:Y:S01]  /*2c50*/  UMOV UR7, 0x40000040 ;  /* 0x4000004000077882 */ /* 0x000fe20000000000 */
[----:B------:R-:W-:Y:S01]  /*2c60*/  UMOV UR5, 0x40000040 ;  /* 0x4000004000057882 */ /* 0x000fe20000000000 */
[----:B------:R-:W2:Y:S01]  /*2c70*/  MUFU.TANH R23, R23 ;  /* 0x0000001700177308 */ /* 0x000ea20000002400 */
[----:B-----5:R-:W-:Y:S02]  /*2c80*/  FSEL R109, R94, -INF , !P6 ;  /* 0xff8000005e6d7808 */ /* 0x020fe40007000000 */
[----:B------:R-:W-:-:S05]  /*2c90*/  ISETP.GT.AND P6, PT, R222, 0x8, PT ;  /* 0x00000008de00780c */ /* 0x000fca0003fc4270 */
[----:B------:R-:W5:Y:S08]  /*2ca0*/  MUFU.TANH R75, R75 ;  /* 0x0000004b004b7308 */ /* 0x000f700000002400 */
[----:B------:R-:W-:Y:S01]  /*2cb0*/  MUFU.TANH R72, R72 ;  /* 0x0000004800487308 */ /* 0x000fe20000002400 */
[----:B--2---:R-:W-:Y:S02]  /*2cc0*/  FSEL R206, R23, -INF , !P6 ;  /* 0xff80000017ce7808 */ /* 0x004fe40007000000 */
[----:B------:R-:W-:-:S05]  /*2cd0*/  ISETP.GT.AND P6, PT, R222, 0x11, PT ;  /* 0x00000011de00780c */ /* 0x000fca0003fc4270 */
[----:B------:R-:W2:Y:S01]  /*2ce0*/  MUFU.TANH R22, R22 ;  /* 0x0000001600167308 */ /* 0x000ea20000002400 */
[----:B-----5:R-:W-:Y:S02]  /*2cf0*/  FSEL R201, R75, -INF , !P4 ;  /* 0xff8000004bc97808 */ /* 0x020fe40006000000 */
[----:B------:R-:W-:-:S05]  /*2d00*/  ISETP.GT.AND P4, PT, R222, 0x19, PT ;  /* 0x00000019de00780c */ /* 0x000fca0003f84270 */
[----:B------:R-:W5:Y:S08]  /*2d10*/  MUFU.TANH R76, R76 ;  /* 0x0000004c004c7308 */ /* 0x000f700000002400 */
[----:B------:R-:W1:Y:S01]  /*2d20*/  MUFU.TANH R80, R80 ;  /* 0x0000005000507308 */ /* 0x000e620000002400 */
[----:B--2---:R-:W-:Y:S02]  /*2d30*/  FSEL R106, R22, -INF , !P2 ;  /* 0xff800000166a7808 */ /* 0x004fe40005000000 */
[----:B------:R-:W-:-:S05]  /*2d40*/  ISETP.GT.AND P2, PT, R208, 0x20, PT ;  /* 0x00000020d000780c */ /* 0x000fca0003f44270 */
[----:B------:R-:W2:Y:S01]  /*2d50*/  MUFU.TANH R21, R21 ;  /* 0x0000001500157308 */ /* 0x000ea20000002400 */
[----:B-----5:R-:W-:Y:S02]  /*2d60*/  FSEL R186, R76, -INF , !P6 ;  /* 0xff8000004cba7808 */ /* 0x020fe40007000000 */
[----:B------:R-:W-:-:S05]  /*2d70*/  ISETP.GT.AND P6, PT, R222, 0x20, PT ;  /* 0x00000020de00780c */ /* 0x000fca0003fc4270 */
[----:B------:R-:W-:Y:S01]  /*2d80*/  MUFU.TANH R79, R79 ;  /* 0x0000004f004f7308 */ /* 0x000fe20000002400 */
[----:B-1----:R-:W-:Y:S02]  /*2d90*/  FSEL R112, R80, -INF , !P4 ;  /* 0xff80000050707808 */ /* 0x002fe40006000000 */
[----:B------:R-:W-:-:S05]  /*2da0*/  ISETP.GT.AND P4, PT, R222, 0x28, PT ;  /* 0x00000028de00780c */ /* 0x000fca0003f84270 */
[----:B------:R-:W1:Y:S01]  /*2db0*/  MUFU.TANH R81, R81 ;  /* 0x0000005100517308 */ /* 0x000e620000002400 */
[----:B--2---:R-:W-:Y:S02]  /*2dc0*/  FSEL R207, R21, -INF , !P3 ;  /* 0xff80000015cf7808 */ /* 0x004fe40005800000 */
[----:B------:R-:W-:-:S05]  /*2dd0*/  ISETP.GT.AND P3, PT, R208, 0x19, PT ;  /* 0x00000019d000780c */ /* 0x000fca0003f64270 */
[----:B------:R-:W2:Y:S08]  /*2de0*/  MUFU.TANH R83, R83 ;  /* 0x0000005300537308 */ /* 0x000eb00000002400 */
[----:B------:R-:W5:Y:S01]  /*2df0*/  MUFU.TANH R87, R87 ;  /* 0x0000005700577308 */ /* 0x000f620000002400 */
[----:B-1----:R-:W-:Y:S02]  /*2e00*/  FSEL R111, R81, -INF , !P2 ;  /* 0xff800000516f7808 */ /* 0x002fe40005000000 */
[----:B------:R-:W-:-:S05]  /*2e10*/  ISETP.GT.AND P2, PT, R208, 0x31, PT ;  /* 0x00000031d000780c */ /* 0x000fca0003f44270 */
[----:B------:R-:W1:Y:S01]  /*2e20*/  MUFU.TANH R78, R78 ;  /* 0x0000004e004e7308 */ /* 0x000e620000002400 */
[----:B--2---:R-:W-:Y:S02]  /*2e30*/  FSEL R190, R83, -INF , !P6 ;  /* 0xff80000053be7808 */ /* 0x004fe40007000000 */
[C---:B------:R-:W-:Y:S01]  /*2e40*/  ISETP.GT.AND P6, PT, R222.reuse, 0x29, PT ;  /* 0x00000029de00780c */ /* 0x040fe20003fc4270 */
[----:B------:R-:W-:Y:S02]  /*2e50*/  WARPGROUP.DEPBAR.LE gsb0, 0x0 ;  /* 0x00008000000079c5 */ /* 0x000fe40000010000 */
[----:B------:R-:W-:Y:S02]  /*2e60*/  WARPGROUP.ARRIVE ;  /* 0x00000000000079c5 */ /* 0x000fe40000000000 */
[----:B------:R-:W-:Y:S01]  /*2e70*/  MUFU.TANH R84, R84 ;  /* 0x0000005400547308 */ /* 0x000fe20000002400 */
[----:B-----5:R-:W-:Y:S02]  /*2e80*/  FSEL R200, R87, -INF , !P4 ;  /* 0xff80000057c87808 */ /* 0x020fe40006000000 */
[----:B------:R-:W-:Y:S01]  /*2e90*/  ISETP.GT.AND P4, PT, R222, 0x31, PT ;  /* 0x00000031de00780c */ /* 0x000fe20003f84270 */
[----:B------:R-:W-:Y:S01]  /*2ea0*/  HGMMA.64x96x16.F32.BF16 R24, gdesc[UR4], R24, gsb0 ;  /* 0x01600000041879f0 */ /* 0x000fe20008001818 */
[----:B------:R-:W-:Y:S01]  /*2eb0*/  UIADD3 UR6, UR8, 0x6, URZ ;  /* 0x0000000608067890 */ /* 0x000fe2000fffe03f */
[----:B-1----:R-:W-:Y:S01]  /*2ec0*/  FSEL R101, R78, -INF , !P3 ;  /* 0xff8000004e657808 */ /* 0x002fe20005800000 */
[----:B------:R-:W-:Y:S01]  /*2ed0*/  UIADD3 UR4, UR9, 0x6, URZ ;  /* 0x0000000609047890 */ /* 0x000fe2000fffe03f */
[----:B------:R-:W1:Y:S01]  /*2ee0*/  MUFU.TANH R88, R88 ;  /* 0x0000005800587308 */ /* 0x000e620000002400 */
[----:B------:R-:W-:Y:S01]  /*2ef0*/  UMOV UR7, 0x40000040 ;  /* 0x4000004000077882 */ /* 0x000fe20000000000 */
[----:B------:R-:W-:Y:S01]  /*2f00*/  UMOV UR5, 0x40000040 ;  /* 0x4000004000057882 */ /* 0x000fe20000000000 */
[----:B------:R-:W-:-:S05]  /*2f10*/  ISETP.GT.AND P3, PT, R208, 0x30, PT ;  /* 0x00000030d000780c */ /* 0x000fca0003f64270 */
[----:B------:R-:W2:Y:S08]  /*2f20*/  MUFU.TANH R90, R90 ;  /* 0x0000005a005a7308 */ /* 0x000eb00000002400 */
[----:B------:R-:W5:Y:S01]  /*2f30*/  MUFU.TANH R92, R92 ;  /* 0x0000005c005c7308 */ /* 0x000f620000002400 */
[----:B-1----:R-:W-:Y:S02]  /*2f40*/  FSEL R203, R88, -INF , !P6 ;  /* 0xff80000058cb7808 */ /* 0x002fe40007000000 */
[----:B------:R-:W-:-:S05]  /*2f50*/  ISETP.GT.AND P6, PT, R222, 0x38, PT ;  /* 0x00000038de00780c */ /* 0x000fca0003fc4270 */
[----:B------:R-:W1:Y:S01]  /*2f60*/  MUFU.TANH R89, R89 ;  /* 0x0000005900597308 */ /* 0x000e620000002400 */
[----:B--2---:R-:W-:Y:S02]  /*2f70*/  FSEL R198, R90, -INF , !P2 ;  /* 0xff8000005ac67808 */ /* 0x004fe40005000000 */
[----:B------:R-:W-:-:S05]  /*2f80*/  ISETP.GT.AND P2, PT, R208, 0x48, PT ;  /* 0x00000048d000780c */ /* 0x000fca0003f44270 */
[----:B------:R-:W-:Y:S01]  /*2f90*/  MUFU.TANH R91, R91 ;  /* 0x0000005b005b7308 */ /* 0x000fe20000002400 */
[----:B-----5:R-:W-:Y:S02]  /*2fa0*/  FSEL R104, R92, -INF , !P4 ;  /* 0xff8000005c687808 */ /* 0x020fe40006000000 */
[----:B------:R-:W-:-:S05]  /*2fb0*/  ISETP.GT.AND P4, PT, R208, 0x49, PT ;  /* 0x00000049d000780c */ /* 0x000fca0003f84270 */
[----:B------:R-:W2:Y:S01]  /*2fc0*/  MUFU.TANH R95, R95 ;  /* 0x0000005f005f7308 */ /* 0x000ea20000002400 */
[----:B-1----:R-:W-:Y:S02]  /*2fd0*/  FSEL R105, R89, -INF , !P3 ;  /* 0xff80000059697808 */ /* 0x002fe40005800000 */
[----:B------:R-:W-:-:S05]  /*2fe0*/  ISETP.GT.AND P3, PT, R208, 0x41, PT ;  /* 0x00000041d000780c */ /* 0x000fca0003f64270 */
[----:B------:R-:W1:Y:S08]  /*2ff0*/  MUFU.TANH R103, R103 ;  /* 0x0000006700677308 */ /* 0x000e700000002400 */
[----:B------:R-:W5:Y:S01]  /*3000*/  MUFU.TANH R193, R193 ;  /* 0x000000c100c17308 */ /* 0x000f620000002400 */
[----:B--2---:R-:W-:Y:S02]  /*3010*/  FSEL R185, R95, -INF , !P6 ;  /* 0xff8000005fb97808 */ /* 0x004fe40007000000 */
[----:B------:R-:W-:-:S05]  /*3020*/  ISETP.GT.AND P6, PT, R208, 0x50, PT ;  /* 0x00000050d000780c */ /* 0x000fca0003fc4270 */
[----:B------:R-:W-:Y:S01]  /*3030*/  MUFU.TANH R96, R96 ;  /* 0x0000006000607308 */ /* 0x000fe20000002400 */
[----:B-1----:R-:W-:Y:S02]  /*3040*/  FSEL R216, R103, -INF , !P2 ;  /* 0xff80000067d87808 */ /* 0x002fe40005000000 */
[----:B------:R-:W-:-:S05]  /*3050*/  ISETP.GT.AND P2, PT, R222, 0x40, PT ;  /* 0x00000040de00780c */ /* 0x000fca0003f44270 */
[----:B------:R-:W1:Y:S01]  /*3060*/  MUFU.TANH R97, R97 ;  /* 0x0000006100617308 */ /* 0x000e620000002400 */
[----:B-----5:R-:W-:Y:S02]  /*3070*/  FSEL R211, R193, -INF , !P4 ;  /* 0xff800000c1d37808 */ /* 0x020fe40006000000 */
[----:B------:R-:W-:-:S05]  /*3080*/  ISETP.GT.AND P4, PT, R222, 0x41, PT ;  /* 0x00000041de00780c */ /* 0x000fca0003f84270 */
[----:B------:R-:W2:Y:S08]  /*3090*/  MUFU.TANH R98, R98 ;  /* 0x0000006200627308 */ /* 0x000eb00000002400 */
[----:B------:R-:W5:Y:S01]  /*30a0*/  MUFU.TANH R194, R194 ;  /* 0x000000c200c27308 */ /* 0x000f620000002400 */
[----:B-1----:R-:W-:Y:S02]  /*30b0*/  FSEL R196, R97, -INF , !P1 ;  /* 0xff80000061c47808 */ /* 0x002fe40004800000 */
[----:B------:R-:W-:-:S05]  /*30c0*/  ISETP.GT.AND P1, PT, R208, 0x58, PT ;  /* 0x00000058d000780c */ /* 0x000fca0003f24270 */
[----:B------:R-:W1:Y:S01]  /*30d0*/  MUFU.TANH R195, R195 ;  /* 0x000000c300c37308 */ /* 0x000e620000002400 */
[----:B--2---:R-:W-:Y:S01]  /*30e0*/  FSEL R107, R98, -INF , !P3 ;  /* 0xff800000626b7808 */ /* 0x004fe20005800000 */
[----:B------:R-:W-:Y:S02]  /*30f0*/  WARPGROUP.DEPBAR.LE gsb0, 0x0 ;  /* 0x00008000000079c5 */ /* 0x000fe40000010000 */
[----:B------:R2:W4:Y:S01]  /*3100*/  LDS R99, [R184+0x380] ;  /* 0x00038000b8637984 */ /* 0x0005220000000800 */
[----:B------:R-:W-:Y:S01]  /*3110*/  WARPGROUP.ARRIVE ;  /* 0x00000000000079c5 */ /* 0x000fe20000000000 */
[----:B------:R-:W-:Y:S02]  /*3120*/  ISETP.GT.AND P3, PT, R208, 0x59, PT ;  /* 0x00000059d000780c */ /* 0x000fe40003f64270 */
[----:B------:R-:W-:Y:S01]  /*3130*/  MUFU.TANH R102, R102 ;  /* 0x0000006600667308 */ /* 0x000fe20000002400 */
[----:B-----5:R-:W-:Y:S02]  /*3140*/  FSEL R212, R194, -INF , !P2 ;  /* 0xff800000c2d47808 */ /* 0x020fe40005000000 */
[----:B------:R-:W-:Y:S01]  /*3150*/  HGMMA.64x96x16.F32.BF16 R24, gdesc[UR4], R24, gsb0 ;  /* 0x01600000041879f0 */ /* 0x000fe20008001818 */
[----:B--2---:R-:W-:Y:S01]  /*3160*/  FSEL R184, R77, -INF , !P5 ;  /* 0xff8000004db87808 */ /* 0x004fe20006800000 */
[----:B------:R-:W-:Y:S01]  /*3170*/  ULDC UR4, c[0x0][0x744] ;  /* 0x0001d10000047ab9 */ /* 0x000fe20000000800 */
[----:B------:R-:W-:Y:S01]  /*3180*/  ISETP.GT.AND P5, PT, R208, 0x29, PT ;  /* 0x00000029d000780c */ /* 0x000fe20003fa4270 */
[----:B------:R-:W-:Y:S01]  /*3190*/  FFMA.FTZ R214, R210, UR4, -R227 ;  /* 0x00000004d2d67c23 */ /* 0x000fe200080108e3 */
[----:B------:R-:W-:Y:S01]  /*31a0*/  MUFU.TANH R191, R191 ;  /* 0x000000bf00bf7308 */ /* 0x000fe20000002400 */
[----:B-1----:R-:W-:Y:S01]  /*31b0*/  FSEL R209, R195, -INF , !P4 ;  /* 0xff800000c3d17808 */ /* 0x002fe20006000000 */
[--C-:B---3--:R-:W-:Y:S01]  /*31c0*/  FFMA.FTZ R220, R220, UR4, -R218.reuse ;  /* 0x00000004dcdc7c23 */ /* 0x108fe200080108da */
[----:B------:R-:W-:Y:S01]  /*31d0*/  FSEL R202, R86, -INF , !P5 ;  /* 0xff80000056ca7808 */ /* 0x000fe20006800000 */
[----:B------:R-:W-:Y:S01]  /*31e0*/  FFMA.FTZ R219, R219, UR4, -R218 ;  /* 0x00000004dbdb7c23 */ /* 0x000fe200080108da */
[----:B------:R-:W-:Y:S01]  /*31f0*/  ISETP.GT.AND P5, PT, R222, RZ, PT ;  /* 0x000000ffde00720c */ /* 0x000fe20003fa4270 */
[----:B----4-:R-:W-:Y:S01]  /*3200*/  FFMA.FTZ R184, R184, UR4, -R225 ;  /* 0x00000004b8b87c23 */ /* 0x010fe200080108e1 */
[C---:B------:R-:W-:Y:S01]  /*3210*/  ISETP.GT.AND P2, PT, R222.reuse, 0x49, PT ;  /* 0x00000049de00780c */ /* 0x040fe20003f44270 */
[----:B------:R-:W1:Y:S01]  /*3220*/  MUFU.TANH R192, R192 ;  /* 0x000000c000c07308 */ /* 0x000e620000002400 */
[C---:B------:R-:W-:Y:S01]  /*3230*/  FSEL R221, R19.reuse, -INF , !P5 ;  /* 0xff80000013dd7808 */ /* 0x040fe20006800000 */
[----:B------:R-:W-:Y:S01]  /*3240*/  FFMA.FTZ R19, -R19, R19, 1 ;  /* 0x3f80000013137423 */ /* 0x000fe20000010113 */
[----:B------:R-:W-:-:S02]  /*3250*/  ISETP.GT.AND P5, PT, R222, 0x9, PT ;  /* 0x00000009de00780c */ /* 0x000fc40003fa4270 */
[----:B------:R-:W-:Y:S01]  /*3260*/  ISETP.GT.AND P4, PT, R222, 0x50, PT ;  /* 0x00000050de00780c */ /* 0x000fe20003f84270 */
[----:B------:R-:W-:Y:S01]  /*3270*/  FFMA.FTZ R227, R221, UR4, -R227 ;  /* 0x00000004dde37c23 */ /* 0x000fe200080108e3 */
[----:B------:R-:W-:Y:S01]  /*3280*/  FSEL R205, R72, -INF , !P5 ;  /* 0xff80000048cd7808 */ /* 0x000fe20006800000 */
[----:B------:R-:W2:Y:S01]  /*3290*/  MUFU.TANH R215, R215 ;  /* 0x000000d700d77308 */ /* 0x000ea20000002400 */
[C---:B------:R-:W-:Y:S01]  /*32a0*/  ISETP.GT.AND P5, PT, R222.reuse, 0x18, PT ;  /* 0x00000018de00780c */ /* 0x040fe20003fa4270 */
[----:B------:R-:W-:Y:S01]  /*32b0*/  FMUL.FTZ R221, R117, UR10 ;  /* 0x0000000a75dd7c20 */ /* 0x000fe20008410000 */
[C---:B------:R-:W-:Y:S01]  /*32c0*/  IADD3 R218, R9.reuse, 0x8, RZ ;  /* 0x0000000809da7810 */ /* 0x040fe20007ffe0ff */
[----:B------:R-:W-:Y:S01]  /*32d0*/  VIADD R117, R9, 0x10 ;  /* 0x0000001009757836 */ /* 0x000fe20000000000 */
[----:B------:R-:W-:Y:S02]  /*32e0*/  FSEL R100, R79, -INF , !P5 ;  /* 0xff8000004f647808 */ /* 0x000fe40006800000 */
[----:B------:R-:W-:Y:S01]  /*32f0*/  ISETP.GT.AND P5, PT, R222, 0x21, PT ;  /* 0x00000021de00780c */ /* 0x000fe20003fa4270 */
[----:B------:R-:W3:Y:S01]  /*3300*/  MUFU.EX2 R214, R214 ;  /* 0x000000d600d67308 */ /* 0x000ee20000000800 */
[----:B-1----:R-:W-:Y:S01]  /*3310*/  FSEL R213, R192, -INF , !P2 ;  /* 0xff800000c0d57808 */ /* 0x002fe20005000000 */
[----:B------:R-:W1:Y:S01]  /*3320*/  SHFL.IDX PT, R229, R14, R218, 0x1f ;  /* 0x00001fda0ee57589 */ /* 0x000e6200000e0000 */
[----:B------:R-:W-:Y:S01]  /*3330*/  FSEL R204, R84, -INF , !P5 ;  /* 0xff80000054cc7808 */ /* 0x000fe20006800000 */
[----:B------:R-:W-:Y:S01]  /*3340*/  FFMA.FTZ R100, R100, UR4, -R225 ;  /* 0x0000000464647c23 */ /* 0x000fe200080108e1 */
[C---:B------:R-:W-:Y:S01]  /*3350*/  ISETP.GT.AND P5, PT, R222.reuse, 0x30, PT ;  /* 0x00000030de00780c */ /* 0x040fe20003fa4270 */
[----:B------:R-:W-:Y:S01]  /*3360*/  SHFL.IDX PT, R234, R99, R114, 0x1f ;  /* 0x00001f7263ea7589 */ /* 0x000fe200000e0000 */
[C---:B------:R-:W-:Y:S01]  /*3370*/  ISETP.GT.AND P2, PT, R222.reuse, 0x58, PT ;  /* 0x00000058de00780c */ /* 0x040fe20003f44270 */
[----:B------:R-:W-:Y:S01]  /*3380*/  MUFU.TANH R221, R221 ;  /* 0x000000dd00dd7308 */ /* 0x000fe20000002400 */
[----:B------:R-:W-:Y:S01]  /*3390*/  FSEL R197, R91, -INF , !P5 ;  /* 0xff8000005bc57808 */ /* 0x000fe20006800000 */
[----:B------:R-:W-:Y:S01]  /*33a0*/  SHFL.IDX PT, R223, R99, R9, 0x1f ;  /* 0x00001f0963df7589 */ /* 0x000fe200000e0000 */
[----:B------:R-:W-:-:S02]  /*33b0*/  ISETP.GT.AND P5, PT, R222, 0x39, PT ;  /* 0x00000039de00780c */ /* 0x000fc40003fa4270 */
[----:B--2---:R-:W-:Y:S01]  /*33c0*/  FSEL R217, R215, -INF , !P4 ;  /* 0xff800000d7d97808 */ /* 0x004fe20006000000 */
[----:B------:R-:W2:Y:S01]  /*33d0*/  SHFL.IDX PT, R230, R14, R117, 0x1f ;  /* 0x00001f750ee67589 */ /* 0x000ea200000e0000 */
[----:B------:R-:W-:Y:S01]  /*33e0*/  FSEL R108, R96, -INF , !P5 ;  /* 0xff800000606c7808 */ /* 0x000fe20006800000 */
[----:B------:R-:W4:Y:S01]  /*33f0*/  MUFU.EX2 R227, R227 ;  /* 0x000000e300e37308 */ /* 0x000f220000000800 */
[----:B------:R-:W-:-:S07]  /*3400*/  ISETP.GT.AND P5, PT, R208, 0x51, PT ;  /* 0x00000051d000780c */ /* 0x000fce0003fa4270 */
[----:B------:R-:W-:Y:S01]  /*3410*/  MUFU.TANH R224, R224 ;  /* 0x000000e000e07308 */ /* 0x000fe20000002400 */
[----:B------:R-:W-:Y:S01]  /*3420*/  FSEL R208, R102, -INF , !P6 ;  /* 0xff80000066d07808 */ /* 0x000fe20007000000 */
[--C-:B-1----:R-:W-:Y:S01]  /*3430*/  FFMA.FTZ R207, R207, UR4, -R229.reuse ;  /* 0x00000004cfcf7c23 */ /* 0x102fe200080108e5 */
[----:B------:R-:W-:Y:S01]  /*3440*/  ISETP.GT.AND P6, PT, R222, 0x48, PT ;  /* 0x00000048de00780c */ /* 0x000fe20003fc4270 */
[----:B------:R-:W-:Y:S01]  /*3450*/  FFMA.FTZ R206, R206, UR4, -R229 ;  /* 0x00000004cece7c23 */ /* 0x000fe200080108e5 */
[C---:B------:R-:W-:Y:S01]  /*3460*/  ISETP.GT.AND P4, PT, R222.reuse, 0x59, PT ;  /* 0x00000059de00780c */ /* 0x040fe20003f84270 */
[----:B------:R-:W1:Y:S01]  /*3470*/  SHFL.IDX PT, R229, R12, R9, 0x1f ;  /* 0x00001f090ce57589 */ /* 0x000e6200000e0000 */
[----:B------:R-:W-:Y:S01]  /*3480*/  FSEL R210, R191, -INF , !P6 ;  /* 0xff800000bfd27808 */ /* 0x000fe20007000000 */
[----:B------:R-:W5:Y:S01]  /*3490*/  MUFU.EX2 R219, R219 ;  /* 0x000000db00db7308 */ /* 0x000f620000000800 */
[----:B------:R-:W-:Y:S01]  /*34a0*/  ISETP.GT.AND P6, PT, R222, 0x51, PT ;  /* 0x00000051de00780c */ /* 0x000fe20003fc4270 */
[----:B------:R-:W-:Y:S01]  /*34b0*/  FFMA.FTZ R23, -R23, R23, 1 ;  /* 0x3f80000017177423 */ /* 0x000fe20000010117 */
[----:B------:R-:W-:Y:S01]  /*34c0*/  R2UR UR6, R10 ;  /* 0x000000000a0672ca */ /* 0x000fe200000e0000 */
[----:B------:R-:W-:Y:S01]  /*34d0*/  SHFL.IDX PT, R232, R99, R117, 0x1f ;  /* 0x00001f7563e87589 */ /* 0x000fe200000e0000 */
[--C-:B--2---:R-:W-:Y:S01]  /*34e0*/  FFMA.FTZ R188, R188, UR4, -R230.reuse ;  /* 0x00000004bcbc7c23 */ /* 0x104fe200080108e6 */
[----:B------:R-:W-:-:S02]  /*34f0*/  FFMA.FTZ R201, R201, UR4, -R230 ;  /* 0x00000004c9c97c23 */ /* 0x000fc400080108e6 */
[----:B------:R-:W-:Y:S01]  /*3500*/  MUFU.EX2 R206, R206 ;  /* 0x000000ce00ce7308 */ /* 0x000fe20000000800 */
[----:B------:R-:W2:Y:S07]  /*3510*/  SHFL.IDX PT, R230, R12, R218, 0x1f ;  /* 0x00001fda0ce67589 */ /* 0x000eae00000e0000 */
[----:B------:R-:W-:Y:S01]  /*3520*/  MUFU.EX2 R207, R207 ;  /* 0x000000cf00cf7308 */ /* 0x000fe20000000800 */
[--C-:B-1----:R-:W-:Y:S01]  /*3530*/  FFMA.FTZ R111, R111, UR4, -R229.reuse ;  /* 0x000000046f6f7c23 */ /* 0x102fe200080108e5 */
[----:B------:R-:W-:-:S06]  /*3540*/  FFMA.FTZ R190, R190, UR4, -R229 ;  /* 0x00000004bebe7c23 */ /* 0x000fcc00080108e5 */
[----:B------:R-:W-:Y:S01]  /*3550*/  MUFU.EX2 R184, R184 ;  /* 0x000000b800b87308 */ /* 0x000fe20000000800 */
[----:B------:R-:W1:Y:S07]  /*3560*/  SHFL.IDX PT, R229, R15, R117, 0x1f ;  /* 0x00001f750fe57589 */ /* 0x000e6e00000e0000 */
[----:B------:R-:W-:Y:S01]  /*3570*/  MUFU.EX2 R188, R188 ;  /* 0x000000bc00bc7308 */ /* 0x000fe20000000800 */
[--C-:B--2---:R-:W-:Y:S01]  /*3580*/  FFMA.FTZ R110, R110, UR4, -R230.reuse ;  /* 0x000000046e6e7c23 */ /* 0x104fe200080108e6 */
[----:B------:R-:W-:-:S06]  /*3590*/  FFMA.FTZ R200, R200, UR4, -R230 ;  /* 0x00000004c8c87c23 */ /* 0x000fcc00080108e6 */
[----:B------:R-:W-:Y:S01]  /*35a0*/  MUFU.EX2 R100, R100 ;  /* 0x0000006400647308 */ /* 0x000fe20000000800 */
[----:B------:R-:W-:Y:S02]  /*35b0*/  WARPGROUP.DEPBAR.LE gsb0, 0x0 ;  /* 0x00008000000079c5 */ /* 0x000fe40000010000 */
[--C-:B------:R-:W-:Y:S01]  /*35c0*/  FADD.FTZ R25, R25, -R234.reuse ;  /* 0x800000ea19197221 */ /* 0x100fe20000010000 */
[----:B------:R-:W-:Y:S01]  /*35d0*/  FADD.FTZ R27, R27, -R234 ;  /* 0x800000ea1b1b7221 */ /* 0x000fe20000010000 */
[--C-:B------:R-:W-:Y:S01]  /*35e0*/  FADD.FTZ R222, R24, -R223.reuse ;  /* 0x800000df18de7221 */ /* 0x100fe20000010000 */
[----:B------:R-:W2:Y:S01]  /*35f0*/  LDL R234, [R1+0x18] ;  /* 0x0000180001ea7983 */ /* 0x000ea20000100800 */
[----:B------:R-:W-:Y:S01]  /*3600*/  FADD.FTZ R26, R26, -R223 ;  /* 0x800000df1a1a7221 */ /* 0x000fe20000010000 */
[----:B------:R5:W-:Y:S01]  /*3610*/  MUFU.TANH R24, R113 ;  /* 0x0000007100187308 */ /* 0x000be20000002400 */
[----:B---3--:R-:W-:Y:S01]  /*3620*/  FMUL.FTZ R222, R214, R222 ;  /* 0x000000ded6de7220 */ /* 0x008fe20000410000 */
[----:B------:R-:W-:-:S02]  /*3630*/  VIADD R223, R9, 0x1c ;  /* 0x0000001c09df7836 */ /* 0x000fc40000000000 */
[----:B----4-:R-:W-:Y:S01]  /*3640*/  FMUL.FTZ R26, R227, R26 ;  /* 0x0000001ae31a7220 */ /* 0x010fe20000410000 */
[--C-:B-1----:R-:W-:Y:S01]  /*3650*/  FFMA.FTZ R208, R208, UR4, -R229.reuse ;  /* 0x00000004d0d07c23 */ /* 0x102fe200080108e5 */
[----:B------:R-:W-:Y:S01]  /*3660*/  FFMA.FTZ R217, R217, UR4, -R229 ;  /* 0x00000004d9d97c23 */ /* 0x000fe200080108e5 */
[----:B------:R-:W1:Y:S01]  /*3670*/  SHFL.IDX PT, R225, R12, R223, 0x1f ;  /* 0x00001fdf0ce17589 */ /* 0x000e6200000e0000 */
[----:B------:R-:W-:Y:S01]  /*3680*/  FMUL.FTZ R10, R19, R26 ;  /* 0x0000001a130a7220 */ /* 0x000fe20000410000 */
[----:B-----5:R-:W-:Y:S01]  /*3690*/  FFMA.FTZ R113, -R18, R18, 1 ;  /* 0x3f80000012717423 */ /* 0x020fe20000010112 */
[----:B------:R-:W-:Y:S01]  /*36a0*/  FMUL.FTZ R18, R115, UR10 ;  /* 0x0000000a73127c20 */ /* 0x000fe20008410000 */
[----:B------:R-:W-:Y:S01]  /*36b0*/  FMUL.FTZ R115, R116, UR10 ;  /* 0x0000000a74737c20 */ /* 0x000fe20008410000 */
[----:B------:R-:W-:Y:S02]  /*36c0*/  VIADD R116, R9, 0xc ;  /* 0x0000000c09747836 */ /* 0x000fe40000000000 */
[----:B------:R-:W-:Y:S01]  /*36d0*/  FMUL.FTZ R113, R113, R222 ;  /* 0x000000de71717220 */ /* 0x000fe20000410000 */
[----:B------:R-:W-:Y:S01]  /*36e0*/  FMUL.FTZ R222, R118, UR10 ;  /* 0x0000000a76de7c20 */ /* 0x000fe20008410000 */
[----:B------:R-:W-:Y:S01]  /*36f0*/  VIADD R118, R9, 0x14 ;  /* 0x0000001409767836 */ /* 0x000fe20000000000 */
[----:B------:R-:W-:Y:S01]  /*3700*/  MUFU.TANH R18, R18 ;  /* 0x0000001200127308 */ /* 0x000fe20000002400 */
[----:B------:R-:W3:Y:S04]  /*3710*/  SHFL.IDX PT, R228, R14, R116, 0x1f ;  /* 0x00001f740ee47589 */ /* 0x000ee800000e0000 */
[----:B------:R-:W4:Y:S03]  /*3720*/  SHFL.IDX PT, R226, R14, R118, 0x1f ;  /* 0x00001f760ee27589 */ /* 0x000f2600000e0000 */
[----:B------:R-:W5:Y:S01]  /*3730*/  MUFU.TANH R115, R115 ;  /* 0x0000007300737308 */ /* 0x000f620000002400 */
[----:B------:R-:W5:Y:S04]  /*3740*/  SHFL.IDX PT, R14, R14, R223, 0x1f ;  /* 0x00001fdf0e0e7589 */ /* 0x000f6800000e0000 */
[----:B------:R-:W5:Y:S01]  /*3750*/  SHFL.IDX PT, R231, R12, R116, 0x1f ;  /* 0x00001f740ce77589 */ /* 0x000f6200000e0000 */
[--C-:B-1----:R-:W-:Y:S01]  /*3760*/  FFMA.FTZ R109, R109, UR4, -R225.reuse ;  /* 0x000000046d6d7c23 */ /* 0x102fe200080108e1 */
[----:B------:R-:W-:Y:S01]  /*3770*/  FFMA.FTZ R108, R108, UR4, -R225 ;  /* 0x000000046c6c7c23 */ /* 0x000fe200080108e1 */
[----:B------:R-:W-:Y:S01]  /*3780*/  MUFU.TANH R222, R222 ;  /* 0x000000de00de7308 */ /* 0x000fe20000002400 */
[----:B------:R-:W-:Y:S04]  /*3790*/  SHFL.IDX PT, R225, R15, R119, 0x1f ;  /* 0x00001f770fe17589 */ /* 0x000fe800000e0000 */
[----:B------:R-:W-:Y:S01]  /*37a0*/  LDS R26, [R11+0x380] ;  /* 0x000380000b1a7984 */ /* 0x000fe20000000800 */
[--C-:B---3--:R-:W-:Y:S01]  /*37b0*/  FFMA.FTZ R106, R106, UR4, -R228.reuse ;  /* 0x000000046a6a7c23 */ /* 0x108fe200080108e4 */
[----:B------:R-:W-:-:S02]  /*37c0*/  FFMA.FTZ R205, R205, UR4, -R228 ;  /* 0x00000004cdcd7c23 */ /* 0x000fc400080108e4 */
[----:B------:R-:W1:Y:S01]  /*37d0*/  SHFL.IDX PT, R233, R99, R116, 0x1f ;  /* 0x00001f7463e97589 */ /* 0x000e6200000e0000 */
[----:B------:R-:W-:Y:S01]  /*37e0*/  MUFU.EX2 R201, R201 ;  /* 0x000000c900c97308 */ /* 0x000fe20000000800 */
[--C-:B----4-:R-:W-:Y:S01]  /*37f0*/  FFMA.FTZ R187, R187, UR4, -R226.reuse ;  /* 0x00000004bbbb7c23 */ /* 0x110fe200080108e2 */
[----:B------:R-:W-:Y:S01]  /*3800*/  FFMA.FTZ R186, R186, UR4, -R226 ;  /* 0x00000004baba7c23 */ /* 0x000fe200080108e2 */
[----:B------:R-:W3:Y:S01]  /*3810*/  SHFL.IDX PT, R228, R12, R114, 0x1f ;  /* 0x00001f720ce47589 */ /* 0x000ee200000e0000 */
[--C-:B-----5:R-:W-:Y:S01]  /*3820*/  FFMA.FTZ R101, R101, UR4, -R14.reuse ;  /* 0x0000000465657c23 */ /* 0x120fe2000801080e */
[----:B------:R-:W-:Y:S02]  /*3830*/  FFMA.FTZ R112, R112, UR4, -R14 ;  /* 0x0000000470707c23 */ /* 0x000fe4000801080e */
[----:B------:R-:W4:Y:S01]  /*3840*/  SHFL.IDX PT, R226, R15, R218, 0x1f ;  /* 0x00001fda0fe27589 */ /* 0x000f2200000e0000 */
[----:B------:R-:W5:Y:S01]  /*3850*/  MUFU.EX2 R205, R205 ;  /* 0x000000cd00cd7308 */ /* 0x000f620000000800 */
[--C-:B------:R-:W-:Y:S01]  /*3860*/  FFMA.FTZ R202, R202, UR4, -R231.reuse ;  /* 0x00000004caca7c23 */ /* 0x100fe200080108e7 */
[----:B------:R-:W-:Y:S01]  /*3870*/  FFMA.FTZ R231, R203, UR4, -R231 ;  /* 0x00000004cbe77c23 */ /* 0x000fe200080108e7 */
[----:B------:R-:W5:Y:S04]  /*3880*/  SHFL.IDX PT, R14, R12, R117, 0x1f ;  /* 0x00001f750c0e7589 */ /* 0x000f6800000e0000 */
[----:B------:R-:W5:Y:S01]  /*3890*/  SHFL.IDX PT, R203, R12, R119, 0x1f ;  /* 0x00001f770ccb7589 */ /* 0x000f6200000e0000 */
[----:B------:R-:W5:Y:S03]  /*38a0*/  MUFU.EX2 R186, R186 ;  /* 0x000000ba00ba7308 */ /* 0x000f660000000800 */
[----:B------:R-:W5:Y:S01]  /*38b0*/  SHFL.IDX PT, R230, R99, R118, 0x1f ;  /* 0x00001f7663e67589 */ /* 0x000f6200000e0000 */
[----:B------:R-:W-:Y:S01]  /*38c0*/  FFMA.FTZ R19, -R21, R21, 1 ;  /* 0x3f80000015137423 */ /* 0x000fe20000010115 */
[----:B------:R-:W-:Y:S01]  /*38d0*/  FMUL.FTZ R27, R219, R27 ;  /* 0x0000001bdb1b7220 */ /* 0x000fe20000410000 */
[----:B-1----:R-:W-:Y:S01]  /*38e0*/  FADD.FTZ R31, R31, -R233 ;  /* 0x800000e91f1f7221 */ /* 0x002fe20000010000 */
[----:B------:R-:W1:Y:S01]  /*38f0*/  SHFL.IDX PT, R229, R99, R119, 0x1f ;  /* 0x00001f7763e57589 */ /* 0x000e6200000e0000 */
[----:B------:R-:W1:Y:S01]  /*3900*/  MUFU.EX2 R101, R101 ;  /* 0x0000006500657308 */ /* 0x000e620000000800 */
[--C-:B---3--:R-:W-:Y:S01]  /*3910*/  FFMA.FTZ R199, R199, UR4, -R228.reuse ;  /* 0x00000004c7c77c23 */ /* 0x108fe200080108e4 */
[----:B------:R-:W-:-:S02]  /*3920*/  FFMA.FTZ R228, R204, UR4, -R228 ;  /* 0x00000004cce47c23 */ /* 0x000fc400080108e4 */
[----:B------:R-:W3:Y:S01]  /*3930*/  SHFL.IDX PT, R204, R12, R118, 0x1f ;  /* 0x00001f760ccc7589 */ /* 0x000ee200000e0000 */
[--C-:B----4-:R-:W-:Y:S01]  /*3940*/  FFMA.FTZ R216, R216, UR4, -R226.reuse ;  /* 0x00000004d8d87c23 */ /* 0x110fe200080108e2 */
[----:B------:R-:W-:Y:S01]  /*3950*/  FFMA.FTZ R210, R210, UR4, -R226 ;  /* 0x00000004d2d27c23 */ /* 0x000fe200080108e2 */
[----:B------:R-:W-:Y:S01]  /*3960*/  FSEL R226, R224, -INF , !P4 ;  /* 0xff800000e0e27808 */ /* 0x000fe20006000000 */
[----:B------:R-:W4:Y:S01]  /*3970*/  SHFL.IDX PT, R12, R15, R9, 0x1f ;  /* 0x00001f090f0c7589 */ /* 0x000f2200000e0000 */
[--C-:B-----5:R-:W-:Y:S01]  /*3980*/  FFMA.FTZ R105, R105, UR4, -R14.reuse ;  /* 0x0000000469697c23 */ /* 0x120fe2000801080e */
[----:B------:R-:W-:Y:S01]  /*3990*/  FFMA.FTZ R197, R197, UR4, -R14 ;  /* 0x00000004c5c57c23 */ /* 0x000fe2000801080e */
[----:B------:R-:W5:Y:S01]  /*39a0*/  MUFU.EX2 R106, R106 ;  /* 0x0000006a006a7308 */ /* 0x000f620000000800 */
[----:B------:R-:W5:Y:S01]  /*39b0*/  SHFL.IDX PT, R14, R15, R114, 0x1f ;  /* 0x00001f720f0e7589 */ /* 0x000f6200000e0000 */
[--C-:B------:R-:W-:Y:S01]  /*39c0*/  FFMA.FTZ R189, R189, UR4, -R203.reuse ;  /* 0x00000004bdbd7c23 */ /* 0x100fe200080108cb */
[----:B------:R-:W-:Y:S01]  /*39d0*/  FFMA.FTZ R185, R185, UR4, -R203 ;  /* 0x00000004b9b97c23 */ /* 0x000fe200080108cb */
[----:B------:R-:W-:Y:S01]  /*39e0*/  FSEL R203, R115, -INF , !P1 ;  /* 0xff80000073cb7808 */ /* 0x000fe20004800000 */
[----:B------:R-:W-:Y:S01]  /*39f0*/  FFMA.FTZ R21, -R20, R20, 1 ;  /* 0x3f80000014157423 */ /* 0x000fe20000010114 */
[----:B------:R-:W-:Y:S01]  /*3a00*/  FADD.FTZ R35, R35, -R230 ;  /* 0x800000e623237221 */ /* 0x000fe20000010000 */
[----:B------:R-:W-:Y:S01]  /*3a10*/  FMUL.FTZ R31, R205, R31 ;  /* 0x0000001fcd1f7220 */ /* 0x000fe20000410000 */
[----:B------:R-:W5:Y:S01]  /*3a20*/  MUFU.EX2 R187, R187 ;  /* 0x000000bb00bb7308 */ /* 0x000f620000000800 */
[----:B------:R-:W-:Y:S01]  /*3a30*/  FFMA.FTZ R203, R203, UR4, -R225 ;  /* 0x00000004cbcb7c23 */ /* 0x000fe200080108e1 */
[----:B-1----:R-:W-:Y:S01]  /*3a40*/  FADD.FTZ R36, R36, -R229 ;  /* 0x800000e524247221 */ /* 0x002fe20000010000 */
[----:B------:R-:W-:Y:S01]  /*3a50*/  FADD.FTZ R32, R32, -R232 ;  /* 0x800000e820207221 */ /* 0x000fe20000010000 */
[----:B------:R-:W-:Y:S01]  /*3a60*/  FADD.FTZ R29, R29, -R233 ;  /* 0x800000e91d1d7221 */ /* 0x000fe20000010000 */
[----:B------:R-:W-:Y:S01]  /*3a70*/  FADD.FTZ R33, R33, -R230 ;  /* 0x800000e621217221 */ /* 0x000fe20000010000 */
[----:B------:R-:W-:Y:S01]  /*3a80*/  FADD.FTZ R38, R38, -R229 ;  /* 0x800000e526267221 */ /* 0x000fe20000010000 */
[----:B------:R-:W-:Y:S01]  /*3a90*/  FFMA.FTZ R22, -R22, R22, 1 ;  /* 0x3f80000016167423 */ /* 0x000fe20000010116 */
[--C-:B---3--:R-:W-:Y:S01]  /*3aa0*/  FFMA.FTZ R198, R198, UR4, -R204.reuse ;  /* 0x00000004c6c67c23 */ /* 0x108fe200080108cc */
[----:B------:R-:W-:Y:S01]  /*3ab0*/  FFMA.FTZ R104, R104, UR4, -R204 ;  /* 0x0000000468687c23 */ /* 0x000fe200080108cc */
[----:B------:R-:W-:Y:S01]  /*3ac0*/  FADD.FTZ R34, R34, -R232 ;  /* 0x800000e822227221 */ /* 0x000fe20000010000 */
[----:B------:R-:W1:Y:S01]  /*3ad0*/  SHFL.IDX PT, R204, R15, R116, 0x1f ;  /* 0x00001f740fcc7589 */ /* 0x000e6200000e0000 */
[--C-:B----4-:R-:W-:Y:S01]  /*3ae0*/  FFMA.FTZ R196, R196, UR4, -R12.reuse ;  /* 0x00000004c4c47c23 */ /* 0x110fe2000801080c */
[----:B------:R-:W-:Y:S01]  /*3af0*/  FFMA.FTZ R212, R212, UR4, -R12 ;  /* 0x00000004d4d47c23 */ /* 0x000fe2000801080c */
[----:B------:R-:W3:Y:S01]  /*3b00*/  MUFU.EX2 R112, R112 ;  /* 0x0000007000707308 */ /* 0x000ee20000000800 */
[----:B------:R-:W4:Y:S01]  /*3b10*/  SHFL.IDX PT, R12, R15, R118, 0x1f ;  /* 0x00001f760f0c7589 */ /* 0x000f2200000e0000 */
[--C-:B-----5:R-:W-:Y:S01]  /*3b20*/  FFMA.FTZ R107, R107, UR4, -R14.reuse ;  /* 0x000000046b6b7c23 */ /* 0x120fe2000801080e */
[----:B------:R-:W-:Y:S01]  /*3b30*/  FFMA.FTZ R209, R209, UR4, -R14 ;  /* 0x00000004d1d17c23 */ /* 0x000fe2000801080e */
[----:B------:R-:W-:-:S04]  /*3b40*/  FSEL R14, R24, -INF , !P5 ;  /* 0xff800000180e7808 */ /* 0x000fc80006800000 */
[----:B------:R-:W5:Y:S08]  /*3b50*/  MUFU.EX2 R200, R200 ;  /* 0x000000c800c87308 */ /* 0x000f700000000800 */
[----:B------:R-:W5:Y:S01]  /*3b60*/  MUFU.EX2 R231, R231 ;  /* 0x000000e700e77308 */ /* 0x000f620000000800 */
[--C-:B-1----:R-:W-:Y:S01]  /*3b70*/  FFMA.FTZ R211, R211, UR4, -R204.reuse ;  /* 0x00000004d3d37c23 */ /* 0x102fe200080108cc */
[----:B------:R-:W-:-:S02]  /*3b80*/  FFMA.FTZ R213, R213, UR4, -R204 ;  /* 0x00000004d5d57c23 */ /* 0x000fc400080108cc */
[----:B------:R1:W3:Y:S01]  /*3b90*/  SHFL.IDX PT, R204, R15, R223, 0x1f ;  /* 0x00001fdf0fcc7589 */ /* 0x0002e200000e0000 */
[----:B----4-:R-:W-:Y:S01]  /*3ba0*/  FFMA.FTZ R14, R14, UR4, -R12 ;  /* 0x000000040e0e7c23 */ /* 0x010fe2000801080c */
[----:B------:R-:W-:Y:S02]  /*3bb0*/  FFMA.FTZ R88, -R88, R88, 1 ;  /* 0x3f80000058587423 */ /* 0x000fe40000010158 */
[----:B------:R-:W-:Y:S01]  /*3bc0*/  MUFU.EX2 R110, R110 ;  /* 0x0000006e006e7308 */ /* 0x000fe20000000800 */
[----:B-1----:R-:W-:-:S07]  /*3bd0*/  FSEL R15, R18, -INF , !P6 ;  /* 0xff800000120f7808 */ /* 0x002fce0007000000 */
[----:B------:R-:W-:Y:S01]  /*3be0*/  MUFU.EX2 R190, R190 ;  /* 0x000000be00be7308 */ /* 0x000fe20000000800 */
[----:B------:R-:W-:Y:S01]  /*3bf0*/  FFMA.FTZ R12, R15, UR4, -R12 ;  /* 0x000000040f0c7c23 */ /* 0x000fe2000801080c */
[----:B------:R-:W-:-:S06]  /*3c00*/  FSEL R15, R222, -INF , !P2 ;  /* 0xff800000de0f7808 */ /* 0x000fcc0005000000 */
[----:B------:R-:W-:Y:S01]  /*3c10*/  MUFU.EX2 R202, R202 ;  /* 0x000000ca00ca7308 */ /* 0x000fe20000000800 */
[----:B------:R-:W-:Y:S01]  /*3c20*/  FFMA.FTZ R15, R15, UR4, -R225 ;  /* 0x000000040f0f7c23 */ /* 0x000fe200080108e1 */
[----:B------:R-:W-:-:S05]  /*3c30*/  FSEL R225, R221, -INF , !P3 ;  /* 0xff800000dde17808 */ /* 0x000fca0005800000 */
[--C-:B---3--:R-:W-:Y:S01]  /*3c40*/  FFMA.FTZ R225, R225, UR4, -R204.reuse ;  /* 0x00000004e1e17c23 */ /* 0x108fe200080108cc */
[----:B------:R-:W-:Y:S01]  /*3c50*/  FFMA.FTZ R204, R226, UR4, -R204 ;  /* 0x00000004e2cc7c23 */ /* 0x000fe200080108cc */
[----:B------:R-:W-:Y:S01]  /*3c60*/  MUFU.EX2 R108, R108 ;  /* 0x0000006c006c7308 */ /* 0x000fe20000000800 */
[----:B------:R-:W1:Y:S01]  /*3c70*/  SHFL.IDX PT, R226, R99, R218, 0x1f ;  /* 0x00001fda63e27589 */ /* 0x000e6200000e0000 */
[----:B------:R-:W-:Y:S01]  /*3c80*/  FMUL.FTZ R21, R21, R27 ;  /* 0x0000001b15157220 */ /* 0x000fe20000410000 */
[----:B------:R-:W-:Y:S02]  /*3c90*/  FFMA.FTZ R27, -R72, R72, 1 ;  /* 0x3f800000481b7423 */ /* 0x000fe40000010148 */
[----:B------:R-:W3:Y:S02]  /*3ca0*/  SHFL.IDX PT, R99, R99, R223, 0x1f ;  /* 0x00001fdf63637589 */ /* 0x000ee400000e0000 */
[----:B------:R-:W-:Y:S01]  /*3cb0*/  FMUL.FTZ R27, R27, R31 ;  /* 0x0000001f1b1b7220 */ /* 0x000fe20000410000 */
[----:B------:R-:W-:Y:S01]  /*3cc0*/  FFMA.FTZ R31, -R76, R76, 1 ;  /* 0x3f8000004c1f7423 */ /* 0x000fe2000001014c */
[----:B------:R-:W-:Y:S01]  /*3cd0*/  MUFU.EX2 R111, R111 ;  /* 0x0000006f006f7308 */ /* 0x000fe20000000800 */
[----:B------:R-:W-:Y:S01]  /*3ce0*/  FFMA.FTZ R83, -R83, R83, 1 ;  /* 0x3f80000053537423 */ /* 0x000fe20000010153 */
[----:B------:R-:W-:Y:S01]  /*3cf0*/  FFMA.FTZ R85, -R85, R85, 1 ;  /* 0x3f80000055557423 */ /* 0x000fe20000010155 */
[----:B------:R-:W-:-:S05]  /*3d00*/  FFMA.FTZ R96, -R96, R96, 1 ;  /* 0x3f80000060607423 */ /* 0x000fca0000010160 */
[----:B------:R-:W-:Y:S01]  /*3d10*/  MUFU.EX2 R109, R109 ;  /* 0x0000006d006d7308 */ /* 0x000fe20000000800 */
[----:B-1----:R-:W-:-:S07]  /*3d20*/  FADD.FTZ R30, R30, -R226 ;  /* 0x800000e21e1e7221 */ /* 0x002fce0000010000 */
[----:B------:R-:W-:Y:S01]  /*3d30*/  MUFU.EX2 R199, R199 ;  /* 0x000000c700c77308 */ /* 0x000fe20000000800 */
[----:B------:R-:W-:-:S04]  /*3d40*/  FMUL.FTZ R30, R206, R30 ;  /* 0x0000001ece1e7220 */ /* 0x000fc80000410000 */
[----:B------:R-:W-:Y:S01]  /*3d50*/  FMUL.FTZ R23, R23, R30 ;  /* 0x0000001e17177220 */ /* 0x000fe20000410000 */
[----:B------:R-:W-:Y:S01]  /*3d60*/  FMUL.FTZ R30, R186, R35 ;  /* 0x00000023ba1e7220 */ /* 0x000fe20000410000 */
[----:B------:R-:W-:Y:S01]  /*3d70*/  FFMA.FTZ R81, -R81, R81, 1 ;  /* 0x3f80000051517423 */ /* 0x000fe20000010151 */
[----:B------:R-:W-:Y:S01]  /*3d80*/  SHFL.IDX PT, R35, R26, R114, 0x1f ;  /* 0x00001f721a237589 */ /* 0x000fe200000e0000 */
[----:B------:R-:W-:Y:S01]  /*3d90*/  MUFU.EX2 R220, R220 ;  /* 0x000000dc00dc7308 */ /* 0x000fe20000000800 */
[----:B------:R-:W-:Y:S02]  /*3da0*/  FMUL.FTZ R31, R31, R30 ;  /* 0x0000001e1f1f7220 */ /* 0x000fe40000410000 */
[----:B------:R-:W1:Y:S01]  /*3db0*/  SHFL.IDX PT, R30, R26, R9, 0x1f ;  /* 0x00001f091a1e7589 */ /* 0x000e6200000e0000 */
[----:B------:R-:W-:Y:S01]  /*3dc0*/  FADD.FTZ R28, R28, -R226 ;  /* 0x800000e21c1c7221 */ /* 0x000fe20000010000 */
[----:B---3--:R-:W-:-:S03]  /*3dd0*/  FADD.FTZ R37, R37, -R99 ;  /* 0x8000006325257221 */ /* 0x008fc60000010000 */
        /* <DEDUP_REMOVED lines=16> */
[----:B------:R-:W-:Y:S01]  /*3ee0*/  FFMA.FTZ R33, -R79, R79, 1 ;  /* 0x3f8000004f217423 */ /* 0x000fe2000001014f */
[----:B-1----:R-:W-:Y:S01]  /*3ef0*/  FADD.FTZ R37, R42, -R30 ;  /* 0x8000001e2a257221 */ /* 0x002fe20000010000 */
[--C-:B------:R-:W-:Y:S01]  /*3f00*/  FADD.FTZ R42, R41, -R35.reuse ;  /* 0x80000023292a7221 */ /* 0x100fe20000010000 */
[----:B------:R-:W-:-:S02]  /*3f10*/  FADD.FTZ R35, R43, -R35 ;  /* 0x800000232b237221 */ /* 0x000fc40000010000 */
[----:B------:R-:W-:Y:S01]  /*3f20*/  LDS R43, [R13+0x380] ;  /* 0x000380000d2b7984 */ /* 0x000fe20000000800 */
[----:B------:R-:W-:Y:S01]  /*3f30*/  FMUL.FTZ R29, R29, R34 ;  /* 0x000000221d1d7220 */ /* 0x000fe20000410000 */
[----:B------:R-:W-:Y:S01]  /*3f40*/  FMUL.FTZ R33, R33, R38 ;  /* 0x0000002621217220 */ /* 0x000fe20000410000 */
[----:B------:R-:W-:Y:S01]  /*3f50*/  FFMA.FTZ R34, -R77, R77, 1 ;  /* 0x3f8000004d227423 */ /* 0x000fe2000001014d */
[----:B------:R-:W1:Y:S04]  /*3f60*/  SHFL.IDX PT, R72, R26, R218, 0x1f ;  /* 0x00001fda1a487589 */ /* 0x000e6800000e0000 */
[----:B------:R-:W3:Y:S01]  /*3f70*/  SHFL.IDX PT, R38, R26, R116, 0x1f ;  /* 0x00001f741a267589 */ /* 0x000ee200000e0000 */
[----:B------:R-:W-:-:S03]  /*3f80*/  FMUL.FTZ R34, R34, R73 ;  /* 0x0000004922227220 */ /* 0x000fc60000410000 */
[----:B------:R-:W4:Y:S04]  /*3f90*/  SHFL.IDX PT, R76, R26, R223, 0x1f ;  /* 0x00001fdf1a4c7589 */ /* 0x000f2800000e0000 */
[----:B------:R-:W5:Y:S01]  /*3fa0*/  SHFL.IDX PT, R73, R26, R117, 0x1f ;  /* 0x00001f751a497589 */ /* 0x000f6200000e0000 */
[----:B------:R-:W5:Y:S03]  /*3fb0*/  MUFU.EX2 R11, R105 ;  /* 0x00000069000b7308 */ /* 0x000f660000000800 */
[----:B------:R-:W5:Y:S01]  /*3fc0*/  SHFL.IDX PT, R74, R26, R118, 0x1f ;  /* 0x00001f761a4a7589 */ /* 0x000f6200000e0000 */
[----:B------:R-:W-:-:S03]  /*3fd0*/  FADD.FTZ R39, R39, -R99 ;  /* 0x8000006327277221 */ /* 0x000fc60000010000 */
[----:B------:R3:W-:Y:S01]  /*3fe0*/  SHFL.IDX PT, R75, R26, R119, 0x1f ;  /* 0x00001f771a4b7589 */ /* 0x0007e200000e0000 */
[----:B------:R-:W-:Y:S01]  /*3ff0*/  FMUL.FTZ R39, R112, R39 ;  /* 0x0000002770277220 */ /* 0x000fe20000410000 */
[----:B-1----:R-:W-:Y:S01]  /*4000*/  FADD.FTZ R41, R46, -R72 ;  /* 0x800000482e297221 */ /* 0x002fe20000010000 */
[----:B---3--:R-:W-:Y:S01]  /*4010*/  FFMA.FTZ R26, -R80, R80, 1 ;  /* 0x3f800000501a7423 */ /* 0x008fe20000010150 */
[--C-:B------:R-:W-:Y:S01]  /*4020*/  FADD.FTZ R45, R45, -R38.reuse ;  /* 0x800000262d2d7221 */ /* 0x100fe20000010000 */
[----:B------:R-:W-:Y:S02]  /*4030*/  FADD.FTZ R38, R47, -R38 ;  /* 0x800000262f267221 */ /* 0x000fe40000010000 */
[----:B------:R-:W-:Y:S01]  /*4040*/  FMUL.FTZ R26, R26, R39 ;  /* 0x000000271a1a7220 */ /* 0x000fe20000410000 */
[----:B------:R-:W-:Y:S01]  /*4050*/  FADD.FTZ R39, R44, -R72 ;  /* 0x800000482c277221 */ /* 0x000fe20000010000 */
[--C-:B----4-:R-:W-:Y:S01]  /*4060*/  FADD.FTZ R44, R53, -R76.reuse ;  /* 0x8000004c352c7221 */ /* 0x110fe20000010000 */
[----:B------:R-:W-:Y:S01]  /*4070*/  FADD.FTZ R55, R55, -R76 ;  /* 0x8000004c37377221 */ /* 0x000fe20000010000 */
[----:B-----5:R-:W-:Y:S01]  /*4080*/  FMUL.FTZ R76, R200, R41 ;  /* 0x00000029c84c7220 */ /* 0x020fe20000410000 */
[----:B------:R-:W-:Y:S01]  /*4090*/  FADD.FTZ R48, R48, -R73 ;  /* 0x8000004930307221 */ /* 0x000fe20000010000 */
[----:B------:R-:W-:-:S03]  /*40a0*/  FMUL.FTZ R41, R231, R38 ;  /* 0x00000026e7297220 */ /* 0x000fc60000410000 */
[----:B------:R-:W-:Y:S01]  /*40b0*/  FMUL.FTZ R38, R11, R48 ;  /* 0x000000300b267220 */ /* 0x000fe20000410000 */
[----:B------:R-:W-:Y:S02]  /*40c0*/  FMUL.FTZ R48, R88, R41 ;  /* 0x0000002958307220 */ /* 0x000fe40000410000 */
[----:B------:R-:W1:Y:S01]  /*40d0*/  SHFL.IDX PT, R41, R43, R9, 0x1f ;  /* 0x00001f092b297589 */ /* 0x000e6200000e0000 */
[--C-:B------:R-:W-:Y:S01]  /*40e0*/  FADD.FTZ R49, R49, -R74.reuse ;  /* 0x8000004a31317221 */ /* 0x100fe20000010000 */
[----:B------:R-:W-:Y:S02]  /*40f0*/  FADD.FTZ R74, R51, -R74 ;  /* 0x8000004a334a7221 */ /* 0x000fe40000010000 */
[----:B------:R-:W3:Y:S04]  /*4100*/  SHFL.IDX PT, R114, R43, R114, 0x1f ;  /* 0x00001f722b727589 */ /* 0x000ee800000e0000 */
[----:B------:R-:W4:Y:S01]  /*4110*/  SHFL.IDX PT, R51, R43, R218, 0x1f ;  /* 0x00001fda2b337589 */ /* 0x000f2200000e0000 */
[----:B------:R-:W5:Y:S01]  /*4120*/  MUFU.EX2 R228, R228 ;  /* 0x000000e400e47308 */ /* 0x000f620000000800 */
[----:B------:R-:W-:Y:S01]  /*4130*/  FMUL.FTZ R28, R28, R19 ;  /* 0x000000131c1c7220 */ /* 0x000fe20000410000 */
[----:B------:R-:W-:-:S06]  /*4140*/  FMUL.FTZ R72, R110, R39 ;  /* 0x000000276e487220 */ /* 0x000fcc0000410000 */
[----:B------:R-:W2:Y:S01]  /*4150*/  MUFU.EX2 R197, R197 ;  /* 0x000000c500c57308 */ /* 0x000ea20000000800 */
[----:B------:R-:W-:-:S07]  /*4160*/  FMUL.FTZ R46, R190, R37 ;  /* 0x00000025be2e7220 */ /* 0x000fce0000410000 */
[----:B------:R-:W4:Y:S01]  /*4170*/  MUFU.EX2 R196, R196 ;  /* 0x000000c400c47308 */ /* 0x000f220000000800 */
[----:B------:R-:W4:Y:S01]  /*4180*/  SHFL.IDX PT, R118, R43, R118, 0x1f ;  /* 0x00001f762b767589 */ /* 0x000f2200000e0000 */
[----:B------:R-:W-:Y:S01]  /*4190*/  FMUL.FTZ R13, R83, R46 ;  /* 0x0000002e530d7220 */ /* 0x000fe20000410000 */
[----:B------:R-:W-:-:S05]  /*41a0*/  FMUL.FTZ R39, R85, R72 ;  /* 0x0000004855277220 */ /* 0x000fca0000410000 */
[----:B------:R-:W4:Y:S01]  /*41b0*/  MUFU.EX2 R198, R198 ;  /* 0x000000c600c67308 */ /* 0x000f220000000800 */
[----:B------:R-:W-:Y:S01]  /*41c0*/  FFMA.FTZ R46, -R86, R86, 1 ;  /* 0x3f800000562e7423 */ /* 0x000fe20000010156 */
[----:B------:R-:W-:-:S06]  /*41d0*/  FMUL.FTZ R45, R202, R45 ;  /* 0x0000002dca2d7220 */ /* 0x000fcc0000410000 */
[----:B------:R-:W4:Y:S01]  /*41e0*/  MUFU.EX2 R19, R104 ;  /* 0x0000006800137308 */ /* 0x000f220000000800 */
[----:B------:R-:W4:Y:S01]  /*41f0*/  SHFL.IDX PT, R117, R43, R117, 0x1f ;  /* 0x00001f752b757589 */ /* 0x000f2200000e0000 */
[----:B------:R-:W-:Y:S01]  /*4200*/  FADD.FTZ R40, R40, -R30 ;  /* 0x8000001e28287221 */ /* 0x000fe20000010000 */
[----:B------:R-:W-:Y:S02]  /*4210*/  FADD.FTZ R50, R50, -R73 ;  /* 0x8000004932327221 */ /* 0x000fe40000010000 */
[----:B------:R-:W4:Y:S01]  /*4220*/  SHFL.IDX PT, R72, R43, R223, 0x1f ;  /* 0x00001fdf2b487589 */ /* 0x000f2200000e0000 */
[----:B------:R-:W-:Y:S01]  /*4230*/  FMUL.FTZ R55, R108, R55 ;  /* 0x000000376c377220 */ /* 0x000fe20000410000 */
[----:B------:R-:W-:Y:S01]  /*4240*/  FMUL.FTZ R46, R46, R45 ;  /* 0x0000002d2e2e7220 */ /* 0x000fe20000410000 */
[----:B------:R-:W4:Y:S01]  /*4250*/  MUFU.EX2 R210, R210 ;  /* 0x000000d200d27308 */ /* 0x000f220000000800 */
[----:B------:R-:W4:Y:S01]  /*4260*/  SHFL.IDX PT, R116, R43, R116, 0x1f ;  /* 0x00001f742b747589 */ /* 0x000f2200000e0000 */
[----:B-1----:R-:W-:Y:S01]  /*4270*/  FADD.FTZ R73, R56, -R41 ;  /* 0x8000002938497221 */ /* 0x002fe20000010000 */
[--C-:B------:R-:W-:Y:S01]  /*4280*/  FADD.FTZ R52, R52, -R75.reuse ;  /* 0x8000004b34347221 */ /* 0x100fe20000010000 */
[----:B------:R-:W-:Y:S01]  /*4290*/  FADD.FTZ R54, R54, -R75 ;  /* 0x8000004b36367221 */ /* 0x000fe20000010000 */
[----:B------:R1:W4:Y:S01]  /*42a0*/  SHFL.IDX PT, R119, R43, R119, 0x1f ;  /* 0x00001f772b777589 */ /* 0x00032200000e0000 */
[----:B------:R-:W-:Y:S01]  /*42b0*/  FMUL.FTZ R40, R111, R40 ;  /* 0x000000286f287220 */ /* 0x000fe20000410000 */
[----:B------:R-:W-:Y:S01]  /*42c0*/  FFMA.FTZ R45, -R89, R89, 1 ;  /* 0x3f800000592d7423 */ /* 0x000fe20000010159 */
[----:B------:R-:W4:Y:S01]  /*42d0*/  MUFU.EX2 R185, R185 ;  /* 0x000000b900b97308 */ /* 0x000f220000000800 */
[----:B------:R-:W-:Y:S01]  /*42e0*/  FFMA.FTZ R84, -R84, R84, 1 ;  /* 0x3f80000054547423 */ /* 0x000fe20000010154 */
[----:B-----5:R-:W-:Y:S01]  /*42f0*/  FMUL.FTZ R47, R228, R35 ;  /* 0x00000023e42f7220 */ /* 0x020fe20000410000 */
[----:B------:R-:W-:Y:S01]  /*4300*/  FFMA.FTZ R91, -R91, R91, 1 ;  /* 0x3f8000005b5b7423 */ /* 0x000fe2000001015b */
[----:B--2---:R-:W-:Y:S01]  /*4310*/  FMUL.FTZ R50, R197, R50 ;  /* 0x00000032c5327220 */ /* 0x004fe20000410000 */
[----:B------:R-:W-:Y:S01]  /*4320*/  FADD.FTZ R75, R58, -R41 ;  /* 0x800000293a4b7221 */ /* 0x000fe20000010000 */
[----:B---3--:R-:W-:Y:S01]  /*4330*/  FADD.FTZ R77, R57, -R114 ;  /* 0x80000072394d7221 */ /* 0x008fe20000010000 */
[----:B-1----:R-:W-:Y:S01]  /*4340*/  FMUL.FTZ R43, R96, R55 ;  /* 0x00000037602b7220 */ /* 0x002fe20000410000 */
[----:B------:R1:W-:Y:S01]  /*4350*/  MUFU.EX2 R41, R14 ;  /* 0x0000000e00297308 */ /* 0x0003e20000000800 */
[--C-:B----4-:R-:W-:Y:S01]  /*4360*/  FADD.FTZ R55, R60, -R51.reuse ;  /* 0x800000333c377221 */ /* 0x110fe20000010000 */
[----:B------:R-:W-:Y:S01]  /*4370*/  FADD.FTZ R57, R62, -R51 ;  /* 0x800000333e397221 */ /* 0x000fe20000010000 */
[----:B------:R-:W-:Y:S01]  /*4380*/  FMUL.FTZ R35, R81, R40 ;  /* 0x0000002851237220 */ /* 0x000fe20000410000 */
[----:B------:R-:W-:Y:S01]  /*4390*/  FMUL.FTZ R45, R45, R38 ;  /* 0x000000262d2d7220 */ /* 0x000fe20000410000 */
[----:B------:R-:W-:Y:S01]  /*43a0*/  FFMA.FTZ R51, -R97, R97, 1 ;  /* 0x3f80000061337423 */ /* 0x000fe20000010161 */
[----:B------:R-:W-:-:S02]  /*43b0*/  FMUL.FTZ R40, R84, R47 ;  /* 0x0000002f54287220 */ /* 0x000fc40000410000 */
[----:B------:R-:W2:Y:S01]  /*43c0*/  MUFU.EX2 R30, R107 ;  /* 0x0000006b001e7308 */ /* 0x000ea20000000800 */
[----:B-1----:R-:W-:Y:S01]  /*43d0*/  FMUL.FTZ R14, R196, R73 ;  /* 0x00000049c40e7220 */ /* 0x002fe20000410000 */
[----:B------:R-:W-:Y:S01]  /*43e0*/  FMUL.FTZ R38, R91, R50 ;  /* 0x000000325b267220 */ /* 0x000fe20000410000 */
[----:B------:R-:W-:Y:S01]  /*43f0*/  FFMA.FTZ R50, -R90, R90, 1 ;  /* 0x3f8000005a327423 */ /* 0x000fe2000001015a */
[----:B------:R-:W-:Y:S01]  /*4400*/  FFMA.FTZ R47, -R92, R92, 1 ;  /* 0x3f8000005c2f7423 */ /* 0x000fe2000001015c */
[----:B------:R-:W-:Y:S01]  /*4410*/  FMUL.FTZ R49, R198, R49 ;  /* 0x00000031c6317220 */ /* 0x000fe20000410000 */
[----:B------:R-:W-:Y:S02]  /*4420*/  FMUL.FTZ R74, R19, R74 ;  /* 0x0000004a134a7220 */ /* 0x000fe40000410000 */
[----:B------:R-:W1:Y:S01]  /*4430*/  MUFU.EX2 R212, R212 ;  /* 0x000000d400d47308 */ /* 0x000e620000000800 */
[----:B------:R-:W-:Y:S01]  /*4440*/  FMUL.FTZ R51, R51, R14 ;  /* 0x0000000e33337220 */ /* 0x000fe20000410000 */
[----:B------:R-:W-:Y:S01]  /*4450*/  FMUL.FTZ R50, R50, R49 ;  /* 0x0000003132327220 */ /* 0x000fe20000410000 */
[----:B------:R-:W-:-:S05]  /*4460*/  FMUL.FTZ R47, R47, R74 ;  /* 0x0000004a2f2f7220 */ /* 0x000fca0000410000 */
[----:B------:R-:W3:Y:S01]  /*4470*/  MUFU.EX2 R208, R208 ;  /* 0x000000d000d07308 */ /* 0x000ee20000000800 */
[----:B------:R-:W-:Y:S01]  /*4480*/  FFMA.FTZ R49, -R94, R94, 1 ;  /* 0x3f8000005e317423 */ /* 0x000fe2000001015e */
[----:B------:R-:W-:-:S06]  /*4490*/  FMUL.FTZ R74, R109, R44 ;  /* 0x0000002c6d4a7220 */ /* 0x000fcc0000410000 */
[----:B------:R-:W4:Y:S01]  /*44a0*/  MUFU.EX2 R209, R209 ;  /* 0x000000d100d17308 */ /* 0x000f220000000800 */
[----:B------:R-:W-:-:S07]  /*44b0*/  FMUL.FTZ R49, R49, R74 ;  /* 0x0000004a31317220 */ /* 0x000fce0000410000 */
[----:B------:R-:W5:Y:S01]  /*44c0*/  MUFU.EX2 R189, R189 ;  /* 0x000000bd00bd7308 */ /* 0x000f620000000800 */
[----:B------:R-:W-:-:S07]  /*44d0*/  FFMA.FTZ R82, -R82, R82, 1 ;  /* 0x3f80000052527423 */ /* 0x000fce0000010152 */
[----:B------:R-:W5:Y:S01]  /*44e0*/  MUFU.EX2 R216, R216 ;  /* 0x000000d800d87308 */ /* 0x000f620000000800 */
        /* <DEDUP_REMOVED lines=10> */
[----:B------:R-:W-:-:S07]  /*4590*/  FADD.FTZ R56, R65, -R118 ;  /* 0x8000007641387221 */ /* 0x000fce0000010000 */
[----:B------:R-:W5:Y:S08]  /*45a0*/  MUFU.EX2 R217, R217 ;  /* 0x000000d900d97308 */ /* 0x000f700000000800 */
[----:B------:R-:W5:Y:S08]  /*45b0*/  MUFU.EX2 R12, R12 ;  /* 0x0000000c000c7308 */ /* 0x000f700000000800 */
[----:B------:R-:W5:Y:S01]  /*45c0*/  MUFU.EX2 R15, R15 ;  /* 0x0000000f000f7308 */ /* 0x000f620000000800 */
[----:B------:R-:W-:Y:S01]  /*45d0*/  FADD.FTZ R53, R64, -R117 ;  /* 0x8000007540357221 */ /* 0x000fe20000010000 */
[--C-:B------:R-:W-:Y:S01]  /*45e0*/  FADD.FTZ R69, R69, -R72.reuse ;  /* 0x8000004845457221 */ /* 0x100fe20000010000 */
[----:B------:R-:W-:Y:S01]  /*45f0*/  FADD.FTZ R71, R71, -R72 ;  /* 0x8000004847477221 */ /* 0x000fe20000010000 */
[----:B------:R-:W-:Y:S01]  /*4600*/  FMUL.FTZ R42, R82, R37 ;  /* 0x00000025522a7220 */ /* 0x000fe20000410000 */
[----:B------:R-:W-:Y:S01]  /*4610*/  FFMA.FTZ R72, -R98, R98, 1 ;  /* 0x3f80000062487423 */ /* 0x000fe20000010162 */
[----:B--2---:R-:W-:Y:S01]  /*4620*/  FMUL.FTZ R77, R30, R77 ;  /* 0x0000004d1e4d7220 */ /* 0x004fe20000410000 */
[----:B------:R-:W-:Y:S01]  /*4630*/  FMUL.FTZ R74, R74, R57 ;  /* 0x000000394a4a7220 */ /* 0x000fe20000410000 */
[----:B------:R-:W-:Y:S01]  /*4640*/  FFMA.FTZ R37, -R87, R87, 1 ;  /* 0x3f80000057257423 */ /* 0x000fe20000010157 */
[----:B------:R-:W-:Y:S01]  /*4650*/  FMUL.FTZ R44, R95, R54 ;  /* 0x000000365f2c7220 */ /* 0x000fe20000410000 */
[----:B------:R-:W-:Y:S01]  /*4660*/  FADD.FTZ R114, R59, -R114 ;  /* 0x800000723b727221 */ /* 0x000fe20000010000 */
[----:B------:R-:W-:Y:S01]  /*4670*/  FFMA.FTZ R24, -R24, R24, 1 ;  /* 0x3f80000018187423 */ /* 0x000fe20000010118 */
[----:B------:R-:W-:Y:S01]  /*4680*/  FMUL.FTZ R57, R41, R56 ;  /* 0x0000003829397220 */ /* 0x000fe20000410000 */
[--C-:B------:R-:W-:Y:S01]  /*4690*/  FADD.FTZ R58, R61, -R116.reuse ;  /* 0x800000743d3a7221 */ /* 0x100fe20000010000 */
[----:B------:R-:W-:Y:S01]  /*46a0*/  FFMA.FTZ R54, -R194, R194, 1 ;  /* 0x3f800000c2367423 */ /* 0x000fe200000101c2 */
[----:B-1----:R-:W-:Y:S01]  /*46b0*/  FMUL.FTZ R75, R212, R75 ;  /* 0x0000004bd44b7220 */ /* 0x002fe20000410000 */
[----:B------:R-:W-:Y:S01]  /*46c0*/  FFMA.FTZ R235, -R235, R235, 1 ;  /* 0x3f800000ebeb7423 */ /* 0x000fe200000101eb */
[----:B------:R-:W-:Y:S01]  /*46d0*/  FMUL.FTZ R25, R220, R25 ;  /* 0x00000019dc197220 */ /* 0x000fe20000410000 */
[----:B------:R-:W-:Y:S01]  /*46e0*/  FADD.FTZ R116, R63, -R116 ;  /* 0x800000743f747221 */ /* 0x000fe20000010000 */
[----:B------:R-:W-:Y:S01]  /*46f0*/  FADD.FTZ R68, R68, -R119 ;  /* 0x8000007744447221 */ /* 0x000fe20000010000 */
[----:B------:R-:W-:Y:S01]  /*4700*/  FFMA.FTZ R102, -R102, R102, 1 ;  /* 0x3f80000066667423 */ /* 0x000fe20000010166 */
[----:B---3--:R-:W-:Y:S01]  /*4710*/  FMUL.FTZ R53, R208, R53 ;  /* 0x00000035d0357220 */ /* 0x008fe20000410000 */
[----:B------:R-:W-:Y:S01]  /*4720*/  FADD.FTZ R66, R66, -R117 ;  /* 0x8000007542427221 */ /* 0x000fe20000010000 */
[----:B------:R-:W-:Y:S01]  /*4730*/  FADD.FTZ R67, R67, -R118 ;  /* 0x8000007643437221 */ /* 0x000fe20000010000 */
[----:B------:R-:W-:Y:S01]  /*4740*/  FADD.FTZ R70, R70, -R119 ;  /* 0x8000007746467221 */ /* 0x000fe20000010000 */
[----:B------:R-:W-:Y:S01]  /*4750*/  FMUL.FTZ R72, R72, R77 ;  /* 0x0000004d48487220 */ /* 0x000fe20000410000 */
[----:B------:R-:W-:Y:S01]  /*4760*/  FMUL.FTZ R37, R37, R76 ;  /* 0x0000004c25257220 */ /* 0x000fe20000410000 */
[----:B------:R-:W-:Y:S01]  /*4770*/  FFMA.FTZ R73, -R195, R195, 1 ;  /* 0x3f800000c3497423 */ /* 0x000fe200000101c3 */
[----:B----4-:R-:W-:Y:S01]  /*4780*/  FMUL.FTZ R114, R209, R114 ;  /* 0x00000072d1727220 */ /* 0x010fe20000410000 */
[----:B------:R-:W-:Y:S01]  /*4790*/  FMUL.FTZ R77, R24, R57 ;  /* 0x00000039184d7220 */ /* 0x000fe20000410000 */
[----:B------:R-:W-:Y:S01]  /*47a0*/  FFMA.FTZ R93, -R93, R93, 1 ;  /* 0x3f8000005d5d7423 */ /* 0x000fe2000001015d */
[----:B-----5:R-:W-:Y:S01]  /*47b0*/  FMUL.FTZ R52, R189, R52 ;  /* 0x00000034bd347220 */ /* 0x020fe20000410000 */
[----:B------:R-:W-:Y:S01]  /*47c0*/  FMUL.FTZ R54, R54, R75 ;  /* 0x0000004b36367220 */ /* 0x000fe20000410000 */
[----:B------:R-:W-:Y:S01]  /*47d0*/  FFMA.FTZ R103, -R103, R103, 1 ;  /* 0x3f80000067677423 */ /* 0x000fe20000010167 */
        /* <DEDUP_REMOVED lines=120> */
[----:B-1----:R-:W-:-:S04]  /*4f60*/  LEA R10, R5, R13, 0xb ;  /* 0x0000000d050a7211 */ /* 0x002fc800078e58ff */
        /* <DEDUP_REMOVED lines=167> */
.L_x_3403:
        /* <DEDUP_REMOVED lines=56> */
.L_x_3404:
        /* <DEDUP_REMOVED lines=11> */
.L_x_3394:
[----:B-1----:R-:W2:Y:S02]  /*5e10*/  LDL R6, [R1+0x2c] ;  /* 0x00002c0001067983 */ /* 0x002ea40000100800 */
[----:B--2---:R-:W-:-:S13]  /*5e20*/  ISETP.GE.AND P0, PT, R16, R6, PT ;  /* 0x000000061000720c */ /* 0x004fda0003f06270 */
[----:B------:R-:W-:Y:S05]  /*5e30*/  @P0 BRA `(.L_x_3406) ;  /* 0x00000040006c0947 */ /* 0x000fea0003800000 */
[----:B------:R-:W2:Y:S04]  /*5e40*/  LDL.LU R19, [R1+0x20] ;  /* 0x0000200001137983 */ /* 0x000ea80000300800 */
[----:B------:R-:W3:Y:S04]  /*5e50*/  LDL.LU R18, [R1+0x10] ;  /* 0x0000100001127983 */ /* 0x000ee80000300800 */
[----:B------:R-:W3:Y:S04]  /*5e60*/  LDL R12, [R1+0x30] ;  /* 0x00003000010c7983 */ /* 0x000ee80000100800 */
[----:B------:R-:W4:Y:S04]  /*5e70*/  LDL.LU R14, [R1+0x14] ;  /* 0x00001400010e7983 */ /* 0x000f280000300800 */
[----:B------:R-:W5:Y:S01]  /*5e80*/  LDL.LU R25, [R1+0xc] ;  /* 0x00000c0001197983 */ /* 0x000f620000300800 */
[----:B------:R-:W1:Y:S02]  /*5e90*/  S2R R6, SR_TID.X ;  /* 0x0000000000067919 */ /* 0x000e640000002100 */
[----:B-1----:R-:W-:-:S05]  /*5ea0*/  VIADD R6, R6, 0xffffff80 ;  /* 0xffffff8006067836 */ /* 0x002fca0000000000 */
[----:B------:R-:W-:-:S04]  /*5eb0*/  SHF.R.S32.HI R7, RZ, 0x1f, R6 ;  /* 0x0000001fff077819 */ /* 0x000fc80000011406 */
[CC--:B------:R-:W-:Y:S02]  /*5ec0*/  LEA.HI R9, R7.reuse, R6.reuse, RZ, 0x5 ;  /* 0x0000000607097211 */ /* 0x0c0fe400078f28ff */
[-C--:B------:R-:W-:Y:S02]  /*5ed0*/  LEA.HI R8, R7, R6.reuse, RZ, 0x7 ;  /* 0x0000000607087211 */ /* 0x080fe400078f38ff */
        /* <DEDUP_REMOVED lines=10> */
[----:B------:R-:W-:-:S04]  /*5f80*/  IMAD.IADD R9, R6, 0x1, -R15 ;  /* 0x0000000106097824 */ /* 0x000fc800078e0a0f */
[----:B------:R-:W-:Y:S01]  /*5f90*/  IMAD.IADD R24, R10, 0x1, -R13 ;  /* 0x000000010a187824 */ /* 0x000fe200078e0a0d */
[----:B------:R-:W-:Y:S01]  /*5fa0*/  MOV R189, 0x40000040 ;  /* 0x4000004000bd7802 */ /* 0x000fe20000000f00 */
[----:B------:R-:W-:Y:S02]  /*5fb0*/  IMAD.MOV.U32 R185, RZ, RZ, 0x40000040 ;  /* 0x40000040ffb97424 */ /* 0x000fe400078e00ff */
[----:B------:R-:W-:Y:S02]  /*5fc0*/  IMAD.MOV.U32 R187, RZ, RZ, 0x40000040 ;  /* 0x40000040ffbb7424 */ /* 0x000fe400078e00ff */
[----:B------:R-:W-:Y:S02]  /*5fd0*/  IMAD.MOV.U32 R191, RZ, RZ, 0x40000040 ;  /* 0x40000040ffbf7424 */ /* 0x000fe400078e00ff */
[----:B------:R-:W-:Y:S01]  /*5fe0*/  IMAD.MOV.U32 R193, RZ, RZ, 0x40000040 ;  /* 0x40000040ffc17424 */ /* 0x000fe200078e00ff */
[----:B--2---:R-:W-:Y:S02]  /*5ff0*/  LEA.HI R6, R19, R7, RZ, 0x5 ;  /* 0x0000000713067211 */ /* 0x004fe400078f28ff */
[----:B------:R-:W-:-:S02]  /*6000*/  LEA.HI R7, R11, R8, RZ, 0x2 ;  /* 0x000000080b077211 */ /* 0x000fc400078f10ff */
[----:B------:R-:W-:Y:S02]  /*6010*/  SHF.R.S32.HI R6, RZ, 0x5, R6 ;  /* 0x00000005ff067819 */ /* 0x000fe40000011406 */
[----:B------:R-:W-:Y:S01]  /*6020*/  SHF.R.S32.HI R10, RZ, 0x2, R7 ;  /* 0x00000002ff0a7819 */ /* 0x000fe20000011407 */
[----:B---3--:R-:W-:-:S03]  /*6030*/  IMAD R19, R12, -0x80, R18 ;  /* 0xffffff800c137824 */ /* 0x008fc600078e0212 */
[----:B------:R-:W-:Y:S02]  /*6040*/  IADD3 R13, R10, 0x8, RZ ;  /* 0x000000080a0d7810 */ /* 0x000fe40007ffe0ff */
[--C-:B----4-:R-:W-:Y:S02]  /*6050*/  SHF.R.S32.HI R12, RZ, 0x2, R14.reuse ;  /* 0x00000002ff0c7819 */ /* 0x110fe4000001140e */
[----:B------:R-:W-:Y:S02]  /*6060*/  SHF.R.S32.HI R15, RZ, 0x1f, R14 ;  /* 0x0000001fff0f7819 */ /* 0x000fe4000001140e */
[----:B------:R-:W-:Y:S02]  /*6070*/  LEA.HI R8, R11, R8, RZ, 0x3 ;  /* 0x000000080b087211 */ /* 0x000fe400078f18ff */
[----:B------:R-:W-:Y:S02]  /*6080*/  LEA.HI R15, R15, R12, RZ, 0x3 ;  /* 0x0000000c0f0f7211 */ /* 0x000fe400078f18ff */
[----:B------:R-:W-:Y:S01]  /*6090*/  LEA.HI R14, R13, R13, RZ, 0x1 ;  /* 0x0000000d0d0e7211 */ /* 0x000fe200078f08ff */
[----:B------:R-:W-:Y:S01]  /*60a0*/  IMAD R18, R6, -0x10, R19 ;  /* 0xfffffff006127824 */ /* 0x000fe200078e0213 */
[----:B------:R-:W-:Y:S01]  /*60b0*/  LOP3.LUT R19, R15, 0xfffffff8, RZ, 0xc0, !PT ;  /* 0xfffffff80f137812 */ /* 0x000fe200078ec0ff */
[----:B------:R-:W-:Y:S01]  /*60c0*/  VIADD R20, R10, 0x10 ;  /* 0x000000100a147836 */ /* 0x000fe20000000000 */
[----:B------:R-:W-:-:S02]  /*60d0*/  SHF.R.S32.HI R6, RZ, 0x3, R8 ;  /* 0x00000003ff067819 */ /* 0x000fc40000011408 */
[----:B------:R-:W-:Y:S02]  /*60e0*/  SHF.R.S32.HI R15, RZ, 0x1, R14 ;  /* 0x00000001ff0f7819 */ /* 0x000fe4000001140e */
[----:B------:R-:W-:Y:S01]  /*60f0*/  IADD3 R19, R18, R19, -R12 ;  /* 0x0000001312137210 */ /* 0x000fe20007ffe80c */
[----:B------:R-:W-:Y:S01]  /*6100*/  IMAD.HI R11, R6, 0x2aaaaaab, RZ ;  /* 0x2aaaaaab060b7827 */ /* 0x000fe200078e02ff */
[----:B------:R-:W-:-:S03]  /*6110*/  LEA.HI R21, R20, R20, RZ, 0x1 ;  /* 0x0000001414157211 */ /* 0x000fc600078f08ff */
[----:B------:R-:W-:Y:S01]  /*6120*/  IMAD.HI R18, R15, 0x2aaaaaab, RZ ;  /* 0x2aaaaaab0f127827 */ /* 0x000fe200078e02ff */
[----:B------:R-:W-:Y:S02]  /*6130*/  LEA.HI R7, R7, R10, RZ, 0x1 ;  /* 0x0000000a07077211 */ /* 0x000fe400078f08ff */
[----:B------:R-:W-:Y:S01]  /*6140*/  SHF.R.S32.HI R22, RZ, 0x1, R21 ;  /* 0x00000001ff167819 */ /* 0x000fe20000011415 */
[----:B------:R-:W-:Y:S01]  /*6150*/  IMAD R8, R24, -0x40, R19 ;  /* 0xffffffc018087824 */ /* 0x000fe200078e0213 */
[----:B------:R-:W-:Y:S02]  /*6160*/  SHF.R.U32.HI R12, RZ, 0x1, R11 ;  /* 0x00000001ff0c7819 */ /* 0x000fe4000001160b */
[----:B------:R-:W-:Y:S01]  /*6170*/  SHF.R.U32.HI R19, RZ, 0x1, R18 ;  /* 0x00000001ff137819 */ /* 0x000fe20000011612 */
[----:B------:R-:W-:Y:S01]  /*6180*/  IMAD.HI R23, R22, 0x2aaaaaab, RZ ;  /* 0x2aaaaaab16177827 */ /* 0x000fe200078e02ff */
[----:B------:R-:W-:Y:S02]  /*6190*/  LOP3.LUT R7, R7, 0xfffffffe, RZ, 0xc0, !PT ;  /* 0xfffffffe07077812 */ /* 0x000fe400078ec0ff */
[----:B------:R-:W-:-:S02]  /*61a0*/  LEA.HI R11, R11, R12, RZ, 0x1 ;  /* 0x0000000c0b0b7211 */ /* 0x000fc400078f08ff */
        /* <DEDUP_REMOVED lines=9> */
[--C-:B------:R-:W-:Y:S01]  /*6240*/  IMAD R6, R5, 0x800, R17.reuse ;  /* 0x0000080005067824 */ /* 0x100fe200078e0211 */
[----:B------:R-:W-:Y:S01]  /*6250*/  LEA R10, R15, R14, 0x3 ;  /* 0x0000000e0f0a7211 */ /* 0x000fe200078e18ff */
[----:B------:R-:W-:Y:S01]  /*6260*/  IMAD R5, R5, 0x2000, R17 ;  /* 0x0000200005057824 */ /* 0x000fe200078e0211 */
[----:B------:R-:W-:Y:S01]  /*6270*/  STL [R1+0x28], R7 ;  /* 0x0000280701007387 */ /* 0x000fe20000100800 */
[----:B------:R-:W-:Y:S01]  /*6280*/  VIADD R6, R6, 0x1a800 ;  /* 0x0001a80006067836 */ /* 0x000fe20000000000 */
[----:B------:R-:W-:Y:S02]  /*6290*/  LOP3.LUT R21, R21, 0xfffffffe, RZ, 0xc0, !PT ;  /* 0xfffffffe15157812 */ /* 0x000fe400078ec0ff */
[----:B------:R1:W-:Y:S02]  /*62a0*/  STL [R1+0x20], R10 ;  /* 0x0000200a01007387 */ /* 0x0003e40000100800 */
[----:B------:R-:W-:Y:S01]  /*62b0*/  SHF.R.U32.HI R6, RZ, 0x4, R6 ;  /* 0x00000004ff067819 */ /* 0x000fe20000011606 */
[----:B------:R-:W-:Y:S01]  /*62c0*/  IMAD R22, R23, -0xc, R22 ;  /* 0xfffffff417167824 */ /* 0x000fe200078e0216 */
[----:B------:R-:W-:Y:S01]  /*62d0*/  IADD3 R21, R20, -R21, RZ ;  /* 0x8000001514157210 */ /* 0x000fe20007ffe0ff */
        /* <DEDUP_REMOVED lines=16> */
[----:B------:R-:W-:-:S03]  /*63e0*/  VIADD R10, R9, 0x8 ;  /* 0x00000008090a7836 */ /* 0x000fc60000000000 */
[----:B------:R2:W-:Y:S01]  /*63f0*/  STL [R1+0x10], R5 ;  /* 0x0000100501007387 */ /* 0x0005e20000100800 */
[----:B-----5:R-:W-:Y:S01]  /*6400*/  LOP3.LUT R7, R25, 0x1, RZ, 0xfc, !PT ;  /* 0x0000000119077812 */ /* 0x020fe200078efcff */
[C---:B------:R-:W-:Y:S01]  /*6410*/  VIADD R184, R11.reuse, 0x4 ;  /* 0x000000040bb87836 */ /* 0x040fe20000000000 */
[C---:B------:R-:W-:Y:S01]  /*6420*/  IADD3 R22, R11.reuse, 0x2, RZ ;  /* 0x000000020b167810 */ /* 0x040fe20007ffe0ff */
[----:B------:R-:W-:Y:S01]  /*6430*/  VIADD R186, R11, 0x6 ;  /* 0x000000060bba7836 */ /* 0x000fe20000000000 */
[C---:B-1----:R-:W-:Y:S01]  /*6440*/  IADD3 R6, R9.reuse, 0xc, RZ ;  /* 0x0000000c09067810 */ /* 0x042fe20007ffe0ff */
[C---:B------:R-:W-:Y:S02]  /*6450*/  VIADD R10, R9.reuse, 0x14 ;  /* 0x00000014090a7836 */ /* 0x040fe40000000000 */
[C---:B--2---:R-:W-:Y:S02]  /*6460*/  VIADD R5, R9.reuse, 0x4 ;  /* 0x0000000409057836 */ /* 0x044fe40000000000 */
[C---:B------:R-:W-:Y:S01]  /*6470*/  VIADD R5, R9.reuse, 0x10 ;  /* 0x0000001009057836 */ /* 0x040fe20000000000 */
[C---:B------:R-:W-:Y:S01]  /*6480*/  IADD3 R5, R9.reuse, 0x1c, RZ ;  /* 0x0000001c09057810 */ /* 0x040fe20007ffe0ff */
[----:B------:R-:W-:-:S02]  /*6490*/  VIADD R6, R9, 0x18 ;  /* 0x0000001809067836 */ /* 0x000fc40000000000 */
[----:B------:R-:W-:-:S07]  /*64a0*/  IMAD.MOV.U32 R23, RZ, RZ, 0x40000040 ;  /* 0x40000040ff177424 */ /* 0x000fce00078e00ff */
.L_x_3417:
[----:B------:R-:W-:-:S13]  /*64b0*/  ISETP.NE.AND P0, PT, R7, 0x3, PT ;  /* 0x000000030700780c */ /* 0x000fda0003f05270 */
[----:B------:R-:W-:Y:S05]  /*64c0*/  @!P0 BRA `(.L_x_3407) ;  /* 0x0000000000048947 */ /* 0x000fea0003800000 */
[----:B------:R-:W-:Y:S01]  /*64d0*/  BPT.TRAP 0x1 ;  /* 0x000000040000795c */ /* 0x000fe20000300000 */
.L_x_3407:
[----:B------:R-:W-:Y:S01]  /*64e0*/  IMAD R6, R0, 0x8, R17 ;  /* 0x0000000800067824 */ /* 0x000fe200078e0211 */
[----:B------:R-:W-:-:S04]  /*64f0*/  SHF.L.U32 R15, R4, 0x1f, RZ ;  /* 0x0000001f040f7819 */ /* 0x000fc800000006ff */
[----:B------:R1:W2:Y:S01]  /*6500*/  SYNCS.PHASECHK.TRANS64.TRYWAIT P1, [R6+URZ+0x26810], R15 ;  /* 0x0268100f060075a7 */ /* 0x0002a2000802017f */
[----:B------:R-:W-:Y:S05]  /*6510*/  @!P0 BRA `(.L_x_3408) ;  /* 0x0000000000048947 */ /* 0x000fea0003800000 */
[----:B------:R-:W-:Y:S01]  /*6520*/  BPT.TRAP 0x1 ;  /* 0x000000040000795c */ /* 0x000fe20000300000 */
.L_x_3408:
[----:B------:R-:W-:-:S04]  /*6530*/  IADD3 R5, R17, 0xe000, RZ ;  /* 0x0000e00011057810 */ /* 0x000fc80007ffe0ff */
[----:B------:R-:W-:-:S04]  /*6540*/  SHF.R.U32.HI R5, RZ, 0x4, R5 ;  /* 0x00000004ff057819 */ /* 0x000fc80000011605 */
[----:B------:R-:W-:-:S04]  /*6550*/  LOP3.LUT R5, R5, 0x3fff, RZ, 0xc0, !PT ;  /* 0x00003fff05057812 */ /* 0x000fc800078ec0ff */
[----:B------:R-:W-:Y:S01]  /*6560*/  LOP3.LUT R11, R5, 0x10000, RZ, 0xfc, !PT ;  /* 0x00010000050b7812 */ /* 0x000fe200078efcff */
[----:B--2---:R-:W-:Y:S06]  /*6570*/  @P1 BRA `(.L_x_3409) ;  /* 0x0000000000081947 */ /* 0x004fec0003800000 */
[----:B------:R-:W2:Y:S02]  /*6580*/  SYNCS.PHASECHK.TRANS64.TRYWAIT P1, [R6+URZ+0x26810], R15 ;  /* 0x0268100f060075a7 */ /* 0x000ea4000802017f */
[----:B--2---:R-:W-:Y:S05]  /*6590*/  @!P1 BRA `(.L_x_3410) ;  /* 0x00000080001c9947 */ /* 0x004fea0003800000 */
.L_x_3409:
        /* <DEDUP_REMOVED lines=54> */
.L_x_3411:
[----:B------:R1:W1:Y:S01]  /*6900*/  SYNCS.PHASECHK.TRANS64.TRYWAIT P1, [R6+URZ+0x26830], R15 ;  /* 0x0268300f060075a7 */ /* 0x000262000802017f */
[----:B------:R-:W-:Y:S05]  /*6910*/  @!P0 BRA `(.L_x_3412) ;  /* 0x0000000000048947 */ /* 0x000fea0003800000 */
[----:B------:R-:W-:Y:S01]  /*6920*/  BPT.TRAP 0x1 ;  /* 0x000000040000795c */ /* 0x000fe20000300000 */
.L_x_3412:
        /* <DEDUP_REMOVED lines=8> */
.L_x_3413:
        /* <DEDUP_REMOVED lines=14> */
[C---:B------:R-:W-:Y:S01]  /*6a90*/  VIADD R230, R9.reuse, 0x14 ;  /* 0x0000001409e67836 */ /* 0x040fe20000000000 */
[C---:B------:R-:W-:Y:S01]  /*6aa0*/  IADD3 R231, R9.reuse, 0x18, RZ ;  /* 0x0000001809e77810 */ /* 0x040fe20007ffe0ff */
[C---:B------:R-:W-:Y:S01]  /*6ab0*/  VIADD R209, R9.reuse, 0x1c ;  /* 0x0000001c09d17836 */ /* 0x040fe20000000000 */
[----:B------:R-:W-:Y:S01]  /*6ac0*/  STL [R1+0x40], R3 ;  /* 0x0000400301007387 */ /* 0x000fe20000100800 */
[----:B------:R-:W-:Y:S01]  /*6ad0*/  ISETP.GT.AND P2, PT, R8, RZ, PT ;  /* 0x000000ff0800720c */ /* 0x000fe20003f44270 */
[----:B------:R-:W-:Y:S01]  /*6ae0*/  IMAD R236, R0, 0x300, R12 ;  /* 0x0000030000ec7824 */ /* 0x000fe200078e020c */
[----:B------:R-:W-:Y:S01]  /*6af0*/  ISETP.GT.AND P1, PT, R8, 0x8, PT ;  /* 0x000000080800780c */ /* 0x000fe20003f24270 */
        /* <DEDUP_REMOVED lines=294> */
[C---:B------:R-:W-:Y:S02]  /*7d60*/  VIADD R231, R9.reuse, 0xc ;  /* 0x0000000c09e77836 */ /* 0x040fe40000000000 */
[----:B------:R-:W-:Y:S01]  /*7d70*/  FMUL.FTZ R36, R26, R36 ;  /* 0x000000241a247220 */ /* 0x000fe20000410000 */
[----:B------:R-:W2:Y:S01]  /*7d80*/  SHFL.IDX PT, R228, R227, R228, 0x1f ;  /* 0x00001fe4e3e47589 */ /* 0x000ea200000e0000 */
[----:B------:R-:W-:-:S02]  /*7d90*/  VIADD R229, R9, 0x14 ;  /* 0x0000001409e57836 */ /* 0x000fc40000000000 */
[----:B------:R-:W-:Y:S01]  /*7da0*/  VIADD R233, R9, 0x18 ;  /* 0x0000001809e97836 */ /* 0x000fe20000000000 */
[----:B------:R-:W4:Y:S01]  /*7db0*/  SHFL.IDX PT, R227, R227, R12, 0x1f ;  /* 0x00001f0ce3e37589 */ /* 0x000f2200000e0000 */
[----:B------:R-:W-:Y:S01]  /*7dc0*/  FFMA.FTZ R77, -R77, R77, 1 ;  /* 0x3f8000004d4d7423 */ /* 0x000fe2000001014d */
        /* <DEDUP_REMOVED lines=19> */
[----:B------:R-:W-:Y:S08]  /*7f00*/  MUFU.EX2 R208, R208 ;  /* 0x000000d000d07308 */ /* 0x000ff00000000800 */
[----:B------:R-:W-:Y:S08]  /*7f10*/  MUFU.EX2 R199, R199 ;  /* 0x000000c700c77308 */ /* 0x000ff00000000800 */
[----:B------:R-:W-:Y:S01]  /*7f20*/  MUFU.EX2 R212, R212 ;  /* 0x000000d400d47308 */ /* 0x000fe20000000800 */
[----:B------:R-:W-:-:S07]  /*7f30*/  FFMA.FTZ R237, -R237, R237, 1 ;  /* 0x3f800000eded7423 */ /* 0x000fce00000101ed */
[----:B------:R-:W-:Y:S01]  /*7f40*/  MUFU.EX2 R209, R209 ;  /* 0x000000d100d17308 */ /* 0x000fe20000000800 */
[----:B---3--:R-:W-:-:S07]  /*7f50*/  FMUL.FTZ R30, R85, R30 ;  /* 0x0000001e551e7220 */ /* 0x008fce0000410000 */
        /* <DEDUP_REMOVED lines=24> */
[----:B------:R-:W-:Y:S01]  /*80e0*/  IADD3 R230, R9, 0x10, RZ ;  /* 0x0000001009e67810 */ /* 0x000fe20007ffe0ff */
        /* <DEDUP_REMOVED lines=21> */
[----:B------:R-:W-:Y:S01]  /*8240*/  IADD3 R235, R9, 0x4, RZ ;  /* 0x0000000409eb7810 */ /* 0x000fe20007ffe0ff */
        /* <DEDUP_REMOVED lines=29> */
[----:B------:R-:W-:Y:S02]  /*8420*/  VIADD R232, R9, 0x8 ;  /* 0x0000000809e87836 */ /* 0x000fe40000000000 */
[----:B-1----:R-:W-:Y:S01]  /*8430*/  FMUL.FTZ R221, R93, R228 ;  /* 0x000000e45ddd7220 */ /* 0x002fe20000410000 */
[----:B------:R-:W1:Y:S03]  /*8440*/  SHFL.IDX PT, R227, R226, R229, 0x1f ;  /* 0x00001fe5e2e37589 */ /* 0x000e6600000e0000 */
[----:B------:R-:W-:-:S02]  /*8450*/  FMUL.FTZ R221, R21, R221 ;  /* 0x000000dd15dd7220 */ /* 0x000fc40000410000 */
        /* <DEDUP_REMOVED lines=8> */
[----:B------:R-:W-:Y:S01]  /*84e0*/  IADD3 R234, R9, 0x1c, RZ ;  /* 0x0000001c09ea7810 */ /* 0x000fe20007ffe0ff */
        /* <DEDUP_REMOVED lines=17> */
[----:B------:R-:W-:-:S02]  /*8600*/  FFMA.FTZ R46, -R98, R98, 1 ;  /* 0x3f800000622e7423 */ /* 0x000fc40000010162 */
[----:B------:R-:W4:Y:S01]  /*8610*/  SHFL.IDX PT, R28, R74, R232, 0x1f ;  /* 0x00001fe84a1c7589 */ /* 0x000f2200000e0000 */
[----:B------:R-:W-:Y:S01]  /*8620*/  FMUL.FTZ R37, R76, R36 ;  /* 0x000000244c257220 */ /* 0x000fe20000410000 */
[----:B------:R-:W-:Y:S02]  /*8630*/  FMUL.FTZ R46, R46, R77 ;  /* 0x0000004d2e2e7220 */ /* 0x000fe40000410000 */
[----:B------:R-:W4:Y:S04]  /*8640*/  SHFL.IDX PT, R80, R74, R9, 0x1f ;  /* 0x00001f094a507589 */ /* 0x000f2800000e0000 */
[----:B------:R-:W4:Y:S01]  /*8650*/  SHFL.IDX PT, R76, R74, R229, 0x1f ;  /* 0x00001fe54a4c7589 */ /* 0x000f2200000e0000 */
[----:B------:R-:W-:-:S03]  /*8660*/  FMUL.FTZ R72, R72, R35 ;  /* 0x0000002348487220 */ /* 0x000fc60000410000 */
[----:B------:R-:W4:Y:S01]  /*8670*/  SHFL.IDX PT, R77, R74, R231, 0x1f ;  /* 0x00001fe74a4d7589 */ /* 0x000f2200000e0000 */
[----:B------:R-:W4:Y:S01]  /*8680*/  MUFU.EX2 R35, R216 ;  /* 0x000000d800237308 */ /* 0x000f220000000800 */
[----:B------:R-:W-:Y:S02]  /*8690*/  FADD.FTZ R44, R44, -R218 ;  /* 0x800000da2c2c7221 */ /* 0x000fe40000010000 */
[----:B------:R-:W4:Y:S04]  /*86a0*/  SHFL.IDX PT, R79, R74, R230, 0x1f ;  /* 0x00001fe64a4f7589 */ /* 0x000f2800000e0000 */
[----:B------:R-:W4:Y:S01]  /*86b0*/  SHFL.IDX PT, R78, R74, R233, 0x1f ;  /* 0x00001fe94a4e7589 */ /* 0x000f2200000e0000 */
[----:B------:R-:W-:-:S03]  /*86c0*/  FMUL.FTZ R44, R12, R44 ;  /* 0x0000002c0c2c7220 */ /* 0x000fc60000410000 */
[----:B------:R-:W4:Y:S01]  /*86d0*/  SHFL.IDX PT, R74, R74, R234, 0x1f ;  /* 0x00001fea4a4a7589 */ /* 0x000f2200000e0000 */
[--C-:B---3--:R-:W-:Y:S01]  /*86e0*/  FADD.FTZ R52, R52, -R228.reuse ;  /* 0x800000e434347221 */ /* 0x108fe20000010000 */
[----:B------:R-:W-:Y:S01]  /*86f0*/  FADD.FTZ R54, R54, -R228 ;  /* 0x800000e436367221 */ /* 0x000fe20000010000 */
[----:B------:R-:W-:Y:S02]  /*8700*/  FMUL.FTZ R44, R81, R44 ;  /* 0x0000002c512c7220 */ /* 0x000fe40000410000 */
        /* <DEDUP_REMOVED lines=11> */
[----:B------:R-:W-:-:S04]  /*87c0*/  FADD.FTZ R55, R56, -R80 ;  /* 0x8000005038377221 */ /* 0x000fc80000010000 */
[----:B------:R-:W4:Y:S01]  /*87d0*/  MUFU.EX2 R213, R213 ;  /* 0x000000d500d57308 */ /* 0x000f220000000800 */
[----:B------:R-:W-:Y:S01]  /*87e0*/  FADD.FTZ R56, R59, -R75 ;  /* 0x8000004b3b387221 */ /* 0x000fe20000010000 */
[--C-:B------:R-:W-:Y:S01]  /*87f0*/  FADD.FTZ R62, R65, -R76.reuse ;  /* 0x8000004c413e7221 */ /* 0x100fe20000010000 */
[----:B------:R-:W-:Y:S01]  /*8800*/  FADD.FTZ R67, R67, -R76 ;  /* 0x8000004c43437221 */ /* 0x000fe20000010000 */
[----:B------:R-:W-:Y:S01]  /*8810*/  FMUL.FTZ R45, R25, R45 ;  /* 0x0000002d192d7220 */ /* 0x000fe20000410000 */
[--C-:B------:R-:W-:Y:S01]  /*8820*/  FADD.FTZ R61, R61, -R77.reuse ;  /* 0x8000004d3d3d7221 */ /* 0x100fe20000010000 */
[----:B------:R-:W-:Y:S01]  /*8830*/  FADD.FTZ R60, R63, -R77 ;  /* 0x8000004d3f3c7221 */ /* 0x000fe20000010000 */
[----:B------:R-:W-:Y:S01]  /*8840*/  FFMA.FTZ R76, -R105, R105, 1 ;  /* 0x3f800000694c7423 */ /* 0x000fe20000010169 */
[----:B------:R-:W-:Y:S01]  /*8850*/  FMUL.FTZ R81, R200, R81 ;  /* 0x00000051c8517220 */ /* 0x000fe20000410000 */
        /* <DEDUP_REMOVED lines=9> */
[--C-:B------:R-:W-:Y:S01]  /*88f0*/  FADD.FTZ R68, R68, -R78.reuse ;  /* 0x8000004e44447221 */ /* 0x100fe20000010000 */
[----:B------:R-:W-:Y:S01]  /*8900*/  FADD.FTZ R59, R70, -R78 ;  /* 0x8000004e463b7221 */ /* 0x000fe20000010000 */
[----:B------:R-:W-:Y:S01]  /*8910*/  FMUL.FTZ R76, R76, R81 ;  /* 0x000000514c4c7220 */ /* 0x000fe20000410000 */
[----:B------:R-:W-:Y:S01]  /*8920*/  FMUL.FTZ R56, R204, R61 ;  /* 0x0000003dcc387220 */ /* 0x000fe20000410000 */
[----:B------:R-:W-:Y:S01]  /*8930*/  FMUL.FTZ R82, R34, R53 ;  /* 0x0000003522527220 */ /* 0x000fe20000410000 */
[----:B------:R-:W-:Y:S01]  /*8940*/  FADD.FTZ R79, R66, -R79 ;  /* 0x8000004f424f7221 */ /* 0x000fe20000010000 */
[----:B------:R-:W-:Y:S01]  /*8950*/  FFMA.FTZ R81, -R109, R109, 1 ;  /* 0x3f8000006d517423 */ /* 0x000fe2000001016d */
[----:B------:R-:W-:Y:S01]  /*8960*/  FFMA.FTZ R78, -R111, R111, 1 ;  /* 0x3f8000006f4e7423 */ /* 0x000fe2000001016f */
[----:B------:R-:W-:Y:S01]  /*8970*/  FMUL.FTZ R61, R205, R60 ;  /* 0x0000003ccd3d7220 */ /* 0x000fe20000410000 */
[----:B------:R-:W-:Y:S01]  /*8980*/  FMUL.FTZ R77, R77, R28 ;  /* 0x0000001c4d4d7220 */ /* 0x000fe20000410000 */
[----:B------:R-:W-:Y:S01]  /*8990*/  FMUL.FTZ R30, R237, R30 ;  /* 0x0000001eed1e7220 */ /* 0x000fe20000410000 */
[----:B------:R-:W-:Y:S01]  /*89a0*/  FFMA.FTZ R51, -R102, R102, 1 ;  /* 0x3f80000066337423 */ /* 0x000fe20000010166 */
[--C-:B------:R-:W-:Y:S01]  /*89b0*/  FADD.FTZ R66, R69, -R74.reuse ;  /* 0x8000004a45427221 */ /* 0x100fe20000010000 */
        /* <DEDUP_REMOVED lines=10> */
[----:B---3--:R-:W-:Y:S01]  /*8a60*/  FMUL.FTZ R55, R36, R55 ;  /* 0x0000003724377220 */ /* 0x008fe20000410000 */
[----:B------:R-:W-:Y:S01]  /*8a70*/  FFMA.FTZ R82, -R114, R114, 1 ;  /* 0x3f80000072527423 */ /* 0x000fe20000010172 */
[----:B------:R-:W-:Y:S01]  /*8a80*/  FMUL.FTZ R61, R208, R79 ;  /* 0x0000004fd03d7220 */ /* 0x000fe20000410000 */
[----:B------:R-:W-:Y:S01]  /*8a90*/  FMUL.FTZ R83, R83, R28 ;  /* 0x0000001c53537220 */ /* 0x000fe20000410000 */
[----:B-1----:R-:W-:Y:S01]  /*8aa0*/  FMUL.FTZ R56, R214, R71 ;  /* 0x00000047d6387220 */ /* 0x002fe20000410000 */
        /* <DEDUP_REMOVED lines=270> */
.L_x_3415:
        /* <DEDUP_REMOVED lines=13> */
[----:B------:R-:W-:Y:S02]  /*9c60*/  IADD3 R11, R10, 0x9, RZ ;  /* 0x000000090a0b7810 */ /* 0x000fe40007ffe0ff */
        /* <DEDUP_REMOVED lines=44> */
.L_x_3416:
[----:B--2---:R-:W2:Y:S01]  /*9f30*/  LDL R5, [R1+0x2c] ;  /* 0x00002c0001057983 */ /* 0x004ea20000100800 */
[----:B------:R-:W-:Y:S01]  /*9f40*/  VIADD R16, R16, 0x1 ;  /* 0x0000000110107836 */ /* 0x000fe20000000000 */
[----:B------:R-:W-:Y:S01]  /*9f50*/  IADD3 R0, R0, 0x1, RZ ;  /* 0x0000000100007810 */ /* 0x000fe20007ffe0ff */
        /* <DEDUP_REMOVED lines=9> */
.L_x_3406:
        /* <DEDUP_REMOVED lines=34> */
.L_x_3386:
[----:B------:R-:W-:Y:S05]  /*a210*/  @P0 BRA `(.L_x_3381) ;  /* 0x00000040009c0947 */ /* 0x000fea0003800000 */
[----:B------:R-:W3:Y:S01]  /*a220*/  LDL.LU R8, [R1+0x30] ;  /* 0x0000300001087983 */ /* 0x000ee20000300800 */
[----:B------:R-:W1:Y:S08]  /*a230*/  LDC.64 R2, c[0x0][0x878] ;  /* 0x00021e00ff027b82 */ /* 0x000e700000000a00 */
[----:B------:R-:W4:Y:S01]  /*a240*/  LDC R0, c[0x0][0x850] ;  /* 0x00021400ff007b82 */ /* 0x000f220000000800 */
[----:B------:R-:W5:Y:S01]  /*a250*/  LDL.LU R11, [R1+0x38] ;  /* 0x00003800010b7983 */ /* 0x000f620000300800 */
[----:B------:R-:W2:Y:S01]  /*a260*/  S2R R12, SR_TID.X ;  /* 0x00000000000c7919 */ /* 0x000ea20000002100 */
[----:B------:R-:W2:Y:S01]  /*a270*/  S2R R9, SR_CgaCtaId ;  /* 0x0000000000097919 */ /* 0x000ea20000008800 */
[----:B------:R-:W-:Y:S01]  /*a280*/  MOV R6, 0x400 ;  /* 0x0000040000067802 */ /* 0x000fe20000000f00 */
[----:B------:R-:W-:Y:S01]  /*a290*/  ULDC.64 UR4, c[0x0][0x818] ;  /* 0x0002060000047ab9 */ /* 0x000fe20000000a00 */
[----:B------:R-:W-:Y:S01]  /*a2a0*/  ULDC.64 UR6, c[0x0][0x840] ;  /* 0x0002100000067ab9 */ /* 0x000fe20000000a00 */
[----:B------:R-:W2:Y:S01]  /*a2b0*/  LDL.LU R10, [R1+0x34] ;  /* 0x00003400010a7983 */ /* 0x000ea20000300800 */
[----:B-1----:R-:W-:-:S04]  /*a2c0*/  ISETP.NE.U32.AND P0, PT, R2, RZ, PT ;  /* 0x000000ff0200720c */ /* 0x002fc80003f05070 */
[----:B------:R-:W-:-:S13]  /*a2d0*/  ISETP.NE.AND.EX P0, PT, R3, RZ, PT, P0 ;  /* 0x000000ff0300720c */ /* 0x000fda0003f05300 */
[----:B------:R-:W2:Y:S02]  /*a2e0*/  @P0 LDC.64 R2, c[0x0][0x878] ;  /* 0x00021e00ff020b82 */ /* 0x000ea40000000a00 */
[----:B--2---:R-:W-:-:S06]  /*a2f0*/  @P0 IMAD.WIDE R2, R10, 0x4, R2 ;  /* 0x000000040a020825 */ /* 0x004fcc00078e0202 */
[----:B------:R-:W2:Y:S01]  /*a300*/  @P0 LDG.E R2, desc[UR36][R2.64] ;  /* 0x0000002402020981 */ /* 0x000ea2000c1e1900 */
[----:B----4-:R-:W-:Y:S01]  /*a310*/  ISETP.NE.AND P1, PT, R0, 0x1, PT ;  /* 0x000000010000780c */ /* 0x010fe20003f25270 */
[----:B------:R-:W-:Y:S01]  /*a320*/  VIADD R13, R12, 0xffffff80 ;  /* 0xffffff800c0d7836 */ /* 0x000fe20000000000 */
[----:B------:R-:W-:-:S11]  /*a330*/  LEA R15, R9, R6, 0x18 ;  /* 0x00000006090f7211 */ /* 0x000fd600078ec0ff */
[----:B------:R-:W5:Y:S08]  /*a340*/  @P1 LDC R4, c[0x0][0x854] ;  /* 0x00021500ff041b82 */ /* 0x000f700000000800 */
[----:B------:R-:W1:Y:S01]  /*a350*/  @P1 LDC R7, c[0x0][0x858] ;  /* 0x00021600ff071b82 */ /* 0x000e620000000800 */
[----:B--2---:R-:W-:-:S05]  /*a360*/  @P0 IMAD R0, R10, 0x80, R2 ;  /* 0x000000800a000824 */ /* 0x004fca00078e0202 */
[----:B------:R-:W-:-:S04]  /*a370*/  @P0 SHF.R.S32.HI R5, RZ, 0x1f, R0 ;  /* 0x0000001fff050819 */ /* 0x000fc80000011400 */
[----:B------:R-:W-:Y:S01]  /*a380*/  @P0 LEA.HI R5, R5, R0, RZ, 0x7 ;  /* 0x0000000005050211 */ /* 0x000fe200078f38ff */
[----:B-----5:R-:W-:Y:S01]  /*a390*/  @P1 IMAD.HI.U32 R0, R11, R4, RZ ;  /* 0x000000040b001227 */ /* 0x020fe200078e00ff */
[----:B------:R-:W-:Y:S02]  /*a3a0*/  SHF.R.S32.HI R4, RZ, 0x1f, R13 ;  /* 0x0000001fff047819 */ /* 0x000fe4000001140d */
[----:B------:R-:W-:Y:S02]  /*a3b0*/  @P0 SHF.L.U32 R5, R5, 0x6, RZ ;  /* 0x0000000605050819 */ /* 0x000fe400000006ff */
[----:B-1----:R-:W-:Y:S02]  /*a3c0*/  @P1 SHF.R.U32.HI R11, RZ, R7, R0 ;  /* 0x00000007ff0b1219 */ /* 0x002fe40000011600 */
[----:B------:R-:W-:Y:S01]  /*a3d0*/  @P0 LOP3.LUT R2, R5, 0xffffe000, RZ, 0xc0, !PT ;  /* 0xffffe00005020812 */ /* 0x000fe200078ec0ff */
[----:B---3--:R-:W-:Y:S01]  /*a3e0*/  IMAD.SHL.U32 R5, R8, 0x2000, RZ ;  /* 0x0000200008057824 */ /* 0x008fe200078e00ff */
[----:B------:R-:W-:Y:S01]  /*a3f0*/  LEA.HI R4, R4, R13, RZ, 0x7 ;  /* 0x0000000d04047211 */ /* 0x000fe200078f38ff */
[----:B------:R1:W-:Y:S01]  /*a400*/  @P1 STL [R1+0x38], R11 ;  /* 0x0000380b01001387 */ /* 0x0003e20000100800 */
[----:B------:R-:W-:-:S02]  /*a410*/  @P0 SHF.R.S32.HI R3, RZ, 0x1f, R2 ;  /* 0x0000001fff030819 */ /* 0x000fc40000011402 */
[----:B------:R-:W-:Y:S02]  /*a420*/  @!P0 CS2R R2, SRZ ;  /* 0x0000000000028805 */ /* 0x000fe4000001ff00 */
[C---:B------:R-:W-:Y:S02]  /*a430*/  LOP3.LUT R0, R4.reuse, 0xfffff80, RZ, 0xc0, !PT ;  /* 0x0fffff8004007812 */ /* 0x040fe400078ec0ff */
[----:B------:R-:W-:Y:S02]  /*a440*/  SHF.L.U32 R6, R4, 0x5, RZ ;  /* 0x0000000504067819 */ /* 0x000fe400000006ff */
[----:B------:R-:W-:Y:S01]  /*a450*/  SHF.R.S32.HI R8, RZ, 0x1f, R11 ;  /* 0x0000001fff087819 */ /* 0x000fe2000001140b */
[----:B------:R-:W-:Y:S01]  /*a460*/  IMAD.IADD R0, R13, 0x1, -R0 ;  /* 0x000000010d007824 */ /* 0x000fe200078e0a00 */
[C---:B------:R-:W-:Y:S02]  /*a470*/  IADD3 R4, P1, R5.reuse, R2, RZ ;  /* 0x0000000205047210 */ /* 0x040fe40007f3e0ff */
[----:B------:R-:W-:Y:S01]  /*a480*/  LOP3.LUT R7, R6, 0x3ffff000, RZ, 0xc0, !PT ;  /* 0x3ffff00006077812 */ /* 0x000fe200078ec0ff */
[C---:B------:R-:W-:Y:S01]  /*a490*/  IMAD R2, R8.reuse, UR4, RZ ;  /* 0x0000000408027c24 */ /* 0x040fe2000f8e02ff */
[----:B------:R-:W-:Y:S01]  /*a4a0*/  LEA.HI.X.SX32 R5, R5, R3, 0x1, P1 ;  /* 0x0000000305057211 */ /* 0x000fe200008f0eff */
[----:B------:R-:W-:Y:S01]  /*a4b0*/  IMAD R8, R8, UR6, RZ ;  /* 0x0000000608087c24 */ /* 0x000fe2000f8e02ff */
[----:B------:R-:W-:Y:S01]  /*a4c0*/  SHF.R.S32.HI R6, RZ, 0x1f, R10 ;  /* 0x0000001fff067819 */ /* 0x000fe2000001140a */
[----:B------:R-:W-:-:S02]  /*a4d0*/  IMAD R0, R0, 0x4, R7 ;  /* 0x0000000400007824 */ /* 0x000fc400078e0207 */
[C---:B------:R-:W-:Y:S01]  /*a4e0*/  IMAD R7, R11.reuse, UR5, R2 ;  /* 0x000000050b077c24 */ /* 0x040fe2000f8e0202 */
[----:B------:R-:W-:Y:S01]  /*a4f0*/  SEL R6, R6, RZ, !P0 ;  /* 0x000000ff06067207 */ /* 0x000fe20004000000 */
[----:B------:R-:W-:Y:S01]  /*a500*/  IMAD.WIDE.U32 R2, R11, UR4, R4 ;  /* 0x000000040b027c25 */ /* 0x000fe2000f8e0004 */
[----:B------:R-:W-:-:S03]  /*a510*/  ULDC.64 UR4, c[0x0][0x820] ;  /* 0x0002080000047ab9 */ /* 0x000fc60000000a00 */
[----:B------:R-:W-:Y:S01]  /*a520*/  IMAD R9, R11, UR7, R8 ;  /* 0x000000070b097c24 */ /* 0x000fe2000f8e0208 */
[----:B------:R-:W-:Y:S01]  /*a530*/  IADD3 R3, R3, R7, RZ ;  /* 0x0000000703037210 */ /* 0x000fe20007ffe0ff */
[----:B------:R-:W-:Y:S01]  /*a540*/  IMAD.WIDE.U32 R4, R11, UR6, R4 ;  /* 0x000000060b047c25 */ /* 0x000fe2000f8e0004 */
[----:B------:R-:W-:Y:S01]  /*a550*/  ULDC.64 UR6, c[0x0][0x848] ;  /* 0x0002120000067ab9 */ /* 0x000fe20000000a00 */
[----:B------:R-:W-:Y:S02]  /*a560*/  SEL R7, R10, RZ, !P0 ;  /* 0x000000ff0a077207 */ /* 0x000fe40004000000 */
[C---:B------:R-:W-:Y:S02]  /*a570*/  IMAD R8, R6.reuse, UR4, RZ ;  /* 0x0000000406087c24 */ /* 0x040fe4000f8e02ff */
[----:B------:R-:W-:Y:S02]  /*a580*/  IMAD.IADD R5, R5, 0x1, R9 ;  /* 0x0000000105057824 */ /* 0x000fe400078e0209 */
[----:B------:R-:W-:-:S02]  /*a590*/  IMAD R6, R6, UR6, RZ ;  /* 0x0000000606067c24 */ /* 0x000fc4000f8e02ff */
[C---:B------:R-:W-:Y:S02]  /*a5a0*/  IMAD R9, R7.reuse, UR5, R8 ;  /* 0x0000000507097c24 */ /* 0x040fe4000f8e0208 */
[----:B------:R-:W-:-:S04]  /*a5b0*/  IMAD.WIDE.U32 R2, R7, UR4, R2 ;  /* 0x0000000407027c25 */ /* 0x000fc8000f8e0002 */
[C---:B-1----:R-:W-:Y:S02]  /*a5c0*/  IMAD R11, R7.reuse, UR7, R6 ;  /* 0x00000007070b7c24 */ /* 0x042fe4000f8e0206 */
[----:B------:R-:W-:Y:S01]  /*a5d0*/  IMAD.WIDE.U32 R4, R7, UR6, R4 ;  /* 0x0000000607047c25 */ /* 0x000fe2000f8e0004 */
[----:B------:R-:W-:Y:S05]  /*a5e0*/  WARPSYNC.ALL ;  /* 0x0000000000007948 */ /* 0x000fea0003800000 */
[----:B------:R-:W-:Y:S01]  /*a5f0*/  IMAD R0, R0, 0x4, R15 ;  /* 0x0000000400007824 */ /* 0x000fe200078e020f */
[----:B------:R-:W-:Y:S01]  /*a600*/  IADD3 R7, R3, R9, RZ ;  /* 0x0000000903077210 */ /* 0x000fe20007ffe0ff */
        /* <DEDUP_REMOVED lines=33> */
.L_x_3420:
[----:B------:R-:W-:Y:S01]  /*a820*/  @P0 ELECT P1, URZ, PT ;  /* 0x00000000003f082f */ /* 0x000fe20003820000 */
[----:B------:R1:W-:-:S12]  /*a830*/  UBLKRED.G.S.ADD.F32.RN [UR4], [UR6], UR7, desc[UR8] ;  /* 0x00000804060073bb */ /* 0x0003d800080a1407 */
[----:B------:R-:W-:Y:S02]  /*a840*/  @P1 PLOP3.LUT P0, PT, P1, PT, PT, 0x8, 0x0 ;  /* 0x000000000000181c */ /* 0x000fe40000f0e170 */
[----:B------:R-:W-:-:S11]  /*a850*/  PLOP3.LUT P1, PT, PT, PT, PT, 0x8, 0x0 ;  /* 0x000000000000781c */ /* 0x000fd60003f2e170 */
[----:B-1----:R-:W-:Y:S05]  /*a860*/  @P0 BRA.U.ANY `(.L_x_3420) ;  /* 0xfffffffd00ec0947 */ /* 0x002fea000393ffff */
[----:B------:R0:W-:Y:S01]  /*a870*/  UTMACMDFLUSH ;  /* 0x00000000000079b7 */ /* 0x0001e20000000000 */
[----:B------:R-:W-:-:S04]  /*a880*/  DEPBAR.LE SB0, 0x0 ;  /* 0x000080000000791a */ /* 0x000fc80000000000 */
.L_x_3419:
[----:B------:R-:W-:Y:S05]  /*a890*/  BSYNC B0 ;  /* 0x0000000000007941 */ /* 0x000fea0003800000 */
.L_x_3418:
        /* <DEDUP_REMOVED lines=25> */
.L_x_3421:
        /* <DEDUP_REMOVED lines=8> */
.L_x_3374:
        /* <DEDUP_REMOVED lines=29> */
.L_x_3423:
[----:B------:R-:W-:Y:S01]  /*ac80*/  ULDC UR9, c[0x0][0x8cc] ;  /* 0x0002330000097ab9 */ /* 0x000fe20000000800 */
[----:B------:R-:W-:Y:S01]  /*ac90*/  UMOV UR7, UR8 ;  /* 0x0000000800077c82 */ /* 0x000fe20008000000 */
[----:B------:R-:W-:-:S11]  /*aca0*/  UISETP.NE.AND UP0, UPT, UR9, 0x1, UPT ;  /* 0x000000010900788c */ /* 0x000fd6000bf05270 */
[----:B------:R-:W-:Y:S02]  /*acb0*/  @UP0 ULDC.64 UR10, c[0x0][0x8d0] ;  /* 0x00023400000a0ab9 */ /* 0x000fe40000000a00 */
[----:B------:R-:W-:-:S04]  /*acc0*/  UIMAD.WIDE.U32 UR4, UR8, UR10, URZ ;  /* 0x0000000a080472a5 */ /* 0x000fc8000f8e003f */
[----:B------:R-:W-:-:S04]  /*acd0*/  @UP0 USHF.R.U32.HI UR7, URZ, UR11, UR5 ;  /* 0x0000000b3f070299 */ /* 0x000fc80008011605 */
[----:B------:R-:W-:-:S12]  /*ace0*/  UIMAD UR4, UR7, UR9, URZ ;  /* 0x00000009070472a4 */ /* 0x000fd8000f8e023f */
.L_x_3424:
        /* <DEDUP_REMOVED lines=23> */
.L_x_3425:
        /* <DEDUP_REMOVED lines=13> */
.L_x_3427:
[----:B------:R-:W-:-:S05]  /*af30*/  ULDC UR4, c[0x0][0x8f4] ;  /* 0x00023d0000047ab9 */ /* 0x000fca0000000800 */
.L_x_3426:
        /* <DEDUP_REMOVED lines=46> */
.L_x_3428:
        /* <DEDUP_REMOVED lines=13> */
.L_x_3429:
        /* <DEDUP_REMOVED lines=12> */
.L_x_3430:
[----:B------:R-:W-:Y:S01]  /*b3b0*/  ULEA UR7, UR7, UR12, 0x7 ;  /* 0x0000000c07077291 */ /* 0x000fe2000f8e383f */
[----:B------:R-:W-:-:S03]  /*b3c0*/  ULDC UR9, c[0x0][0x74c] ;  /* 0x0001d30000097ab9 */ /* 0x000fc60000000800 */
[----:B------:R-:W-:Y:S02]  /*b3d0*/  UIADD3 UR7, UR7, -UR9, -UR8 ;  /* 0x8000000907077290 */ /* 0x000fe4000fffe808 */
[----:B------:R-:W-:Y:S02]  /*b3e0*/  UIADD3 UR8, UR12, 0x5f, URZ ;  /* 0x0000005f0c087890 */ /* 0x000fe4000fffe03f */
[----:B------:R-:W-:Y:S02]  /*b3f0*/  UIMAD.WIDE UR10, UR7, 0x2aaaaaab, URZ ;  /* 0x2aaaaaab070a78a5 */ /* 0x000fe4000f8e023f */
[----:B------:R-:W-:Y:S02]  /*b400*/  UIMAD.WIDE UR8, UR8, 0x2aaaaaab, URZ ;  /* 0x2aaaaaab080878a5 */ /* 0x000fe4000f8e023f */
[----:B------:R-:W-:-:S04]  /*b410*/  USHF.R.U32.HI UR7, URZ, 0x1f, UR11 ;  /* 0x0000001f3f077899 */ /* 0x000fc8000801160b */
[----:B------:R-:W-:Y:S02]  /*b420*/  ULEA.HI.SX32 UR11, UR11, UR7, 0x1c ;  /* 0x000000070b0b7291 */ /* 0x000fe4000f8fe23f */
[----:B------:R-:W-:Y:S02]  /*b430*/  USHF.R.U32.HI UR7, URZ, 0x1f, UR9 ;  /* 0x0000001f3f077899 */ /* 0x000fe40008011609 */
[----:B------:R-:W-:Y:S02]  /*b440*/  UISETP.LT.AND UP1, UPT, URZ, UR11, UPT ;  /* 0x0000000b3f00728c */ /* 0x000fe4000bf21270 */
[----:B------:R-:W-:Y:S02]  /*b450*/  ULEA.HI.SX32 UR7, UR9, UR7, 0x1c ;  /* 0x0000000709077291 */ /* 0x000fe4000f8fe23f */
        /* <DEDUP_REMOVED lines=43> */
.L_x_3433:
[----:B------:R-:W-:Y:S05]  /*b710*/  BSYNC B0 ;  /* 0x0000000000007941 */ /* 0x000fea0003800000 */
.L_x_3432:
        /* <DEDUP_REMOVED lines=19> */
.L_x_3435:
[----:B------:R-:W-:Y:S05]  /*b850*/  BSYNC B0 ;  /* 0x0000000000007941 */ /* 0x000fea0003800000 */
.L_x_3434:
[----:B------:R-:W-:Y:S06]  /*b860*/  BAR.ARV 0xa, 0xa0 ;  /* 0x0282800000007b1d */ /* 0x000fec0000002000 */
[----:B------:R-:W-:Y:S04]  /*b870*/  BSSY B0, `(.L_x_3436) ;  /* 0x0000003000007945 */ /* 0x000fe80003800000 */
[----:B------:R-:W-:Y:S05]  /*b880*/  @!P0 BRA `(.L_x_3437) ;  /* 0x0000000000048947 */ /* 0x000fea0003800000 */
[----:B------:R-:W-:-:S04]  /*b890*/  DEPBAR.LE SB0, 0x0 ;  /* 0x000080000000791a */ /* 0x000fc80000000000 */
.L_x_3437:
[----:B------:R-:W-:Y:S05]  /*b8a0*/  BSYNC B0 ;  /* 0x0000000000007941 */ /* 0x000fea0003800000 */
.L_x_3436:
[----:B------:R-:W-:Y:S06]  /*b8b0*/  BAR.ARV 0xb, 0xa0 ;  /* 0x02c2800000007b1d */ /* 0x000fec0000002000 */
[----:B------:R-:W-:Y:S01]  /*b8c0*/  UIADD3 UR18, UR12, 0x1, URZ ;  /* 0x000000010c127890 */ /* 0x000fe2000fffe03f */
[----:B------:R-:W-:Y:S11]  /*b8d0*/  BRA `(.L_x_3438) ;  /* 0x0000000000047947 */ /* 0x000ff60003800000 */
.L_x_3431:
[----:B------:R-:W-:-:S05]  /*b8e0*/  UMOV UR18, UR12 ;  /* 0x0000000c00127c82 */ /* 0x000fca0008000000 */
.L_x_3438:
        /* <DEDUP_REMOVED lines=22> */
.L_x_3451:
        /* <DEDUP_REMOVED lines=11> */
[----:B------:R-:W-:Y:S01]  /*bb00*/  ULEA.HI.X.SX32 UR40, UR26, UR27, 0x1, UP0 ;  /* 0x0000001b1a287291 */ /* 0x000fe200080f0e3f */
[----:B------:R-:W-:Y:S01]  /*bb10*/  UMOV UR43, 0x14f00000 ;  /* 0x14f00000002b7882 */ /* 0x000fe20000000000 */
[----:B-1----:R-:W-:Y:S02]  /*bb20*/  ULEA UR29, UR30, UR29, 0x18 ;  /* 0x0000001d1e1d7291 */ /* 0x002fe4000f8ec03f */
[----:B------:R-:W-:Y:S02]  /*bb30*/  ULEA UR30, UP0, UR31, UR32, 0x2 ;  /* 0x000000201f1e7291 */ /* 0x000fe4000f80103f */
[----:B------:R-:W-:-:S02]  /*bb40*/  UIADD3 UR29, UR29, 0x8000, URZ ;  /* 0x000080001d1d7890 */ /* 0x000fc4000fffe03f */
[----:B------:R-:W-:-:S03]  /*bb50*/  ULEA.HI.X UR31, UR31, UR33, UR40, 0x2, UP0 ;  /* 0x000000211f1f7291 */ /* 0x000fc600080f1428 */
[----:B------:R-:W-:-:S06]  /*bb60*/  UMOV UR40, 0x300 ;  /* 0x0000030000287882 */ /* 0x000fcc0000000000 */
[----:B------:R1:W-:Y:S02]  /*bb70*/  UBLKRED.G.S.ADD.F32.RN [UR30], [UR29], UR40, desc[UR42] ;  /* 0x00002a1e1d0073bb */ /* 0x0003e400080a1428 */
[----:B-1----:R0:W-:Y:S02]  /*bb80*/  UTMACMDFLUSH ;  /* 0x00000000000079b7 */ /* 0x0021e40000000000 */
.L_x_3440:
[----:B------:R-:W-:Y:S05]  /*bb90*/  BSYNC B0 ;  /* 0x0000000000007941 */ /* 0x000fea0003800000 */
.L_x_3439:
        /* <DEDUP_REMOVED lines=13> */
.L_x_3442:
[----:B------:R-:W-:Y:S05]  /*bc70*/  BSYNC B0 ;  /* 0x0000000000007941 */ /* 0x000fea0003800000 */
.L_x_3441:
[----:B------:R-:W-:Y:S06]  /*bc80*/  BAR.ARV 0xa, 0xa0 ;  /* 0x0282800000007b1d */ /* 0x000fec0000002000 */
[----:B------:R-:W-:Y:S04]  /*bc90*/  BSSY B0, `(.L_x_3443) ;  /* 0x0000003000007945 */ /* 0x000fe80003800000 */
[----:B------:R-:W-:Y:S05]  /*bca0*/  @!P0 BRA `(.L_x_3444) ;  /* 0x0000000000048947 */ /* 0x000fea0003800000 */
[----:B------:R-:W-:-:S04]  /*bcb0*/  DEPBAR.LE SB0, 0x0 ;  /* 0x000080000000791a */ /* 0x000fc80000000000 */
.L_x_3444:
[----:B------:R-:W-:Y:S05]  /*bcc0*/  BSYNC B0 ;  /* 0x0000000000007941 */ /* 0x000fea0003800000 */
.L_x_3443:
        /* <DEDUP_REMOVED lines=13> */
.L_x_3446:
[----:B------:R-:W-:Y:S05]  /*bda0*/  BSYNC B0 ;  /* 0x0000000000007941 */ /* 0x000fea0003800000 */
.L_x_3445:
        /* <DEDUP_REMOVED lines=13> */
.L_x_3448:
[----:B------:R-:W-:Y:S05]  /*be80*/  BSYNC B0 ;  /* 0x0000000000007941 */ /* 0x000fea0003800000 */
.L_x_3447:
[----:B------:R-:W-:Y:S01]  /*be90*/  UIADD3 UR18, UR18, 0x2, URZ ;  /* 0x0000000212127890 */ /* 0x000fe2000fffe03f */
[----:B------:R-:W-:Y:S06]  /*bea0*/  BAR.ARV 0xa, 0xa0 ;  /* 0x0282800000007b1d */ /* 0x000fec0000002000 */
[----:B------:R-:W-:Y:S01]  /*beb0*/  UISETP.GE.AND UP0, UPT, UR18, UR7, UPT ;  /* 0x000000071200728c */ /* 0x000fe2000bf06270 */
[----:B------:R-:W-:Y:S04]  /*bec0*/  BSSY B0, `(.L_x_3449) ;  /* 0x0000003000007945 */ /* 0x000fe80003800000 */
[----:B------:R-:W-:Y:S06]  /*bed0*/  @!P0 BRA `(.L_x_3450) ;  /* 0x0000000000048947 */ /* 0x000fec0003800000 */
[----:B------:R-:W-:-:S04]  /*bee0*/  DEPBAR.LE SB0, 0x0 ;  /* 0x000080000000791a */ /* 0x000fc80000000000 */
.L_x_3450:
[----:B------:R-:W-:Y:S05]  /*bef0*/  BSYNC B0 ;  /* 0x0000000000007941 */ /* 0x000fea0003800000 */
.L_x_3449:
[----:B------:R-:W-:Y:S06]  /*bf00*/  BAR.ARV 0xb, 0xa0 ;  /* 0x02c2800000007b1d */ /* 0x000fec0000002000 */
[----:B------:R-:W-:Y:S01]  /*bf10*/  PLOP3.LUT P1, PT, PT, PT, UP0, 0x80, 0x0 ;  /* 0x000000000000781c */ /* 0x000fe20003f2f008 */
[----:B------:R-:W-:Y:S02]  /*bf20*/  UIADD3 UR26, UR26, 0x3000, URZ ;  /* 0x000030001a1a7890 */ /* 0x000fe4000fffe03f */
[----:B------:R-:W-:-:S10]  /*bf30*/  UIADD3 UR6, UR6, 0x3000, URZ ;  /* 0x0000300006067890 */ /* 0x000fd4000fffe03f */
[----:B------:R-:W-:Y:S05]  /*bf40*/  @!P1 BRA `(.L_x_3451) ;  /* 0xfffffff800c09947 */ /* 0x000fea000383ffff */
[----:B------:R-:W-:Y:S05]  /*bf50*/  BRA `(.L_x_3381) ;  /* 0x00000024004c7947 */ /* 0x000fea0003800000 */
.L_x_3422:
[----:B------:R-:W1:Y:S01]  /*bf60*/  LDC R5, c[0x0][0x8d8] ;  /* 0x00023600ff057b82 */ /* 0x000e620000000800 */
[----:B------:R-:W2:Y:S01]  /*bf70*/  S2R R3, SR_CTAID.X ;  /* 0x0000000000037919 */ /* 0x000ea20000002500 */
[----:B------:R-:W-:Y:S01]  /*bf80*/  ULDC UR4, c[0x0][0x8f0] ;  /* 0x00023c0000047ab9 */ /* 0x000fe20000000800 */
[----:B-1----:R-:W-:Y:S01]  /*bf90*/  ISETP.NE.AND P0, PT, R5, 0x1, PT ;  /* 0x000000010500780c */ /* 0x002fe20003f05270 */
[----:B--2---:R-:W-:-:S12]  /*bfa0*/  IMAD.MOV.U32 R2, RZ, RZ, R3 ;  /* 0x000000ffff027224 */ /* 0x004fd800078e0003 */
[----:B------:R-:W1:Y:S08]  /*bfb0*/  @P0 LDC R0, c[0x0][0x8dc] ;  /* 0x00023700ff000b82 */ /* 0x000e700000000800 */
[----:B------:R-:W2:Y:S01]  /*bfc0*/  @P0 LDC R7, c[0x0][0x8e0] ;  /* 0x00023800ff070b82 */ /* 0x000ea20000000800 */
[----:B-1----:R-:W-:-:S05]  /*bfd0*/  @P0 IMAD.HI.U32 R0, R3, R0, RZ ;  /* 0x0000000003000227 */ /* 0x002fca00078e00ff */
[----:B--2---:R-:W-:-:S04]  /*bfe0*/  @P0 SHF.R.U32.HI R2, RZ, R7, R0 ;  /* 0x00000007ff020219 */ /* 0x004fc80000011600 */
[C---:B------:R-:W-:Y:S02]  /*bff0*/  ISETP.GE.AND P0, PT, R2.reuse, UR4, PT ;  /* 0x0000000402007c0c */ /* 0x040fe4000bf06270 */
[----:B------:R-:W-:-:S05]  /*c000*/  IADD3 R0, -R2, RZ, RZ ;  /* 0x000000ff02007210 */ /* 0x000fca0007ffe1ff */
[----:B------:R-:W-:-:S06]  /*c010*/  IMAD R5, R5, R0, R3 ;  /* 0x0000000005057224 */ /* 0x000fcc00078e0203 */
        /* <DEDUP_REMOVED lines=9> */
.L_x_3452:
[----:B------:R-:W1:Y:S01]  /*c0b0*/  LDC R3, c[0x0][0x8cc] ;  /* 0x00023300ff037b82 */ /* 0x000e620000000800 */
[----:B------:R-:W-:Y:S01]  /*c0c0*/  IMAD.MOV.U32 R0, RZ, RZ, R5 ;  /* 0x000000ffff007224 */ /* 0x000fe200078e0005 */
[----:B-1----:R-:W-:-:S13]  /*c0d0*/  ISETP.NE.AND P0, PT, R3, 0x1, PT ;  /* 0x000000010300780c */ /* 0x002fda0003f05270 */
[----:B------:R-:W1:Y:S02]  /*c0e0*/  @P0 LDC.64 R6, c[0x0][0x8d0] ;  /* 0x00023400ff060b82 */ /* 0x000e640000000a00 */
[----:B-1----:R-:W-:-:S05]  /*c0f0*/  @P0 IMAD.HI.U32 R4, R5, R6, RZ ;  /* 0x0000000605040227 */ /* 0x002fca00078e00ff */
[----:B------:R-:W-:-:S05]  /*c100*/  @P0 SHF.R.U32.HI R0, RZ, R7, R4 ;  /* 0x00000007ff000219 */ /* 0x000fca0000011604 */
[----:B------:R-:W-:-:S07]  /*c110*/  IMAD R3, R0, R3, RZ ;  /* 0x0000000300037224 */ /* 0x000fce00078e02ff */
.L_x_3453:
[----:B------:R-:W1:Y:S01]  /*c120*/  LDC R8, c[0x0][0x8c0] ;  /* 0x00023000ff087b82 */ /* 0x000e620000000800 */
[----:B------:R-:W-:Y:S01]  /*c130*/  IADD3 R3, R5, -R3, RZ ;  /* 0x8000000305037210 */ /* 0x000fe20007ffe0ff */
        /* <DEDUP_REMOVED lines=11> */
[----:B------:R-:W-:-:S03]  /*c1f0*/  ISETP.NE.U32.AND P0, PT, RZ, UR6, PT ;  /* 0x00000006ff007c0c */ /* 0x000fc6000bf05070 */
[----:B------:R-:W-:Y:S01]  /*c200*/  IMAD.MOV R2, RZ, RZ, -R11 ;  /* 0x000000ffff027224 */ /* 0x000fe200078e0a0b */
[----:B------:R-:W-:-:S04]  /*c210*/  ISETP.NE.AND.EX P0, PT, RZ, UR7, PT, P0 ;  /* 0x00000007ff007c0c */ /* 0x000fc8000bf05300 */
[----:B------:R-:W-:-:S13]  /*c220*/  R2UR UR4, R2 ;  /* 0x00000000020472ca */ /* 0x000fda00000e0000 */
[----:B------:R-:W-:Y:S01]  /*c230*/  UIMAD UR20, UR20, UR4, UR5 ;  /* 0x00000004141472a4 */ /* 0x000fe2000f8e0205 */
[----:B------:R-:W-:Y:S11]  /*c240*/  @!P0 BRA `(.L_x_3454) ;  /* 0x0000000000108947 */ /* 0x000ff60003800000 */
[----:B------:R-:W1:Y:S02]  /*c250*/  LDC.64 R2, c[0x0][0x900] ;  /* 0x00024000ff027b82 */ /* 0x000e640000000a00 */
[----:B-1----:R-:W-:-:S05]  /*c260*/  IMAD.WIDE R2, R11, 0x4, R2 ;  /* 0x000000040b027825 */ /* 0x002fca00078e0202 */
[----:B------:R2:W5:Y:S01]  /*c270*/  LDG.E R4, desc[UR36][R2.64] ;  /* 0x0000002402047981 */ /* 0x000562000c1e1900 */
[----:B------:R-:W-:Y:S05]  /*c280*/  BRA `(.L_x_3455) ;  /* 0x00000000002c7947 */ /* 0x000fea0003800000 */
.L_x_3454:
        /* <DEDUP_REMOVED lines=10> */
.L_x_3456:
[----:B------:R-:W1:Y:S02]  /*c330*/  LDC R4, c[0x0][0x8f4] ;  /* 0x00023d00ff047b82 */ /* 0x000e640000000800 */
.L_x_3455:
[----:B-1---5:R-:W-:Y:S01]  /*c340*/  VIADD R4, R4, 0x7f ;  /* 0x0000007f04047836 */ /* 0x022fe20000000000 */
[----:B--2---:R-:W-:Y:S01]  /*c350*/  MOV R2, RZ ;  /* 0x000000ff00027202 */ /* 0x004fe20000000f00 */
[----:B------:R-:W-:-:S03]  /*c360*/  IMAD.MOV.U32 R10, RZ, RZ, 0x1 ;  /* 0x00000001ff0a7424 */ /* 0x000fc600078e00ff */
[----:B------:R-:W-:-:S04]  /*c370*/  SHF.R.S32.HI R3, RZ, 0x1f, R4 ;  /* 0x0000001fff037819 */ /* 0x000fc80000011404 */
[----:B------:R-:W-:-:S04]  /*c380*/  LEA.HI R3, R3, R4, RZ, 0x7 ;  /* 0x0000000403037211 */ /* 0x000fc800078f38ff */
[----:B------:R-:W-:-:S04]  /*c390*/  SHF.R.S32.HI R3, RZ, 0x7, R3 ;  /* 0x00000007ff037819 */ /* 0x000fc80000011403 */
[----:B------:R-:W-:-:S04]  /*c3a0*/  ISETP.GE.AND P0, PT, R0, R3, PT ;  /* 0x000000030000720c */ /* 0x000fc80003f06270 */
[----:B------:R-:W-:-:S04]  /*c3b0*/  SEL R11, R11, 0xffffffff, !P0 ;  /* 0xffffffff0b0b7807 */ /* 0x000fc80004000000 */
[----:B------:R-:W-:-:S13]  /*c3c0*/  ISETP.GE.AND P0, PT, R11, RZ, PT ;  /* 0x000000ff0b00720c */ /* 0x000fda0003f06270 */
[----:B------:R-:W-:Y:S05]  /*c3d0*/  @!P0 BRA `(.L_x_3457) ;  /* 0x0000001c00988947 */ /* 0x000fea0003800000 */
[----:B------:R-:W1:Y:S08]  /*c3e0*/  LDC.64 R8, c[0x0][0x770] ;  /* 0x0001dc00ff087b82 */ /* 0x000e700000000a00 */
[----:B------:R-:W2:Y:S08]  /*c3f0*/  LDC.64 R2, c[0x0][0x780] ;  /* 0x0001e000ff027b82 */ /* 0x000eb00000000a00 */
[----:B------:R-:W3:Y:S01]  /*c400*/  LDC.64 R6, c[0x0][0x778] ;  /* 0x0001de00ff067b82 */ /* 0x000ee20000000a00 */
[----:B-1----:R-:W-:-:S07]  /*c410*/  ISETP.NE.U32.AND P0, PT, R8, RZ, PT ;  /* 0x000000ff0800720c */ /* 0x002fce0003f05070 */
[----:B------:R-:W1:Y:S01]  /*c420*/  LDC.64 R4, c[0x0][0x770] ;  /* 0x0001dc00ff047b82 */ /* 0x000e620000000a00 */
[----:B------:R-:W-:-:S07]  /*c430*/  ISETP.NE.AND.EX P0, PT, R9, RZ, PT, P0 ;  /* 0x000000ff0900720c */ /* 0x000fce0003f05300 */
[----:B------:R-:W4:Y:S01]  /*c440*/  LDC.64 R14, c[0x0][0x778] ;  /* 0x0001de00ff0e7b82 */ /* 0x000f220000000a00 */
[----:B--2---:R-:W-:-:S04]  /*c450*/  ISETP.NE.U32.AND P1, PT, R2, RZ, PT ;  /* 0x000000ff0200720c */ /* 0x004fc80003f25070 */
[----:B------:R-:W-:Y:S01]  /*c460*/  ISETP.NE.AND.EX P1, PT, R3, RZ, PT, P1 ;  /* 0x000000ff0300720c */ /* 0x000fe20003f25310 */
[----:B------:R-:W-:Y:S01]  /*c470*/  VOTEU.ANY UP0, P0 ;  /* 0x00000000003f7886 */ /* 0x000fe20000000100 */
[----:B------:R-:W-:Y:S02]  /*c480*/  PLOP3.LUT P2, PT, PT, PT, UP0, 0x80, 0x0 ;  /* 0x000000000000781c */ /* 0x000fe40003f4f008 */
[----:B---3--:R-:W-:-:S04]  /*c490*/  ISETP.NE.U32.AND P0, PT, R6, RZ, PT ;  /* 0x000000ff0600720c */ /* 0x008fc80003f05070 */
[----:B------:R-:W-:Y:S01]  /*c4a0*/  ISETP.NE.AND.EX P0, PT, R7, RZ, PT, P0 ;  /* 0x000000ff0700720c */ /* 0x000fe20003f05300 */
[----:B-1----:R-:W-:-:S04]  /*c4b0*/  IMAD.WIDE R4, R11, 0x4, R4 ;  /* 0x000000040b047825 */ /* 0x002fc800078e0204 */
[----:B------:R-:W1:Y:S02]  /*c4c0*/  @P1 LDC.64 R6, c[0x0][0x780] ;  /* 0x0001e000ff061b82 */ /* 0x000e640000000a00 */
[----:B------:R-:W2:Y:S01]  /*c4d0*/  @P2 LDG.E R12, desc[UR36][R4.64] ;  /* 0x00000024040c2981 */ /* 0x000ea2000c1e1900 */
[----:B------:R-:W-:Y:S02]  /*c4e0*/  IMAD.MOV.U32 R13, RZ, RZ, RZ ;  /* 0x000000ffff0d7224 */ /* 0x000fe400078e00ff */
[----:B----4-:R-:W-:-:S03]  /*c4f0*/  IMAD.WIDE R2, R11, 0x4, R14 ;  /* 0x000000040b027825 */ /* 0x010fc600078e020e */
[----:B------:R-:W3:Y:S01]  /*c500*/  LDC R14, c[0x0][0x280] ;  /* 0x0000a000ff0e7b82 */ /* 0x000ee20000000800 */
[----:B------:R4:W5:Y:S04]  /*c510*/  @P2 LDG.E R15, desc[UR36][R4.64] ;  /* 0x00000024040f2981 */ /* 0x000968000c1e1900 */
[----:B------:R4:W5:Y:S01]  /*c520*/  @P0 LDG.E R13, desc[UR36][R2.64] ;  /* 0x00000024020d0981 */ /* 0x000962000c1e1900 */
[----:B-1----:R-:W-:-:S05]  /*c530*/  @P1 IMAD.WIDE R6, R11, 0x4, R6 ;  /* 0x000000040b061825 */ /* 0x002fca00078e0206 */
[----:B---3--:R4:W5:Y:S01]  /*c540*/  @P1 LDG.E R14, desc[UR36][R6.64] ;  /* 0x00000024060e1981 */ /* 0x008962000c1e1900 */
[----:B--2---:R-:W-:-:S05]  /*c550*/  @P2 IMAD R12, R11, 0x60, R12 ;  /* 0x000000600b0c2824 */ /* 0x004fca00078e020c */
[----:B------:R-:W-:-:S13]  /*c560*/  @P2 R2UR UR4, R12 ;  /* 0x000000000c0422ca */ /* 0x000fda00000e0000 */
[----:B------:R-:W-:Y:S01]  /*c570*/  UIMAD.WIDE UR4, UR4, 0x2aaaaaab, URZ ;  /* 0x2aaaaaab040478a5 */ /* 0x000fe2000f8e023f */
[----:B----4-:R-:W-:Y:S11]  /*c580*/  @P1 BRA `(.L_x_3458) ;  /* 0x0000000000101947 */ /* 0x010ff60003800000 */
[----:B------:R-:W-:Y:S05]  /*c590*/  @!P2 BRA `(.L_x_3458) ;  /* 0x00000000000ca947 */ /* 0x000fea0003800000 */
[----:B------:R-:W2:Y:S04]  /*c5a0*/  LDG.E R7, desc[UR36][R4.64] ;  /* 0x0000002404077981 */ /* 0x000ea8000c1e1900 */
[----:B-----5:R-:W2:Y:S02]  /*c5b0*/  LDG.E R14, desc[UR36][R4.64+0x4] ;  /* 0x00000424040e7981 */ /* 0x020ea4000c1e1900 */
[----:B--2---:R-:W-:-:S07]  /*c5c0*/  IMAD.IADD R14, R14, 0x1, -R7 ;  /* 0x000000010e0e7824 */ /* 0x004fce00078e0a07 */
.L_x_3458:
        /* <DEDUP_REMOVED lines=11> */
[----:B------:R-:W-:Y:S01]  /*c680*/  MOV R4, UR9 ;  /* 0x0000000900047c02 */ /* 0x000fe20008000f00 */
        /* <DEDUP_REMOVED lines=8> */
.L_x_3459:
[----:B------:R-:W-:Y:S05]  /*c710*/  @!P0 BRA `(.L_x_3460) ;  /* 0x00000000000c8947 */ /* 0x000fea0003800000 */
[----:B------:R-:W2:Y:S04]  /*c720*/  LDG.E R5, desc[UR36][R2.64] ;  /* 0x0000002402057981 */ /* 0x000ea8000c1e1900 */
[----:B------:R-:W2:Y:S02]  /*c730*/  LDG.E R4, desc[UR36][R2.64+0x4] ;  /* 0x0000042402047981 */ /* 0x000ea4000c1e1900 */
[----:B--2---:R-:W-:-:S07]  /*c740*/  IMAD.IADD R4, R4, 0x1, -R5 ;  /* 0x0000000104047824 */ /* 0x004fce00078e0a05 */
.L_x_3460:
[----:B-1----:R-:W-:Y:S01]  /*c750*/  IMAD R3, R0, 0x80, R14 ;  /* 0x0000008000037824 */ /* 0x002fe200078e020e */
[----:B------:R-:W-:Y:S01]  /*c760*/  ULDC UR7, c[0x0][0x74c] ;  /* 0x0001d30000077ab9 */ /* 0x000fe20000000800 */
[----:B------:R-:W-:-:S03]  /*c770*/  IADD3 R14, R14, 0x5f, RZ ;  /* 0x0000005f0e0e7810 */ /* 0x000fc60007ffe0ff */
[----:B-----5:R-:W-:Y:S02]  /*c780*/  IADD3 R3, R3, -UR7, -R4 ;  /* 0x8000000703037c10 */ /* 0x020fe4000fffe804 */
[----:B------:R-:W-:-:S04]  /*c790*/  IMAD.HI R14, R14, 0x2aaaaaab, RZ ;  /* 0x2aaaaaab0e0e7827 */ /* 0x000fc800078e02ff */
[----:B------:R-:W-:Y:S01]  /*c7a0*/  IMAD.HI R3, R3, 0x2aaaaaab, RZ ;  /* 0x2aaaaaab03037827 */ /* 0x000fe200078e02ff */
[----:B------:R-:W-:-:S04]  /*c7b0*/  SHF.R.U32.HI R5, RZ, 0x1f, R14 ;  /* 0x0000001fff057819 */ /* 0x000fc8000001160e */
[----:B------:R-:W-:Y:S02]  /*c7c0*/  SHF.R.U32.HI R2, RZ, 0x1f, R3 ;  /* 0x0000001fff027819 */ /* 0x000fe40000011603 */
[----:B------:R-:W-:Y:S02]  /*c7d0*/  LEA.HI.SX32 R5, R14, R5, 0x1c ;  /* 0x000000050e057211 */ /* 0x000fe400078fe2ff */
[----:B------:R-:W-:-:S04]  /*c7e0*/  LEA.HI.SX32 R2, R3, R2, 0x1c ;  /* 0x0000000203027211 */ /* 0x000fc800078fe2ff */
[----:B------:R-:W-:Y:S01]  /*c7f0*/  VIMNMX R4, RZ, R2, !PT ;  /* 0x00000002ff047248 */ /* 0x000fe20007fe0100 */
[----:B------:R-:W-:-:S03]  /*c800*/  IMAD.MOV.U32 R2, RZ, RZ, RZ ;  /* 0x000000ffff027224 */ /* 0x000fc600078e00ff */
[----:B------:R-:W-:-:S13]  /*c810*/  ISETP.GT.AND P1, PT, R5, R4, PT ;  /* 0x000000040500720c */ /* 0x000fda0003f24270 */
[----:B------:R-:W-:Y:S05]  /*c820*/  @!P1 BRA `(.L_x_3457) ;  /* 0x0000001800849947 */ /* 0x000fea0003800000 */
[----:B------:R-:W-:Y:S01]  /*c830*/  ISETP.NE.U32.AND P1, PT, R8, RZ, PT ;  /* 0x000000ff0800720c */ /* 0x000fe20003f25070 */
[----:B------:R-:W-:Y:S01]  /*c840*/  USHF.R.S32.HI UR7, URZ, 0x1f, UR20 ;  /* 0x0000001f3f077899 */ /* 0x000fe20008011414 */
[----:B------:R-:W-:Y:S01]  /*c850*/  R2UR UR18, R11 ;  /* 0x000000000b1272ca */ /* 0x000fe200000e0000 */
[----:B------:R-:W-:Y:S01]  /*c860*/  ULDC.64 UR10, c[0x0][0x718] ;  /* 0x0001c600000a7ab9 */ /* 0x000fe20000000a00 */
[----:B------:R-:W-:Y:S01]  /*c870*/  ISETP.NE.AND.EX P1, PT, R9, RZ, PT, P1 ;  /* 0x000000ff0900720c */ /* 0x000fe20003f25310 */
[----:B------:R-:W-:Y:S01]  /*c880*/  UMOV UR8, UR4 ;  /* 0x0000000400087c82 */ /* 0x000fe20008000000 */
[----:B------:R-:W-:Y:S01]  /*c890*/  SHF.R.S32.HI R11, RZ, 0x1f, R11 ;  /* 0x0000001fff0b7819 */ /* 0x000fe2000001140b */
[----:B------:R-:W-:Y:S01]  /*c8a0*/  UMOV UR9, UR5 ;  /* 0x0000000500097c82 */ /* 0x000fe20008000000 */
[----:B------:R-:W-:Y:S01]  /*c8b0*/  ULDC.64 UR12, c[0x0][0x730] ;  /* 0x0001cc00000c7ab9 */ /* 0x000fe20000000a00 */
[----:B------:R-:W-:Y:S01]  /*c8c0*/  UIMAD.WIDE.U32 UR4, UR20, UR10, UR8 ;  /* 0x0000000a140472a5 */ /* 0x000fe2000f8e0008 */
[----:B------:R-:W-:Y:S01]  /*c8d0*/  SEL R11, R11, RZ, !P1 ;  /* 0x000000ff0b0b7207 */ /* 0x000fe20004800000 */
[----:B------:R-:W-:Y:S01]  /*c8e0*/  UIMAD UR10, UR7, UR10, URZ ;  /* 0x0000000a070a72a4 */ /* 0x000fe2000f8e023f */
[----:B------:R-:W-:Y:S01]  /*c8f0*/  R2UR UR19, R0 ;  /* 0x00000000001372ca */ /* 0x000fe200000e0000 */
[----:B------:R-:W-:Y:S01]  /*c900*/  UIMAD UR7, UR7, UR12, URZ ;  /* 0x0000000c070772a4 */ /* 0x000fe2000f8e023f */
[----:B------:R-:W-:Y:S01]  /*c910*/  R2UR UR14, R11 ;  /* 0x000000000b0e72ca */ /* 0x000fe200000e0000 */
[----:B------:R-:W-:Y:S01]  /*c920*/  UIMAD UR10, UR20, UR11, UR10 ;  /* 0x0000000b140a72a4 */ /* 0x000fe2000f8e020a */
[----:B------:R-:W-:Y:S01]  /*c930*/  R2UR UR24, R13 ;  /* 0x000000000d1872ca */ /* 0x000fe200000e0000 */
[----:B------:R-:W-:Y:S01]  /*c940*/  UIMAD.WIDE.U32 UR8, UR20, UR12, UR8 ;  /* 0x0000000c140872a5 */ /* 0x000fe2000f8e0008 */
[----:B------:R-:W-:Y:S01]  /*c950*/  BSSY B0, `(.L_x_3457) ;  /* 0x000018e000007945 */ /* 0x000fe20003800000 */
[----:B------:R-:W-:Y:S01]  /*c960*/  ULDC UR11, c[0x0][0x2e8] ;  /* 0x0000ba00000b7ab9 */ /* 0x000fe20000000800 */
[----:B------:R-:W-:Y:S01]  /*c970*/  UIMAD UR7, UR20, UR13, UR7 ;  /* 0x0000000d140772a4 */ /* 0x000fe2000f8e0207 */
[----:B------:R-:W-:Y:S01]  /*c980*/  IMAD.MOV.U32 R2, RZ, RZ, RZ ;  /* 0x000000ffff027224 */ /* 0x000fe200078e00ff */
[----:B------:R-:W-:Y:S01]  /*c990*/  UISETP.NE.AND UP0, UPT, UR11, 0x1, UPT ;  /* 0x000000010b00788c */ /* 0x000fe2000bf05270 */
[----:B------:R-:W-:Y:S01]  /*c9a0*/  VOTEU.ANY UP1, P1 ;  /* 0x00000000003f7886 */ /* 0x000fe20000820100 */
[----:B------:R-:W-:-:S02]  /*c9b0*/  USEL UR21, UR18, URZ, !UP1 ;  /* 0x0000003f12157287 */ /* 0x000fc4000c800000 */
[----:B------:R-:W-:Y:S01]  /*c9c0*/  VOTEU.ANY UP1, P0 ;  /* 0x00000000003f7886 */ /* 0x000fe20000020100 */
[----:B------:R-:W-:Y:S01]  /*c9d0*/  ELECT P0, URZ, PT ;  /* 0x00000000003f782f */ /* 0x000fe20003800000 */
[----:B------:R-:W-:Y:S01]  /*c9e0*/  ULDC.64 UR12, c[0x0][0x720] ;  /* 0x0001c800000c7ab9 */ /* 0x000fe20000000a00 */
[----:B------:R-:W-:Y:S01]  /*c9f0*/  UIADD3 UR9, UR9, UR7, URZ ;  /* 0x0000000709097290 */ /* 0x000fe2000fffe03f */
[----:B------:R-:W-:Y:S01]  /*ca00*/  ULDC.64 UR16, c[0x0][0x738] ;  /* 0x0001ce0000107ab9 */ /* 0x000fe20000000a00 */
[----:B------:R-:W-:Y:S02]  /*ca10*/  UIADD3 UR5, UR5, UR10, URZ ;  /* 0x0000000a05057290 */ /* 0x000fe4000fffe03f */
[----:B------:R-:W-:Y:S02]  /*ca20*/  UIMAD UR7, UR14, UR12, URZ ;  /* 0x0000000c0e0772a4 */ /* 0x000fe4000f8e023f */
[----:B------:R-:W-:Y:S02]  /*ca30*/  UIMAD UR10, UR14, UR16, URZ ;  /* 0x000000100e0a72a4 */ /* 0x000fe4000f8e023f */
[----:B------:R-:W-:-:S02]  /*ca40*/  UIMAD.WIDE.U32 UR14, UR16, UR21, UR8 ;  /* 0x00000015100e72a5 */ /* 0x000fc4000f8e0008 */
[----:B------:R-:W-:Y:S01]  /*ca50*/  UIMAD.WIDE.U32 UR22, UR12, UR21, UR4 ;  /* 0x000000150c1672a5 */ /* 0x000fe2000f8e0004 */
[----:B------:R-:W-:Y:S01]  /*ca60*/  @UP0 ULDC UR8, c[0x0][0x2ec] ;  /* 0x0000bb0000080ab9 */ /* 0x000fe20000000800 */
[----:B------:R-:W-:Y:S02]  /*ca70*/  UIMAD UR5, UR13, UR21, UR7 ;  /* 0x000000150d0572a4 */ /* 0x000fe4000f8e0207 */
[----:B------:R-:W-:Y:S01]  /*ca80*/  UIMAD.WIDE.U32 UR8, UR20, UR8, URZ ;  /* 0x00000008140872a5 */ /* 0x000fe2000f8e003f */
[----:B------:R-:W-:Y:S01]  /*ca90*/  @UP0 ULDC UR7, c[0x0][0x2f0] ;  /* 0x0000bc0000070ab9 */ /* 0x000fe20000000800 */
[----:B------:R-:W-:Y:S01]  /*caa0*/  UMOV UR12, UR20 ;  /* 0x00000014000c7c82 */ /* 0x000fe20008000000 */
[----:B------:R-:W-:Y:S02]  /*cab0*/  UIMAD UR4, UR17, UR21, UR10 ;  /* 0x00000015110472a4 */ /* 0x000fe4000f8e020a */
[----:B------:R-:W-:Y:S02]  /*cac0*/  USEL UR13, UR18, URZ, !UP1 ;  /* 0x0000003f120d7287 */ /* 0x000fe4000c800000 */
[----:B------:R-:W-:-:S02]  /*cad0*/  ULEA UR11, UR19, UR24, 0x7 ;  /* 0x00000018130b7291 */ /* 0x000fc4000f8e383f */
        /* <DEDUP_REMOVED lines=9> */
.L_x_3490:
[----:B------:R-:W2:Y:S01]  /*cb70*/  S2R R2, SR_TID.X ;  /* 0x0000000000027919 */ /* 0x000ea20000002100 */
[----:B------:R-:W-:Y:S02]  /*cb80*/  IMAD.U32 R6, RZ, RZ, UR5 ;  /* 0x00000005ff067e24 */ /* 0x000fe4000f8e00ff */
[----:B------:R-:W-:Y:S02]  /*cb90*/  IMAD.U32 R7, RZ, RZ, UR4 ;  /* 0x00000004ff077e24 */ /* 0x000fe4000f8e00ff */
[----:B------:R-:W-:Y:S01]  /*cba0*/  IMAD.MOV.U32 R8, RZ, RZ, 0x1 ;  /* 0x00000001ff087424 */ /* 0x000fe200078e00ff */
[----:B------:R-:W-:Y:S01]  /*cbb0*/  IADD3 R6, R6, UR23, RZ ;  /* 0x0000001706067c10 */ /* 0x000fe2000fffe0ff */
[----:B------:R-:W-:Y:S01]  /*cbc0*/  VIADD R7, R7, UR15 ;  /* 0x0000000f07077c36 */ /* 0x000fe20008000000 */
        /* <DEDUP_REMOVED lines=9> */
.L_x_3463:
[----:B------:R-:W-:Y:S01]  /*cc60*/  R2UR UR19, R4 ;  /* 0x00000000041372ca */ /* 0x000fe200000e0000 */
[----:B------:R-:W2:Y:S01]  /*cc70*/  LDC.64 R12, c[0x0][0x198] ;  /* 0x00006600ff0c7b82 */ /* 0x000ea20000000a00 */
[----:B------:R-:W-:Y:S01]  /*cc80*/  ULDC.64 UR8, c[0x0][0x700] ;  /* 0x0001c00000087ab9 */ /* 0x000fe20000000a00 */
[----:B------:R-:W-:Y:S01]  /*cc90*/  VIADD R15, R5, 0xffffffff ;  /* 0xffffffff050f7836 */ /* 0x000fe20000000000 */
[----:B------:R-:W-:Y:S01]  /*cca0*/  UMOV UR28, 0x0 ;  /* 0x00000000001c7882 */ /* 0x000fe20000000000 */
[----:B------:R-:W-:Y:S01]  /*ccb0*/  IMAD.U32 R9, RZ, RZ, UR8 ;  /* 0x00000008ff097e24 */ /* 0x000fe2000f8e00ff */
[----:B------:R-:W-:Y:S01]  /*ccc0*/  R2UR UR8, R0 ;  /* 0x00000000000872ca */ /* 0x000fe200000e0000 */
[----:B------:R-:W-:Y:S01]  /*ccd0*/  IMAD.U32 R10, RZ, RZ, UR9 ;  /* 0x00000009ff0a7e24 */ /* 0x000fe2000f8e00ff */
[----:B------:R3:W-:Y:S01]  /*cce0*/  STL [R1+0x8], R15 ;  /* 0x0000080f01007387 */ /* 0x0007e20000100800 */
[----:B------:R-:W-:Y:S01]  /*ccf0*/  UMOV UR29, 0x14f00000 ;  /* 0x14f00000001d7882 */ /* 0x000fe20000000000 */
[----:B------:R-:W-:-:S02]  /*cd00*/  UMOV UR18, URZ ;  /* 0x0000003f00127c82 */ /* 0x000fc40008000000 */
[----:B------:R3:W-:Y:S01]  /*cd10*/  STL [R1], RZ ;  /* 0x000000ff01007387 */ /* 0x0007e20000100800 */
[----:B------:R-:W-:Y:S01]  /*cd20*/  UIMAD UR19, UR19, 0x60, URZ ;  /* 0x00000060131378a4 */ /* 0x000fe2000f8e023f */
[----:B------:R-:W-:-:S03]  /*cd30*/  UMOV UR10, UR18 ;  /* 0x00000012000a7c82 */ /* 0x000fc60008000000 */
[----:B------:R-:W-:Y:S02]  /*cd40*/  UIADD3 UR7, UP0, UR19, UR22, URZ ;  /* 0x0000001613077290 */ /* 0x000fe4000ff1e03f */
[----:B-1----:R-:W-:Y:S01]  /*cd50*/  IMAD.U32 R3, RZ, RZ, UR19 ;  /* 0x00000013ff037e24 */ /* 0x002fe2000f8e00ff */
[----:B------:R-:W-:Y:S02]  /*cd60*/  UIADD3 UR16, UR8, 0xe000, URZ ;  /* 0x0000e00008107890 */ /* 0x000fe4000fffe03f */
[----:B------:R-:W-:Y:S01]  /*cd70*/  UIADD3 UR17, UR8, 0x26810, URZ ;  /* 0x0002681008117890 */ /* 0x000fe2000fffe03f */
[----:B------:R-:W-:Y:S01]  /*cd80*/  PLOP3.LUT P1, PT, PT, PT, UP0, 0x80, 0x0 ;  /* 0x000000000000781c */ /* 0x000fe20003f2f008 */
[----:B------:R-:W-:Y:S01]  /*cd90*/  UIADD3 UR19, UR19, UR6, URZ ;  /* 0x0000000613137290 */ /* 0x000fe2000fffe03f */
[----:B------:R-:W-:Y:S01]  /*cda0*/  MOV R2, UR7 ;  /* 0x0000000700027c02 */ /* 0x000fe20008000f00 */
[----:B------:R-:W-:Y:S01]  /*cdb0*/  UIADD3 UR34, UR8, 0x1a000, URZ ;  /* 0x0001a00008227890 */ /* 0x000fe2000fffe03f */
[----:B------:R-:W-:Y:S01]  /*cdc0*/  LEA.HI.X.SX32 R3, R3, R6, 0x1, P1 ;  /* 0x0000000603037211 */ /* 0x000fe200008f0eff */
[----:B------:R-:W-:Y:S01]  /*cdd0*/  UMOV UR7, 0x18 ;  /* 0x0000001800077882 */ /* 0x000fe20000000000 */
[C---:B------:R-:W-:Y:S01]  /*cde0*/  LEA R11, P1, R2.reuse, R9, 0x2 ;  /* 0x00000009020b7211 */ /* 0x040fe200078210ff */
[----:B------:R-:W-:Y:S01]  /*cdf0*/  UMOV UR35, UR17 ;  /* 0x0000001100237c82 */ /* 0x000fe20008000000 */
[----:B--2---:R-:W-:Y:S01]  /*ce00*/  MOV R14, R13 ;  /* 0x0000000d000e7202 */ /* 0x004fe20000000f00 */
[----:B------:R-:W-:Y:S01]  /*ce10*/  UIADD3 UR9, UR8, 0x26800, URZ ;  /* 0x0002680008097890 */ /* 0x000fe2000fffe03f */
[----:B------:R-:W-:Y:S01]  /*ce20*/  R2UR UR24, R11 ;  /* 0x000000000b1872ca */ /* 0x000fe200000e0000 */
[----:B------:R-:W-:Y:S01]  /*ce30*/  IMAD.MOV.U32 R11, RZ, RZ, R12 ;  /* 0x000000ffff0b7224 */ /* 0x000fe200078e000c */
[----:B------:R-:W-:Y:S01]  /*ce40*/  LEA.HI.X R2, R2, R10, R3, 0x2, P1 ;  /* 0x0000000a02027211 */ /* 0x000fe200008f1403 */
[----:B------:R-:W-:-:S03]  /*ce50*/  IMAD.MOV.U32 R13, RZ, RZ, 0x8000 ;  /* 0x00008000ff0d7424 */ /* 0x000fc600078e00ff */
[----:B------:R-:W-:Y:S02]  /*ce60*/  R2UR UR25, R2 ;  /* 0x00000000021972ca */ /* 0x000fe400000e0000 */
[----:B------:R-:W-:-:S04]  /*ce70*/  IADD3 R2, P1, R11, 0xf0, RZ ;  /* 0x000000f00b027810 */ /* 0x000fc80007f3e0ff */
[----:B------:R-:W-:Y:S01]  /*ce80*/  R2UR UR26, R2 ;  /* 0x00000000021a72ca */ /* 0x000fe200000e0000 */
[----:B------:R-:W-:Y:S01]  /*ce90*/  IMAD.X R3, RZ, RZ, R14, P1 ;  /* 0x000000ffff037224 */ /* 0x000fe200008e060e */
[----:B------:R-:W-:-:S04]  /*cea0*/  IADD3 R12, P1, R11, 0x2f0, RZ ;  /* 0x000002f00b0c7810 */ /* 0x000fc80007f3e0ff */
[----:B------:R-:W-:Y:S02]  /*ceb0*/  R2UR UR30, R12 ;  /* 0x000000000c1e72ca */ /* 0x000fe400000e0000 */
[----:B------:R-:W-:Y:S02]  /*cec0*/  IADD3.X R12, RZ, R14, RZ, P1, !PT ;  /* 0x0000000eff0c7210 */ /* 0x000fe40000ffe4ff */
[----:B------:R-:W-:Y:S02]  /*ced0*/  R2UR UR27, R3 ;  /* 0x00000000031b72ca */ /* 0x000fe400000e0000 */
[----:B------:R-:W-:Y:S02]  /*cee0*/  R2UR UR31, R12 ;  /* 0x000000000c1f72ca */ /* 0x000fe400000e0000 */
[----:B------:R-:W-:-:S04]  /*cef0*/  IADD3 R12, P1, R11, 0x3f0, RZ ;  /* 0x000003f00b0c7810 */ /* 0x000fc80007f3e0ff */
[----:B------:R-:W-:Y:S01]  /*cf00*/  R2UR UR32, R12 ;  /* 0x000000000c2072ca */ /* 0x000fe200000e0000 */
[----:B------:R-:W-:Y:S01]  /*cf10*/  IMAD.X R12, RZ, RZ, R14, P1 ;  /* 0x000000ffff0c7224 */ /* 0x000fe200008e060e */
[----:B------:R-:W-:-:S03]  /*cf20*/  ISETP.GE.AND P1, PT, R4, R15, PT ;  /* 0x0000000f0400720c */ /* 0x000fc60003f26270 */
[----:B------:R-:W-:Y:S01]  /*cf30*/  UTMALDG.4D [UR16], [UR26], desc[UR28] ;  /* 0x00001c101a0075b4 */ /* 0x000fe20008019000 */
[----:B------:R-:W-:Y:S01]  /*cf40*/  R2UR UR33, R12 ;  /* 0x000000000c2172ca */ /* 0x000fe200000e0000 */
[----:B------:R1:W-:Y:S01]  /*cf50*/  UBLKCP.S.G [UR34], [UR24], UR7 ;  /* 0x00000022180073ba */ /* 0x0003e20008000207 */
[----:B------:R3:W-:Y:S01]  /*cf60*/  SYNCS.ARRIVE.TRANS64 RZ, [R0+URZ+0x26800], R13 ;  /* 0x0268000d00ff79a7 */ /* 0x0007e2000800003f */
[----:B-1----:R-:W-:Y:S01]  /*cf70*/  UIADD3 UR24, UR8, 0x4000, URZ ;  /* 0x0000400008187890 */ /* 0x002fe2000fffe03f */
[----:B------:R-:W-:Y:S01]  /*cf80*/  UMOV UR16, 0x0 ;  /* 0x0000000000107882 */ /* 0x000fe20000000000 */
[----:B------:R-:W-:Y:S01]  /*cf90*/  UMOV UR17, 0x10000000 ;  /* 0x1000000000117882 */ /* 0x000fe20000000000 */
[----:B------:R-:W-:Y:S01]  /*cfa0*/  UMOV UR27, UR11 ;  /* 0x0000000b001b7c82 */ /* 0x000fe20008000000 */
[----:B------:R-:W-:Y:S01]  /*cfb0*/  UMOV UR28, UR12 ;  /* 0x0000000c001c7c82 */ /* 0x000fe20008000000 */
[----:B------:R-:W-:Y:S01]  /*cfc0*/  UMOV UR29, UR13 ;  /* 0x0000000d001d7c82 */ /* 0x000fe20008000000 */
[----:B------:R-:W-:Y:S01]  /*cfd0*/  UMOV UR26, UR18 ;  /* 0x00000012001a7c82 */ /* 0x000fe20008000000 */
[----:B------:R-:W-:Y:S01]  /*cfe0*/  UMOV UR25, UR9 ;  /* 0x0000000900197c82 */ /* 0x000fe20008000000 */
[----:B------:R3:W-:Y:S02]  /*cff0*/  UTMALDG.4D [UR8], [UR30], desc[UR16] ;  /* 0x000010081e0075b4 */ /* 0x0007e40008019000 */
[----:B------:R3:W-:Y:S02]  /*d000*/  UTMALDG.4D [UR24], [UR32], desc[UR16] ;  /* 0x00001018200075b4 */ /* 0x0007e40008019000 */
[----:B---3--:R-:W-:Y:S05]  /*d010*/  @P1 BRA `(.L_x_3464) ;  /* 0x0000000c00bc1947 */ /* 0x008fea0003800000 */
        /* <DEDUP_REMOVED lines=12> */
.L_x_3474:
[----:B-123--:R-:W-:-:S04]  /*d0e0*/  SHF.L.U32 R17, R8, 0x1f, RZ ;  /* 0x0000001f08117819 */ /* 0x00efc800000006ff */
[----:B------:R-:W2:Y:S02]  /*d0f0*/  SYNCS.PHASECHK.TRANS64.TRYWAIT P1, [R0+URZ+0x26840], R17 ;  /* 0x02684011000075a7 */ /* 0x000ea4000802017f */
[----:B--2---:R-:W-:Y:S05]  /*d100*/  @!P1 BRA `(.L_x_3466) ;  /* 0x00000014007c9947 */ /* 0x004fea0003800000 */
.L_x_3491:
        /* <DEDUP_REMOVED lines=8> */
.L_x_3467:
[----:B------:R-:W3:Y:S01]  /*d190*/  LDC.64 R12, c[0x0][0x728] ;  /* 0x0001ca00ff0c7b82 */ /* 0x000ee20000000a00 */
[----:B------:R-:W-:Y:S01]  /*d1a0*/  IMAD R18, R15, 0x60, RZ ;  /* 0x000000600f127824 */ /* 0x000fe200078e02ff */
        /* <DEDUP_REMOVED lines=28> */
.L_x_3492:
        /* <DEDUP_REMOVED lines=8> */
.L_x_3469:
        /* <DEDUP_REMOVED lines=30> */
.L_x_3493:
        /* <DEDUP_REMOVED lines=8> */
.L_x_3471:
        /* <DEDUP_REMOVED lines=24> */
.L_x_3495:
        /* <DEDUP_REMOVED lines=8> */
.L_x_3473:
        /* <DEDUP_REMOVED lines=8> */
[----:B------:R-:W-:-:S05]  /*d8d0*/  IADD3 R15, R15, 0x2, RZ ;  /* 0x000000020f0f7810 */ /* 0x000fca0007ffe0ff */
[----:B------:R-:W-:Y:S02]  /*d8e0*/  UIADD3 UR19, UR19, 0xc0, URZ ;  /* 0x000000c013137890 */ /* 0x000fe4000fffe03f */
[----:B------:R-:W-:Y:S02]  /*d8f0*/  UIADD3 UR16, UR26, 0xe000, URZ ;  /* 0x0000e0001a107890 */ /* 0x000fe4000fffe03f */
[----:B------:R-:W-:Y:S02]  /*d900*/  UIADD3 UR7, UP0, UR19, UR22, URZ ;  /* 0x0000001613077290 */ /* 0x000fe4000ff1e03f */
[----:B------:R-:W-:Y:S02]  /*d910*/  UIADD3 UR17, UR26, 0x26810, URZ ;  /* 0x000268101a117890 */ /* 0x000fe4000fffe03f */
[----:B------:R-:W-:Y:S02]  /*d920*/  UIADD3 UR26, UR26, 0x1a000, URZ ;  /* 0x0001a0001a1a7890 */ /* 0x000fe4000fffe03f */
[----:B----4-:R-:W-:Y:S01]  /*d930*/  MOV R4, UR7 ;  /* 0x0000000700047c02 */ /* 0x010fe20008000f00 */
[----:B------:R-:W-:Y:S01]  /*d940*/  UMOV UR7, 0x18 ;  /* 0x0000001800077882 */ /* 0x000fe20000000000 */
[----:B------:R-:W-:Y:S01]  /*d950*/  PLOP3.LUT P2, PT, PT, PT, UP0, 0x80, 0x0 ;  /* 0x000000000000781c */ /* 0x000fe20003f4f008 */
[----:B------:R-:W-:Y:S01]  /*d960*/  UMOV UR27, UR17 ;  /* 0x00000011001b7c82 */ /* 0x000fe20008000000 */
[----:B------:R-:W-:-:S04]  /*d970*/  LEA R5, P1, R4, R9, 0x2 ;  /* 0x0000000904057211 */ /* 0x000fc800078210ff */
[----:B------:R-:W-:Y:S01]  /*d980*/  R2UR UR28, R5 ;  /* 0x00000000051c72ca */ /* 0x000fe200000e0000 */
[----:B------:R-:W-:Y:S01]  /*d990*/  IMAD.U32 R5, RZ, RZ, UR19 ;  /* 0x00000013ff057e24 */ /* 0x000fe2000f8e00ff */
[----:B------:R-:W-:-:S04]  /*d9a0*/  UIADD3 UR19, UR19, UR6, URZ ;  /* 0x0000000613137290 */ /* 0x000fc8000fffe03f */
[----:B------:R-:W-:-:S04]  /*d9b0*/  LEA.HI.X.SX32 R5, R5, R6, 0x1, P2 ;  /* 0x0000000605057211 */ /* 0x000fc800010f0eff */
[----:B------:R-:W-:Y:S01]  /*d9c0*/  LEA.HI.X R5, R4, R10, R5, 0x2, P1 ;  /* 0x0000000a04057211 */ /* 0x000fe200008f1405 */
[----:B------:R4:W-:Y:S01]  /*d9d0*/  UTMALDG.4D [UR16], [UR8], desc[UR24] ;  /* 0x00001810080075b4 */ /* 0x0009e20008019000 */
[----:B------:R-:W-:Y:S02]  /*d9e0*/  ISETP.NE.AND P1, PT, R16, RZ, PT ;  /* 0x000000ff1000720c */ /* 0x000fe40003f25270 */
[----:B------:R-:W-:-:S13]  /*d9f0*/  R2UR UR29, R5 ;  /* 0x00000000051d72ca */ /* 0x000fda00000e0000 */
[----:B------:R4:W-:Y:S02]  /*da00*/  UBLKCP.S.G [UR26], [UR28], UR7 ;  /* 0x0000001a1c0073ba */ /* 0x0009e40008000207 */
[----:B----4-:R-:W-:Y:S05]  /*da10*/  @P1 BRA `(.L_x_3474) ;  /* 0xfffffff400b01947 */ /* 0x010fea000383ffff */
.L_x_3465:
[----:B------:R-:W4:Y:S02]  /*da20*/  LDL.LU R4, [R1+0x10] ;  /* 0x0000100001047983 */ /* 0x000f240000300800 */
[----:B----4-:R-:W-:Y:S02]  /*da30*/  ISETP.NE.AND P1, PT, R4, RZ, PT ;  /* 0x000000ff0400720c */ /* 0x010fe40003f25270 */
[----:B------:R4:W5:Y:S11]  /*da40*/  LDL R4, [R1+0x8] ;  /* 0x0000080001047983 */ /* 0x0009760000100800 */
[----:B----4-:R-:W-:Y:S05]  /*da50*/  @!P1 BRA `(.L_x_3464) ;  /* 0x00000004002c9947 */ /* 0x010fea0003800000 */
[----:B------:R-:W-:-:S04]  /*da60*/  SHF.L.U32 R13, R8, 0x1f, RZ ;  /* 0x0000001f080d7819 */ /* 0x000fc800000006ff */
[----:B------:R-:W4:Y:S02]  /*da70*/  SYNCS.PHASECHK.TRANS64.TRYWAIT P1, [R0+URZ+0x26840], R13 ;  /* 0x0268400d000075a7 */ /* 0x000f24000802017f */
[----:B----4-:R-:W-:Y:S05]  /*da80*/  @!P1 BRA `(.L_x_3475) ;  /* 0x0000000c00709947 */ /* 0x010fea0003800000 */
.L_x_3496:
[----:B------:R-:W-:Y:S05]  /*da90*/  @P0 BRA `(.L_x_3476) ;  /* 0x00000000001c0947 */ /* 0x000fea0003800000 */
[----:B-----5:R-:W2:Y:S01]  /*daa0*/  S2R R4, SR_TID.X ;  /* 0x0000000000047919 */ /* 0x020ea20000002100 */
[----:B-1----:R-:W-:-:S04]  /*dab0*/  IMAD.MOV.U32 R5, RZ, RZ, 0x3180 ;  /* 0x00003180ff057424 */ /* 0x002fc800078e00ff */
[----:B------:R1:W-:Y:S01]  /*dac0*/  SYNCS.ARRIVE.TRANS64 RZ, [R0+URZ+0x26830], R5 ;  /* 0x0268300500ff79a7 */ /* 0x0003e2000800003f */
[----:B--2---:R-:W-:-:S04]  /*dad0*/  LOP3.LUT R4, R4, 0x1f, RZ, 0xc0, !PT ;  /* 0x0000001f04047812 */ /* 0x004fc800078ec0ff */
[----:B------:R-:W-:-:S13]  /*dae0*/  ISETP.NE.AND P1, PT, R4, RZ, PT ;  /* 0x000000ff0400720c */ /* 0x000fda0003f25270 */
[----:B-1----:R-:W-:Y:S05]  /*daf0*/  @!P1 BRA `(.L_x_3476) ;  /* 0x0000000000049947 */ /* 0x002fea0003800000 */
[----:B------:R-:W-:Y:S01]  /*db00*/  BPT.TRAP 0x1 ;  /* 0x000000040000795c */ /* 0x000fe20000300000 */
.L_x_3476:
[----:B-1---5:R-:W1:Y:S01]  /*db10*/  LDC.64 R4, c[0x0][0x728] ;  /* 0x0001ca00ff047b82 */ /* 0x022e620000000a00 */
        /* <DEDUP_REMOVED lines=26> */
.L_x_3497:
[----:B------:R-:W-:Y:S05]  /*dcc0*/  @P0 BRA `(.L_x_3478) ;  /* 0x00000000001c0947 */ /* 0x000fea0003800000 */
[----:B------:R-:W2:Y:S01]  /*dcd0*/  S2R R4, SR_TID.X ;  /* 0x0000000000047919 */ /* 0x000ea20000002100 */
[----:B------:R-:W-:-:S04]  /*dce0*/  MOV R5, 0x3180 ;  /* 0x0000318000057802 */ /* 0x000fc80000000f00 */
[----:B------:R1:W-:Y:S01]  /*dcf0*/  SYNCS.ARRIVE.TRANS64 RZ, [R0+URZ+0x26818], R5 ;  /* 0x0268180500ff79a7 */ /* 0x0003e2000800003f */
[----:B--2---:R-:W-:-:S04]  /*dd00*/  LOP3.LUT R4, R4, 0x1f, RZ, 0xc0, !PT ;  /* 0x0000001f04047812 */ /* 0x004fc800078ec0ff */
[----:B------:R-:W-:-:S13]  /*dd10*/  ISETP.NE.AND P0, PT, R4, RZ, PT ;  /* 0x000000ff0400720c */ /* 0x000fda0003f05270 */
[----:B-1----:R-:W-:Y:S05]  /*dd20*/  @!P0 BRA `(.L_x_3478) ;  /* 0x0000000000048947 */ /* 0x002fea0003800000 */
[----:B------:R-:W-:Y:S01]  /*dd30*/  BPT.TRAP 0x1 ;  /* 0x000000040000795c */ /* 0x000fe20000300000 */
.L_x_3478:
[----:B------:R-:W-:Y:S01]  /*dd40*/  R2UR UR19, R12 ;  /* 0x000000000c1372ca */ /* 0x000fe200000e0000 */
[----:B------:R-:W-:Y:S01]  /*dd50*/  UMOV UR24, 0x0 ;  /* 0x0000000000187882 */ /* 0x000fe20000000000 */
[----:B------:R-:W-:Y:S01]  /*dd60*/  R2UR UR26, R0 ;  /* 0x00000000001a72ca */ /* 0x000fe200000e0000 */
[----:B------:R-:W-:Y:S01]  /*dd70*/  UMOV UR25, 0x14f00000 ;  /* 0x14f0000000197882 */ /* 0x000fe20000000000 */
[----:B------:R-:W-:Y:S01]  /*dd80*/  R2UR UR8, R2 ;  /* 0x00000000020872ca */ /* 0x000fe200000e0000 */
[----:B------:R-:W-:Y:S01]  /*dd90*/  UMOV UR18, URZ ;  /* 0x0000003f00127c82 */ /* 0x000fe20008000000 */
[----:B------:R-:W-:-:S07]  /*dda0*/  R2UR UR9, R3 ;  /* 0x00000000030972ca */ /* 0x000fce00000e0000 */
[----:B------:R-:W-:Y:S02]  /*ddb0*/  UIADD3 UR19, UR19, 0x60, URZ ;  /* 0x0000006013137890 */ /* 0x000fe4000fffe03f */
[----:B------:R-:W-:Y:S02]  /*ddc0*/  UIADD3 UR16, UR26, 0x11000, URZ ;  /* 0x000110001a107890 */ /* 0x000fe4000fffe03f */
[----:B------:R-:W-:Y:S02]  /*ddd0*/  UIADD3 UR7, UP0, UR19, UR22, URZ ;  /* 0x0000001613077290 */ /* 0x000fe4000ff1e03f */
[----:B------:R-:W-:Y:S01]  /*dde0*/  IMAD.U32 R5, RZ, RZ, UR19 ;  /* 0x00000013ff057e24 */ /* 0x000fe2000f8e00ff */
        /* <DEDUP_REMOVED lines=9> */
[----:B------:R-:W-:Y:S01]  /*de80*/  MOV R2, 0x1 ;  /* 0x0000000100027802 */ /* 0x000fe20000000f00 */
[----:B------:R2:W-:Y:S01]  /*de90*/  UTMALDG.4D [UR16], [UR8], desc[UR24] ;  /* 0x00001810080075b4 */ /* 0x0005e20008019000 */
[----:B------:R-:W-:Y:S02]  /*dea0*/  LEA.HI.X R10, R4, R10, R5, 0x2, P0 ;  /* 0x0000000a040a7211 */ /* 0x000fe400000f1405 */
[----:B------:R-:W-:Y:S02]  /*deb0*/  R2UR UR28, R9 ;  /* 0x00000000091c72ca */ /* 0x000fe400000e0000 */
[----:B------:R-:W-:Y:S01]  /*dec0*/  R2UR UR29, R10 ;  /* 0x000000000a1d72ca */ /* 0x000fe200000e0000 */
[----:B------:R2:W5:Y:S04]  /*ded0*/  LDL.LU R4, [R1+0x8] ;  /* 0x0000080001047983 */ /* 0x0005680000300800 */
[----:B------:R2:W-:Y:S08]  /*dee0*/  STL [R1], R2 ;  /* 0x0000000201007387 */ /* 0x0005f00000100800 */
[----:B------:R2:W-:Y:S01]  /*def0*/  UBLKCP.S.G [UR26], [UR28], UR7 ;  /* 0x0000001a1c0073ba */ /* 0x0005e20008000207 */
[----:B------:R-:W-:Y:S01]  /*df00*/  NOP ;  /* 0x0000000000007918 */ /* 0x000fe20000000000 */
.L_x_3464:
[----:B--2---:R-:W2:Y:S01]  /*df10*/  LDL R2, [R1] ;  /* 0x0000000001027983 */ /* 0x004ea20000100800 */
[----:B------:R-:W1:Y:S02]  /*df20*/  S2R R3, SR_TID.X ;  /* 0x0000000000037919 */ /* 0x000e640000002100 */
[----:B-1----:R-:W-:-:S04]  /*df30*/  LOP3.LUT R5, R3, 0x7f, RZ, 0xc0, !PT ;  /* 0x0000007f03057812 */ /* 0x002fc800078ec0ff */
[----:B------:R-:W-:Y:S01]  /*df40*/  ISETP.NE.AND P1, PT, R5, RZ, PT ;  /* 0x000000ff0500720c */ /* 0x000fe20003f25270 */
[----:B--2---:R-:W-:Y:S01]  /*df50*/  IMAD R3, R2, 0x8, R0 ;  /* 0x0000000802037824 */ /* 0x004fe200078e0200 */
[----:B------:R-:W-:-:S04]  /*df60*/  SHF.L.U32 R2, R8, 0x1f, RZ ;  /* 0x0000001f08027819 */ /* 0x000fc800000006ff */
[----:B------:R-:W1:Y:S02]  /*df70*/  SYNCS.PHASECHK.TRANS64.TRYWAIT P0, [R3+URZ+0x26840], R2 ;  /* 0x02684002030075a7 */ /* 0x000e64000800017f */
[----:B-1----:R-:W-:Y:S05]  /*df80*/  @!P0 BRA `(.L_x_3479) ;  /* 0x0000000800588947 */ /* 0x002fea0003800000 */
.L_x_3498:
[----:B------:R-:W-:Y:S05]  /*df90*/  @P1 BRA `(.L_x_3480) ;  /* 0x0000000000181947 */ /* 0x000fea0003800000 */
[----:B------:R-:W2:Y:S01]  /*dfa0*/  S2R R5, SR_TID.X ;  /* 0x0000000000057919 */ /* 0x000ea20000002100 */
[----:B-1----:R-:W-:-:S04]  /*dfb0*/  IMAD.MOV.U32 R2, RZ, RZ, 0x3180 ;  /* 0x00003180ff027424 */ /* 0x002fc800078e00ff */
[----:B------:R1:W-:Y:S01]  /*dfc0*/  SYNCS.ARRIVE.TRANS64 RZ, [R3+URZ+0x26830], R2 ;  /* 0x0268300203ff79a7 */ /* 0x0003e2000800003f */
[----:B--2---:R-:W-:-:S13]  /*dfd0*/  LOP3.LUT P0, RZ, R5, 0x1f, RZ, 0xc0, !PT ;  /* 0x0000001f05ff7812 */ /* 0x004fda000780c0ff */
[----:B-1----:R-:W-:Y:S05]  /*dfe0*/  @!P0 BRA `(.L_x_3480) ;  /* 0x0000000000048947 */ /* 0x002fea0003800000 */
[----:B------:R-:W-:Y:S01]  /*dff0*/  BPT.TRAP 0x1 ;  /* 0x000000040000795c */ /* 0x000fe20000300000 */
.L_x_3480:
[----:B------:R-:W1:Y:S01]  /*e000*/  LDL.LU R5, [R1] ;  /* 0x0000000001057983 */ /* 0x000e620000300800 */
[----:B-----5:R-:W-:Y:S01]  /*e010*/  R2UR UR19, R4 ;  /* 0x00000000041372ca */ /* 0x020fe200000e0000 */
[----:B------:R-:W-:Y:S01]  /*e020*/  ULDC.64 UR26, c[0x0][0x728] ;  /* 0x0001ca00001a7ab9 */ /* 0x000fe20000000a00 */
[----:B------:R-:W-:Y:S01]  /*e030*/  R2UR UR9, R7 ;  /* 0x00000000070972ca */ /* 0x000fe200000e0000 */
[----:B------:R-:W-:Y:S01]  /*e040*/  UMOV UR18, URZ ;  /* 0x0000003f00127c82 */ /* 0x000fe20008000000 */
[----:B------:R-:W-:Y:S02]  /*e050*/  IADD3 R11, P0, R11, 0x1f0, RZ ;  /* 0x000001f00b0b7810 */ /* 0x000fe40007f1e0ff */
[----:B------:R-:W-:Y:S02]  /*e060*/  R2UR UR17, R3 ;  /* 0x00000000031172ca */ /* 0x000fe400000e0000 */
[----:B------:R-:W-:Y:S01]  /*e070*/  R2UR UR24, R11 ;  /* 0x000000000b1872ca */ /* 0x000fe200000e0000 */
[----:B------:R-:W-:-:S04]  /*e080*/  IMAD.X R14, RZ, RZ, R14, P0 ;  /* 0x000000ffff0e7224 */ /* 0x000fc800000e060e */
        /* <DEDUP_REMOVED lines=11> */
[C---:B-1----:R-:W-:Y:S01]  /*e140*/  IMAD R2, R5.reuse, 0x3000, R0 ;  /* 0x0000300005027824 */ /* 0x042fe200078e0200 */
[----:B---34-:R-:W-:-:S04]  /*e150*/  LEA R0, R5, R0, 0x9 ;  /* 0x0000000005007211 */ /* 0x018fc800078e48ff */
[----:B------:R-:W-:Y:S01]  /*e160*/  R2UR UR16, R2 ;  /* 0x00000000021072ca */ /* 0x000fe200000e0000 */
[----:B------:R-:W-:Y:S01]  /*e170*/  VIADD R2, R5, 0x1 ;  /* 0x0000000105027836 */ /* 0x000fe20000000000 */
[----:B------:R-:W-:-:S04]  /*e180*/  R2UR UR7, R0 ;  /* 0x00000000000772ca */ /* 0x000fc800000e0000 */
[----:B------:R-:W-:-:S04]  /*e190*/  ISETP.NE.AND P0, PT, R2, 0x2, PT ;  /* 0x000000020200780c */ /* 0x000fc80003f05270 */
[----:B------:R-:W-:Y:S02]  /*e1a0*/  SEL R3, RZ, 0x1, P0 ;  /* 0x00000001ff037807 */ /* 0x000fe40000000000 */
[----:B------:R-:W-:Y:S01]  /*e1b0*/  SEL R2, R2, RZ, P0 ;  /* 0x000000ff02027207 */ /* 0x000fe20000000000 */
[----:B------:R-:W-:Y:S01]  /*e1c0*/  UIADD3 UR16, UR16, 0x14000, URZ ;  /* 0x0001400010107890 */ /* 0x000fe2000fffe03f */
[----:B------:R-:W-:Y:S01]  /*e1d0*/  LOP3.LUT R10, R8, R3, RZ, 0x3c, !PT ;  /* 0x00000003080a7212 */ /* 0x000fe200078e3cff */
[----:B------:R-:W-:-:S03]  /*e1e0*/  UIADD3 UR28, UR7, 0x1a380, URZ ;  /* 0x0001a380071c7890 */ /* 0x000fc6000fffe03f */
[----:B------:R-:W-:-:S04]  /*e1f0*/  UMOV UR7, 0x18 ;  /* 0x0000001800077882 */ /* 0x000fc80000000000 */
[----:B------:R1:W-:Y:S02]  /*e200*/  UTMALDG.4D [UR16], [UR24], desc[UR26] ;  /* 0x00001a10180075b4 */ /* 0x0003e40008019000 */
[----:B------:R1:W-:Y:S02]  /*e210*/  UBLKCP.S.G [UR28], [UR8], UR7 ;  /* 0x0000001c080073ba */ /* 0x0003e40008000207 */
[----:B-1----:R-:W-:Y:S01]  /*e220*/  NOP ;  /* 0x0000000000007918 */ /* 0x002fe20000000000 */
.L_x_3461:
[----:B------:R-:W-:Y:S05]  /*e230*/  BSYNC B0 ;  /* 0x0000000000007941 */ /* 0x000fea0003800000 */
.L_x_3457:
[----:B------:R-:W-:-:S03]  /*e240*/  UMOV UR7, 0xffffffff ;  /* 0xffffffff00077882 */ /* 0x000fc60000000000 */
[----:B------:R-:W-:Y:S05]  /*e250*/  BRA.DIV UR7, `(.L_x_3481) ;  /* 0x0000000607b87947 */ /* 0x000fea000b800000 */
[----:B------:R-:W-:-:S13]  /*e260*/  ELECT P6, URZ, PT ;  /* 0x00000000003f782f */ /* 0x000fda00038c0000 */
.L_x_3501:
[----:B------:R-:W-:Y:S05]  /*e270*/  @!P6 BRA `(.L_x_3381) ;  /* 0x000000000084e947 */ /* 0x000fea0003800000 */
[----:B------:R-:W2:Y:S02]  /*e280*/  LDL.LU R0, [R1+0xc] ;  /* 0x00000c0001007983 */ /* 0x000ea40000300800 */
[----:B--2---:R-:W-:-:S04]  /*e290*/  LOP3.LUT R0, R0, 0x2, RZ, 0xfc, !PT ;  /* 0x0000000200007812 */ /* 0x004fc800078efcff */
[----:B------:R-:W-:-:S13]  /*e2a0*/  ISETP.NE.AND P2, PT, R0, 0x3, PT ;  /* 0x000000030000780c */ /* 0x000fda0003f45270 */
[----:B------:R-:W-:Y:S05]  /*e2b0*/  @!P2 BRA `(.L_x_3482) ;  /* 0x000000000004a947 */ /* 0x000fea0003800000 */
[----:B------:R-:W-:Y:S01]  /*e2c0*/  BPT.TRAP 0x1 ;  /* 0x000000040000795c */ /* 0x000fe20000300000 */
.L_x_3482:
        /* <DEDUP_REMOVED lines=15> */
.L_x_3502:
[----:B------:R-:W2:Y:S02]  /*e3c0*/  SYNCS.PHASECHK.TRANS64.TRYWAIT P0, [R3+URZ], R0 ;  /* 0x00000000030075a7 */ /* 0x000ea4000800017f */
[----:B--2---:R-:W-:Y:S05]  /*e3d0*/  @!P0 BRA `(.L_x_3484) ;  /* 0x00000004008c8947 */ /* 0x004fea0003800000 */
.L_x_3503:
[----:B------:R-:W-:Y:S05]  /*e3e0*/  @!P2 BRA `(.L_x_3485) ;  /* 0x000000000004a947 */ /* 0x000fea0003800000 */
[----:B------:R-:W-:Y:S01]  /*e3f0*/  BPT.TRAP 0x1 ;  /* 0x000000040000795c */ /* 0x000fe20000300000 */
.L_x_3485:
[----:B--2---:R-:W-:-:S04]  /*e400*/  VIADD R3, R8, 0x26840 ;  /* 0x0002684008037836 */ /* 0x004fc80000000000 */
[----:B------:R-:W-:-:S04]  /*e410*/  IMAD R5, R2, 0x8, R3 ;  /* 0x0000000802057824 */ /* 0x000fc800078e0203 */
[----:B------:R-:W2:Y:S02]  /*e420*/  SYNCS.PHASECHK.TRANS64.TRYWAIT P0, [R5+URZ], R4 ;  /* 0x00000004050075a7 */ /* 0x000ea4000800017f */
[----:B--2---:R-:W-:Y:S05]  /*e430*/  @!P0 BRA `(.L_x_3486) ;  /* 0x0000000400888947 */ /* 0x004fea0003800000 */
.L_x_3504:
[----:B------:R-:W-:-:S07]  /*e440*/  LEA R3, R6, R3, 0x3 ;  /* 0x0000000306037211 */ /* 0x000fce00078e18ff */
.L_x_3487:
[----:B---3--:R3:W4:Y:S02]  /*e450*/  SYNCS.PHASECHK.TRANS64.TRYWAIT P0, [R3+URZ], R0 ;  /* 0x00000000030075a7 */ /* 0x008724000800017f */
[----:B----4-:R-:W-:Y:S05]  /*e460*/  @!P0 NANOSLEEP.SYNCS 0x989680 ;  /* 0x009896800000895d */ /* 0x010fea0003900000 */
[----:B------:R-:W4:Y:S02]  /*e470*/  @!P0 SYNCS.PHASECHK.TRANS64 P0, [R3+URZ], R0 ;  /* 0x00000000030085a7 */ /* 0x000f24000800007f */
[----:B----4-:R-:W-:Y:S05]  /*e480*/  @!P0 BRA `(.L_x_3487) ;  /* 0xfffffffc00f08947 */ /* 0x010fea000383ffff */
.L_x_3381:
[----:B------:R-:W-:Y:S05]  /*e490*/  BSYNC B6 ;  /* 0x0000000000067941 */ /* 0x000fea0003800000 */
.L_x_3373:
[----:B------:R-:W-:Y:S05]  /*e4a0*/  EXIT ;  /* 0x000000000000794d */ /* 0x000fea0003800000 */
.L_x_3391:
[----:B------:R-:W-:Y:S01]  /*e4b0*/  IMAD.MOV.U32 R12, RZ, RZ, RZ ;  /* 0x000000ffff0c7224 */ /* 0x000fe200078e00ff */
[----:B------:R-:W-:Y:S01]  /*e4c0*/  MOV R15, 0xffffffff ;  /* 0xffffffff000f7802 */ /* 0x000fe20000000f00 */
[----:B------:R-:W-:-:S07]  /*e4d0*/  IMAD.MOV.U32 R11, RZ, RZ, 0x1f ;  /* 0x0000001fff0b7424 */ /* 0x000fce00078e00ff */
[----:B--2---:R-:W-:Y:S05]  /*e4e0*/  WARPSYNC.COLLECTIVE R15, `(.L_x_3488) ;  /* 0x000000000f087348 */ /* 0x004fea0003c00000 */
[----:B------:R1:W3:Y:S02]  /*e4f0*/  SHFL.IDX P6, R14, R13, R12, R11 ;  /* 0x0000000c0d0e7389 */ /* 0x0002e400000c000b */
[----:B-123--:R-:W-:Y:S01]  /*e500*/  ENDCOLLECTIVE ;  /* 0x000000000000791b */ /* 0x00efe20003800000 */
.L_x_3488:
[----:B------:R-:W-:Y:S05]  /*e510*/  BRA `(.L_x_3489) ;  /* 0xffffff3000047947 */ /* 0x000fea000383ffff */
.L_x_3393:
[----:B----4-:R4:W1:Y:S02]  /*e520*/  SYNCS.PHASECHK.TRANS64.TRYWAIT P0, [R17+URZ+0x26800], R2 ;  /* 0x02680002110075a7 */ /* 0x010864000800017f */
[----:B-1----:R-:W-:Y:S05]  /*e530*/  @!P0 NANOSLEEP.SYNCS 0x989680 ;  /* 0x009896800000895d */ /* 0x002fea0003900000 */
[----:B------:R-:W1:Y:S02]  /*e540*/  @!P0 SYNCS.PHASECHK.TRANS64 P0, [R17+URZ+0x26800], R2 ;  /* 0x02680002110085a7 */ /* 0x000e64000800007f */
[----:B-1----:R-:W-:Y:S05]  /*e550*/  @!P0 BRA `(.L_x_3393) ;  /* 0xfffffffc00f08947 */ /* 0x002fea000383ffff */
[----:B------:R-:W-:Y:S05]  /*e560*/  BRA `(.L_x_3392) ;  /* 0xffffff30000c7947 */ /* 0x000fea000383ffff */
.L_x_3398:
[----:B--2---:R2:W3:Y:S02]  /*e570*/  SYNCS.PHASECHK.TRANS64.TRYWAIT P1, [R6+URZ+0x26810], R19 ;  /* 0x02681013060075a7 */ /* 0x0044e4000802017f */
[----:B---3--:R-:W-:Y:S05]  /*e580*/  @!P1 NANOSLEEP.SYNCS 0x989680 ;  /* 0x009896800000995d */ /* 0x008fea0003900000 */
[----:B------:R-:W3:Y:S02]  /*e590*/  @!P1 SYNCS.PHASECHK.TRANS64 P1, [R6+URZ+0x26810], R19 ;  /* 0x02681013060095a7 */ /* 0x000ee4000802007f */
[----:B---3--:R-:W-:Y:S05]  /*e5a0*/  @!P1 BRA `(.L_x_3398) ;  /* 0xfffffffc00f09947 */ /* 0x008fea000383ffff */
[----:B------:R-:W-:Y:S05]  /*e5b0*/  BRA `(.L_x_3397) ;  /* 0xffffff3800cc7947 */ /* 0x000fea000383ffff */
.L_x_3402:
[----:B------:R1:W1:Y:S02]  /*e5c0*/  SYNCS.PHASECHK.TRANS64.TRYWAIT P1, [R6+URZ+0x26830], R19 ;  /* 0x02683013060075a7 */ /* 0x000264000802017f */
[----:B-1----:R-:W-:Y:S05]  /*e5d0*/  @!P1 NANOSLEEP.SYNCS 0x989680 ;  /* 0x009896800000995d */ /* 0x002fea0003900000 */
[----:B------:R-:W1:Y:S02]  /*e5e0*/  @!P1 SYNCS.PHASECHK.TRANS64 P1, [R6+URZ+0x26830], R19 ;  /* 0x02683013060095a7 */ /* 0x000e64000802007f */
[----:B-1----:R-:W-:Y:S05]  /*e5f0*/  @!P1 BRA `(.L_x_3402) ;  /* 0xfffffffc00f09947 */ /* 0x002fea000383ffff */
[----:B------:R-:W-:Y:S05]  /*e600*/  BRA `(.L_x_3401) ;  /* 0xffffff3c00c87947 */ /* 0x000fea000383ffff */
.L_x_3410:
[----:B--2---:R2:W3:Y:S02]  /*e610*/  SYNCS.PHASECHK.TRANS64.TRYWAIT P1, [R6+URZ+0x26810], R15 ;  /* 0x0268100f060075a7 */ /* 0x0044e4000802017f */
[----:B---3--:R-:W-:Y:S05]  /*e620*/  @!P1 NANOSLEEP.SYNCS 0x989680 ;  /* 0x009896800000995d */ /* 0x008fea0003900000 */
[----:B------:R-:W3:Y:S02]  /*e630*/  @!P1 SYNCS.PHASECHK.TRANS64 P1, [R6+URZ+0x26810], R15 ;  /* 0x0268100f060095a7 */ /* 0x000ee4000802007f */
[----:B---3--:R-:W-:Y:S05]  /*e640*/  @!P1 BRA `(.L_x_3410) ;  /* 0xfffffffc00f09947 */ /* 0x008fea000383ffff */
[----:B------:R-:W-:Y:S05]  /*e650*/  BRA `(.L_x_3409) ;  /* 0xffffff7c00d07947 */ /* 0x000fea000383ffff */
.L_x_3414:
[----:B------:R1:W1:Y:S02]  /*e660*/  SYNCS.PHASECHK.TRANS64.TRYWAIT P1, [R6+URZ+0x26830], R15 ;  /* 0x0268300f060075a7 */ /* 0x000264000802017f */
[----:B-1----:R-:W-:Y:S05]  /*e670*/  @!P1 NANOSLEEP.SYNCS 0x989680 ;  /* 0x009896800000995d */ /* 0x002fea0003900000 */
[----:B------:R-:W1:Y:S02]  /*e680*/  @!P1 SYNCS.PHASECHK.TRANS64 P1, [R6+URZ+0x26830], R15 ;  /* 0x0268300f060095a7 */ /* 0x000e64000802007f */
[----:B-1----:R-:W-:Y:S05]  /*e690*/  @!P1 BRA `(.L_x_3414) ;  /* 0xfffffffc00f09947 */ /* 0x002fea000383ffff */
[----:B------:R-:W-:Y:S05]  /*e6a0*/  BRA `(.L_x_3413) ;  /* 0xffffff8000c07947 */ /* 0x000fea000383ffff */
.L_x_3462:
[----:B-1----:R1:W2:Y:S02]  /*e6b0*/  SYNCS.PHASECHK.TRANS64.TRYWAIT P0, [R0+URZ+0x26820], R3 ;  /* 0x02682003000075a7 */ /* 0x0022a4000800017f */
[----:B--2---:R-:W-:Y:S05]  /*e6c0*/  @!P0 NANOSLEEP.SYNCS 0x989680 ;  /* 0x009896800000895d */ /* 0x004fea0003900000 */
[----:B------:R-:W2:Y:S02]  /*e6d0*/  @!P0 SYNCS.PHASECHK.TRANS64 P0, [R0+URZ+0x26820], R3 ;  /* 0x02682003000085a7 */ /* 0x000ea4000800007f */
[----:B--2---:R-:W-:Y:S05]  /*e6e0*/  @!P0 BRA `(.L_x_3462) ;  /* 0xfffffffc00f08947 */ /* 0x004fea000383ffff */
[----:B------:R-:W-:Y:S05]  /*e6f0*/  BRA `(.L_x_3490) ;  /* 0xffffffe4001c7947 */ /* 0x000fea000383ffff */
.L_x_3466:
[----:B--2---:R2:W3:Y:S02]  /*e700*/  SYNCS.PHASECHK.TRANS64.TRYWAIT P1, [R0+URZ+0x26840], R17 ;  /* 0x02684011000075a7 */ /* 0x0044e4000802017f */
[----:B---3--:R-:W-:Y:S05]  /*e710*/  @!P1 NANOSLEEP.SYNCS 0x989680 ;  /* 0x009896800000995d */ /* 0x008fea0003900000 */
[----:B------:R-:W3:Y:S02]  /*e720*/  @!P1 SYNCS.PHASECHK.TRANS64 P1, [R0+URZ+0x26840], R17 ;  /* 0x02684011000095a7 */ /* 0x000ee4000802007f */
[----:B---3--:R-:W-:Y:S05]  /*e730*/  @!P1 BRA `(.L_x_3466) ;  /* 0xfffffffc00f09947 */ /* 0x008fea000383ffff */
[----:B------:R-:W-:Y:S05]  /*e740*/  BRA `(.L_x_3491) ;  /* 0xffffffe800707947 */ /* 0x000fea000383ffff */
.L_x_3468:
[----:B-1----:R1:W3:Y:S02]  /*e750*/  SYNCS.PHASECHK.TRANS64.TRYWAIT P1, [R0+URZ+0x26828], R17 ;  /* 0x02682811000075a7 */ /* 0x0022e4000802017f */
[----:B---3--:R-:W-:Y:S05]  /*e760*/  @!P1 NANOSLEEP.SYNCS 0x989680 ;  /* 0x009896800000995d */ /* 0x008fea0003900000 */
[----:B------:R-:W3:Y:S02]  /*e770*/  @!P1 SYNCS.PHASECHK.TRANS64 P1, [R0+URZ+0x26828], R17 ;  /* 0x02682811000095a7 */ /* 0x000ee4000802007f */
[----:B---3--:R-:W-:Y:S05]  /*e780*/  @!P1 BRA `(.L_x_3468) ;  /* 0xfffffffc00f09947 */ /* 0x008fea000383ffff */
[----:B------:R-:W-:Y:S05]  /*e790*/  BRA `(.L_x_3492) ;  /* 0xffffffe800f47947 */ /* 0x000fea000383ffff */
.L_x_3470:
[----:B---3--:R3:W4:Y:S02]  /*e7a0*/  SYNCS.PHASECHK.TRANS64.TRYWAIT P1, [R0+URZ+0x26848], R17 ;  /* 0x02684811000075a7 */ /* 0x008724000802017f */
[----:B----4-:R-:W-:Y:S05]  /*e7b0*/  @!P1 NANOSLEEP.SYNCS 0x989680 ;  /* 0x009896800000995d */ /* 0x010fea0003900000 */
[----:B------:R-:W4:Y:S02]  /*e7c0*/  @!P1 SYNCS.PHASECHK.TRANS64 P1, [R0+URZ+0x26848], R17 ;  /* 0x02684811000095a7 */ /* 0x000f24000802007f */
[----:B----4-:R-:W-:Y:S05]  /*e7d0*/  @!P1 BRA `(.L_x_3470) ;  /* 0xfffffffc00f09947 */ /* 0x010fea000383ffff */
[----:B------:R-:W-:Y:S05]  /*e7e0*/  BRA `(.L_x_3493) ;  /* 0xffffffec00787947 */ /* 0x000fea000383ffff */
.L_x_3472:
[----:B------:R-:W-:-:S07]  /*e7f0*/  SHF.L.U32 R4, R8, 0x1f, RZ ;  /* 0x0000001f08047819 */ /* 0x000fce00000006ff */
.L_x_3494:
[----:B----4-:R4:W1:Y:S02]  /*e800*/  SYNCS.PHASECHK.TRANS64.TRYWAIT P1, [R0+URZ+0x26820], R4 ;  /* 0x02682004000075a7 */ /* 0x010864000802017f */
[----:B-1----:R-:W-:Y:S05]  /*e810*/  @!P1 NANOSLEEP.SYNCS 0x989680 ;  /* 0x009896800000995d */ /* 0x002fea0003900000 */
[----:B------:R-:W1:Y:S02]  /*e820*/  @!P1 SYNCS.PHASECHK.TRANS64 P1, [R0+URZ+0x26820], R4 ;  /* 0x02682004000095a7 */ /* 0x000e64000802007f */
[----:B-1----:R-:W-:Y:S05]  /*e830*/  @!P1 BRA `(.L_x_3494) ;  /* 0xfffffffc00f09947 */ /* 0x002fea000383ffff */
[----:B------:R-:W-:Y:S05]  /*e840*/  BRA `(.L_x_3495) ;  /* 0xffffffec00e07947 */ /* 0x000fea000383ffff */
.L_x_3475:
[----:B----4-:R4:W1:Y:S02]  /*e850*/  SYNCS.PHASECHK.TRANS64.TRYWAIT P1, [R0+URZ+0x26840], R13 ;  /* 0x0268400d000075a7 */ /* 0x010864000802017f */
[----:B-1----:R-:W-:Y:S05]  /*e860*/  @!P1 NANOSLEEP.SYNCS 0x989680 ;  /* 0x009896800000995d */ /* 0x002fea0003900000 */
[----:B------:R-:W1:Y:S02]  /*e870*/  @!P1 SYNCS.PHASECHK.TRANS64 P1, [R0+URZ+0x26840], R13 ;  /* 0x0268400d000095a7 */ /* 0x000e64000802007f */
[----:B-1----:R-:W-:Y:S05]  /*e880*/  @!P1 BRA `(.L_x_3475) ;  /* 0xfffffffc00f09947 */ /* 0x002fea000383ffff */
[----:B------:R-:W-:Y:S05]  /*e890*/  BRA `(.L_x_3496) ;  /* 0xfffffff0007c7947 */ /* 0x000fea000383ffff */
.L_x_3477:
[----:B-1----:R1:W2:Y:S02]  /*e8a0*/  SYNCS.PHASECHK.TRANS64.TRYWAIT P1, [R0+URZ+0x26828], R13 ;  /* 0x0268280d000075a7 */ /* 0x0022a4000802017f */
[----:B--2---:R-:W-:Y:S05]  /*e8b0*/  @!P1 NANOSLEEP.SYNCS 0x989680 ;  /* 0x009896800000995d */ /* 0x004fea0003900000 */
[----:B------:R-:W2:Y:S02]  /*e8c0*/  @!P1 SYNCS.PHASECHK.TRANS64 P1, [R0+URZ+0x26828], R13 ;  /* 0x0268280d000095a7 */ /* 0x000ea4000802007f */
[----:B--2---:R-:W-:Y:S05]  /*e8d0*/  @!P1 BRA `(.L_x_3477) ;  /* 0xfffffffc00f09947 */ /* 0x004fea000383ffff */
[----:B------:R-:W-:Y:S05]  /*e8e0*/  BRA `(.L_x_3497) ;  /* 0xfffffff000f47947 */ /* 0x000fea000383ffff */
.L_x_3479:
[----:B-1----:R1:W2:Y:S02]  /*e8f0*/  SYNCS.PHASECHK.TRANS64.TRYWAIT P0, [R3+URZ+0x26840], R2 ;  /* 0x02684002030075a7 */ /* 0x0022a4000800017f */
[----:B--2---:R-:W-:Y:S05]  /*e900*/  @!P0 NANOSLEEP.SYNCS 0x989680 ;  /* 0x009896800000895d */ /* 0x004fea0003900000 */
[----:B------:R-:W2:Y:S02]  /*e910*/  @!P0 SYNCS.PHASECHK.TRANS64 P0, [R3+URZ+0x26840], R2 ;  /* 0x02684002030085a7 */ /* 0x000ea4000800007f */
[----:B--2---:R-:W-:Y:S05]  /*e920*/  @!P0 BRA `(.L_x_3479) ;  /* 0xfffffffc00f08947 */ /* 0x004fea000383ffff */
[----:B------:R-:W-:Y:S05]  /*e930*/  BRA `(.L_x_3498) ;  /* 0xfffffff400947947 */ /* 0x000fea000383ffff */
.L_x_3481:
[----:B------:R-:W-:Y:S01]  /*e940*/  BSSY B0, `(.L_x_3499) ;  /* 0x0000006000007945 */ /* 0x000fe20003800000 */
[----:B------:R-:W-:-:S07]  /*e950*/  IMAD.MOV.U32 R15, RZ, RZ, -0x1 ;  /* 0xffffffffff0f7424 */ /* 0x000fce00078e00ff */
[----:B------:R-:W-:Y:S05]  /*e960*/  WARPSYNC.COLLECTIVE R15, `(.L_x_3500) ;  /* 0x000000000f0c7348 */ /* 0x000fea0003c00000 */
[----:B------:R-:W-:Y:S02]  /*e970*/  ELECT P6, UR62, PT ;  /* 0x00000000003e782f */ /* 0x000fe400038c0000 */
[----:B------:R-:W-:Y:S01]  /*e980*/  MOV R14, UR62 ;  /* 0x0000003e000e7c02 */ /* 0x000fe20008000f00 */
[----:B------:R-:W-:Y:S10]  /*e990*/  ENDCOLLECTIVE ;  /* 0x000000000000791b */ /* 0x000ff40003800000 */
.L_x_3500:
[----:B------:R-:W-:Y:S05]  /*e9a0*/  BSYNC B0 ;  /* 0x0000000000007941 */ /* 0x000fea0003800000 */
.L_x_3499:
[----:B------:R-:W-:Y:S05]  /*e9b0*/  BRA `(.L_x_3501) ;  /* 0xfffffff8002c7947 */ /* 0x000fea000383ffff */
.L_x_3483:
[----:B-1----:R1:W2:Y:S02]  /*e9c0*/  SYNCS.PHASECHK.TRANS64.TRYWAIT P0, [R7+URZ], R4 ;  /* 0x00000004070075a7 */ /* 0x0022a4000800017f */
[----:B--2---:R-:W-:Y:S05]  /*e9d0*/  @!P0 NANOSLEEP.SYNCS 0x989680 ;  /* 0x009896800000895d */ /* 0x004fea0003900000 */
[----:B------:R-:W2:Y:S02]  /*e9e0*/  @!P0 SYNCS.PHASECHK.TRANS64 P0, [R7+URZ], R4 ;  /* 0x00000004070085a7 */ /* 0x000ea4000800007f */
[----:B--2---:R-:W-:Y:S05]  /*e9f0*/  @!P0 BRA `(.L_x_3483) ;  /* 0xfffffffc00f08947 */ /* 0x004fea000383ffff */
[----:B------:R-:W-:Y:S05]  /*ea00*/  BRA `(.L_x_3502) ;  /* 0xfffffff8006c7947 */ /* 0x000fea000383ffff */
.L_x_3484:
[----:B--2---:R2:W3:Y:S02]  /*ea10*/  SYNCS.PHASECHK.TRANS64.TRYWAIT P0, [R3+URZ], R0 ;  /* 0x00000000030075a7 */ /* 0x0044e4000800017f */
[----:B---3--:R-:W-:Y:S05]  /*ea20*/  @!P0 NANOSLEEP.SYNCS 0x989680 ;  /* 0x009896800000895d */ /* 0x008fea0003900000 */
[----:B------:R-:W3:Y:S02]  /*ea30*/  @!P0 SYNCS.PHASECHK.TRANS64 P0, [R3+URZ], R0 ;  /* 0x00000000030085a7 */ /* 0x000ee4000800007f */
[----:B---3--:R-:W-:Y:S05]  /*ea40*/  @!P0 BRA `(.L_x_3484) ;  /* 0xfffffffc00f08947 */ /* 0x008fea000383ffff */
[----:B------:R-:W-:Y:S05]  /*ea50*/  BRA `(.L_x_3503) ;  /* 0xfffffff800607947 */ /* 0x000fea000383ffff */
.L_x_3486:
[----:B--2---:R2:W3:Y:S02]  /*ea60*/  SYNCS.PHASECHK.TRANS64.TRYWAIT P0, [R5+URZ], R4 ;  /* 0x00000004050075a7 */ /* 0x0044e4000800017f */
[----:B---3--:R-:W-:Y:S05]  /*ea70*/  @!P0 NANOSLEEP.SYNCS 0x989680 ;  /* 0x009896800000895d */ /* 0x008fea0003900000 */
[----:B------:R-:W3:Y:S02]  /*ea80*/  @!P0 SYNCS.PHASECHK.TRANS64 P0, [R5+URZ], R4 ;  /* 0x00000004050085a7 */ /* 0x000ee4000800007f */
[----:B---3--:R-:W-:Y:S05]  /*ea90*/  @!P0 BRA `(.L_x_3486) ;  /* 0xfffffffc00f08947 */ /* 0x008fea000383ffff */
[----:B------:R-:W-:Y:S05]  /*eaa0*/  BRA `(.L_x_3504) ;  /* 0xfffffff800647947 */ /* 0x000fea000383ffff */
.L_x_3505:
        /* <DEDUP_REMOVED lines=13> */
.L_x_3744:


//--------------------- .text._ZN7cutlass13device_kernelIN5flash32FlashAttnBwdPostprocessConvertdQIN4cute5tupleIJNS3_1CILi128EEENS5_ILi64EEEEEENS_10bfloat16_tEfNS_4arch4Sm90ELi256ENS3_8TiledMMAINS3_8MMA_AtomIJNS3_4SM904GMMA27MMA_64x64x16_F32BF16BF16_RSILNSF_5MajorE0ELSH_1ELNSF_7ScaleInE1ELSI_1EEEEEENS3_6LayoutINS4_IJNS5_ILi2EEENS5_ILi1EEESN_EEENS4_IJSN_NS5_ILi0EEESP_EEEEENS4_IJNS3_10UnderscoreESS_SS_EEEEELb0EEEEEvNT_6ParamsE --------------------------
	.section	.text._ZN7cutlass13device_kernelIN5flash32FlashAttnBwdPostprocessConvertdQIN4cute5tupleIJNS3_1CILi128EEENS5_ILi64EEEEEENS_10bfloat16_tEfNS_4arch4Sm90ELi256ENS3_8TiledMMAINS3_8MMA_AtomIJNS3_4SM904GMMA27MMA_64x64x16_F32BF16BF16_RSILNSF_5MajorE0ELSH_1ELNSF_7ScaleInE1ELSI_1EEEEEENS3_6LayoutINS4_IJNS5_ILi2EEENS5_ILi1EEESN_EEENS4_IJSN_NS5_ILi0EEESP_EEEEENS4_IJNS3_10UnderscoreESS_SS_EEEEELb0EEEEEvNT_6ParamsE,"ax",@progbits
	.align	128
.text._ZN7cutlass13device_kernelIN5flash32FlashAttnBwdPostprocessConvertdQIN4cute5tupleIJNS3_1CILi128EEENS5_ILi64EEEEEENS_10bfloat16_tEfNS_4arch4Sm90ELi256ENS3_8TiledMMAINS3_8MMA_AtomIJNS3_4SM904GMMA27MMA_64x64x16_F32BF16BF16_RSILNSF_5MajorE0ELSH_1ELNSF_7ScaleInE1ELSI_1EEEEEENS3_6LayoutINS4_IJNS5_ILi2EEENS5_ILi1EEESN_EEENS4_IJSN_NS5_ILi0EEESP_EEEEENS4_IJNS3_10UnderscoreESS_SS_EEEEELb0EEEEEvNT_6ParamsE:
        .type           _ZN7cutlass13device_kernelIN5flash32FlashAttnBwdPostprocessConvertdQIN4cute5tupleIJNS3_1CILi128EEENS5_ILi64EEEEEENS_10bfloat16_tEfNS_4arch4Sm90ELi256ENS3_8TiledMMAINS3_8MMA_AtomIJNS3_4SM904GMMA27MMA_64x64x16_F32BF16BF16_RSILNSF_5MajorE0ELSH_1ELNSF_7ScaleInE1ELSI_1EEEEEENS3_6LayoutINS4_IJNS5_ILi2EEENS5_ILi1EEESN_EEENS4_IJSN_NS5_ILi0EEESP_EEEEENS4_IJNS3_10UnderscoreESS_SS_EEEEELb0EEEEEvNT_6ParamsE,@function
        .size           _ZN7cutlass13device_kernelIN5flash32FlashAttnBwdPostprocessConvertdQIN4cute5tupleIJNS3_1CILi128EEENS5_ILi64EEEEEENS_10bfloat16_tEfNS_4arch4Sm90ELi256ENS3_8TiledMMAINS3_8MMA_AtomIJNS3_4SM904GMMA27MMA_64x64x16_F32BF16BF16_RSILNSF_5MajorE0ELSH_1ELNSF_7ScaleInE1ELSI_1EEEEEENS3_6LayoutINS4_IJNS5_ILi2EEENS5_ILi1EEESN_EEENS4_IJSN_NS5_ILi0EEESP_EEEEENS4_IJNS3_10UnderscoreESS_SS_EEEEELb0EEEEEvNT_6ParamsE,(.L_x_3745 - _ZN7cutlass13device_kernelIN5flash32FlashAttnBwdPostprocessConvertdQIN4cute5tupleIJNS3_1CILi128EEENS5_ILi64EEEEEENS_10bfloat16_tEfNS_4arch4Sm90ELi256ENS3_8TiledMMAINS3_8MMA_AtomIJNS3_4SM904GMMA27MMA_64x64x16_F32BF16BF16_RSILNSF_5MajorE0ELSH_1ELNSF_7ScaleInE1ELSI_1EEEEEENS3_6LayoutINS4_IJNS5_ILi2EEENS5_ILi1EEESN_EEENS4_IJSN_NS5_ILi0EEESP_EEEEENS4_IJNS3_10UnderscoreESS_SS_EEEEELb0EEEEEvNT_6ParamsE)
        .other          _ZN7cutlass13device_kernelIN5flash32FlashAttnBwdPostprocessConvertdQIN4cute5tupleIJNS3_1CILi128EEENS5_ILi64EEEEEENS_10bfloat16_tEfNS_4arch4Sm90ELi256ENS3_8TiledMMAINS3_8MMA_AtomIJNS3_4SM904GMMA27MMA_64x64x16_F32BF16BF16_RSILNSF_5MajorE0ELSH_1ELNSF_7ScaleInE1ELSI_1EEEEEENS3_6LayoutINS4_IJNS5_ILi2EEENS5_ILi1EEESN_EEENS4_IJSN_NS5_ILi0EEESP_EEEEENS4_IJNS3_10UnderscoreESS_SS_EEEEELb0EEEEEvNT_6ParamsE,@"STO_CUDA_ENTRY STV_DEFAULT"
_ZN7cutlass13device_kernelIN5flash32FlashAttnBwdPostprocessConvertdQIN4cute5tupleIJNS3_1CILi128EEENS5_ILi64EEEEEENS_10bfloat16_tEfNS_4arch4Sm90ELi256ENS3_8TiledMMAINS3_8MMA_AtomIJNS3_4SM904GMMA27MMA_64x64x16_F32BF16BF16_RSILNSF_5MajorE0ELSH_1ELNSF_7ScaleInE1ELSI_1EEEEEENS3_6LayoutINS4_IJNS5_ILi2EEENS5_ILi1EEESN_EEENS4_IJSN_NS5_ILi0EEESP_EEEEENS4_IJNS3_10UnderscoreESS_SS_EEEEELb0EEEEEvNT_6ParamsE:
        /* <DEDUP_REMOVED lines=26> */
.L_x_3506:
        /* <DEDUP_REMOVED lines=52> */
.L_x_3509:
[----:B------:R-:W-:Y:S01]  /*04e0*/  @P0 ELECT P2, URZ, PT ;  /* 0x00000000003f082f */ /* 0x000fe20003840000 */
[----:B------:R1:W-:-:S12]  /*04f0*/  UBLKCP.S.G [UR6], [UR4], UR10 ;  /* 0x00000006040073ba */ /* 0x0003d8000800020a */
[----:B------:R-:W-:Y:S02]  /*0500*/  @P2 PLOP3.LUT P0, PT, P2, PT, PT, 0x8, 0x0 ;  /* 0x000000000000281c */ /* 0x000fe4000170e170 */
[----:B------:R-:W-:-:S11]  /*0510*/  PLOP3.LUT P2, PT, PT, PT, PT, 0x8, 0x0 ;  /* 0x000000000000781c */ /* 0x000fd60003f4e170 */
[----:B-1----:R-:W-:Y:S05]  /*0520*/  @P0 BRA.U.ANY `(.L_x_3509) ;  /* 0xfffffffd00ec0947 */ /* 0x002fea000393ffff */
.L_x_3508:
[----:B------:R-:W-:Y:S05]  /*0530*/  BSYNC B0 ;  /* 0x0000000000007941 */ /* 0x000fea0003800000 */
.L_x_3507:
[----:B------:R-:W-:Y:S01]  /*0540*/  BAR.SYNC.DEFER_BLOCKING 0x0 ;  /* 0x0000000000007b1d */ /* 0x000fe20000010000 */
[----:B------:R-:W-:Y:S02]  /*0550*/  MOV R41, 0x400 ;  /* 0x0000040000297802 */ /* 0x000fe40000000f00 */
[----:B------:R-:W-:Y:S02]  /*0560*/  CS2R R50, SRZ ;  /* 0x0000000000327805 */ /* 0x000fe4000001ff00 */
[----:B------:R-:W-:Y:S01]  /*0570*/  SHF.L.U32 R0, RZ, 0x1f, RZ ;  /* 0x0000001fff007819 */ /* 0x000fe200000006ff */
[--C-:B------:R-:W-:Y:S01]  /*0580*/  @P1 IMAD.MOV.U32 R50, RZ, RZ, R9.reuse ;  /* 0x000000ffff321224 */ /* 0x100fe200078e0009 */
[----:B------:R-:W-:Y:S02]  /*0590*/  LEA R41, R2, R41, 0x18 ;  /* 0x0000002902297211 */ /* 0x000fe400078ec0ff */
[----:B------:R-:W-:-:S07]  /*05a0*/  @P1 SHF.R.S32.HI R51, RZ, 0x1f, R9 ;  /* 0x0000001fff331819 */ /* 0x000fce0000011409 */
.L_x_3510:
        /* <DEDUP_REMOVED lines=156> */
.L_x_3512:
[----:B------:R-:W-:Y:S05]  /*0f70*/  BSYNC B0 ;  /* 0x0000000000007941 */ /* 0x000fea0003800000 */
.L_x_3511:
        /* <DEDUP_REMOVED lines=16> */
.L_x_3514:
[----:B------:R-:W-:Y:S05]  /*1080*/  BSYNC B0 ;  /* 0x0000000000007941 */ /* 0x000fea0003800000 */
.L_x_3513:
        /* <DEDUP_REMOVED lines=16> */
.L_x_3516:
[----:B------:R-:W-:Y:S05]  /*1190*/  BSYNC B0 ;  /* 0x0000000000007941 */ /* 0x000fea0003800000 */
.L_x_3515:
        /* <DEDUP_REMOVED lines=14> */
.L_x_3517:
        /* <DEDUP_REMOVED lines=16> */
.L_x_3745:


//--------------------- .text._ZN7cutlass13device_kernelIN5flash32FlashAttnBwdPostprocessConvertdQIN4cute5tupleIJNS3_1CILi96EEENS5_ILi64EEEEEENS_10bfloat16_tEfNS_4arch4Sm90ELi256ENS3_8TiledMMAINS3_8MMA_AtomIJNS3_4SM904GMMA27MMA_64x16x16_F32BF16BF16_SSILNSF_5MajorE1ELSH_0ELNSF_7ScaleInE1ELSI_1EEEEEENS3_6LayoutINS4_IJNS5_ILi1EEENS5_ILi2EEESM_EEENS4_IJNS5_ILi0EEESM_SP_EEEEENS4_IJNS3_10UnderscoreESS_SS_EEEEELb1EEEEEvNT_6ParamsE --------------------------
	.section	.text._ZN7cutlass13device_kernelIN5flash32FlashAttnBwdPostprocessConvertdQIN4cute5tupleIJNS3_1CILi96EEENS5_ILi64EEEEEENS_10bfloat16_tEfNS_4arch4Sm90ELi256ENS3_8TiledMMAINS3_8MMA_AtomIJNS3_4SM904GMMA27MMA_64x16x16_F32BF16BF16_SSILNSF_5MajorE1ELSH_0ELNSF_7ScaleInE1ELSI_1EEEEEENS3_6LayoutINS4_IJNS5_ILi1EEENS5_ILi2EEESM_EEENS4_IJNS5_ILi0EEESM_SP_EEEEENS4_IJNS3_10UnderscoreESS_SS_EEEEELb1EEEEEvNT_6ParamsE,"ax",@progbits
	.align	128
.text._ZN7cutlass13device_kernelIN5flash32FlashAttnBwdPostprocessConvertdQIN4cute5tupleIJNS3_1CILi96EEENS5_ILi64EEEEEENS_10bfloat16_tEfNS_4arch4Sm90ELi256ENS3_8TiledMMAINS3_8MMA_AtomIJNS3_4SM904GMMA27MMA_64x16x16_F32BF16BF16_SSILNSF_5MajorE1ELSH_0ELNSF_7ScaleInE1ELSI_1EEEEEENS3_6LayoutINS4_IJNS5_ILi1EEENS5_ILi2EEESM_EEENS4_IJNS5_ILi0EEESM_SP_EEEEENS4_IJNS3_10UnderscoreESS_SS_EEEEELb1EEEEEvNT_6ParamsE:
        .type           _ZN7cutlass13device_kernelIN5flash32FlashAttnBwdPostprocessConvertdQIN4cute5tupleIJNS3_1CILi96EEENS5_ILi64EEEEEENS_10bfloat16_tEfNS_4arch4Sm90ELi256ENS3_8TiledMMAINS3_8MMA_AtomIJNS3_4SM904GMMA27MMA_64x16x16_F32BF16BF16_SSILNSF_5MajorE1ELSH_0ELNSF_7ScaleInE1ELSI_1EEEEEENS3_6LayoutINS4_IJNS5_ILi1EEENS5_ILi2EEESM_EEENS4_IJNS5_ILi0EEESM_SP_EEEEENS4_IJNS3_10UnderscoreESS_SS_EEEEELb1EEEEEvNT_6ParamsE,@function
        .size           _ZN7cutlass13device_kernelIN5flash32FlashAttnBwdPostprocessConvertdQIN4cute5tupleIJNS3_1CILi96EEENS5_ILi64EEEEEENS_10bfloat16_tEfNS_4arch4Sm90ELi256ENS3_8TiledMMAINS3_8MMA_AtomIJNS3_4SM904GMMA27MMA_64x16x16_F32BF16BF16_SSILNSF_5MajorE1ELSH_0ELNSF_7ScaleInE1ELSI_1EEEEEENS3_6LayoutINS4_IJNS5_ILi1EEENS5_ILi2EEESM_EEENS4_IJNS5_ILi0EEESM_SP_EEEEENS4_IJNS3_10UnderscoreESS_SS_EEEEELb1EEEEEvNT_6ParamsE,(.L_x_3746 - _ZN7cutlass13device_kernelIN5flash32FlashAttnBwdPostprocessConvertdQIN4cute5tupleIJNS3_1CILi96EEENS5_ILi64EEEEEENS_10bfloat16_tEfNS_4arch4Sm90ELi256ENS3_8TiledMMAINS3_8MMA_AtomIJNS3_4SM904GMMA27MMA_64x16x16_F32BF16BF16_SSILNSF_5MajorE1ELSH_0ELNSF_7ScaleInE1ELSI_1EEEEEENS3_6LayoutINS4_IJNS5_ILi1EEENS5_ILi2EEESM_EEENS4_IJNS5_ILi0EEESM_SP_EEEEENS4_IJNS3_10UnderscoreESS_SS_EEEEELb1EEEEEvNT_6ParamsE)
        .other          _ZN7cutlass13device_kernelIN5flash32FlashAttnBwdPostprocessConvertdQIN4cute5tupleIJNS3_1CILi96EEENS5_ILi64EEEEEENS_10bfloat16_tEfNS_4arch4Sm90ELi256ENS3_8TiledMMAINS3_8MMA_AtomIJNS3_4SM904GMMA27MMA_64x16x16_F32BF16BF16_SSILNSF_5MajorE1ELSH_0ELNSF_7ScaleInE1ELSI_1EEEEEENS3_6LayoutINS4_IJNS5_ILi1EEENS5_ILi2EEESM_EEENS4_IJNS5_ILi0EEESM_SP_EEEEENS4_IJNS3_10UnderscoreESS_SS_EEEEELb1EEEEEvNT_6ParamsE,@"STO_CUDA_ENTRY STV_DEFAULT"
_ZN7cutlass13device_kernelIN5flash32FlashAttnBwdPostprocessConvertdQIN4cute5tupleIJNS3_1CILi96EEENS5_ILi64EEEEEENS_10bfloat16_tEfNS_4arch4Sm90ELi256ENS3_8TiledMMAINS3_8MMA_AtomIJNS3_4SM904GMMA27MMA_64x16x16_F32BF16BF16_SSILNSF_5MajorE1ELSH_0ELNSF_7ScaleInE1ELSI_1EEEEEENS3_6LayoutINS4_IJNS5_ILi1EEENS5_ILi2EEESM_EEENS4_IJNS5_ILi0EEESM_SP_EEEEENS4_IJNS3_10UnderscoreESS_SS_EEEEELb1EEEEEvNT_6ParamsE:
[----:B------:R-:W-:Y:S08]  /*0000*/  LDC R1, c[0x0][0x28] ;  /* 0x00000a00ff017b82 */ /* 0x000ff00000000800 */
[----:B------:R-:W0:Y:S01]  /*0010*/  LDC.64 R4, c[0x0][0x278] ;  /* 0x00009e00ff047b82 */ /* 0x000e220000000a00 */
[----:B------:R-:W1:Y:S01]  /*0020*/  S2R R6, SR_CTAID.Z ;  /* 0x0000000000067919 */ /* 0x000e620000002700 */
[----:B------:R-:W-:-:S06]  /*0030*/  ULDC.64 UR8, c[0x0][0x208] ;  /* 0x0000820000087ab9 */ /* 0x000fcc0000000a00 */
[----:B------:R-:W2:Y:S08]  /*0040*/  LDC.64 R10, c[0x0][0x270] ;  /* 0x00009c00ff0a7b82 */ /* 0x000eb00000000a00 */
[----:B------:R-:W1:Y:S01]  /*0050*/  LDC.64 R2, c[0x0][0x270] ;  /* 0x00009c00ff027b82 */ /* 0x000e620000000a00 */
[----:B0-----:R-:W-:-:S04]  /*0060*/  ISETP.NE.U32.AND P0, PT, R4, RZ, PT ;  /* 0x000000ff0400720c */ /* 0x001fc80003f05070 */
[----:B------:R-:W-:-:S03]  /*0070*/  ISETP.NE.AND.EX P0, PT, R5, RZ, PT, P0 ;  /* 0x000000ff0500720c */ /* 0x000fc60003f05300 */
[----:B------:R-:W0:Y:S01]  /*0080*/  LDC R0, c[0x0][0x240] ;  /* 0x00009000ff007b82 */ /* 0x000e220000000800 */
[----:B--2---:R-:W-:-:S04]  /*0090*/  ISETP.NE.U32.AND P1, PT, R10, RZ, PT ;  /* 0x000000ff0a00720c */ /* 0x004fc80003f25070 */
[----:B------:R-:W-:Y:S01]  /*00a0*/  ISETP.NE.AND.EX P1, PT, R11, RZ, PT, P1 ;  /* 0x000000ff0b00720c */ /* 0x000fe20003f25310 */
[----:B-1----:R-:W-:-:S04]  /*00b0*/  IMAD.WIDE R2, R6, 0x4, R2 ;  /* 0x0000000406027825 */ /* 0x002fc800078e0202 */
[----:B------:R-:W1:Y:S08]  /*00c0*/  @P0 LDC.64 R4, c[0x0][0x278] ;  /* 0x00009e00ff040b82 */ /* 0x000e700000000a00 */
[----:B------:R2:W5:Y:S01]  /*00d0*/  @P1 LDG.E R9, desc[UR8][R2.64] ;  /* 0x0000000802091981 */ /* 0x000562000c1e1900 */
[----:B-1----:R-:W-:-:S05]  /*00e0*/  @P0 IMAD.WIDE R4, R6, 0x4, R4 ;  /* 0x0000000406040825 */ /* 0x002fca00078e0204 */
[----:B0-----:R2:W5:Y:S01]  /*00f0*/  @P0 LDG.E R0, desc[UR8][R4.64] ;  /* 0x0000000804000981 */ /* 0x001562000c1e1900 */
[----:B------:R-:W-:Y:S01]  /*0100*/  ISETP.NE.U32.AND P2, PT, R10, RZ, PT ;  /* 0x000000ff0a00720c */ /* 0x000fe20003f45070 */
[----:B------:R-:W0:Y:S03]  /*0110*/  S2R R33, SR_CTAID.X ;  /* 0x0000000000217919 */ /* 0x000e260000002500 */
[----:B------:R-:W-:Y:S01]  /*0120*/  ISETP.NE.AND.EX P2, PT, R11, RZ, PT, P2 ;  /* 0x000000ff0b00720c */ /* 0x000fe20003f45320 */
[----:B0-----:R-:W-:Y:S01]  /*0130*/  IMAD R7, R33, 0x60, RZ ;  /* 0x0000006021077824 */ /* 0x001fe200078e02ff */
[----:B--2---:R-:W-:Y:S11]  /*0140*/  @P0 BRA `(.L_x_3518) ;  /* 0x0000000000100947 */ /* 0x004ff60003800000 */
[----:B------:R-:W-:Y:S05]  /*0150*/  @!P1 BRA `(.L_x_3518) ;  /* 0x00000000000c9947 */ /* 0x000fea0003800000 */
[----:B------:R-:W2:Y:S04]  /*0160*/  LDG.E R5, desc[UR8][R2.64] ;  /* 0x0000000802057981 */ /* 0x000ea8000c1e1900 */
[----:B-----5:R-:W2:Y:S02]  /*0170*/  LDG.E R0, desc[UR8][R2.64+0x4] ;  /* 0x0000040802007981 */ /* 0x020ea4000c1e1900 */
[----:B--2---:R-:W-:-:S07]  /*0180*/  IMAD.IADD R0, R0, 0x1, -R5 ;  /* 0x0000000100007824 */ /* 0x004fce00078e0a05 */
.L_x_3518:
[----:B-----5:R-:W-:-:S13]  /*0190*/  ISETP.GE.AND P0, PT, R7, R0, PT ;  /* 0x000000000700720c */ /* 0x020fda0003f06270 */
[----:B------:R-:W-:Y:S05]  /*01a0*/  @P2 EXIT P0 ;  /* 0x000000000000294d */ /* 0x000fea0000000000 */
[----:B------:R-:W0:Y:S01]  /*01b0*/  S2R R2, SR_CTAID.Y ;  /* 0x0000000000027919 */ /* 0x000e220000002600 */
[----:B------:R-:W-:Y:S01]  /*01c0*/  @P1 IMAD R3, R6, 0x60, R9 ;  /* 0x0000006006031824 */ /* 0x000fe200078e0209 */
[----:B------:R-:W1:Y:S01]  /*01d0*/  LDC.64 R16, c[0x0][0x228] ;  /* 0x00008a00ff107b82 */ /* 0x000e620000000a00 */
[----:B------:R-:W-:Y:S01]  /*01e0*/  CS2R R12, SRZ ;  /* 0x00000000000c7805 */ /* 0x000fe2000001ff00 */
[----:B------:R-:W2:Y:S01]  /*01f0*/  S2R R40, SR_TID.X ;  /* 0x0000000000287919 */ /* 0x000ea20000002100 */
[----:B------:R-:W-:Y:S01]  /*0200*/  @P1 IMAD.HI R3, R3, 0x2aaaaaab, RZ ;  /* 0x2aaaaaab03031827 */ /* 0x000fe200078e02ff */
[----:B------:R-:W-:Y:S03]  /*0210*/  BSSY B0, `(.L_x_3519) ;  /* 0x0000031000007945 */ /* 0x000fe60003800000 */
[----:B------:R-:W-:Y:S01]  /*0220*/  IMAD R7, R33, 0x1800, RZ ;  /* 0x0000180021077824 */ /* 0x000fe200078e02ff */
[----:B------:R-:W-:Y:S01]  /*0230*/  @P1 SHF.R.U32.HI R4, RZ, 0x1f, R3 ;  /* 0x0000001fff041819 */ /* 0x000fe20000011603 */
[----:B------:R-:W3:Y:S03]  /*0240*/  LDC.64 R10, c[0x0][0x230] ;  /* 0x00008c00ff0a7b82 */ /* 0x000ee60000000a00 */
[----:B------:R-:W-:-:S05]  /*0250*/  @P1 LEA.HI.SX32 R4, R3, R4, 0x1c ;  /* 0x0000000403041211 */ /* 0x000fca00078fe2ff */
[----:B------:R-:W-:Y:S02]  /*0260*/  @P1 IMAD R3, R4, 0x1800, RZ ;  /* 0x0000180004031824 */ /* 0x000fe400078e02ff */
[----:B------:R-:W4:Y:S02]  /*0270*/  S2R R4, SR_CgaCtaId ;  /* 0x0000000000047919 */ /* 0x000f240000008800 */
[--C-:B------:R-:W-:Y:S01]  /*0280*/  @P1 IMAD.MOV.U32 R12, RZ, RZ, R3.reuse ;  /* 0x000000ffff0c1224 */ /* 0x100fe200078e0003 */
[----:B------:R-:W-:-:S04]  /*0290*/  @P1 SHF.R.S32.HI R13, RZ, 0x1f, R3 ;  /* 0x0000001fff0d1819 */ /* 0x000fc80000011403 */
[----:B------:R-:W-:-:S04]  /*02a0*/  IADD3 R14, P0, R7, R12, RZ ;  /* 0x0000000c070e7210 */ /* 0x000fc80007f1e0ff */
[----:B------:R-:W-:Y:S02]  /*02b0*/  LEA.HI.X.SX32 R15, R7, R13, 0x1, P0 ;  /* 0x0000000d070f7211 */ /* 0x000fe400000f0eff */
[----:B0-----:R-:W-:Y:S01]  /*02c0*/  SHF.R.S32.HI R5, RZ, 0x1f, R2 ;  /* 0x0000001fff057819 */ /* 0x001fe20000011402 */
[----:B------:R-:W0:Y:S01]  /*02d0*/  LDC.64 R12, c[0x0][0x210] ;  /* 0x00008400ff0c7b82 */ /* 0x000e220000000a00 */
[----:B------:R-:W-:Y:S01]  /*02e0*/  SHF.R.S32.HI R7, RZ, 0x1f, R6 ;  /* 0x0000001fff077819 */ /* 0x000fe20000011406 */
[-C--:B-1----:R-:W-:Y:S01]  /*02f0*/  IMAD.WIDE.U32 R14, R2, R16.reuse, R14 ;  /* 0x00000010020e7225 */ /* 0x082fe200078e000e */
[----:B------:R-:W-:Y:S02]  /*0300*/  SEL R6, R6, RZ, !P2 ;  /* 0x000000ff06067207 */ /* 0x000fe40005000000 */
[----:B------:R-:W-:Y:S01]  /*0310*/  SEL R7, R7, RZ, !P2 ;  /* 0x000000ff07077207 */ /* 0x000fe20005000000 */
[----:B------:R-:W-:Y:S01]  /*0320*/  IMAD R3, R5, R16, RZ ;  /* 0x0000001005037224 */ /* 0x000fe200078e02ff */
[----:B--2---:R-:W-:-:S03]  /*0330*/  ISETP.NE.AND P0, PT, R40, RZ, PT ;  /* 0x000000ff2800720c */ /* 0x004fc60003f05270 */
[----:B------:R-:W-:-:S04]  /*0340*/  IMAD R3, R2, R17, R3 ;  /* 0x0000001102037224 */ /* 0x000fc800078e0203 */
[----:B------:R-:W-:Y:S02]  /*0350*/  IMAD.IADD R15, R15, 0x1, R3 ;  /* 0x000000010f0f7824 */ /* 0x000fe400078e0203 */
[----:B---3--:R-:W-:-:S04]  /*0360*/  IMAD R3, R7, R10, RZ ;  /* 0x0000000a07037224 */ /* 0x008fc800078e02ff */
[C---:B------:R-:W-:Y:S02]  /*0370*/  IMAD R3, R6.reuse, R11, R3 ;  /* 0x0000000b06037224 */ /* 0x040fe400078e0203 */
[----:B------:R-:W-:-:S04]  /*0380*/  IMAD.WIDE.U32 R10, R6, R10, R14 ;  /* 0x0000000a060a7225 */ /* 0x000fc800078e000e */
[----:B------:R-:W-:Y:S01]  /*0390*/  IMAD.IADD R3, R11, 0x1, R3 ;  /* 0x000000010b037824 */ /* 0x000fe200078e0203 */
[----:B0-----:R-:W-:-:S04]  /*03a0*/  LEA R12, P2, R10, R12, 0x2 ;  /* 0x0000000c0a0c7211 */ /* 0x001fc800078410ff */
[----:B------:R-:W-:Y:S01]  /*03b0*/  LEA.HI.X R3, R10, R13, R3, 0x2, P2 ;  /* 0x0000000d0a037211 */ /* 0x000fe200010f1403 */
[----:B----4-:R-:W-:Y:S08]  /*03c0*/  @P0 BRA `(.L_x_3520) ;  /* 0x0000000000540947 */ /* 0x010ff00003800000 */
        /* <DEDUP_REMOVED lines=16> */
.L_x_3521:
[----:B------:R-:W-:Y:S01]  /*04d0*/  @P0 ELECT P2, URZ, PT ;  /* 0x00000000003f082f */ /* 0x000fe20003840000 */
[----:B------:R1:W-:-:S12]  /*04e0*/  UBLKCP.S.G [UR6], [UR4], UR10 ;  /* 0x00000006040073ba */ /* 0x0003d8000800020a */
[----:B------:R-:W-:Y:S02]  /*04f0*/  @P2 PLOP3.LUT P0, PT, P2, PT, PT, 0x8, 0x0 ;  /* 0x000000000000281c */ /* 0x000fe4000170e170 */
[----:B------:R-:W-:-:S11]  /*0500*/  PLOP3.LUT P2, PT, PT, PT, PT, 0x8, 0x0 ;  /* 0x000000000000781c */ /* 0x000fd60003f4e170 */
[----:B-1----:R-:W-:Y:S05]  /*0510*/  @P0 BRA.U.ANY `(.L_x_3521) ;  /* 0xfffffffd00ec0947 */ /* 0x002fea000393ffff */
.L_x_3520:
[----:B------:R-:W-:Y:S05]  /*0520*/  BSYNC B0 ;  /* 0x0000000000007941 */ /* 0x000fea0003800000 */
.L_x_3519:
[----:B------:R-:W-:Y:S01]  /*0530*/  BAR.SYNC.DEFER_BLOCKING 0x0 ;  /* 0x0000000000007b1d */ /* 0x000fe20000010000 */
[----:B------:R-:W-:Y:S02]  /*0540*/  MOV R3, 0x400 ;  /* 0x0000040000037802 */ /* 0x000fe40000000f00 */
[----:B------:R-:W-:Y:S02]  /*0550*/  CS2R R38, SRZ ;  /* 0x0000000000267805 */ /* 0x000fe4000001ff00 */
[--C-:B------:R-:W-:Y:S01]  /*0560*/  @P1 SHF.R.S32.HI R39, RZ, 0x1f, R9.reuse ;  /* 0x0000001fff271819 */ /* 0x100fe20000011409 */
[----:B------:R-:W-:Y:S01]  /*0570*/  @P1 IMAD.MOV.U32 R38, RZ, RZ, R9 ;  /* 0x000000ffff261224 */ /* 0x000fe200078e0009 */
[----:B------:R-:W-:Y:S02]  /*0580*/  LEA R3, R4, R3, 0x18 ;  /* 0x0000000304037211 */ /* 0x000fe400078ec0ff */
[----:B------:R-:W-:-:S07]  /*0590*/  SHF.L.U32 R4, RZ, 0x1f, RZ ;  /* 0x0000001fff047819 */ /* 0x000fce00000006ff */
.L_x_3522:
[----:B-1----:R1:W2:Y:S02]  /*05a0*/  SYNCS.PHASECHK.TRANS64.TRYWAIT P0, [R3+URZ+0x9000], R4 ;  /* 0x00900004030075a7 */ /* 0x0022a4000800017f */
[----:B--2---:R-:W-:Y:S05]  /*05b0*/  @!P0 NANOSLEEP.SYNCS 0x989680 ;  /* 0x009896800000895d */ /* 0x004fea0003900000 */
[----:B------:R-:W2:Y:S02]  /*05c0*/  @!P0 SYNCS.PHASECHK.TRANS64 P0, [R3+URZ+0x9000], R4 ;  /* 0x00900004030085a7 */ /* 0x000ea4000800007f */
[----:B--2---:R-:W-:Y:S05]  /*05d0*/  @!P0 BRA `(.L_x_3522) ;  /* 0xfffffffc00f08947 */ /* 0x004fea000383ffff */
[----:B------:R-:W-:Y:S01]  /*05e0*/  SHF.R.S32.HI R9, RZ, 0x1f, R40 ;  /* 0x0000001fff097819 */ /* 0x000fe20000011428 */
[----:B------:R-:W-:Y:S01]  /*05f0*/  ULDC UR4, c[0x0][0x268] ;  /* 0x00009a0000047ab9 */ /* 0x000fe20000000800 */
[----:B------:R-:W-:Y:S01]  /*0600*/  IMAD R0, R33, -0x60, R0 ;  /* 0xffffffa021007824 */ /* 0x000fe200078e0200 */
[----:B------:R-:W-:Y:S01]  /*0610*/  ULDC.64 UR6, c[0x0][0x258] ;  /* 0x0000960000067ab9 */ /* 0x000fe20000000a00 */
[-C--:B------:R-:W-:Y:S01]  /*0620*/  LEA.HI R20, R9, R40.reuse, RZ, 0x7 ;  /* 0x0000002809147211 */ /* 0x080fe200078f38ff */
[----:B------:R-:W-:Y:S01]  /*0630*/  IMAD R5, R5, UR6, RZ ;  /* 0x0000000605057c24 */ /* 0x000fe2000f8e02ff */
[CC--:B-1----:R-:W-:Y:S01]  /*0640*/  LEA.HI R4, R9.reuse, R40.reuse, RZ, 0x3 ;  /* 0x0000002809047211 */ /* 0x0c2fe200078f18ff */
[----:B------:R-:W-:Y:S01]  /*0650*/  BSSY B0, `(.L_x_3523) ;  /* 0x0000087000007945 */ /* 0x000fe20003800000 */
[----:B------:R-:W-:Y:S01]  /*0660*/  LOP3.LUT R11, R20, 0x3fffff80, RZ, 0xc0, !PT ;  /* 0x3fffff80140b7812 */ /* 0x000fe200078ec0ff */
[----:B------:R-:W-:Y:S01]  /*0670*/  IMAD R5, R2, UR7, R5 ;  /* 0x0000000702057c24 */ /* 0x000fe2000f8e0205 */
[----:B------:R-:W-:-:S02]  /*0680*/  LEA.HI R24, R9, R40, RZ, 0x5 ;  /* 0x0000002809187211 */ /* 0x000fc400078f28ff */
[----:B------:R-:W-:Y:S01]  /*0690*/  LOP3.LUT R13, R4, 0xfffffff8, RZ, 0xc0, !PT ;  /* 0xfffffff8040d7812 */ /* 0x000fe200078ec0ff */
[C---:B------:R-:W-:Y:S01]  /*06a0*/  IMAD.IADD R11, R40.reuse, 0x1, -R11 ;  /* 0x00000001280b7824 */ /* 0x040fe200078e0a0b */
[CC--:B0-----:R-:W-:Y:S02]  /*06b0*/  LEA.HI R8, R9.reuse, R40.reuse, RZ, 0x4 ;  /* 0x0000002809087211 */ /* 0x0c1fe400078f20ff */
[----:B------:R-:W-:Y:S01]  /*06c0*/  LEA.HI R10, R9, R40, RZ, 0x6 ;  /* 0x00000028090a7211 */ /* 0x000fe200078f30ff */
[----:B------:R-:W-:Y:S01]  /*06d0*/  IMAD.IADD R40, R40, 0x1, -R13 ;  /* 0x0000000128287824 */ /* 0x000fe200078e0a0d */
[----:B------:R-:W-:Y:S02]  /*06e0*/  SHF.R.S32.HI R20, RZ, 0x7, R20 ;  /* 0x00000007ff147819 */ /* 0x000fe40000011414 */
[--C-:B------:R-:W-:Y:S01]  /*06f0*/  SHF.R.S32.HI R9, RZ, 0x1f, R24.reuse ;  /* 0x0000001fff097819 */ /* 0x100fe20000011418 */
[----:B------:R-:W-:Y:S01]  /*0700*/  IMAD.SHL.U32 R22, R10, 0x2, RZ ;  /* 0x000000020a167824 */ /* 0x000fe200078e00ff */
[----:B------:R-:W-:Y:S01]  /*0710*/  SHF.R.S32.HI R24, RZ, 0x5, R24 ;  /* 0x00000005ff187819 */ /* 0x000fe20000011418 */
[----:B------:R-:W-:Y:S01]  /*0720*/  IMAD R11, R20, 0x300, R11 ;  /* 0x00000300140b7824 */ /* 0x000fe200078e020b */
[----:B------:R-:W-:-:S02]  /*0730*/  SHF.R.S32.HI R35, RZ, 0x4, R8 ;  /* 0x00000004ff237819 */ /* 0x000fc40000011408 */
[----:B------:R-:W-:Y:S01]  /*0740*/  LEA.HI R13, R9, R24, RZ, 0x2 ;  /* 0x00000018090d7211 */ /* 0x000fe200078f10ff */
[----:B------:R-:W-:Y:S01]  /*0750*/  IMAD.SHL.U32 R44, R11, 0x4, RZ ;  /* 0x000000040b2c7824 */ /* 0x000fe200078e00ff */
[--C-:B------:R-:W-:Y:S01]  /*0760*/  SHF.R.S32.HI R32, RZ, 0x3, R4.reuse ;  /* 0x00000003ff207819 */ /* 0x100fe20000011404 */
[----:B------:R-:W-:Y:S01]  /*0770*/  IMAD.SHL.U32 R45, R24, 0x40, RZ ;  /* 0x00000040182d7824 */ /* 0x000fe200078e00ff */
[----:B------:R-:W-:Y:S02]  /*0780*/  SHF.R.S32.HI R15, RZ, 0x1f, R4 ;  /* 0x0000001fff0f7819 */ /* 0x000fe40000011404 */
[----:B------:R-:W-:Y:S02]  /*0790*/  LOP3.LUT R17, R13, 0xfffffffc, RZ, 0xc0, !PT ;  /* 0xfffffffc0d117812 */ /* 0x000fe400078ec0ff */
[----:B------:R-:W-:Y:S02]  /*07a0*/  LEA.HI R12, R8, R35, RZ, 0x1 ;  /* 0x00000023080c7211 */ /* 0x000fe400078f08ff */
[----:B------:R-:W-:Y:S01]  /*07b0*/  LEA.HI R18, R15, R32, RZ, 0x2 ;  /* 0x000000200f127211 */ /* 0x000fe200078f10ff */
[----:B------:R-:W-:Y:S01]  /*07c0*/  IMAD.IADD R21, R24, 0x1, -R17 ;  /* 0x0000000118157824 */ /* 0x000fe200078e0a11 */
[----:B------:R-:W-:-:S02]  /*07d0*/  LEA R44, R44, R3, 0x2 ;  /* 0x000000032c2c7211 */ /* 0x000fc400078e10ff */
[----:B------:R-:W-:Y:S01]  /*07e0*/  LOP3.LUT R16, R12, 0x1fffffe, RZ, 0xc0, !PT ;  /* 0x01fffffe0c107812 */ /* 0x000fe200078ec0ff */
[----:B------:R-:W-:Y:S01]  /*07f0*/  IMAD R28, R21, 0x6, R20 ;  /* 0x00000006151c7824 */ /* 0x000fe200078e0214 */
[----:B------:R-:W-:Y:S01]  /*0800*/  LOP3.LUT R23, R18, 0xffffffc, RZ, 0xc0, !PT ;  /* 0x0ffffffc12177812 */ /* 0x000fe200078ec0ff */
[----:B------:R-:W0:Y:S01]  /*0810*/  LDS.128 R8, [R44] ;  /* 0x000000002c087984 */ /* 0x000e220000000c00 */
[----:B------:R-:W-:Y:S01]  /*0820*/  LOP3.LUT R25, R22, 0xffffff80, RZ, 0xc0, !PT ;  /* 0xffffff8016197812 */ /* 0x000fe200078ec0ff */
[----:B------:R-:W-:Y:S01]  /*0830*/  IMAD.IADD R35, R35, 0x1, -R16 ;  /* 0x0000000123237824 */ /* 0x000fe200078e0a10 */
[----:B------:R-:W-:Y:S01]  /*0840*/  SHF.R.S32.HI R29, RZ, 0x1f, R40 ;  /* 0x0000001fff1d7819 */ /* 0x000fe20000011428 */
[----:B------:R-:W-:Y:S01]  /*0850*/  IMAD.IADD R34, R32, 0x1, -R23 ;  /* 0x0000000120227824 */ /* 0x000fe200078e0a17 */
[----:B------:R-:W1:Y:S01]  /*0860*/  LDS.128 R12, [R44+0x800] ;  /* 0x000800002c0c7984 */ /* 0x000e620000000c00 */
[----:B------:R-:W-:Y:S01]  /*0870*/  IMAD R35, R28, 0x2, R35 ;  /* 0x000000021c237824 */ /* 0x000fe200078e0223 */
[----:B------:R-:W-:Y:S01]  /*0880*/  LEA.HI R36, R29, R40, RZ, 0x2 ;  /* 0x000000281d247211 */ /* 0x000fe200078f10ff */
[----:B------:R-:W-:Y:S01]  /*0890*/  IMAD R34, R34, 0x10, R25 ;  /* 0x0000001022227824 */ /* 0x000fe200078e0219 */
[----:B------:R-:W2:Y:S01]  /*08a0*/  LDS.128 R16, [R44+0x1000] ;  /* 0x001000002c107984 */ /* 0x000ea20000000c00 */
[----:B------:R-:W-:-:S02]  /*08b0*/  LOP3.LUT R45, R45, 0x40, RZ, 0xc0, !PT ;  /* 0x000000402d2d7812 */ /* 0x000fc400078ec0ff */
[C---:B------:R-:W-:Y:S01]  /*08c0*/  IMAD.SHL.U32 R43, R36.reuse, 0x10, RZ ;  /* 0x00000010242b7824 */ /* 0x040fe200078e00ff */
[----:B------:R-:W3:Y:S01]  /*08d0*/  LDS.128 R20, [R44+0x1800] ;  /* 0x001800002c147984 */ /* 0x000ee20000000c00 */
[----:B------:R-:W-:Y:S02]  /*08e0*/  LOP3.LUT R37, R36, 0x7fffffc, RZ, 0xc0, !PT ;  /* 0x07fffffc24257812 */ /* 0x000fe400078ec0ff */
[C---:B------:R-:W-:Y:S01]  /*08f0*/  LEA.HI R41, R40.reuse, R40, RZ, 0x1 ;  /* 0x0000002828297211 */ /* 0x040fe200078f08ff */
[----:B------:R-:W4:Y:S01]  /*0900*/  LDS.128 R24, [R44+0x2000] ;  /* 0x002000002c187984 */ /* 0x000f220000000c00 */
[C---:B------:R-:W-:Y:S01]  /*0910*/  SHF.L.U32 R36, R40.reuse, 0x3, RZ ;  /* 0x0000000328247819 */ /* 0x040fe200000006ff */
[----:B------:R-:W-:Y:S01]  /*0920*/  IMAD.IADD R40, R40, 0x1, -R37 ;  /* 0x0000000128287824 */ /* 0x000fe200078e0a25 */
[----:B------:R-:W-:Y:S01]  /*0930*/  LOP3.LUT R43, R43, 0x40, RZ, 0xc0, !PT ;  /* 0x000000402b2b7812 */ /* 0x000fe200078ec0ff */
[----:B------:R-:W5:Y:S01]  /*0940*/  LDS.128 R28, [R44+0x2800] ;  /* 0x002800002c1c7984 */ /* 0x000f620000000c00 */
[----:B------:R-:W-:Y:S01]  /*0950*/  SHF.R.S32.HI R41, RZ, 0x1, R41 ;  /* 0x00000001ff297819 */ /* 0x000fe20000011429 */
[----:B------:R-:W-:Y:S01]  /*0960*/  IMAD R40, R35, 0x8, R40 ;  /* 0x0000000823287824 */ /* 0x000fe200078e0228 */
[----:B------:R-:W-:-:S02]  /*0970*/  LOP3.LUT R37, R45, 0x8, R36, 0xf8, !PT ;  /* 0x000000082d257812 */ /* 0x000fc400078ef824 */
[----:B------:R-:W-:Y:S01]  /*0980*/  SHF.R.U32.HI R42, RZ, 0x3, R45 ;  /* 0x00000003ff2a7819 */ /* 0x000fe2000001162d */
[----:B------:R-:W-:Y:S01]  /*0990*/  IMAD R34, R41, 0x600, R34 ;  /* 0x0000060029227824 */ /* 0x000fe200078e0222 */
[----:B------:R-:W-:Y:S02]  /*09a0*/  LOP3.LUT R4, R43, 0x8, R4, 0xf8, !PT ;  /* 0x000000082b047812 */ /* 0x000fe400078ef804 */
[----:B------:R-:W-:Y:S02]  /*09b0*/  SHF.R.U32.HI R43, RZ, 0x3, R43 ;  /* 0x00000003ff2b7819 */ /* 0x000fe4000001162b */
[----:B------:R-:W-:Y:S02]  /*09c0*/  LOP3.LUT R37, R37, R42, RZ, 0x3c, !PT ;  /* 0x0000002a25257212 */ /* 0x000fe400078e3cff */
[----:B------:R-:W-:-:S03]  /*09d0*/  LOP3.LUT R43, R4, R43, RZ, 0x3c, !PT ;  /* 0x0000002b042b7212 */ /* 0x000fc600078e3cff */
[----:B------:R-:W-:Y:S01]  /*09e0*/  IMAD.IADD R4, R34, 0x1, R37 ;  /* 0x0000000122047824 */ /* 0x000fe200078e0225 */
[----:B------:R-:W-:Y:S01]  /*09f0*/  SHF.R.S32.HI R37, RZ, 0x1f, R36 ;  /* 0x0000001fff257819 */ /* 0x000fe20000011424 */
[----:B------:R-:W-:Y:S02]  /*0a00*/  IMAD.U32 R34, R40, 0x10, R43 ;  /* 0x0000001028227824 */ /* 0x000fe400078e002b */
[----:B0-----:R-:W-:Y:S01]  /*0a10*/  FMUL.FTZ R35, R9, UR4 ;  /* 0x0000000409237c20 */ /* 0x001fe20008410000 */
[----:B------:R-:W-:Y:S01]  /*0a20*/  FMUL.FTZ R40, R11, UR4 ;  /* 0x000000040b287c20 */ /* 0x000fe20008410000 */
[----:B------:R-:W-:Y:S01]  /*0a30*/  FMUL.FTZ R9, R10, UR4 ;  /* 0x000000040a097c20 */ /* 0x000fe20008410000 */
[----:B------:R-:W-:Y:S01]  /*0a40*/  FMUL.FTZ R8, R8, UR4 ;  /* 0x0000000408087c20 */ /* 0x000fe20008410000 */
[----:B------:R-:W-:Y:S02]  /*0a50*/  IMAD R34, R34, 0x2, R3 ;  /* 0x0000000222227824 */ /* 0x000fe400078e0203 */
[----:B-1----:R-:W-:Y:S01]  /*0a60*/  FMUL.FTZ R11, R14, UR4 ;  /* 0x000000040e0b7c20 */ /* 0x002fe20008410000 */
[----:B------:R-:W-:Y:S01]  /*0a70*/  FMUL.FTZ R10, R12, UR4 ;  /* 0x000000040c0a7c20 */ /* 0x000fe20008410000 */
[----:B------:R-:W-:Y:S01]  /*0a80*/  FMUL.FTZ R14, R15, UR4 ;  /* 0x000000040f0e7c20 */ /* 0x000fe20008410000 */
[----:B------:R-:W-:Y:S01]  /*0a90*/  FMUL.FTZ R13, R13, UR4 ;  /* 0x000000040d0d7c20 */ /* 0x000fe20008410000 */
[----:B--2---:R-:W-:Y:S01]  /*0aa0*/  FMUL.FTZ R12, R16, UR4 ;  /* 0x00000004100c7c20 */ /* 0x004fe20008410000 */
[----:B------:R-:W-:Y:S01]  /*0ab0*/  FMUL.FTZ R15, R18, UR4 ;  /* 0x00000004120f7c20 */ /* 0x000fe20008410000 */
[----:B------:R-:W-:Y:S01]  /*0ac0*/  FMUL.FTZ R18, R19, UR4 ;  /* 0x0000000413127c20 */ /* 0x000fe20008410000 */
[----:B------:R-:W-:Y:S01]  /*0ad0*/  FMUL.FTZ R17, R17, UR4 ;  /* 0x0000000411117c20 */ /* 0x000fe20008410000 */
        /* <DEDUP_REMOVED lines=12> */
[----:B------:R-:W-:Y:S01]  /*0ba0*/  F2FP.BF16.F32.PACK_AB R10, R13, R10 ;  /* 0x0000000a0d0a723e */ /* 0x000fe200000010ff */
[----:B------:R-:W-:Y:S01]  /*0bb0*/  ULDC UR4, c[0x0][0x244] ;  /* 0x0000910000047ab9 */ /* 0x000fe20000000800 */
[----:B------:R-:W-:-:S02]  /*0bc0*/  F2FP.BF16.F32.PACK_AB R8, R35, R8 ;  /* 0x000000082308723e */ /* 0x000fc400000010ff */
[----:B------:R-:W-:Y:S02]  /*0bd0*/  F2FP.BF16.F32.PACK_AB R9, R40, R9 ;  /* 0x000000092809723e */ /* 0x000fe400000010ff */
[----:B------:R-:W-:Y:S02]  /*0be0*/  F2FP.BF16.F32.PACK_AB R11, R14, R11 ;  /* 0x0000000b0e0b723e */ /* 0x000fe400000010ff */
[----:B------:R-:W-:Y:S02]  /*0bf0*/  F2FP.BF16.F32.PACK_AB R13, R18, R15 ;  /* 0x0000000f120d723e */ /* 0x000fe400000010ff */
[----:B------:R-:W-:Y:S01]  /*0c00*/  F2FP.BF16.F32.PACK_AB R12, R17, R12 ;  /* 0x0000000c110c723e */ /* 0x000fe200000010ff */
[----:B------:R0:W-:Y:S01]  /*0c10*/  STSM.16.MT88.4 [R34+0x6000], R8 ;  /* 0x0060000822007844 */ /* 0x0001e20000004200 */
[----:B------:R-:W-:Y:S02]  /*0c20*/  F2FP.BF16.F32.PACK_AB R14, R21, R16 ;  /* 0x00000010150e723e */ /* 0x000fe400000010ff */
[----:B------:R-:W-:-:S02]  /*0c30*/  F2FP.BF16.F32.PACK_AB R15, R42, R19 ;  /* 0x000000132a0f723e */ /* 0x000fc400000010ff */
[----:B------:R-:W-:Y:S02]  /*0c40*/  F2FP.BF16.F32.PACK_AB R16, R25, R20 ;  /* 0x000000141910723e */ /* 0x000fe400000010ff */
[----:B------:R-:W-:Y:S01]  /*0c50*/  F2FP.BF16.F32.PACK_AB R17, R27, R22 ;  /* 0x000000161b11723e */ /* 0x000fe200000010ff */
[----:B------:R1:W-:Y:S01]  /*0c60*/  STSM.16.MT88.4 [R34+0x6400], R12 ;  /* 0x0064000c22007844 */ /* 0x0003e20000004200 */
[----:B------:R-:W-:Y:S02]  /*0c70*/  F2FP.BF16.F32.PACK_AB R18, R28, R23 ;  /* 0x000000171c12723e */ /* 0x000fe400000010ff */
[----:B------:R-:W-:Y:S01]  /*0c80*/  F2FP.BF16.F32.PACK_AB R19, R31, R24 ;  /* 0x000000181f13723e */ /* 0x000fe200000010ff */
[----:B------:R-:W-:Y:S01]  /*0c90*/  IMAD R24, R4, 0x2, R3 ;  /* 0x0000000204187824 */ /* 0x000fe200078e0203 */
[----:B------:R-:W-:-:S03]  /*0ca0*/  IADD3 R26, P0, R32, R38, RZ ;  /* 0x00000026201a7210 */ /* 0x000fc60007f1e0ff */
[----:B------:R1:W-:Y:S01]  /*0cb0*/  STSM.16.MT88.4 [R34+0x6800], R16 ;  /* 0x0068001022007844 */ /* 0x0003e20000004200 */
[----:B------:R-:W-:Y:S01]  /*0cc0*/  LEA.HI.X.SX32 R27, R32, R39, 0x1, P0 ;  /* 0x00000027201b7211 */ /* 0x000fe200000f0eff */
[----:B------:R-:W-:Y:S01]  /*0cd0*/  BAR.SYNC.DEFER_BLOCKING 0x0 ;  /* 0x0000000000007b1d */ /* 0x000fe20000010000 */
[----:B------:R-:W-:Y:S01]  /*0ce0*/  ISETP.GE.AND P0, PT, R36, UR4, PT ;  /* 0x0000000424007c0c */ /* 0x000fe2000bf06270 */
[----:B------:R-:W-:Y:S01]  /*0cf0*/  IMAD.WIDE.U32 R36, R2, UR6, R36 ;  /* 0x0000000602247c25 */ /* 0x000fe2000f8e0024 */
[----:B0-----:R-:W-:Y:S02]  /*0d00*/  VIMNMX R9, R0, 0x60, PT ;  /* 0x0000006000097848 */ /* 0x001fe40003fe0100 */
[C---:B------:R-:W-:Y:S01]  /*0d10*/  IADD3 R2, R32.reuse, 0x40, RZ ;  /* 0x0000004020027810 */ /* 0x040fe20007ffe0ff */
[C---:B------:R-:W-:Y:S01]  /*0d20*/  VIADD R0, R32.reuse, 0x20 ;  /* 0x0000002020007836 */ /* 0x040fe20000000000 */
[----:B------:R-:W-:Y:S01]  /*0d30*/  ISETP.GE.OR P2, PT, R32, R9, P0 ;  /* 0x000000092000720c */ /* 0x000fe20000746670 */
[----:B------:R-:W-:Y:S01]  /*0d40*/  ULDC.64 UR4, c[0x0][0x260] ;  /* 0x0000980000047ab9 */ /* 0x000fe20000000a00 */
[----:B------:R-:W-:-:S02]  /*0d50*/  IMAD.IADD R37, R37, 0x1, R5 ;  /* 0x0000000125257824 */ /* 0x000fc400078e0205 */
[----:B------:R-:W-:Y:S01]  /*0d60*/  IMAD R7, R7, UR4, RZ ;  /* 0x0000000407077c24 */ /* 0x000fe2000f8e02ff */
[-C--:B------:R-:W-:Y:S01]  /*0d70*/  ISETP.GE.OR P1, PT, R0, R9.reuse, P0 ;  /* 0x000000090000720c */ /* 0x080fe20000726670 */
[----:B------:R-:W-:Y:S01]  /*0d80*/  VIADD R5, R3, 0x6000 ;  /* 0x0000600003057836 */ /* 0x000fe20000000000 */
[----:B------:R-:W-:Y:S01]  /*0d90*/  ISETP.GE.OR P0, PT, R2, R9, P0 ;  /* 0x000000090200720c */ /* 0x000fe20000706670 */
[C---:B------:R-:W-:Y:S02]  /*0da0*/  IMAD R9, R6.reuse, UR5, R7 ;  /* 0x0000000506097c24 */ /* 0x040fe4000f8e0207 */
[----:B------:R-:W-:-:S04]  /*0db0*/  IMAD.WIDE.U32 R6, R6, UR4, R36 ;  /* 0x0000000406067c25 */ /* 0x000fc8000f8e0024 */
[----:B------:R-:W-:Y:S02]  /*0dc0*/  IMAD R8, R4, 0x2, R5 ;  /* 0x0000000204087824 */ /* 0x000fe400078e0205 */
[----:B------:R-:W-:Y:S01]  /*0dd0*/  IMAD.WIDE R2, R33, 0x60, R26 ;  /* 0x0000006021027825 */ /* 0x000fe200078e021a */
[----:B------:R1:W0:Y:S03]  /*0de0*/  LDS.128 R20, [R24+0x6800] ;  /* 0x0068000018147984 */ /* 0x0002260000000c00 */
        /* <DEDUP_REMOVED lines=13> */
.L_x_3524:
[----:B------:R-:W-:Y:S05]  /*0ec0*/  BSYNC B0 ;  /* 0x0000000000007941 */ /* 0x000fea0003800000 */
.L_x_3523:
[----:B-1----:R-:W1:Y:S01]  /*0ed0*/  LDS.128 R24, [R24+0x6400] ;  /* 0x0064000018187984 */ /* 0x002e620000000c00 */
[----:B------:R-:W-:Y:S04]  /*0ee0*/  BSSY B0, `(.L_x_3525) ;  /* 0x000000f000007945 */ /* 0x000fe80003800000 */
[----:B------:R-:W-:Y:S05]  /*0ef0*/  @P1 BRA `(.L_x_3526) ;  /* 0x0000000000341947 */ /* 0x000fea0003800000 */
[----:B--2---:R-:W-:Y:S01]  /*0f00*/  IADD3 R11, P1, R2, 0x20, RZ ;  /* 0x00000020020b7810 */ /* 0x004fe20007f3e0ff */
        /* <DEDUP_REMOVED lines=12> */
.L_x_3526:
[----:B------:R-:W-:Y:S05]  /*0fd0*/  BSYNC B0 ;  /* 0x0000000000007941 */ /* 0x000fea0003800000 */
.L_x_3525:
[----:B------:R-:W-:Y:S05]  /*0fe0*/  @P0 EXIT ;  /* 0x000000000000094d */ /* 0x000fea0003800000 */
[----:B------:R-:W-:Y:S01]  /*0ff0*/  IADD3 R7, P0, R2, 0x40, RZ ;  /* 0x0000004002077810 */ /* 0x000fe20007f1e0ff */
[----:B------:R-:W-:-:S04]  /*1000*/  ULDC.64 UR4, c[0x0][0x250] ;  /* 0x0000940000047ab9 */ /* 0x000fc80000000a00 */
[----:B------:R-:W-:Y:S02]  /*1010*/  IMAD.X R2, RZ, RZ, R3, P0 ;  /* 0x000000ffff027224 */ /* 0x000fe400000e0603 */
[----:B------:R-:W-:Y:S02]  /*1020*/  IMAD.MOV.U32 R3, RZ, RZ, R5 ;  /* 0x000000ffff037224 */ /* 0x000fe400078e0005 */
        /* <DEDUP_REMOVED lines=8> */
[----:B0-----:R-:W-:Y:S01]  /*10b0*/  STG.E.128 desc[UR8][R4.64], R20 ;  /* 0x0000001404007986 */ /* 0x001fe2000c101d08 */
[----:B------:R-:W-:Y:S05]  /*10c0*/  EXIT ;  /* 0x000000000000794d */ /* 0x000fea0003800000 */
.L_x_3527:
        /* <DEDUP_REMOVED lines=11> */
.L_x_3746:


//--------------------- .text._ZN7cutlass13device_kernelIN5flash11enable_sm90INS1_16FlashAttnBwdSm90INS1_25CollectiveMainloopBwdSm90ILi2ELi2ELi2EN4cute5tupleIJNS5_1CILi1EEES8_S8_EEENS6_IJNS7_ILi96EEENS7_ILi128EEENS7_ILi64EEEEEENS_10bfloat16_tEfNS_4arch4Sm90ELb1ELb0ELb1ELb1ELb1ELb1ELb0ELb1ELi2ELi1ELi2ELi2ELb0EEENS1_24CollectiveEpilogueBwdGQAISD_fSG_Li256ELb1ELb1EEENS1_25SingleTileBwdLPTSchedulerILb1ELi128ELb1EEEEEEEEEvNT_6ParamsE --------------------------
	.section	.text._ZN7cutlass13device_kernelIN5flash11enable_sm90INS1_16FlashAttnBwdSm90INS1_25CollectiveMainloopBwdSm90ILi2ELi2ELi2EN4cute5tupleIJNS5_1CILi1EEES8_S8_EEENS6_IJNS7_ILi96EEENS7_ILi128EEENS7_ILi64EEEEEENS_10bfloat16_tEfNS_4arch4Sm90ELb1ELb0ELb1ELb1ELb1ELb1ELb0ELb1ELi2ELi1ELi2ELi2ELb0EEENS1_24CollectiveEpilogueBwdGQAISD_fSG_Li256ELb1ELb1EEENS1_25SingleTileBwdLPTSchedulerILb1ELi128ELb1EEEEEEEEEvNT_6ParamsE,"ax",@progbits
	.align	128
.text._ZN7cutlass13device_kernelIN5flash11enable_sm90INS1_16FlashAttnBwdSm90INS1_25CollectiveMainloopBwdSm90ILi2ELi2ELi2EN4cute5tupleIJNS5_1CILi1EEES8_S8_EEENS6_IJNS7_ILi96EEENS7_ILi128EEENS7_ILi64EEEEEENS_10bfloat16_tEfNS_4arch4Sm90ELb1ELb0ELb1ELb1ELb1ELb1ELb0ELb1ELi2ELi1ELi2ELi2ELb0EEENS1_24CollectiveEpilogueBwdGQAISD_fSG_Li256ELb1ELb1EEENS1_25SingleTileBwdLPTSchedulerILb1ELi128ELb1EEEEEEEEEvNT_6ParamsE:
        .type           _ZN7cutlass13device_kernelIN5flash11enable_sm90INS1_16FlashAttnBwdSm90INS1_25CollectiveMainloopBwdSm90ILi2ELi2ELi2EN4cute5tupleIJNS5_1CILi1EEES8_S8_EEENS6_IJNS7_ILi96EEENS7_ILi128EEENS7_ILi64EEEEEENS_10bfloat16_tEfNS_4arch4Sm90ELb1ELb0ELb1ELb1ELb1ELb1ELb0ELb1ELi2ELi1ELi2ELi2ELb0EEENS1_24CollectiveEpilogueBwdGQAISD_fSG_Li256ELb1ELb1EEENS1_25SingleTileBwdLPTSchedulerILb1ELi128ELb1EEEEEEEEEvNT_6ParamsE,@function
        .size           _ZN7cutlass13device_kernelIN5flash11enable_sm90INS1_16FlashAttnBwdSm90INS1_25CollectiveMainloopBwdSm90ILi2ELi2ELi2EN4cute5tupleIJNS5_1CILi1EEES8_S8_EEENS6_IJNS7_ILi96EEENS7_ILi128EEENS7_ILi64EEEEEENS_10bfloat16_tEfNS_4arch4Sm90ELb1ELb0ELb1ELb1ELb1ELb1ELb0ELb1ELi2ELi1ELi2ELi2ELb0EEENS1_24CollectiveEpilogueBwdGQAISD_fSG_Li256ELb1ELb1EEENS1_25SingleTileBwdLPTSchedulerILb1ELi128ELb1EEEEEEEEEvNT_6ParamsE,(.L_x_3747 - _ZN7cutlass13device_kernelIN5flash11enable_sm90INS1_16FlashAttnBwdSm90INS1_25CollectiveMainloopBwdSm90ILi2ELi2ELi2EN4cute5tupleIJNS5_1CILi1EEES8_S8_EEENS6_IJNS7_ILi96EEENS7_ILi128EEENS7_ILi64EEEEEENS_10bfloat16_tEfNS_4arch4Sm90ELb1ELb0ELb1ELb1ELb1ELb1ELb0ELb1ELi2ELi1ELi2ELi2ELb0EEENS1_24CollectiveEpilogueBwdGQAISD_fSG_Li256ELb1ELb1EEENS1_25SingleTileBwdLPTSchedulerILb1ELi128ELb1EEEEEEEEEvNT_6ParamsE)
        .other          _ZN7cutlass13device_kernelIN5flash11enable_sm90INS1_16FlashAttnBwdSm90INS1_25CollectiveMainloopBwdSm90ILi2ELi2ELi2EN4cute5tupleIJNS5_1CILi1EEES8_S8_EEENS6_IJNS7_ILi96EEENS7_ILi128EEENS7_ILi64EEEEEENS_10bfloat16_tEfNS_4arch4Sm90ELb1ELb0ELb1ELb1ELb1ELb1ELb0ELb1ELi2ELi1ELi2ELi2ELb0EEENS1_24CollectiveEpilogueBwdGQAISD_fSG_Li256ELb1ELb1EEENS1_25SingleTileBwdLPTSchedulerILb1ELi128ELb1EEEEEEEEEvNT_6ParamsE,@"STO_CUDA_ENTRY STV_DEFAULT"
_ZN7cutlass13device_kernelIN5flash11enable_sm90INS1_16FlashAttnBwdSm90INS1_25CollectiveMainloopBwdSm90ILi2ELi2ELi2EN4cute5tupleIJNS5_1CILi1EEES8_S8_EEENS6_IJNS7_ILi96EEENS7_ILi128EEENS7_ILi64EEEEEENS_10bfloat16_tEfNS_4arch4Sm90ELb1ELb0ELb1ELb1ELb1ELb1ELb0ELb1ELi2ELi1ELi2ELi2ELb0EEENS1_24CollectiveEpilogueBwdGQAISD_fSG_Li256ELb1ELb1EEENS1_25SingleTileBwdLPTSchedulerILb1ELi128ELb1EEEEEEEEEvNT_6ParamsE:
        /* <DEDUP_REMOVED lines=24> */
.L_x_3529:
[----:B------:R-:W-:Y:S05]  /*0180*/  BSYNC B0 ;  /* 0x0000000000007941 */ /* 0x000fea0003800000 */
.L_x_3528:
        /* <DEDUP_REMOVED lines=37> */
.L_x_3530:
        /* <DEDUP_REMOVED lines=22> */
.L_x_3531:
[----:B------:R-:W-:Y:S01]  /*0540*/  PLOP3.LUT P0, PT, PT, PT, UP0, 0x80, 0x0 ;  /* 0x000000000000781c */ /* 0x000fe20003f0f008 */
[----:B------:R-:W-:Y:S01]  /*0550*/  NOP ;  /* 0x0000000000007918 */ /* 0x000fe20000000000 */
[----:B------:R-:W-:Y:S01]  /*0560*/  ULDC.64 UR38, c[0x0][0x208] ;  /* 0x0000820000267ab9 */ /* 0x000fe20000000a00 */
[----:B------:R-:W-:Y:S01]  /*0570*/  BSSY B6, `(.L_x_3532) ;  /* 0x0000eeb000067945 */ /* 0x000fe20003800000 */
[----:B-12-4-:R-:W-:Y:S09]  /*0580*/  BAR.SYNC.DEFER_BLOCKING 0x0 ;  /* 0x0000000000007b1d */ /* 0x016ff20000010000 */
[----:B------:R-:W-:Y:S05]  /*0590*/  @!P0 BRA `(.L_x_3533) ;  /* 0x000000a800b08947 */ /* 0x000fea0003800000 */
.L_x_3534:
        /* <DEDUP_REMOVED lines=32> */
.L_x_3535:
[----:B------:R-:W-:Y:S01]  /*07a0*/  ULDC UR8, c[0x0][0x8cc] ;  /* 0x0002330000087ab9 */ /* 0x000fe20000000800 */
[----:B------:R-:W-:Y:S01]  /*07b0*/  UMOV UR7, UR9 ;  /* 0x0000000900077c82 */ /* 0x000fe20008000000 */
[----:B------:R-:W-:-:S11]  /*07c0*/  UISETP.NE.AND UP0, UPT, UR8, 0x1, UPT ;  /* 0x000000010800788c */ /* 0x000fd6000bf05270 */
[----:B------:R-:W-:Y:S02]  /*07d0*/  @UP0 ULDC.64 UR10, c[0x0][0x8d0] ;  /* 0x00023400000a0ab9 */ /* 0x000fe40000000a00 */
[----:B------:R-:W-:-:S04]  /*07e0*/  UIMAD.WIDE.U32 UR4, UR9, UR10, URZ ;  /* 0x0000000a090472a5 */ /* 0x000fc8000f8e003f */
[----:B------:R-:W-:-:S04]  /*07f0*/  @UP0 USHF.R.U32.HI UR7, URZ, UR11, UR5 ;  /* 0x0000000b3f070299 */ /* 0x000fc80008011605 */
[----:B------:R-:W-:-:S12]  /*0800*/  UIMAD UR4, UR7, UR8, URZ ;  /* 0x00000008070472a4 */ /* 0x000fd8000f8e023f */
.L_x_3536:
        /* <DEDUP_REMOVED lines=23> */
.L_x_3537:
        /* <DEDUP_REMOVED lines=14> */
.L_x_3539:
[----:B------:R-:W-:-:S05]  /*0a60*/  ULDC UR4, c[0x0][0x8f4] ;  /* 0x00023d0000047ab9 */ /* 0x000fca0000000800 */
.L_x_3538:
        /* <DEDUP_REMOVED lines=24> */
.L_x_3541:
        /* <DEDUP_REMOVED lines=14> */
.L_x_3542:
        /* <DEDUP_REMOVED lines=11> */
.L_x_3543:
        /* <DEDUP_REMOVED lines=13> */
.L_x_3544:
        /* <DEDUP_REMOVED lines=68> */
.L_x_3547:
        /* <DEDUP_REMOVED lines=15> */
.L_x_3546:
        /* <DEDUP_REMOVED lines=22> */
.L_x_3549:
        /* <DEDUP_REMOVED lines=15> */
.L_x_3548:
[----:B------:R-:W-:Y:S01]  /*15d0*/  SHF.R.S32.HI R6, RZ, 0x1f, R17 ;  /* 0x0000001fff067819 */ /* 0x000fe20000011411 */
[----:B------:R-:W-:-:S03]  /*15e0*/  UMOV UR4, 0xffffffff ;  /* 0xffffffff00047882 */ /* 0x000fc60000000000 */
[----:B------:R-:W-:-:S04]  /*15f0*/  LEA.HI R0, R6, R17, RZ, 0x7 ;  /* 0x0000001106007211 */ /* 0x000fc800078f38ff */
[----:B------:R-:W-:Y:S01]  /*1600*/  SHF.R.S32.HI R13, RZ, 0x7, R0 ;  /* 0x00000007ff0d7819 */ /* 0x000fe20000011400 */
[----:B------:R-:W-:Y:S06]  /*1610*/  BRA.DIV UR4, `(.L_x_3550) ;  /* 0x000000de04887947 */ /* 0x000fec000b800000 */
[----:B------:R1:W2:Y:S02]  /*1620*/  SHFL.IDX PT, R14, R13, RZ, 0x1f ;  /* 0x00001fff0d0e7589 */ /* 0x0002a400000e0000 */
.L_x_3678:
[----:B------:R-:W-:Y:S01]  /*1630*/  SHF.L.U32 R3, RZ, 0x1f, RZ ;  /* 0x0000001fff037819 */ /* 0x000fe200000006ff */
[----:B------:R-:W-:-:S03]  /*1640*/  IMAD.SHL.U32 R2, R17, 0x40, RZ ;  /* 0x0000004011027824 */ /* 0x000fc600078e00ff */
[----:B------:R-:W3:Y:S02]  /*1650*/  SYNCS.PHASECHK.TRANS64.TRYWAIT P0, [R16+URZ+0x26800], R3 ;  /* 0x02680003100075a7 */ /* 0x000ee4000800017f */
[----:B---3--:R-:W-:Y:S05]  /*1660*/  @P0 BRA `(.L_x_3551) ;  /* 0x0000000000080947 */ /* 0x008fea0003800000 */
[----:B------:R-:W3:Y:S02]  /*1670*/  SYNCS.PHASECHK.TRANS64.TRYWAIT P0, [R16+URZ+0x26800], R3 ;  /* 0x02680003100075a7 */ /* 0x000ee4000800017f */
[----:B---3--:R-:W-:Y:S05]  /*1680*/  @!P0 BRA `(.L_x_3552) ;  /* 0x000000dc00888947 */ /* 0x008fea0003800000 */
.L_x_3551:
        /* <DEDUP_REMOVED lines=80> */
[----:B------:R-:W-:Y:S02]  /*1b90*/  CS2R R150, SRZ ;  /* 0x0000000000967805 */ /* 0x000fe4000001ff00 */
[----:B------:R-:W-:Y:S01]  /*1ba0*/  LEA.HI R4, R13, R13, RZ, 0x1 ;  /* 0x0000000d0d047211 */ /* 0x000fe200078f08ff */
[----:B------:R-:W-:Y:S01]  /*1bb0*/  IMAD.IADD R0, R17, 0x1, -R0 ;  /* 0x0000000111007824 */ /* 0x000fe200078e0a00 */
[----:B------:R-:W-:Y:S01]  /*1bc0*/  SHF.R.S32.HI R9, RZ, 0x5, R8 ;  /* 0x00000005ff097819 */ /* 0x000fe20000011408 */
[----:B------:R-:W-:Y:S01]  /*1bd0*/  IMAD.U32 R12, RZ, RZ, UR4 ;  /* 0x00000004ff0c7e24 */ /* 0x000fe2000f8e00ff */
[----:B------:R-:W-:-:S02]  /*1be0*/  LOP3.LUT R8, R4, 0xfffffffe, RZ, 0xc0, !PT ;  /* 0xfffffffe04087812 */ /* 0x000fc400078ec0ff */
[----:B------:R-:W-:Y:S02]  /*1bf0*/  CS2R R148, SRZ ;  /* 0x0000000000947805 */ /* 0x000fe4000001ff00 */
[----:B------:R-:W-:Y:S01]  /*1c00*/  SHF.R.S32.HI R7, RZ, 0x1f, R0 ;  /* 0x0000001fff077819 */ /* 0x000fe20000011400 */
[----:B------:R-:W-:Y:S01]  /*1c10*/  IMAD R21, R9, -0x10, R12 ;  /* 0xfffffff009157824 */ /* 0x000fe200078e020c */
[----:B------:R-:W-:Y:S02]  /*1c20*/  IADD3 R23, R13, -R8, RZ ;  /* 0x800000080d177210 */ /* 0x000fe40007ffe0ff */
[----:B------:R-:W-:Y:S02]  /*1c30*/  CS2R R146, SRZ ;  /* 0x0000000000927805 */ /* 0x000fe4000001ff00 */
        /* <DEDUP_REMOVED lines=8> */
[--C-:B------:R-:W-:Y:S01]  /*1cc0*/  SHF.R.S32.HI R15, RZ, 0x2, R11.reuse ;  /* 0x00000002ff0f7819 */ /* 0x100fe2000001140b */
[C---:B------:R-:W-:Y:S01]  /*1cd0*/  VIADD R8, R7.reuse, 0x8 ;  /* 0x0000000807087836 */ /* 0x040fe20000000000 */
[----:B------:R-:W-:Y:S01]  /*1ce0*/  SHF.R.S32.HI R6, RZ, 0x1f, R11 ;  /* 0x0000001fff067819 */ /* 0x000fe2000001140b */
[----:B------:R-:W-:Y:S01]  /*1cf0*/  VIADD R18, R7, 0x10 ;  /* 0x0000001007127836 */ /* 0x000fe20000000000 */
[----:B------:R-:W-:Y:S02]  /*1d00*/  LOP3.LUT R14, R9, 0xfffffffc, RZ, 0xc0, !PT ;  /* 0xfffffffc090e7812 */ /* 0x000fe400078ec0ff */
[----:B------:R-:W-:Y:S02]  /*1d10*/  CS2R R136, SRZ ;  /* 0x0000000000887805 */ /* 0x000fe4000001ff00 */
[----:B------:R-:W-:Y:S02]  /*1d20*/  LEA.HI R12, R8, R8, RZ, 0x1 ;  /* 0x00000008080c7211 */ /* 0x000fe400078f08ff */
[----:B------:R-:W-:-:S02]  /*1d30*/  CS2R R134, SRZ ;  /* 0x0000000000867805 */ /* 0x000fc4000001ff00 */
[----:B------:R-:W-:Y:S01]  /*1d40*/  SHF.R.S32.HI R0, RZ, 0x3, R0 ;  /* 0x00000003ff007819 */ /* 0x000fe20000011400 */
[----:B------:R-:W-:Y:S01]  /*1d50*/  IMAD.IADD R9, R17, 0x1, -R14 ;  /* 0x0000000111097824 */ /* 0x000fe200078e0a0e */
[----:B-1----:R-:W-:Y:S02]  /*1d60*/  SHF.R.S32.HI R13, RZ, 0x1, R12 ;  /* 0x00000001ff0d7819 */ /* 0x002fe4000001140c */
[----:B------:R-:W-:Y:S02]  /*1d70*/  CS2R R132, SRZ ;  /* 0x0000000000847805 */ /* 0x000fe4000001ff00 */
[----:B------:R-:W-:Y:S01]  /*1d80*/  LEA.HI R11, R6, R15, RZ, 0x3 ;  /* 0x0000000f060b7211 */ /* 0x000fe200078f18ff */
[----:B------:R-:W-:Y:S01]  /*1d90*/  IMAD.HI R6, R0, 0x2aaaaaab, RZ ;  /* 0x2aaaaaab00067827 */ /* 0x000fe200078e02ff */
[----:B------:R-:W-:Y:S02]  /*1da0*/  LEA.HI R17, R18, R18, RZ, 0x1 ;  /* 0x0000001212117211 */ /* 0x000fe400078f08ff */
[----:B------:R-:W-:-:S02]  /*1db0*/  CS2R R130, SRZ ;  /* 0x0000000000827805 */ /* 0x000fc4000001ff00 */
[----:B------:R-:W-:Y:S01]  /*1dc0*/  LOP3.LUT R22, R11, 0xfffffff8, RZ, 0xc0, !PT ;  /* 0xfffffff80b167812 */ /* 0x000fe200078ec0ff */
[----:B------:R-:W-:Y:S01]  /*1dd0*/  IMAD.HI R14, R13, 0x2aaaaaab, RZ ;  /* 0x2aaaaaab0d0e7827 */ /* 0x000fe200078e02ff */
[----:B------:R-:W-:Y:S02]  /*1de0*/  LEA.HI R4, R4, R7, RZ, 0x1 ;  /* 0x0000000704047211 */ /* 0x000fe400078f08ff */
[----:B------:R-:W-:Y:S02]  /*1df0*/  CS2R R128, SRZ ;  /* 0x0000000000807805 */ /* 0x000fe4000001ff00 */
[----:B------:R-:W-:Y:S02]  /*1e00*/  SHF.R.S32.HI R19, RZ, 0x1, R17 ;  /* 0x00000001ff137819 */ /* 0x000fe40000011411 */
[----:B------:R-:W-:Y:S02]  /*1e10*/  CS2R R126, SRZ ;  /* 0x00000000007e7805 */ /* 0x000fe4000001ff00 */
[----:B------:R-:W-:-:S02]  /*1e20*/  IADD3 R22, R21, R22, -R15 ;  /* 0x0000001615167210 */ /* 0x000fc40007ffe80f */
[----:B------:R-:W-:Y:S02]  /*1e30*/  CS2R R124, SRZ ;  /* 0x00000000007c7805 */ /* 0x000fe4000001ff00 */
[----:B------:R-:W-:Y:S01]  /*1e40*/  LOP3.LUT R4, R4, 0xfffffffe, RZ, 0xc0, !PT ;  /* 0xfffffffe04047812 */ /* 0x000fe200078ec0ff */
[----:B------:R-:W-:Y:S01]  /*1e50*/  IMAD.HI R20, R19, 0x2aaaaaab, RZ ;  /* 0x2aaaaaab13147827 */ /* 0x000fe200078e02ff */
[----:B------:R-:W-:Y:S02]  /*1e60*/  SHF.R.U32.HI R11, RZ, 0x1, R6 ;  /* 0x00000001ff0b7819 */ /* 0x000fe40000011606 */
[----:B------:R-:W-:Y:S02]  /*1e70*/  CS2R R122, SRZ ;  /* 0x00000000007a7805 */ /* 0x000fe4000001ff00 */
[----:B------:R-:W-:Y:S02]  /*1e80*/  SHF.R.U32.HI R15, RZ, 0x1, R14 ;  /* 0x00000001ff0f7819 */ /* 0x000fe4000001160e */
[----:B------:R-:W-:-:S02]  /*1e90*/  CS2R R120, SRZ ;  /* 0x0000000000787805 */ /* 0x000fc4000001ff00 */
[----:B------:R-:W-:Y:S02]  /*1ea0*/  IADD3 R4, R7, -R4, RZ ;  /* 0x8000000407047210 */ /* 0x000fe40007ffe0ff */
[----:B------:R-:W-:Y:S02]  /*1eb0*/  CS2R R182, SRZ ;  /* 0x0000000000b67805 */ /* 0x000fe4000001ff00 */
[----:B------:R-:W-:Y:S02]  /*1ec0*/  LEA.HI R11, R6, R11, RZ, 0x1 ;  /* 0x0000000b060b7211 */ /* 0x000fe400078f08ff */
[----:B------:R-:W-:Y:S02]  /*1ed0*/  CS2R R180, SRZ ;  /* 0x0000000000b47805 */ /* 0x000fe4000001ff00 */
[----:B------:R-:W-:Y:S02]  /*1ee0*/  LEA.HI R14, R14, R15, RZ, 0x1 ;  /* 0x0000000f0e0e7211 */ /* 0x000fe400078f08ff */
[----:B------:R-:W-:-:S02]  /*1ef0*/  CS2R R178, SRZ ;  /* 0x0000000000b27805 */ /* 0x000fc4000001ff00 */
[----:B------:R-:W-:Y:S01]  /*1f00*/  LOP3.LUT R7, R12, 0xfffffffe, RZ, 0xc0, !PT ;  /* 0xfffffffe0c077812 */ /* 0x000fe200078ec0ff */
[----:B------:R-:W-:Y:S01]  /*1f10*/  IMAD R11, R11, -0xc, R0 ;  /* 0xfffffff40b0b7824 */ /* 0x000fe200078e0200 */
[----:B------:R-:W-:Y:S01]  /*1f20*/  SHF.R.U32.HI R21, RZ, 0x1, R20 ;  /* 0x00000001ff157819 */ /* 0x000fe20000011614 */
[----:B------:R-:W-:Y:S01]  /*1f30*/  IMAD R14, R14, -0xc, R13 ;  /* 0xfffffff40e0e7824 */ /* 0x000fe200078e020d */
[----:B------:R-:W-:Y:S01]  /*1f40*/  LOP3.LUT R17, R17, 0xfffffffe, RZ, 0xc0, !PT ;  /* 0xfffffffe11117812 */ /* 0x000fe200078ec0ff */
[----:B------:R-:W-:Y:S01]  /*1f50*/  IMAD.IADD R7, R8, 0x1, -R7 ;  /* 0x0000000108077824 */ /* 0x000fe200078e0a07 */
[----:B------:R-:W-:Y:S01]  /*1f60*/  LEA.HI R20, R20, R21, RZ, 0x1 ;  /* 0x0000001514147211 */ /* 0x000fe200078f08ff */
[----:B------:R-:W-:Y:S01]  /*1f70*/  IMAD R4, R11, 0x8, R4 ;  /* 0x000000080b047824 */ /* 0x000fe200078e0204 */
[----:B------:R-:W-:Y:S01]  /*1f80*/  CS2R R176, SRZ ;  /* 0x0000000000b07805 */ /* 0x000fe2000001ff00 */
[----:B------:R-:W-:Y:S01]  /*1f90*/  IMAD.IADD R17, R18, 0x1, -R17 ;  /* 0x0000000112117824 */ /* 0x000fe200078e0a11 */
[----:B------:R-:W-:Y:S01]  /*1fa0*/  LEA R0, R14, R7, 0x3 ;  /* 0x000000070e007211 */ /* 0x000fe200078e18ff */
[----:B------:R-:W-:Y:S01]  /*1fb0*/  IMAD R20, R20, -0xc, R19 ;  /* 0xfffffff414147824 */ /* 0x000fe200078e0213 */
[----:B------:R1:W-:Y:S01]  /*1fc0*/  STL [R1+0x4], R4 ;  /* 0x0000040401007387 */ /* 0x0003e20000100800 */
[----:B------:R-:W-:Y:S01]  /*1fd0*/  IMAD R8, R23, -0x40, R22 ;  /* 0xffffffc017087824 */ /* 0x000fe200078e0216 */
[----:B------:R-:W-:Y:S01]  /*1fe0*/  CS2R R174, SRZ ;  /* 0x0000000000ae7805 */ /* 0x000fe2000001ff00 */
[----:B------:R-:W-:Y:S01]  /*1ff0*/  IMAD R237, R20, 0x8, R17 ;  /* 0x0000000814ed7824 */ /* 0x000fe200078e0211 */
[----:B------:R2:W-:Y:S01]  /*2000*/  STL [R1], R0 ;  /* 0x0000000001007387 */ /* 0x0005e20000100800 */
[----:B------:R-:W-:-:S02]  /*2010*/  CS2R R172, SRZ ;  /* 0x0000000000ac7805 */ /* 0x000fc4000001ff00 */
[----:B------:R-:W-:Y:S02]  /*2020*/  CS2R R170, SRZ ;  /* 0x0000000000aa7805 */ /* 0x000fe4000001ff00 */
[----:B------:R-:W-:Y:S02]  /*2030*/  CS2R R168, SRZ ;  /* 0x0000000000a87805 */ /* 0x000fe4000001ff00 */
[----:B------:R-:W-:Y:S02]  /*2040*/  CS2R R166, SRZ ;  /* 0x0000000000a67805 */ /* 0x000fe4000001ff00 */
[----:B------:R-:W-:Y:S01]  /*2050*/  CS2R R164, SRZ ;  /* 0x0000000000a47805 */ /* 0x000fe2000001ff00 */
[----:B-1----:R-:W-:Y:S01]  /*2060*/  IMAD.MOV.U32 R4, RZ, RZ, RZ ;  /* 0x000000ffff047224 */ /* 0x002fe200078e00ff */
[----:B------:R-:W-:Y:S02]  /*2070*/  CS2R R162, SRZ ;  /* 0x0000000000a27805 */ /* 0x000fe4000001ff00 */
[----:B------:R-:W-:-:S02]  /*2080*/  CS2R R160, SRZ ;  /* 0x0000000000a07805 */ /* 0x000fc4000001ff00 */
[----:B------:R-:W-:Y:S01]  /*2090*/  CS2R R158, SRZ ;  /* 0x00000000009e7805 */ /* 0x000fe2000001ff00 */
[----:B--2---:R-:W-:Y:S01]  /*20a0*/  IMAD.MOV.U32 R0, RZ, RZ, RZ ;  /* 0x000000ffff007224 */ /* 0x004fe200078e00ff */
[----:B------:R-:W-:Y:S02]  /*20b0*/  CS2R R156, SRZ ;  /* 0x00000000009c7805 */ /* 0x000fe4000001ff00 */
[----:B------:R-:W-:Y:S02]  /*20c0*/  CS2R R154, SRZ ;  /* 0x00000000009a7805 */ /* 0x000fe4000001ff00 */
[----:B------:R-:W-:-:S07]  /*20d0*/  CS2R R152, SRZ ;  /* 0x0000000000987805 */ /* 0x000fce000001ff00 */
.L_x_3564:
[----:B------:R-:W-:-:S06]  /*20e0*/  ULOP3.LUT UR4, UR36, 0x1, URZ, 0xfc, !UPT ;  /* 0x0000000124047892 */ /* 0x000fcc000f8efc3f */
[----:B--2---:R-:W-:-:S04]  /*20f0*/  MOV R6, UR4 ;  /* 0x0000000400067c02 */ /* 0x004fc80008000f00 */
[----:B------:R-:W-:-:S13]  /*2100*/  ISETP.NE.AND P0, PT, R6, 0x3, PT ;  /* 0x000000030600780c */ /* 0x000fda0003f05270 */
[----:B------:R-:W-:Y:S05]  /*2110*/  @!P0 BRA `(.L_x_3554) ;  /* 0x0000000000048947 */ /* 0x000fea0003800000 */
[----:B------:R-:W-:Y:S01]  /*2120*/  BPT.TRAP 0x1 ;  /* 0x000000040000795c */ /* 0x000fe20000300000 */
.L_x_3554:
[----:B------:R-:W-:Y:S01]  /*2130*/  IMAD R6, R0, 0x8, R16 ;  /* 0x0000000800067824 */ /* 0x000fe200078e0210 */
[----:B------:R-:W-:-:S04]  /*2140*/  SHF.L.U32 R21, R4, 0x1f, RZ ;  /* 0x0000001f04157819 */ /* 0x000fc800000006ff */
[----:B------:R1:W2:Y:S01]  /*2150*/  SYNCS.PHASECHK.TRANS64.TRYWAIT P1, [R6+URZ+0x26810], R21 ;  /* 0x02681015060075a7 */ /* 0x0002a2000802017f */
[----:B------:R-:W-:Y:S05]  /*2160*/  @!P0 BRA `(.L_x_3555) ;  /* 0x0000000000048947 */ /* 0x000fea0003800000 */
[----:B------:R-:W-:Y:S01]  /*2170*/  BPT.TRAP 0x1 ;  /* 0x000000040000795c */ /* 0x000fe20000300000 */
.L_x_3555:
[----:B------:R-:W-:-:S05]  /*2180*/  VIADD R7, R16, 0xe000 ;  /* 0x0000e00010077836 */ /* 0x000fca0000000000 */
[----:B------:R-:W-:-:S04]  /*2190*/  SHF.R.U32.HI R7, RZ, 0x4, R7 ;  /* 0x00000004ff077819 */ /* 0x000fc80000011607 */
[----:B------:R-:W-:Y:S01]  /*21a0*/  LOP3.LUT R7, R7, 0x3fff, RZ, 0xc0, !PT ;  /* 0x00003fff07077812 */ /* 0x000fe200078ec0ff */
[----:B--2---:R-:W-:Y:S06]  /*21b0*/  @P1 BRA `(.L_x_3556) ;  /* 0x0000000000081947 */ /* 0x004fec0003800000 */
[----:B------:R-:W2:Y:S02]  /*21c0*/  SYNCS.PHASECHK.TRANS64.TRYWAIT P1, [R6+URZ+0x26810], R21 ;  /* 0x02681015060075a7 */ /* 0x000ea4000802017f */
[----:B--2---:R-:W-:Y:S05]  /*21d0*/  @!P1 BRA `(.L_x_3557) ;  /* 0x000000d000c89947 */ /* 0x004fea0003800000 */
.L_x_3556:
[----:B------:R-:W-:Y:S05]  /*21e0*/  WARPSYNC.ALL ;  /* 0x0000000000007948 */ /* 0x000fea0003800000 */
[----:B------:R-:W-:Y:S01]  /*21f0*/  LOP3.LUT R11, R7, 0x10000, RZ, 0xfc, !PT ;  /* 0x00010000070b7812 */ /* 0x000fe200078efcff */
[----:B------:R-:W-:Y:S01]  /*2200*/  IMAD R12, R5, 0x2000, R16 ;  /* 0x00002000050c7824 */ /* 0x000fe200078e0210 */
[----:B------:R-:W3:Y:S04]  /*2210*/  LDL R14, [R1+0x4] ;  /* 0x00000400010e7983 */ /* 0x000ee80000100800 */
        /* <DEDUP_REMOVED lines=34> */
[----:B---3--:R-:W-:-:S05]  /*2440*/  LEA R12, R0, R14, 0x7 ;  /* 0x0000000e000c7211 */ /* 0x008fca00078e38ff */
[----:B------:R-:W-:Y:S02]  /*2450*/  IMAD R11, R3, 0x2, R12 ;  /* 0x00000002030b7824 */ /* 0x000fe400078e020c */
[----:B----4-:R-:W-:Y:S02]  /*2460*/  IMAD R14, R0, 0x80, R13 ;  /* 0x00000080000e7824 */ /* 0x010fe400078e020d */
[C---:B------:R-:W-:Y:S02]  /*2470*/  IMAD R17, R11.reuse, 0x4, R16 ;  /* 0x000000040b117824 */ /* 0x040fe400078e0210 */
[----:B------:R-:W-:Y:S01]  /*2480*/  IMAD R190, R11, 0x4, R18 ;  /* 0x000000040bbe7824 */ /* 0x000fe200078e0212 */
[----:B------:R-:W-:Y:S02]  /*2490*/  LEA R13, R3, R14, 0x1 ;  /* 0x0000000e030d7211 */ /* 0x000fe400078e08ff */
[C---:B------:R-:W-:Y:S02]  /*24a0*/  LEA R14, R19.reuse, R16, 0x2 ;  /* 0x00000010130e7211 */ /* 0x040fe400078e10ff */
[----:B------:R-:W-:Y:S01]  /*24b0*/  LEA R11, R19, R18, 0x2 ;  /* 0x00000012130b7211 */ /* 0x000fe200078e10ff */
[----:B------:R-:W-:-:S02]  /*24c0*/  IMAD R15, R13, 0x4, R16 ;  /* 0x000000040d0f7824 */ /* 0x000fc400078e0210 */
        /* <DEDUP_REMOVED lines=10> */
.L_x_3558:
[----:B------:R1:W1:Y:S01]  /*2570*/  SYNCS.PHASECHK.TRANS64.TRYWAIT P1, [R6+URZ+0x26830], R21 ;  /* 0x02683015060075a7 */ /* 0x000262000802017f */
[----:B------:R-:W-:Y:S05]  /*2580*/  @!P0 BRA `(.L_x_3559) ;  /* 0x0000000000048947 */ /* 0x000fea0003800000 */
[----:B------:R-:W-:Y:S01]  /*2590*/  BPT.TRAP 0x1 ;  /* 0x000000040000795c */ /* 0x000fe20000300000 */
.L_x_3559:
[----:B------:R-:W-:-:S05]  /*25a0*/  VIADD R13, R16, 0x14000 ;  /* 0x00014000100d7836 */ /* 0x000fca0000000000 */
[----:B------:R-:W-:-:S04]  /*25b0*/  SHF.R.U32.HI R13, RZ, 0x4, R13 ;  /* 0x00000004ff0d7819 */ /* 0x000fc8000001160d */
[----:B------:R-:W-:-:S04]  /*25c0*/  LOP3.LUT R13, R13, 0x3fff, RZ, 0xc0, !PT ;  /* 0x00003fff0d0d7812 */ /* 0x000fc800078ec0ff */
[----:B------:R-:W-:Y:S01]  /*25d0*/  LOP3.LUT R19, R13, 0x10000, RZ, 0xfc, !PT ;  /* 0x000100000d137812 */ /* 0x000fe200078efcff */
[----:B-1----:R-:W-:Y:S06]  /*25e0*/  @P1 BRA `(.L_x_3560) ;  /* 0x0000000000081947 */ /* 0x002fec0003800000 */
[----:B------:R-:W1:Y:S02]  /*25f0*/  SYNCS.PHASECHK.TRANS64.TRYWAIT P1, [R6+URZ+0x26830], R21 ;  /* 0x02683015060075a7 */ /* 0x000e64000802017f */
[----:B-1----:R-:W-:Y:S05]  /*2600*/  @!P1 BRA `(.L_x_3561) ;  /* 0x000000cc00d09947 */ /* 0x002fea0003800000 */
.L_x_3560:
        /* <DEDUP_REMOVED lines=17> */
[----:B------:R-:W-:-:S02]  /*2720*/  IMAD.MOV.U32 R92, RZ, RZ, -0x2 ;  /* 0xfffffffeff5c7424 */ /* 0x000fc400078e00ff */
        /* <DEDUP_REMOVED lines=23> */
[----:B--2---:R-:W-:Y:S01]  /*28a0*/  FMUL.FTZ R21, R76, UR10 ;  /* 0x0000000a4c157c20 */ /* 0x004fe20008410000 */
        /* <DEDUP_REMOVED lines=30> */
[----:B------:R-:W-:Y:S01]  /*2a90*/  VIADD R118, R9, 0xc ;  /* 0x0000000c09767836 */ /* 0x000fe20000000000 */
[----:B------:R-:W-:Y:S01]  /*2aa0*/  SHFL.IDX PT, R227, R17, R199, 0x1f ;  /* 0x00001fc711e37589 */ /* 0x000fe200000e0000 */
[----:B------:R-:W-:Y:S01]  /*2ab0*/  IMAD R236, R0, 0x300, R13 ;  /* 0x0000030000ec7824 */ /* 0x000fe200078e020d */
[----:B------:R-:W3:Y:S01]  /*2ac0*/  MUFU.TANH R82, R82 ;  /* 0x0000005200527308 */ /* 0x000ee20000002400 */
[----:B------:R-:W-:Y:S01]  /*2ad0*/  FMUL.FTZ R115, R115, UR10 ;  /* 0x0000000a73737c20 */ /* 0x000fe20008410000 */
[----:B------:R-:W3:Y:S06]  /*2ae0*/  SHFL.IDX PT, R225, R17, R118, 0x1f ;  /* 0x00001f7611e17589 */ /* 0x000eec00000e0000 */
[----:B------:R-:W3:Y:S08]  /*2af0*/  MUFU.TANH R85, R85 ;  /* 0x0000005500557308 */ /* 0x000ef00000002400 */
        /* <DEDUP_REMOVED lines=10> */
[----:B------:R-:W-:Y:S01]  /*2ba0*/  UIADD3 UR4, UR9, 0x4, URZ ;  /* 0x0000000409047890 */ /* 0x000fe2000fffe03f */
[----:B------:R-:W-:Y:S01]  /*2bb0*/  UMOV UR7, 0x40000040 ;  /* 0x4000004000077882 */ /* 0x000fe20000000000 */
[----:B------:R-:W-:Y:S02]  /*2bc0*/  UMOV UR5, 0x40000040 ;  /* 0x4000004000057882 */ /* 0x000fe40000000000 */
        /* <DEDUP_REMOVED lines=11> */
[----:B------:R-:W3:Y:S01]  /*2c80*/  MUFU.TANH R87, R87 ;  /* 0x0000005700577308 */ /* 0x000ee20000002400 */
[----:B------:R-:W-:-:S02]  /*2c90*/  WARPGROUP.DEPBAR.LE gsb0, 0x0 ;  /* 0x00008000000079c5 */ /* 0x000fc40000010000 */
[----:B------:R-:W-:-:S05]  /*2ca0*/  WARPGROUP.ARRIVE ;  /* 0x00000000000079c5 */ /* 0x000fca0000000000 */
[----:B------:R-:W-:Y:S01]  /*2cb0*/  MUFU.TANH R88, R88 ;  /* 0x0000005800587308 */ /* 0x000fe20000002400 */
[----:B------:R-:W-:Y:S01]  /*2cc0*/  HGMMA.64x96x16.F32.BF16 R24, gdesc[UR4], R24, gsb0 ;  /* 0x01600000041879f0 */ /* 0x000fe20008001818 */
[----:B------:R-:W-:Y:S02]  /*2cd0*/  UIMAD UR4, UR45, -0x60, UR43 ;  /* 0xffffffa02d0478a4 */ /* 0x000fe4000f8e022b */
[----:B------:R-:W-:-:S04]  /*2ce0*/  UIADD3 UR6, UR8, 0x6, URZ ;  /* 0x0000000608067890 */ /* 0x000fc8000fffe03f */
[----:B------:R-:W3:Y:S01]  /*2cf0*/  MUFU.TANH R89, R89 ;  /* 0x0000005900597308 */ /* 0x000ee20000002400 */
[----:B------:R-:W-:Y:S01]  /*2d00*/  UMOV UR7, 0x40000040 ;  /* 0x4000004000077882 */ /* 0x000fe20000000000 */
[----:B------:R-:W-:Y:S01]  /*2d10*/  UMOV UR5, 0x40000040 ;  /* 0x4000004000057882 */ /* 0x000fe20000000000 */
[----:B------:R-:W-:Y:S01]  /*2d20*/  IMAD R93, R3, R92, UR4 ;  /* 0x00000004035d7e24 */ /* 0x000fe2000f8e025c */
[----:B------:R-:W-:-:S03]  /*2d30*/  UIADD3 UR4, UR9, 0x6, URZ ;  /* 0x0000000609047890 */ /* 0x000fc6000fffe03f */
[----:B------:R-:W-:Y:S01]  /*2d40*/  IMAD.IADD R93, R93, 0x1, -R8 ;  /* 0x000000015d5d7824 */ /* 0x000fe200078e0a08 */
[----:B------:R-:W3:Y:S04]  /*2d50*/  MUFU.TANH R91, R91 ;  /* 0x0000005b005b7308 */ /* 0x000ee80000002400 */
[C---:B------:R-:W-:Y:S02]  /*2d60*/  SEL R103, R93.reuse, 0x60, P2 ;  /* 0x000000605d677807 */ /* 0x040fe40001000000 */
[----:B------:R-:W-:Y:S02]  /*2d70*/  IADD3 R97, R93, 0x8, RZ ;  /* 0x000000085d617810 */ /* 0x000fe40007ffe0ff */
[C---:B------:R-:W-:Y:S01]  /*2d80*/  ISETP.GT.AND P6, PT, R103.reuse, RZ, PT ;  /* 0x000000ff6700720c */ /* 0x040fe20003fc4270 */
[----:B------:R-:W3:Y:S01]  /*2d90*/  MUFU.TANH R90, R90 ;  /* 0x0000005a005a7308 */ /* 0x000ee20000002400 */
[----:B------:R-:W-:-:S02]  /*2da0*/  ISETP.GT.AND P5, PT, R103, 0x1, PT ;  /* 0x000000016700780c */ /* 0x000fc40003fa4270 */
[C---:B------:R-:W-:Y:S02]  /*2db0*/  ISETP.GT.AND P4, PT, R103.reuse, 0x10, PT ;  /* 0x000000106700780c */ /* 0x040fe40003f84270 */
[----:B-1----:R-:W-:Y:S02]  /*2dc0*/  FSEL R113, R192, -INF , !P6 ;  /* 0xff800000c0717808 */ /* 0x002fe40007000000 */
[----:B--2---:R-:W-:Y:S01]  /*2dd0*/  FSEL R197, R18, -INF , !P5 ;  /* 0xff80000012c57808 */ /* 0x004fe20006800000 */
[----:B------:R-:W1:Y:S01]  /*2de0*/  MUFU.TANH R184, R184 ;  /* 0x000000b800b87308 */ /* 0x000e620000002400 */
[C---:B------:R-:W-:Y:S02]  /*2df0*/  ISETP.GT.AND P6, PT, R103.reuse, 0x11, PT ;  /* 0x000000116700780c */ /* 0x040fe40003fc4270 */
[----:B------:R-:W-:Y:S02]  /*2e00*/  ISETP.GT.AND P5, PT, R103, 0x18, PT ;  /* 0x000000186700780c */ /* 0x000fe40003fa4270 */
[----:B-----5:R-:W-:-:S02]  /*2e10*/  FSEL R94, R73, -INF , !P4 ;  /* 0xff800000495e7808 */ /* 0x020fc40006000000 */
[----:B------:R-:W-:Y:S01]  /*2e20*/  ISETP.GT.AND P4, PT, R103, 0x21, PT ;  /* 0x000000216700780c */ /* 0x000fe20003f84270 */
[----:B------:R-:W2:Y:S01]  /*2e30*/  MUFU.TANH R187, R187 ;  /* 0x000000bb00bb7308 */ /* 0x000ea20000002400 */
[----:B----4-:R-:W-:Y:S02]  /*2e40*/  FSEL R93, R74, -INF , !P6 ;  /* 0xff8000004a5d7808 */ /* 0x010fe40007000000 */
[----:B---3--:R-:W-:Y:S02]  /*2e50*/  FSEL R95, R77, -INF , !P5 ;  /* 0xff8000004d5f7808 */ /* 0x008fe40006800000 */
[C---:B------:R-:W-:Y:S02]  /*2e60*/  ISETP.GT.AND P6, PT, R103.reuse, 0x28, PT ;  /* 0x000000286700780c */ /* 0x040fe40003fc4270 */
[----:B------:R-:W-:Y:S01]  /*2e70*/  ISETP.GT.AND P5, PT, R103, 0x29, PT ;  /* 0x000000296700780c */ /* 0x000fe20003fa4270 */
[----:B------:R-:W3:Y:S01]  /*2e80*/  MUFU.TANH R188, R188 ;  /* 0x000000bc00bc7308 */ /* 0x000ee20000002400 */
[----:B------:R-:W-:-:S02]  /*2e90*/  FSEL R98, R82, -INF , !P4 ;  /* 0xff80000052627808 */ /* 0x000fc40006000000 */
[----:B------:R-:W-:Y:S02]  /*2ea0*/  SEL R193, R97, 0x60, P1 ;  /* 0x0000006061c17807 */ /* 0x000fe40000800000 */
[----:B------:R-:W-:Y:S02]  /*2eb0*/  ISETP.GT.AND P4, PT, R103, 0x38, PT ;  /* 0x000000386700780c */ /* 0x000fe40003f84270 */
[----:B------:R-:W-:Y:S01]  /*2ec0*/  FSEL R96, R85, -INF , !P6 ;  /* 0xff80000055607808 */ /* 0x000fe20007000000 */
[----:B------:R-:W4:Y:S01]  /*2ed0*/  MUFU.TANH R189, R189 ;  /* 0x000000bd00bd7308 */ /* 0x000f220000002400 */
[----:B------:R-:W-:Y:S02]  /*2ee0*/  FSEL R97, R86, -INF , !P5 ;  /* 0xff80000056617808 */ /* 0x000fe40006800000 */
[----:B------:R-:W-:Y:S02]  /*2ef0*/  ISETP.GT.AND P6, PT, R103, 0x39, PT ;  /* 0x000000396700780c */ /* 0x000fe40003fc4270 */
[----:B------:R-:W-:-:S02]  /*2f00*/  ISETP.GT.AND P5, PT, R193, RZ, PT ;  /* 0x000000ffc100720c */ /* 0x000fc40003fa4270 */
[----:B------:R-:W-:Y:S01]  /*2f10*/  FSEL R100, R185, -INF , !P4 ;  /* 0xff800000b9647808 */ /* 0x000fe20006000000 */
[----:B------:R-:W5:Y:S01]  /*2f20*/  MUFU.TANH R105, R105 ;  /* 0x0000006900697308 */ /* 0x000f620000002400 */
[----:B------:R-:W-:Y:S02]  /*2f30*/  ISETP.GT.AND P4, PT, R193, 0x1, PT ;  /* 0x00000001c100780c */ /* 0x000fe40003f84270 */
[----:B------:R-:W-:Y:S02]  /*2f40*/  FSEL R223, R186, -INF , !P6 ;  /* 0xff800000badf7808 */ /* 0x000fe40007000000 */
[C---:B------:R-:W-:Y:S01]  /*2f50*/  FSEL R226, R19.reuse, -INF , !P5 ;  /* 0xff80000013e27808 */ /* 0x040fe20006800000 */
[----:B------:R-:W-:Y:S01]  /*2f60*/  FFMA.FTZ R19, -R19, R19, 1 ;  /* 0x3f80000013137423 */ /* 0x000fe20000010113 */
[C---:B------:R-:W-:Y:S01]  /*2f70*/  ISETP.GT.AND P6, PT, R193.reuse, 0x8, PT ;  /* 0x00000008c100780c */ /* 0x040fe20003fc4270 */
[----:B------:R-:W5:Y:S01]  /*2f80*/  MUFU.TANH R108, R108 ;  /* 0x0000006c006c7308 */ /* 0x000f620000002400 */
[----:B------:R-:W-:-:S02]  /*2f90*/  ISETP.GT.AND P5, PT, R193, 0x9, PT ;  /* 0x00000009c100780c */ /* 0x000fc40003fa4270 */
[----:B------:R-:W-:Y:S02]  /*2fa0*/  FSEL R224, R20, -INF , !P4 ;  /* 0xff80000014e07808 */ /* 0x000fe40006000000 */
[----:B------:R-:W-:Y:S02]  /*2fb0*/  ISETP.GT.AND P4, PT, R193, 0x10, PT ;  /* 0x00000010c100780c */ /* 0x000fe40003f84270 */
[----:B------:R-:W-:Y:S01]  /*2fc0*/  FSEL R219, R23, -INF , !P6 ;  /* 0xff80000017db7808 */ /* 0x000fe20007000000 */
[----:B------:R-:W5:Y:S01]  /*2fd0*/  MUFU.TANH R109, R109 ;  /* 0x0000006d006d7308 */ /* 0x000f620000002400 */
[----:B------:R-:W-:Y:S02]  /*2fe0*/  FSEL R221, R72, -INF , !P5 ;  /* 0xff80000048dd7808 */ /* 0x000fe40006800000 */
[----:B------:R-:W-:Y:S02]  /*2ff0*/  ISETP.GT.AND P3, PT, R103, 0x8, PT ;  /* 0x000000086700780c */ /* 0x000fe40003f64270 */
[----:B------:R-:W-:-:S02]  /*3000*/  ISETP.GT.AND P6, PT, R193, 0x11, PT ;  /* 0x00000011c100780c */ /* 0x000fc40003fc4270 */
[----:B------:R-:W-:Y:S01]  /*3010*/  ISETP.GT.AND P5, PT, R193, 0x18, PT ;  /* 0x00000018c100780c */ /* 0x000fe20003fa4270 */
[----:B------:R-:W-:Y:S01]  /*3020*/  MUFU.TANH R106, R106 ;  /* 0x0000006a006a7308 */ /* 0x000fe20000002400 */
[----:B------:R-:W-:Y:S02]  /*3030*/  FSEL R209, R75, -INF , !P4 ;  /* 0xff8000004bd17808 */ /* 0x000fe40006000000 */
[----:B------:R-:W-:Y:S02]  /*3040*/  ISETP.GT.AND P2, PT, R103, 0x9, PT ;  /* 0x000000096700780c */ /* 0x000fe40003f44270 */
[----:B------:R-:W-:Y:S02]  /*3050*/  ISETP.GT.AND P4, PT, R193, 0x19, PT ;  /* 0x00000019c100780c */ /* 0x000fe40003f84270 */
[----:B------:R-:W-:Y:S01]  /*3060*/  FSEL R198, R21, -INF , !P3 ;  /* 0xff80000015c67808 */ /* 0x000fe20005800000 */
[----:B------:R-:W-:Y:S01]  /*3070*/  MUFU.TANH R107, R107 ;  /* 0x0000006b006b7308 */ /* 0x000fe20000002400 */
[----:B------:R-:W-:-:S02]  /*3080*/  FSEL R208, R76, -INF , !P6 ;  /* 0xff8000004cd07808 */ /* 0x000fc40007000000 */
[----:B------:R-:W-:Y:S02]  /*3090*/  FSEL R205, R79, -INF , !P5 ;  /* 0xff8000004fcd7808 */ /* 0x000fe40006800000 */
[----:B------:R-:W-:Y:S02]  /*30a0*/  ISETP.GT.AND P3, PT, R103, 0x19, PT ;  /* 0x000000196700780c */ /* 0x000fe40003f64270 */
[C---:B------:R-:W-:Y:S01]  /*30b0*/  ISETP.GT.AND P6, PT, R193.reuse, 0x20, PT ;  /* 0x00000020c100780c */ /* 0x040fe20003fc4270 */
[----:B------:R-:W5:Y:S01]  /*30c0*/  MUFU.TANH R112, R112 ;  /* 0x0000007000707308 */ /* 0x000f620000002400 */
[----:B------:R-:W-:Y:S02]  /*30d0*/  WARPGROUP.DEPBAR.LE gsb0, 0x0 ;  /* 0x00008000000079c5 */ /* 0x000fe40000010000 */
[----:B------:R-:W1:Y:S01]  /*30e0*/  LDS R190, [R190+0x380] ;  /* 0x00038000bebe7984 */ /* 0x000e620000000800 */
[----:B------:R-:W-:Y:S01]  /*30f0*/  WARPGROUP.ARRIVE ;  /* 0x00000000000079c5 */ /* 0x000fe20000000000 */
[----:B------:R-:W-:-:S02]  /*3100*/  ISETP.GT.AND P5, PT, R193, 0x21, PT ;  /* 0x00000021c100780c */ /* 0x000fc40003fa4270 */
[----:B------:R-:W-:Y:S01]  /*3110*/  FSEL R200, R22, -INF , !P2 ;  /* 0xff80000016c87808 */ /* 0x000fe20005000000 */
[----:B------:R-:W5:Y:S01]  /*3120*/  MUFU.TANH R110, R110 ;  /* 0x0000006e006e7308 */ /* 0x000f620000002400 */
[----:B------:R-:W-:Y:S01]  /*3130*/  FSEL R207, R80, -INF , !P4 ;  /* 0xff80000050cf7808 */ /* 0x000fe20006000000 */
[----:B------:R-:W-:Y:S01]  /*3140*/  HGMMA.64x96x16.F32.BF16 R24, gdesc[UR4], R24, gsb0 ;  /* 0x01600000041879f0 */ /* 0x000fe20008001818 */
[----:B------:R-:W-:Y:S01]  /*3150*/  ISETP.GT.AND P2, PT, R103, 0x20, PT ;  /* 0x000000206700780c */ /* 0x000fe20003f44270 */
[----:B------:R-:W-:Y:S01]  /*3160*/  ULDC UR4, c[0x0][0x744] ;  /* 0x0001d10000047ab9 */ /* 0x000fe20000000800 */
[----:B------:R-:W-:Y:S01]  /*3170*/  ISETP.GT.AND P4, PT, R193, 0x28, PT ;  /* 0x00000028c100780c */ /* 0x000fe20003f84270 */
[--C-:B------:R-:W-:Y:S01]  /*3180*/  FFMA.FTZ R113, R113, UR4, -R104.reuse ;  /* 0x0000000471717c23 */ /* 0x100fe20008010868 */
[----:B------:R-:W-:Y:S01]  /*3190*/  FSEL R92, R78, -INF , !P3 ;  /* 0xff8000004e5c7808 */ /* 0x000fe20005800000 */
[----:B------:R-:W5:Y:S01]  /*31a0*/  MUFU.TANH R111, R111 ;  /* 0x0000006f006f7308 */ /* 0x000f620000002400 */
[----:B------:R-:W-:Y:S01]  /*31b0*/  FSEL R222, R83, -INF , !P6 ;  /* 0xff80000053de7808 */ /* 0x000fe20007000000 */
[----:B------:R-:W-:Y:S01]  /*31c0*/  FFMA.FTZ R104, R226, UR4, -R104 ;  /* 0x00000004e2687c23 */ /* 0x000fe20008010868 */
[----:B------:R-:W-:Y:S01]  /*31d0*/  FSEL R203, R84, -INF , !P5 ;  /* 0xff80000054cb7808 */ /* 0x000fe20006800000 */
[----:B------:R-:W-:Y:S01]  /*31e0*/  FFMA.FTZ R221, R221, UR4, -R225 ;  /* 0x00000004dddd7c23 */ /* 0x000fe200080108e1 */
[----:B------:R-:W-:Y:S01]  /*31f0*/  ISETP.GT.AND P3, PT, R103, 0x30, PT ;  /* 0x000000306700780c */ /* 0x000fe20003f64270 */
[--C-:B------:R-:W-:Y:S01]  /*3200*/  FFMA.FTZ R94, R94, UR4, -R227.reuse ;  /* 0x000000045e5e7c23 */ /* 0x100fe200080108e3 */
[C---:B------:R-:W-:Y:S01]  /*3210*/  ISETP.GT.AND P6, PT, R193.reuse, 0x29, PT ;  /* 0x00000029c100780c */ /* 0x040fe20003fc4270 */
[----:B------:R-:W5:Y:S01]  /*3220*/  MUFU.TANH R114, R114 ;  /* 0x0000007200727308 */ /* 0x000f620000002400 */
[----:B------:R-:W-:Y:S01]  /*3230*/  ISETP.GT.AND P5, PT, R193, 0x30, PT ;  /* 0x00000030c100780c */ /* 0x000fe20003fa4270 */
[----:B------:R-:W-:Y:S01]  /*3240*/  FFMA.FTZ R209, R209, UR4, -R227 ;  /* 0x00000004d1d17c23 */ /* 0x000fe200080108e3 */
[----:B------:R-:W-:Y:S01]  /*3250*/  FSEL R206, R81, -INF , !P2 ;  /* 0xff80000051ce7808 */ /* 0x000fe20005000000 */
[----:B------:R-:W2:Y:S01]  /*3260*/  SHFL.IDX PT, R227, R15, R118, 0x1f ;  /* 0x00001f760fe37589 */ /* 0x000ea200000e0000 */
[----:B------:R-:W-:-:S02]  /*3270*/  FSEL R204, R87, -INF , !P4 ;  /* 0xff80000057cc7808 */ /* 0x000fc40006000000 */
[----:B------:R-:W-:Y:S01]  /*3280*/  ISETP.GT.AND P2, PT, R103, 0x31, PT ;  /* 0x000000316700780c */ /* 0x000fe20003f44270 */
[----:B------:R-:W5:Y:S01]  /*3290*/  MUFU.EX2 R113, R113 ;  /* 0x0000007100717308 */ /* 0x000f620000000800 */
[----:B------:R-:W-:Y:S02]  /*32a0*/  ISETP.GT.AND P4, PT, R193, 0x31, PT ;  /* 0x00000031c100780c */ /* 0x000fe40003f84270 */
[----:B------:R-:W-:Y:S02]  /*32b0*/  FSEL R230, R89, -INF , !P3 ;  /* 0xff80000059e67808 */ /* 0x000fe40005800000 */
[----:B------:R-:W-:Y:S02]  /*32c0*/  FSEL R202, R88, -INF , !P6 ;  /* 0xff80000058ca7808 */ /* 0x000fe40007000000 */
[----:B------:R-:W-:Y:S01]  /*32d0*/  FSEL R218, R91, -INF , !P5 ;  /* 0xff8000005bda7808 */ /* 0x000fe20006800000 */
[----:B------:R-:W-:Y:S01]  /*32e0*/  MUFU.TANH R191, R191 ;  /* 0x000000bf00bf7308 */ /* 0x000fe20000002400 */
[C---:B------:R-:W-:Y:S01]  /*32f0*/  ISETP.GT.AND P1, PT, R103.reuse, 0x40, PT ;  /* 0x000000406700780c */ /* 0x040fe20003f24270 */
[----:B-1----:R-:W1:Y:S01]  /*3300*/  SHFL.IDX PT, R195, R190, R9, 0x1f ;  /* 0x00001f09bec37589 */ /* 0x002e6200000e0000 */
[----:B------:R-:W-:-:S02]  /*3310*/  ISETP.GT.AND P3, PT, R103, 0x41, PT ;  /* 0x000000416700780c */ /* 0x000fc40003f64270 */
[C---:B------:R-:W-:Y:S01]  /*3320*/  ISETP.GT.AND P6, PT, R193.reuse, 0x38, PT ;  /* 0x00000038c100780c */ /* 0x040fe20003fc4270 */
[----:B------:R-:W1:Y:S01]  /*3330*/  SHFL.IDX PT, R232, R190, R118, 0x1f ;  /* 0x00001f76bee87589 */ /* 0x000e6200000e0000 */
[----:B------:R-:W-:Y:S01]  /*3340*/  ISETP.GT.AND P5, PT, R193, 0x39, PT ;  /* 0x00000039c100780c */ /* 0x000fe20003fa4270 */
[----:B------:R-:W-:Y:S01]  /*3350*/  MUFU.TANH R115, R115 ;  /* 0x0000007300737308 */ /* 0x000fe20000002400 */
[----:B------:R-:W-:Y:S01]  /*3360*/  FSEL R99, R90, -INF , !P2 ;  /* 0xff8000005a637808 */ /* 0x000fe20005000000 */
[----:B------:R-:W-:Y:S01]  /*3370*/  SHFL.IDX PT, R233, R190, R199, 0x1f ;  /* 0x00001fc7bee97589 */ /* 0x000fe200000e0000 */
[----:B------:R-:W-:Y:S01]  /*3380*/  FSEL R217, R184, -INF , !P4 ;  /* 0xff800000b8d97808 */ /* 0x000fe20006000000 */
[--C-:B--2---:R-:W-:Y:S01]  /*3390*/  FFMA.FTZ R97, R97, UR4, -R227.reuse ;  /* 0x0000000461617c23 */ /* 0x104fe200080108e3 */
[C---:B------:R-:W-:Y:S01]  /*33a0*/  ISETP.GT.AND P2, PT, R103.reuse, 0x48, PT ;  /* 0x000000486700780c */ /* 0x040fe20003f44270 */
[----:B------:R-:W-:Y:S01]  /*33b0*/  FFMA.FTZ R202, R202, UR4, -R227 ;  /* 0x00000004caca7c23 */ /* 0x000fe200080108e3 */
[----:B------:R-:W-:Y:S01]  /*33c0*/  ISETP.GT.AND P4, PT, R103, 0x49, PT ;  /* 0x000000496700780c */ /* 0x000fe20003f84270 */
[----:B------:R-:W-:Y:S01]  /*33d0*/  MUFU.TANH R196, R196 ;  /* 0x000000c400c47308 */ /* 0x000fe20000002400 */
[----:B------:R-:W-:-:S02]  /*33e0*/  FSEL R213, R187, -INF , !P6 ;  /* 0xff800000bbd57808 */ /* 0x000fc40007000000 */
[----:B---3--:R-:W-:Y:S02]  /*33f0*/  FSEL R211, R188, -INF , !P5 ;  /* 0xff800000bcd37808 */ /* 0x008fe40006800000 */
[----:B----4-:R-:W-:Y:S02]  /*3400*/  FSEL R101, R189, -INF , !P1 ;  /* 0xff800000bd657808 */ /* 0x010fe40004800000 */
[----:B-----5:R-:W-:Y:S01]  /*3410*/  FSEL R102, R105, -INF , !P3 ;  /* 0xff80000069667808 */ /* 0x020fe20005800000 */
[----:B------:R-:W-:Y:S01]  /*3420*/  MUFU.TANH R201, R201 ;  /* 0x000000c900c97308 */ /* 0x000fe20000002400 */
[C---:B------:R-:W-:Y:S02]  /*3430*/  ISETP.GT.AND P6, PT, R103.reuse, 0x50, PT ;  /* 0x000000506700780c */ /* 0x040fe40003fc4270 */
[C---:B------:R-:W-:Y:S02]  /*3440*/  ISETP.GT.AND P5, PT, R103.reuse, 0x51, PT ;  /* 0x000000516700780c */ /* 0x040fe40003fa4270 */
[----:B------:R-:W-:-:S02]  /*3450*/  ISETP.GT.AND P1, PT, R103, 0x58, PT ;  /* 0x000000586700780c */ /* 0x000fc40003f24270 */
[----:B------:R-:W-:Y:S01]  /*3460*/  ISETP.GT.AND P3, PT, R103, 0x59, PT ;  /* 0x000000596700780c */ /* 0x000fe20003f64270 */
[----:B------:R-:W2:Y:S01]  /*3470*/  MUFU.EX2 R104, R104 ;  /* 0x0000006800687308 */ /* 0x000ea20000000800 */
[----:B------:R-:W-:Y:S02]  /*3480*/  FSEL R103, R108, -INF , !P2 ;  /* 0xff8000006c677808 */ /* 0x000fe40005000000 */
[----:B------:R-:W-:Y:S02]  /*3490*/  FSEL R235, R109, -INF , !P4 ;  /* 0xff8000006deb7808 */ /* 0x000fe40006000000 */
[C---:B------:R-:W-:Y:S02]  /*34a0*/  ISETP.GT.AND P2, PT, R193.reuse, 0x40, PT ;  /* 0x00000040c100780c */ /* 0x040fe40003f44270 */
[----:B------:R-:W-:Y:S01]  /*34b0*/  ISETP.GT.AND P4, PT, R193, 0x41, PT ;  /* 0x00000041c100780c */ /* 0x000fe20003f84270 */
[----:B------:R-:W-:Y:S01]  /*34c0*/  MUFU.EX2 R94, R94 ;  /* 0x0000005e005e7308 */ /* 0x000fe20000000800 */
[----:B------:R-:W-:-:S02]  /*34d0*/  FSEL R220, R112, -INF , !P6 ;  /* 0xff80000070dc7808 */ /* 0x000fc40007000000 */
[----:B------:R-:W-:Y:S02]  /*34e0*/  FSEL R214, R106, -INF , !P2 ;  /* 0xff8000006ad67808 */ /* 0x000fe40005000000 */
[----:B------:R-:W-:Y:S02]  /*34f0*/  FSEL R216, R107, -INF , !P4 ;  /* 0xff8000006bd87808 */ /* 0x000fe40006000000 */
[C---:B------:R-:W-:Y:S01]  /*3500*/  ISETP.GT.AND P6, PT, R193.reuse, 0x48, PT ;  /* 0x00000048c100780c */ /* 0x040fe20003fc4270 */
[----:B------:R-:W-:Y:S02]  /*3510*/  WARPGROUP.DEPBAR.LE gsb0, 0x0 ;  /* 0x00008000000079c5 */ /* 0x000fe40000010000 */
[C---:B------:R-:W-:Y:S01]  /*3520*/  ISETP.GT.AND P2, PT, R193.reuse, 0x49, PT ;  /* 0x00000049c100780c */ /* 0x040fe20003f44270 */
[--C-:B-1----:R-:W-:Y:S01]  /*3530*/  FADD.FTZ R194, R24, -R195.reuse ;  /* 0x800000c318c27221 */ /* 0x102fe20000010000 */
[----:B------:R-:W-:Y:S01]  /*3540*/  ISETP.GT.AND P4, PT, R193, 0x50, PT ;  /* 0x00000050c100780c */ /* 0x000fe20003f84270 */
[----:B------:R-:W-:Y:S01]  /*3550*/  FFMA.FTZ R24, -R192, R192, 1 ;  /* 0x3f800000c0187423 */ /* 0x000fe200000101c0 */
[----:B------:R-:W-:Y:S01]  /*3560*/  FSEL R215, R110, -INF , !P6 ;  /* 0xff8000006ed77808 */ /* 0x000fe20007000000 */
[----:B------:R-:W-:Y:S01]  /*3570*/  FMUL.FTZ R192, R116, UR10 ;  /* 0x0000000a74c07c20 */ /* 0x000fe20008410000 */
[----:B------:R-:W-:Y:S01]  /*3580*/  FSEL R210, R111, -INF , !P2 ;  /* 0xff8000006fd27808 */ /* 0x000fe20005000000 */
[----:B------:R-:W-:Y:S01]  /*3590*/  FADD.FTZ R195, R26, -R195 ;  /* 0x800000c31ac37221 */ /* 0x000fe20000010000 */
[----:B------:R-:W-:Y:S01]  /*35a0*/  FSEL R212, R114, -INF , !P4 ;  /* 0xff80000072d47808 */ /* 0x000fe20006000000 */
[----:B------:R-:W-:Y:S01]  /*35b0*/  FFMA.FTZ R26, R200, UR4, -R225 ;  /* 0x00000004c81a7c23 */ /* 0x000fe200080108e1 */
[----:B------:R-:W-:Y:S01]  /*35c0*/  ISETP.GT.AND P6, PT, R193, 0x51, PT ;  /* 0x00000051c100780c */ /* 0x000fe20003fc4270 */
[----:B------:R-:W-:Y:S01]  /*35d0*/  VIADD R200, R9, 0x1c ;  /* 0x0000001c09c87836 */ /* 0x000fe20000000000 */
[C---:B------:R-:W-:Y:S01]  /*35e0*/  ISETP.GT.AND P2, PT, R193.reuse, 0x58, PT ;  /* 0x00000058c100780c */ /* 0x040fe20003f44270 */
[----:B------:R-:W-:Y:S01]  /*35f0*/  SHFL.IDX PT, R225, R15, R9, 0x1f ;  /* 0x00001f090fe17589 */ /* 0x000fe200000e0000 */
[----:B------:R-:W-:Y:S01]  /*3600*/  ISETP.GT.AND P4, PT, R193, 0x59, PT ;  /* 0x00000059c100780c */ /* 0x000fe20003f84270 */
[----:B------:R-:W-:Y:S01]  /*3610*/  FMUL.FTZ R193, R113, R194 ;  /* 0x000000c271c17220 */ /* 0x000fe20000410000 */
[----:B------:R-:W-:Y:S01]  /*3620*/  FMUL.FTZ R194, R117, UR10 ;  /* 0x0000000a75c27c20 */ /* 0x000fe20008410000 */
[C---:B------:R-:W-:Y:S01]  /*3630*/  VIADD R117, R9.reuse, 0x8 ;  /* 0x0000000809757836 */ /* 0x040fe20000000000 */
[----:B------:R-:W1:Y:S01]  /*3640*/  SHFL.IDX PT, R229, R17, R200, 0x1f ;  /* 0x00001fc811e57589 */ /* 0x000e6200000e0000 */
[----:B------:R-:W-:Y:S01]  /*3650*/  FMUL.FTZ R116, R24, R193 ;  /* 0x000000c118747220 */ /* 0x000fe20000410000 */
[----:B------:R-:W-:Y:S01]  /*3660*/  VIADD R193, R9, 0x4 ;  /* 0x0000000409c17836 */ /* 0x000fe20000000000 */
[----:B------:R-:W3:Y:S01]  /*3670*/  MUFU.TANH R192, R192 ;  /* 0x000000c000c07308 */ /* 0x000ee20000002400 */
[----:B------:R-:W4:Y:S04]  /*3680*/  SHFL.IDX PT, R228, R17, R117, 0x1f ;  /* 0x00001f7511e47589 */ /* 0x000f2800000e0000 */
[----:B------:R-:W5:Y:S03]  /*3690*/  SHFL.IDX PT, R24, R17, R193, 0x1f ;  /* 0x00001fc111187589 */ /* 0x000f6600000e0000 */
[----:B------:R-:W3:Y:S01]  /*36a0*/  MUFU.TANH R194, R194 ;  /* 0x000000c200c27308 */ /* 0x000ee20000002400 */
[----:B------:R-:W3:Y:S04]  /*36b0*/  SHFL.IDX PT, R227, R14, R117, 0x1f ;  /* 0x00001f750ee37589 */ /* 0x000ee800000e0000 */
[----:B------:R-:W3:Y:S01]  /*36c0*/  SHFL.IDX PT, R234, R190, R193, 0x1f ;  /* 0x00001fc1beea7589 */ /* 0x000ee200000e0000 */
[----:B--2---:R-:W-:Y:S01]  /*36d0*/  FMUL.FTZ R195, R104, R195 ;  /* 0x000000c368c37220 */ /* 0x004fe20000410000 */
[----:B------:R-:W-:Y:S01]  /*36e0*/  FADD.FTZ R29, R29, -R232 ;  /* 0x800000e81d1d7221 */ /* 0x000fe20000010000 */
[----:B------:R-:W-:Y:S01]  /*36f0*/  MUFU.EX2 R26, R26 ;  /* 0x0000001a001a7308 */ /* 0x000fe20000000800 */
[----:B------:R-:W-:Y:S01]  /*3700*/  LDS R12, [R12+0x380] ;  /* 0x000380000c0c7984 */ /* 0x000fe20000000800 */
[--C-:B-1----:R-:W-:Y:S01]  /*3710*/  FFMA.FTZ R92, R92, UR4, -R229.reuse ;  /* 0x000000045c5c7c23 */ /* 0x102fe200080108e5 */
[----:B------:R-:W-:Y:S01]  /*3720*/  FFMA.FTZ R207, R207, UR4, -R229 ;  /* 0x00000004cfcf7c23 */ /* 0x000fe200080108e5 */
[--C-:B------:R-:W-:Y:S01]  /*3730*/  FFMA.FTZ R229, R206, UR4, -R225.reuse ;  /* 0x00000004cee57c23 */ /* 0x100fe200080108e1 */
[----:B------:R-:W-:Y:S01]  /*3740*/  FFMA.FTZ R206, R222, UR4, -R225 ;  /* 0x00000004dece7c23 */ /* 0x000fe200080108e1 */
[--C-:B----4-:R-:W-:Y:S01]  /*3750*/  FFMA.FTZ R198, R198, UR4, -R228.reuse ;  /* 0x00000004c6c67c23 */ /* 0x110fe200080108e4 */
[----:B------:R-:W-:Y:S01]  /*3760*/  FFMA.FTZ R219, R219, UR4, -R228 ;  /* 0x00000004dbdb7c23 */ /* 0x000fe200080108e4 */
[----:B------:R-:W-:Y:S01]  /*3770*/  MUFU.EX2 R209, R209 ;  /* 0x000000d100d17308 */ /* 0x000fe20000000800 */
[----:B------:R-:W1:Y:S01]  /*3780*/  SHFL.IDX PT, R228, R15, R117, 0x1f ;  /* 0x00001f750fe47589 */ /* 0x000e6200000e0000 */
[--C-:B-----5:R-:W-:Y:S01]  /*3790*/  FFMA.FTZ R119, R197, UR4, -R24.reuse ;  /* 0x00000004c5777c23 */ /* 0x120fe20008010818 */
[----:B------:R-:W-:Y:S01]  /*37a0*/  FFMA.FTZ R224, R224, UR4, -R24 ;  /* 0x00000004e0e07c23 */ /* 0x000fe20008010818 */
[----:B------:R-:W-:-:S02]  /*37b0*/  VIADD R197, R9, 0x14 ;  /* 0x0000001409c57836 */ /* 0x000fc40000000000 */
[--C-:B---3--:R-:W-:Y:S01]  /*37c0*/  FFMA.FTZ R103, R103, UR4, -R227.reuse ;  /* 0x0000000467677c23 */ /* 0x108fe200080108e3 */
[----:B------:R-:W-:Y:S01]  /*37d0*/  FFMA.FTZ R215, R215, UR4, -R227 ;  /* 0x00000004d7d77c23 */ /* 0x000fe200080108e3 */
[----:B------:R2:W-:Y:S01]  /*37e0*/  MUFU.EX2 R24, R198 ;  /* 0x000000c600187308 */ /* 0x0005e20000000800 */
[----:B------:R-:W3:Y:S04]  /*37f0*/  SHFL.IDX PT, R231, R17, R197, 0x1f ;  /* 0x00001fc511e77589 */ /* 0x000ee800000e0000 */
[----:B------:R-:W4:Y:S01]  /*3800*/  SHFL.IDX PT, R225, R15, R197, 0x1f ;  /* 0x00001fc50fe17589 */ /* 0x000f2200000e0000 */
[----:B------:R-:W-:Y:S01]  /*3810*/  FMUL.FTZ R195, R19, R195 ;  /* 0x000000c313c37220 */ /* 0x000fe20000410000 */
[----:B------:R-:W-:Y:S01]  /*3820*/  FADD.FTZ R232, R31, -R232 ;  /* 0x800000e81fe87221 */ /* 0x000fe20000010000 */
[----:B------:R-:W-:Y:S01]  /*3830*/  FADD.FTZ R27, R27, -R234 ;  /* 0x800000ea1b1b7221 */ /* 0x000fe20000010000 */
[----:B--2---:R-:W-:-:S02]  /*3840*/  VIADD R198, R9, 0x18 ;  /* 0x0000001809c67836 */ /* 0x004fc40000000000 */
[--C-:B------:R-:W-:Y:S01]  /*3850*/  FADD.FTZ R32, R32, -R233.reuse ;  /* 0x800000e920207221 */ /* 0x100fe20000010000 */
[----:B------:R-:W-:Y:S01]  /*3860*/  FADD.FTZ R34, R34, -R233 ;  /* 0x800000e922227221 */ /* 0x000fe20000010000 */
[----:B------:R-:W-:Y:S01]  /*3870*/  FFMA.FTZ R77, -R77, R77, 1 ;  /* 0x3f8000004d4d7423 */ /* 0x000fe2000001014d */
[----:B------:R-:W-:Y:S01]  /*3880*/  FFMA.FTZ R76, -R76, R76, 1 ;  /* 0x3f8000004c4c7423 */ /* 0x000fe2000001014c */
[----:B------:R-:W2:Y:S01]  /*3890*/  SHFL.IDX PT, R226, R17, R198, 0x1f ;  /* 0x00001fc611e27589 */ /* 0x000ea200000e0000 */
[----:B------:R-:W-:Y:S01]  /*38a0*/  MUFU.EX2 R92, R92 ;  /* 0x0000005c005c7308 */ /* 0x000fe20000000800 */
[--C-:B-1----:R-:W-:Y:S02]  /*38b0*/  FFMA.FTZ R204, R204, UR4, -R228.reuse ;  /* 0x00000004cccc7c23 */ /* 0x102fe400080108e4 */
[----:B------:R-:W1:Y:S04]  /*38c0*/  SHFL.IDX PT, R17, R15, R193, 0x1f ;  /* 0x00001fc10f117589 */ /* 0x000e6800000e0000 */
[----:B------:R-:W-:Y:S01]  /*38d0*/  SHFL.IDX PT, R227, R14, R198, 0x1f ;  /* 0x00001fc60ee37589 */ /* 0x000fe200000e0000 */
[----:B------:R-:W-:Y:S01]  /*38e0*/  MUFU.EX2 R207, R207 ;  /* 0x000000cf00cf7308 */ /* 0x000fe20000000800 */
[--C-:B---3--:R-:W-:Y:S01]  /*38f0*/  FFMA.FTZ R93, R93, UR4, -R231.reuse ;  /* 0x000000045d5d7c23 */ /* 0x108fe200080108e7 */
[----:B------:R-:W-:Y:S01]  /*3900*/  FFMA.FTZ R208, R208, UR4, -R231 ;  /* 0x00000004d0d07c23 */ /* 0x000fe200080108e7 */
[----:B------:R-:W-:Y:S01]  /*3910*/  FFMA.FTZ R231, R96, UR4, -R228 ;  /* 0x0000000460e77c23 */ /* 0x000fe200080108e4 */
[--C-:B----4-:R-:W-:Y:S01]  /*3920*/  FFMA.FTZ R99, R99, UR4, -R225.reuse ;  /* 0x0000000463637c23 */ /* 0x110fe200080108e1 */
[----:B------:R-:W-:Y:S01]  /*3930*/  FFMA.FTZ R217, R217, UR4, -R225 ;  /* 0x00000004d9d97c23 */ /* 0x000fe200080108e1 */
[----:B------:R-:W3:Y:S02]  /*3940*/  SHFL.IDX PT, R228, R14, R193, 0x1f ;  /* 0x00001fc10ee47589 */ /* 0x000ee400000e0000 */
[----:B------:R-:W4:Y:S02]  /*3950*/  MUFU.EX2 R19, R224 ;  /* 0x000000e000137308 */ /* 0x000f240000000800 */
[----:B------:R-:W5:Y:S01]  /*3960*/  SHFL.IDX PT, R225, R14, R199, 0x1f ;  /* 0x00001fc70ee17589 */ /* 0x000f6200000e0000 */
[--C-:B--2---:R-:W-:Y:S01]  /*3970*/  FFMA.FTZ R95, R95, UR4, -R226.reuse ;  /* 0x000000045f5f7c23 */ /* 0x104fe200080108e2 */
[----:B------:R-:W-:-:S04]  /*3980*/  FFMA.FTZ R205, R205, UR4, -R226 ;  /* 0x00000004cdcd7c23 */ /* 0x000fc800080108e2 */
[----:B------:R-:W2:Y:S01]  /*3990*/  MUFU.EX2 R31, R219 ;  /* 0x000000db001f7308 */ /* 0x000ea20000000800 */
[----:B------:R-:W4:Y:S01]  /*39a0*/  SHFL.IDX PT, R226, R15, R199, 0x1f ;  /* 0x00001fc70fe27589 */ /* 0x000f2200000e0000 */
[--C-:B-1----:R-:W-:Y:S01]  /*39b0*/  FFMA.FTZ R222, R98, UR4, -R17.reuse ;  /* 0x0000000462de7c23 */ /* 0x102fe20008010811 */
[----:B------:R-:W-:Y:S02]  /*39c0*/  FFMA.FTZ R203, R203, UR4, -R17 ;  /* 0x00000004cbcb7c23 */ /* 0x000fe40008010811 */
[----:B------:R-:W1:Y:S03]  /*39d0*/  SHFL.IDX PT, R98, R15, R198, 0x1f ;  /* 0x00001fc60f627589 */ /* 0x000e6600000e0000 */
[----:B------:R5:W-:Y:S01]  /*39e0*/  MUFU.EX2 R96, R222 ;  /* 0x000000de00607308 */ /* 0x000be20000000800 */
[----:B---3--:R-:W-:-:S07]  /*39f0*/  FFMA.FTZ R102, R102, UR4, -R228 ;  /* 0x0000000466667c23 */ /* 0x008fce00080108e4 */
[----:B------:R3:W-:Y:S01]  /*3a00*/  MUFU.EX2 R17, R229 ;  /* 0x000000e500117308 */ /* 0x0007e20000000800 */
[----:B-----5:R-:W5:Y:S01]  /*3a10*/  SHFL.IDX PT, R222, R14, R9, 0x1f ;  /* 0x00001f090ede7589 */ /* 0x020f6200000e0000 */
[----:B------:R-:W-:Y:S01]  /*3a20*/  FFMA.FTZ R216, R216, UR4, -R228 ;  /* 0x00000004d8d87c23 */ /* 0x000fe200080108e4 */
[--C-:B------:R-:W-:Y:S01]  /*3a30*/  FFMA.FTZ R220, R220, UR4, -R225.reuse ;  /* 0x00000004dcdc7c23 */ /* 0x100fe200080108e1 */
[----:B------:R-:W-:Y:S01]  /*3a40*/  FFMA.FTZ R212, R212, UR4, -R225 ;  /* 0x00000004d4d47c23 */ /* 0x000fe200080108e1 */
[----:B------:R-:W-:Y:S02]  /*3a50*/  FSEL R225, R191, -INF , !P5 ;  /* 0xff800000bfe17808 */ /* 0x000fe40006800000 */
[----:B------:R-:W-:Y:S01]  /*3a60*/  FSEL R228, R192, -INF , !P1 ;  /* 0xff800000c0e47808 */ /* 0x000fe20004800000 */
[----:B------:R-:W-:Y:S01]  /*3a70*/  MUFU.EX2 R95, R95 ;  /* 0x0000005f005f7308 */ /* 0x000fe20000000800 */
[--C-:B----4-:R-:W-:Y:S01]  /*3a80*/  FFMA.FTZ R230, R230, UR4, -R226.reuse ;  /* 0x00000004e6e67c23 */ /* 0x110fe200080108e2 */
[----:B------:R-:W-:Y:S01]  /*3a90*/  FFMA.FTZ R218, R218, UR4, -R226 ;  /* 0x00000004dada7c23 */ /* 0x000fe200080108e2 */
[----:B---3--:R3:W4:Y:S01]  /*3aa0*/  SHFL.IDX PT, R229, R15, R200, 0x1f ;  /* 0x00001fc80fe57589 */ /* 0x00872200000e0000 */
[--C-:B------:R-:W-:Y:S01]  /*3ab0*/  FFMA.FTZ R228, R228, UR4, -R227.reuse ;  /* 0x00000004e4e47c23 */ /* 0x100fe200080108e3 */
[--C-:B-1----:R-:W-:Y:S01]  /*3ac0*/  FFMA.FTZ R100, R100, UR4, -R98.reuse ;  /* 0x0000000464647c23 */ /* 0x102fe20008010862 */
[----:B------:R-:W-:Y:S01]  /*3ad0*/  FFMA.FTZ R213, R213, UR4, -R98 ;  /* 0x00000004d5d57c23 */ /* 0x000fe20008010862 */
[----:B------:R-:W1:Y:S01]  /*3ae0*/  SHFL.IDX PT, R226, R14, R118, 0x1f ;  /* 0x00001f760ee27589 */ /* 0x000e6200000e0000 */
[----:B------:R2:W-:Y:S08]  /*3af0*/  MUFU.EX2 R98, R230 ;  /* 0x000000e600627308 */ /* 0x0005f00000000800 */
[----:B---3--:R3:W-:Y:S01]  /*3b00*/  MUFU.EX2 R15, R231 ;  /* 0x000000e7000f7308 */ /* 0x0087e20000000800 */
[--C-:B-----5:R-:W-:Y:S01]  /*3b10*/  FFMA.FTZ R101, R101, UR4, -R222.reuse ;  /* 0x0000000465657c23 */ /* 0x120fe200080108de */
[----:B------:R-:W-:Y:S01]  /*3b20*/  FFMA.FTZ R214, R214, UR4, -R222 ;  /* 0x00000004d6d67c23 */ /* 0x000fe200080108de */
[----:B--2---:R-:W-:Y:S01]  /*3b30*/  FSEL R230, R196, -INF , !P2 ;  /* 0xff800000c4e67808 */ /* 0x004fe20005000000 */
[----:B------:R-:W2:Y:S04]  /*3b40*/  SHFL.IDX PT, R222, R14, R197, 0x1f ;  /* 0x00001fc50ede7589 */ /* 0x000ea800000e0000 */
[----:B------:R-:W-:Y:S01]  /*3b50*/  FFMA.FTZ R227, R230, UR4, -R227 ;  /* 0x00000004e6e37c23 */ /* 0x000fe200080108e3 */
[----:B---3--:R-:W-:Y:S01]  /*3b60*/  SHFL.IDX PT, R231, R190, R117, 0x1f ;  /* 0x00001f75bee77589 */ /* 0x008fe200000e0000 */
[----:B------:R-:W-:Y:S01]  /*3b70*/  FFMA.FTZ R219, -R18, R18, 1 ;  /* 0x3f80000012db7423 */ /* 0x000fe20000010112 */
[--C-:B----4-:R-:W-:Y:S01]  /*3b80*/  FFMA.FTZ R223, R223, UR4, -R229.reuse ;  /* 0x00000004dfdf7c23 */ /* 0x110fe200080108e5 */
[----:B------:R-:W-:Y:S01]  /*3b90*/  FFMA.FTZ R211, R211, UR4, -R229 ;  /* 0x00000004d3d37c23 */ /* 0x000fe200080108e5 */
[----:B------:R-:W-:Y:S01]  /*3ba0*/  FSEL R229, R115, -INF , !P6 ;  /* 0xff80000073e57808 */ /* 0x000fe20007000000 */
[----:B------:R-:W-:Y:S01]  /*3bb0*/  SHFL.IDX PT, R230, R190, R197, 0x1f ;  /* 0x00001fc5bee67589 */ /* 0x000fe200000e0000 */
[--C-:B-1----:R-:W-:Y:S01]  /*3bc0*/  FFMA.FTZ R235, R235, UR4, -R226.reuse ;  /* 0x00000004ebeb7c23 */ /* 0x102fe200080108e2 */
[----:B------:R-:W-:Y:S01]  /*3bd0*/  FFMA.FTZ R210, R210, UR4, -R226 ;  /* 0x00000004d2d27c23 */ /* 0x000fe200080108e2 */
[----:B------:R-:W-:Y:S01]  /*3be0*/  FMUL.FTZ R32, R94, R32 ;  /* 0x000000205e207220 */ /* 0x000fe20000410000 */
[----:B------:R1:W3:Y:S01]  /*3bf0*/  SHFL.IDX PT, R226, R14, R200, 0x1f ;  /* 0x00001fc80ee27589 */ /* 0x0002e200000e0000 */
[----:B------:R4:W-:Y:S08]  /*3c00*/  MUFU.EX2 R13, R235 ;  /* 0x000000eb000d7308 */ /* 0x0009f00000000800 */
[----:B------:R-:W-:Y:S01]  /*3c10*/  MUFU.EX2 R93, R93 ;  /* 0x0000005d005d7308 */ /* 0x000fe20000000800 */
[----:B----4-:R-:W4:Y:S07]  /*3c20*/  LDL R235, [R1+0x10] ;  /* 0x0000100001eb7983 */ /* 0x010f2e0000100800 */
[----:B-1----:R2:W-:Y:S08]  /*3c30*/  MUFU.EX2 R14, R223 ;  /* 0x000000df000e7308 */ /* 0x0025f00000000800 */
[----:B------:R-:W-:Y:S01]  /*3c40*/  MUFU.EX2 R208, R208 ;  /* 0x000000d000d07308 */ /* 0x000fe20000000800 */
[--C-:B--2---:R-:W-:Y:S01]  /*3c50*/  FFMA.FTZ R223, R225, UR4, -R222.reuse ;  /* 0x00000004e1df7c23 */ /* 0x104fe200080108de */
[----:B------:R-:W-:Y:S01]  /*3c60*/  FFMA.FTZ R222, R229, UR4, -R222 ;  /* 0x00000004e5de7c23 */ /* 0x000fe200080108de */
[----:B------:R-:W-:-:S02]  /*3c70*/  FSEL R225, R194, -INF , !P3 ;  /* 0xff800000c2e17808 */ /* 0x000fc40005800000 */
[----:B------:R-:W-:-:S03]  /*3c80*/  FSEL R229, R201, -INF , !P4 ;  /* 0xff800000c9e57808 */ /* 0x000fc60006000000 */
[--C-:B---3--:R-:W-:Y:S01]  /*3c90*/  FFMA.FTZ R225, R225, UR4, -R226.reuse ;  /* 0x00000004e1e17c23 */ /* 0x108fe200080108e2 */
[----:B------:R-:W-:Y:S01]  /*3ca0*/  FFMA.FTZ R78, -R78, R78, 1 ;  /* 0x3f8000004e4e7423 */ /* 0x000fe2000001014e */
[----:B------:R-:W-:Y:S01]  /*3cb0*/  FFMA.FTZ R226, R229, UR4, -R226 ;  /* 0x00000004e5e27c23 */ /* 0x000fe200080108e2 */
[----:B------:R-:W-:Y:S01]  /*3cc0*/  FFMA.FTZ R80, -R80, R80, 1 ;  /* 0x3f80000050507423 */ /* 0x000fe20000010150 */
[----:B------:R-:W-:Y:S01]  /*3cd0*/  SHFL.IDX PT, R229, R190, R198, 0x1f ;  /* 0x00001fc6bee57589 */ /* 0x000fe200000e0000 */
[----:B------:R-:W-:Y:S03]  /*3ce0*/  MUFU.EX2 R203, R203 ;  /* 0x000000cb00cb7308 */ /* 0x000fe60000000800 */
[----:B------:R-:W1:Y:S01]  /*3cf0*/  SHFL.IDX PT, R190, R190, R200, 0x1f ;  /* 0x00001fc8bebe7589 */ /* 0x000e6200000e0000 */
[----:B------:R-:W-:-:S04]  /*3d00*/  FADD.FTZ R28, R28, -R231 ;  /* 0x800000e71c1c7221 */ /* 0x000fc80000010000 */
[----:B------:R-:W2:Y:S01]  /*3d10*/  MUFU.EX2 R18, R221 ;  /* 0x000000dd00127308 */ /* 0x000ea20000000800 */
[----:B------:R-:W-:-:S07]  /*3d20*/  FADD.FTZ R30, R30, -R231 ;  /* 0x800000e71e1e7221 */ /* 0x000fce0000010000 */
        /* <DEDUP_REMOVED lines=12> */
[----:B------:R-:W-:Y:S01]  /*3df0*/  FFMA.FTZ R27, -R22, R22, 1 ;  /* 0x3f800000161b7423 */ /* 0x000fe20000010116 */
[----:B------:R-:W-:Y:S01]  /*3e00*/  FFMA.FTZ R22, -R23, R23, 1 ;  /* 0x3f80000017167423 */ /* 0x000fe20000010117 */
[----:B------:R-:W-:Y:S01]  /*3e10*/  FMUL.FTZ R23, R31, R30 ;  /* 0x0000001e1f177220 */ /* 0x000fe20000410000 */
[----:B------:R-:W-:-:S02]  /*3e20*/  FMUL.FTZ R28, R26, R29 ;  /* 0x0000001d1a1c7220 */ /* 0x000fc40000410000 */
[----:B------:R-:W-:Y:S01]  /*3e30*/  MUFU.EX2 R100, R100 ;  /* 0x0000006400647308 */ /* 0x000fe20000000800 */
[----:B------:R-:W-:Y:S01]  /*3e40*/  FMUL.FTZ R22, R22, R23 ;  /* 0x0000001716167220 */ /* 0x000fe20000410000 */
[----:B------:R-:W-:Y:S01]  /*3e50*/  FMUL.FTZ R23, R27, R28 ;  /* 0x0000001c1b177220 */ /* 0x000fe20000410000 */
[----:B--2---:R-:W-:Y:S01]  /*3e60*/  FMUL.FTZ R27, R18, R232 ;  /* 0x000000e8121b7220 */ /* 0x004fe20000410000 */
[----:B------:R-:W-:-:S04]  /*3e70*/  FFMA.FTZ R30, -R72, R72, 1 ;  /* 0x3f800000481e7423 */ /* 0x000fc80000010148 */
[----:B------:R-:W-:Y:S01]  /*3e80*/  FMUL.FTZ R30, R30, R27 ;  /* 0x0000001b1e1e7220 */ /* 0x000fe20000410000 */
[----:B------:R-:W-:Y:S01]  /*3e90*/  MUFU.EX2 R213, R213 ;  /* 0x000000d500d57308 */ /* 0x000fe20000000800 */
[----:B------:R-:W-:-:S07]  /*3ea0*/  FFMA.FTZ R29, -R73, R73, 1 ;  /* 0x3f800000491d7423 */ /* 0x000fce0000010149 */
[----:B------:R-:W1:Y:S01]  /*3eb0*/  MUFU.EX2 R27, R205 ;  /* 0x000000cd001b7308 */ /* 0x000e620000000800 */
[----:B------:R-:W-:Y:S01]  /*3ec0*/  FMUL.FTZ R29, R29, R32 ;  /* 0x000000201d1d7220 */ /* 0x000fe20000410000 */
[--C-:B------:R-:W-:Y:S01]  /*3ed0*/  FADD.FTZ R36, R36, -R229.reuse ;  /* 0x800000e524247221 */ /* 0x100fe20000010000 */
[----:B------:R-:W-:Y:S01]  /*3ee0*/  FFMA.FTZ R32, -R75, R75, 1 ;  /* 0x3f8000004b207423 */ /* 0x000fe2000001014b */
[----:B------:R-:W-:Y:S01]  /*3ef0*/  FMUL.FTZ R73, R209, R34 ;  /* 0x00000022d1497220 */ /* 0x000fe20000410000 */
[----:B------:R-:W-:Y:S01]  /*3f00*/  FADD.FTZ R38, R38, -R229 ;  /* 0x800000e526267221 */ /* 0x000fe20000010000 */
[----:B------:R-:W-:Y:S02]  /*3f10*/  FMUL.FTZ R72, R95, R36 ;  /* 0x000000245f487220 */ /* 0x000fe40000410000 */
[----:B------:R-:W-:Y:S01]  /*3f20*/  FMUL.FTZ R32, R32, R73 ;  /* 0x0000004920207220 */ /* 0x000fe20000410000 */
[----:B------:R-:W-:Y:S01]  /*3f30*/  FFMA.FTZ R36, -R79, R79, 1 ;  /* 0x3f8000004f247423 */ /* 0x000fe2000001014f */
[----:B------:R-:W-:Y:S01]  /*3f40*/  MUFU.EX2 R206, R206 ;  /* 0x000000ce00ce7308 */ /* 0x000fe20000000800 */
[----:B-1----:R-:W-:Y:S01]  /*3f50*/  FMUL.FTZ R73, R27, R38 ;  /* 0x000000261b497220 */ /* 0x002fe20000410000 */
[----:B------:R-:W-:-:S06]  /*3f60*/  FMUL.FTZ R38, R77, R72 ;  /* 0x000000484d267220 */ /* 0x000fcc0000410000 */
[----:B------:R-:W-:Y:S01]  /*3f70*/  MUFU.EX2 R99, R99 ;  /* 0x0000006300637308 */ /* 0x000fe20000000800 */
[----:B------:R-:W1:Y:S01]  /*3f80*/  SHFL.IDX PT, R72, R12, R118, 0x1f ;  /* 0x00001f760c487589 */ /* 0x000e6200000e0000 */
[----:B------:R-:W-:-:S03]  /*3f90*/  FMUL.FTZ R36, R36, R73 ;  /* 0x0000004924247220 */ /* 0x000fc60000410000 */
[----:B------:R-:W2:Y:S01]  /*3fa0*/  SHFL.IDX PT, R73, R12, R198, 0x1f ;  /* 0x00001fc60c497589 */ /* 0x000ea200000e0000 */
[--C-:B------:R-:W-:Y:S01]  /*3fb0*/  FADD.FTZ R33, R33, -R230.reuse ;  /* 0x800000e621217221 */ /* 0x100fe20000010000 */
[----:B------:R-:W-:Y:S01]  /*3fc0*/  FADD.FTZ R35, R35, -R230 ;  /* 0x800000e623237221 */ /* 0x000fe20000010000 */
[----:B------:R-:W-:Y:S01]  /*3fd0*/  FFMA.FTZ R34, -R74, R74, 1 ;  /* 0x3f8000004a227423 */ /* 0x000fe2000001014a */
[----:B------:R-:W-:Y:S01]  /*3fe0*/  MUFU.EX2 R217, R217 ;  /* 0x000000d900d97308 */ /* 0x000fe20000000800 */
[----:B------:R-:W-:Y:S01]  /*3ff0*/  FMUL.FTZ R33, R93, R33 ;  /* 0x000000215d217220 */ /* 0x000fe20000410000 */
[----:B------:R-:W-:-:S03]  /*4000*/  FMUL.FTZ R35, R208, R35 ;  /* 0x00000023d0237220 */ /* 0x000fc60000410000 */
[----:B------:R-:W-:Y:S01]  /*4010*/  FMUL.FTZ R34, R34, R33 ;  /* 0x0000002122227220 */ /* 0x000fe20000410000 */
[----:B------:R-:W-:Y:S01]  /*4020*/  FMUL.FTZ R33, R76, R35 ;  /* 0x000000234c217220 */ /* 0x000fe20000410000 */
[----:B------:R-:W-:Y:S01]  /*4030*/  SHFL.IDX PT, R28, R12, R193, 0x1f ;  /* 0x00001fc10c1c7589 */ /* 0x000fe200000e0000 */
[----:B------:R-:W-:Y:S03]  /*4040*/  MUFU.EX2 R101, R101 ;  /* 0x0000006500657308 */ /* 0x000fe60000000800 */
[----:B------:R-:W3:Y:S04]  /*4050*/  SHFL.IDX PT, R35, R12, R9, 0x1f ;  /* 0x00001f090c237589 */ /* 0x000ee800000e0000 */
[----:B------:R-:W-:Y:S01]  /*4060*/  SHFL.IDX PT, R77, R12, R117, 0x1f ;  /* 0x00001f750c4d7589 */ /* 0x000fe200000e0000 */
[----:B------:R-:W-:Y:S01]  /*4070*/  FFMA.FTZ R87, -R87, R87, 1 ;  /* 0x3f80000057577423 */ /* 0x000fe20000010157 */
[----:B------:R-:W-:Y:S01]  /*4080*/  FFMA.FTZ R187, -R187, R187, 1 ;  /* 0x3f800000bbbb7423 */ /* 0x000fe200000101bb */
[----:B------:R-:W-:Y:S01]  /*4090*/  FFMA.FTZ R186, -R186, R186, 1 ;  /* 0x3f800000baba7423 */ /* 0x000fe200000101ba */
[----:B------:R-:W-:Y:S01]  /*40a0*/  SHFL.IDX PT, R75, R12, R199, 0x1f ;  /* 0x00001fc70c4b7589 */ /* 0x000fe200000e0000 */
[----:B------:R-:W-:Y:S03]  /*40b0*/  MUFU.EX2 R102, R102 ;  /* 0x0000006600667308 */ /* 0x000fe60000000800 */
[----:B------:R-:W5:Y:S04]  /*40c0*/  SHFL.IDX PT, R76, R12, R197, 0x1f ;  /* 0x00001fc50c4c7589 */ /* 0x000f6800000e0000 */
[----:B------:R1:W-:Y:S01]  /*40d0*/  SHFL.IDX PT, R74, R12, R200, 0x1f ;  /* 0x00001fc80c4a7589 */ /* 0x0003e200000e0000 */
[----:B------:R-:W-:Y:S01]  /*40e0*/  FFMA.FTZ R184, -R184, R184, 1 ;  /* 0x3f800000b8b87423 */ /* 0x000fe200000101b8 */
[----:B------:R-:W-:Y:S01]  /*40f0*/  MUFU.EX2 R119, R119 ;  /* 0x0000007700777308 */ /* 0x000fe20000000800 */
[----:B-1----:R-:W-:Y:S01]  /*4100*/  FADD.FTZ R12, R45, -R72 ;  /* 0x800000482d0c7221 */ /* 0x002fe20000010000 */
[----:B--2---:R-:W-:-:S06]  /*4110*/  FADD.FTZ R45, R52, -R73 ;  /* 0x80000049342d7221 */ /* 0x004fcc0000010000 */
[----:B------:R-:W-:Y:S01]  /*4120*/  MUFU.EX2 R103, R103 ;  /* 0x0000006700677308 */ /* 0x000fe20000000800 */
[----:B------:R1:W2:Y:S01]  /*4130*/  LDS R52, [R11+0x380] ;  /* 0x000380000b347984 */ /* 0x0002a20000000800 */
[----:B------:R-:W-:Y:S01]  /*4140*/  FMUL.FTZ R37, R92, R37 ;  /* 0x000000255c257220 */ /* 0x000fe20000410000 */
[----:B------:R-:W-:Y:S01]  /*4150*/  FMUL.FTZ R79, R207, R39 ;  /* 0x00000027cf4f7220 */ /* 0x000fe20000410000 */
[--C-:B---3--:R-:W-:Y:S02]  /*4160*/  FADD.FTZ R40, R40, -R35.reuse ;  /* 0x8000002328287221 */ /* 0x108fe40000010000 */
[----:B------:R-:W-:Y:S01]  /*4170*/  FMUL.FTZ R39, R78, R37 ;  /* 0x000000254e277220 */ /* 0x000fe20000410000 */
[----:B------:R-:W-:Y:S01]  /*4180*/  FMUL.FTZ R37, R80, R79 ;  /* 0x0000004f50257220 */ /* 0x000fe20000410000 */
[----:B------:R-:W-:Y:S02]  /*4190*/  FADD.FTZ R79, R42, -R35 ;  /* 0x800000232a4f7221 */ /* 0x000fe40000010000 */
[----:B------:R-:W3:Y:S01]  /*41a0*/  MUFU.EX2 R35, R202 ;  /* 0x000000ca00237308 */ /* 0x000ee20000000800 */
[--C-:B------:R-:W-:Y:S01]  /*41b0*/  FADD.FTZ R41, R41, -R28.reuse ;  /* 0x8000001c29297221 */ /* 0x100fe20000010000 */
[----:B------:R-:W-:Y:S01]  /*41c0*/  FADD.FTZ R28, R43, -R28 ;  /* 0x8000001c2b1c7221 */ /* 0x000fe20000010000 */
[----:B-----5:R-:W-:Y:S01]  /*41d0*/  FADD.FTZ R42, R49, -R76 ;  /* 0x8000004c312a7221 */ /* 0x020fe20000010000 */
[--C-:B------:R-:W-:Y:S01]  /*41e0*/  FADD.FTZ R43, R48, -R75.reuse ;  /* 0x8000004b302b7221 */ /* 0x100fe20000010000 */
[----:B------:R-:W-:Y:S01]  /*41f0*/  FADD.FTZ R72, R47, -R72 ;  /* 0x800000482f487221 */ /* 0x000fe20000010000 */
[----:B------:R-:W-:Y:S01]  /*4200*/  FMUL.FTZ R49, R203, R28 ;  /* 0x0000001ccb317220 */ /* 0x000fe20000410000 */
[----:B------:R-:W-:Y:S01]  /*4210*/  FADD.FTZ R75, R50, -R75 ;  /* 0x8000004b324b7221 */ /* 0x000fe20000010000 */
[----:B------:R-:W-:-:S02]  /*4220*/  FADD.FTZ R76, R51, -R76 ;  /* 0x8000004c334c7221 */ /* 0x000fc40000010000 */
[----:B-1----:R-:W-:Y:S01]  /*4230*/  FMUL.FTZ R11, R84, R49 ;  /* 0x00000031540b7220 */ /* 0x002fe20000410000 */
[----:B------:R-:W-:Y:S01]  /*4240*/  FMUL.FTZ R49, R97, R12 ;  /* 0x0000000c61317220 */ /* 0x000fe20000410000 */
[----:B------:R-:W-:Y:S01]  /*4250*/  FFMA.FTZ R51, -R88, R88, 1 ;  /* 0x3f80000058337423 */ /* 0x000fe20000010158 */
[----:B------:R-:W-:Y:S01]  /*4260*/  FMUL.FTZ R12, R218, R75 ;  /* 0x0000004bda0c7220 */ /* 0x000fe20000410000 */
[----:B---3--:R-:W-:-:S04]  /*4270*/  FMUL.FTZ R72, R35, R72 ;  /* 0x0000004823487220 */ /* 0x008fc80000410000 */
[----:B------:R-:W-:Y:S01]  /*4280*/  FMUL.FTZ R51, R51, R72 ;  /* 0x0000004833337220 */ /* 0x000fe20000410000 */
[--C-:B------:R-:W-:Y:S01]  /*4290*/  FADD.FTZ R44, R44, -R77.reuse ;  /* 0x8000004d2c2c7221 */ /* 0x100fe20000010000 */
[----:B--2---:R-:W1:Y:S04]  /*42a0*/  SHFL.IDX PT, R75, R52, R9, 0x1f ;  /* 0x00001f09344b7589 */ /* 0x004e6800000e0000 */
[----:B------:R-:W2:Y:S01]  /*42b0*/  SHFL.IDX PT, R72, R52, R193, 0x1f ;  /* 0x00001fc134487589 */ /* 0x000ea200000e0000 */
[----:B------:R-:W-:Y:S01]  /*42c0*/  FADD.FTZ R77, R46, -R77 ;  /* 0x8000004d2e4d7221 */ /* 0x000fe20000010000 */
[----:B------:R-:W-:Y:S01]  /*42d0*/  FFMA.FTZ R46, -R81, R81, 1 ;  /* 0x3f800000512e7423 */ /* 0x000fe20000010151 */
[----:B------:R-:W-:Y:S01]  /*42e0*/  FMUL.FTZ R47, R17, R40 ;  /* 0x00000028112f7220 */ /* 0x000fe20000410000 */
[----:B------:R-:W3:Y:S04]  /*42f0*/  SHFL.IDX PT, R118, R52, R118, 0x1f ;  /* 0x00001f7634767589 */ /* 0x000ee800000e0000 */
[----:B------:R-:W5:Y:S01]  /*4300*/  SHFL.IDX PT, R199, R52, R199, 0x1f ;  /* 0x00001fc734c77589 */ /* 0x000f6200000e0000 */
[----:B------:R-:W-:Y:S01]  /*4310*/  FMUL.FTZ R46, R46, R47 ;  /* 0x0000002f2e2e7220 */ /* 0x000fe20000410000 */
[----:B------:R-:W-:Y:S01]  /*4320*/  FFMA.FTZ R47, -R85, R85, 1 ;  /* 0x3f800000552f7423 */ /* 0x000fe20000010155 */
[----:B------:R-:W-:Y:S01]  /*4330*/  FMUL.FTZ R44, R15, R44 ;  /* 0x0000002c0f2c7220 */ /* 0x000fe20000410000 */
[----:B------:R-:W5:Y:S01]  /*4340*/  SHFL.IDX PT, R200, R52, R200, 0x1f ;  /* 0x00001fc834c87589 */ /* 0x000f6200000e0000 */
[--C-:B------:R-:W-:Y:S01]  /*4350*/  FADD.FTZ R53, R53, -R74.reuse ;  /* 0x8000004a35357221 */ /* 0x100fe20000010000 */
[----:B------:R-:W-:Y:S01]  /*4360*/  FADD.FTZ R55, R55, -R74 ;  /* 0x8000004a37377221 */ /* 0x000fe20000010000 */
[----:B------:R-:W-:Y:S01]  /*4370*/  FMUL.FTZ R28, R204, R77 ;  /* 0x0000004dcc1c7220 */ /* 0x000fe20000410000 */
[----:B------:R-:W-:Y:S01]  /*4380*/  FADD.FTZ R54, R54, -R73 ;  /* 0x8000004936367221 */ /* 0x000fe20000010000 */
[----:B------:R-:W4:Y:S01]  /*4390*/  SHFL.IDX PT, R74, R52, R197, 0x1f ;  /* 0x00001fc5344a7589 */ /* 0x000f2200000e0000 */
[----:B------:R-:W-:Y:S01]  /*43a0*/  FMUL.FTZ R47, R47, R44 ;  /* 0x0000002c2f2f7220 */ /* 0x000fe20000410000 */
[----:B------:R-:W-:Y:S01]  /*43b0*/  FMUL.FTZ R44, R87, R28 ;  /* 0x0000001c572c7220 */ /* 0x000fe20000410000 */
[----:B------:R-:W-:Y:S01]  /*43c0*/  FFMA.FTZ R48, -R86, R86, 1 ;  /* 0x3f80000056307423 */ /* 0x000fe20000010156 */
[----:B------:R-:W-:Y:S01]  /*43d0*/  FFMA.FTZ R50, -R89, R89, 1 ;  /* 0x3f80000059327423 */ /* 0x000fe20000010159 */
[----:B------:R-:W-:Y:S01]  /*43e0*/  FMUL.FTZ R43, R98, R43 ;  /* 0x0000002b622b7220 */ /* 0x000fe20000410000 */
[----:B------:R-:W4:Y:S01]  /*43f0*/  SHFL.IDX PT, R117, R52, R117, 0x1f ;  /* 0x00001f7534757589 */ /* 0x000f2200000e0000 */
[----:B------:R-:W-:Y:S01]  /*4400*/  FMUL.FTZ R28, R100, R45 ;  /* 0x0000002d641c7220 */ /* 0x000fe20000410000 */
[----:B------:R-:W-:Y:S01]  /*4410*/  FMUL.FTZ R54, R213, R54 ;  /* 0x00000036d5367220 */ /* 0x000fe20000410000 */
[----:B------:R-:W5:Y:S01]  /*4420*/  MUFU.EX2 R212, R212 ;  /* 0x000000d400d47308 */ /* 0x000f620000000800 */
[----:B------:R2:W4:Y:S01]  /*4430*/  SHFL.IDX PT, R77, R52, R198, 0x1f ;  /* 0x00001fc6344d7589 */ /* 0x00052200000e0000 */
[----:B------:R-:W-:Y:S01]  /*4440*/  FMUL.FTZ R45, R14, R53 ;  /* 0x000000350e2d7220 */ /* 0x000fe20000410000 */
[--C-:B-1----:R-:W-:Y:S01]  /*4450*/  FADD.FTZ R56, R56, -R75.reuse ;  /* 0x8000004b38387221 */ /* 0x102fe20000010000 */
[----:B------:R-:W-:Y:S01]  /*4460*/  FMUL.FTZ R40, R206, R79 ;  /* 0x0000004fce287220 */ /* 0x000fe20000410000 */
[----:B------:R-:W-:Y:S01]  /*4470*/  FMUL.FTZ R48, R48, R49 ;  /* 0x0000003130307220 */ /* 0x000fe20000410000 */
[----:B------:R-:W-:Y:S01]  /*4480*/  FMUL.FTZ R50, R50, R43 ;  /* 0x0000002b32327220 */ /* 0x000fe20000410000 */
[----:B------:R-:W-:Y:S01]  /*4490*/  FFMA.FTZ R49, -R91, R91, 1 ;  /* 0x3f8000005b317423 */ /* 0x000fe2000001015b */
[----:B------:R-:W1:Y:S01]  /*44a0*/  MUFU.EX2 R214, R214 ;  /* 0x000000d600d67308 */ /* 0x000e620000000800 */
[----:B------:R-:W-:Y:S01]  /*44b0*/  FFMA.FTZ R73, -R90, R90, 1 ;  /* 0x3f8000005a497423 */ /* 0x000fe2000001015a */
[----:B------:R-:W-:Y:S01]  /*44c0*/  FMUL.FTZ R42, R99, R42 ;  /* 0x0000002a632a7220 */ /* 0x000fe20000410000 */
[----:B--2---:R-:W-:Y:S01]  /*44d0*/  FMUL.FTZ R52, R187, R54 ;  /* 0x00000036bb347220 */ /* 0x004fe20000410000 */
[----:B------:R-:W-:Y:S01]  /*44e0*/  FMUL.FTZ R43, R217, R76 ;  /* 0x0000004cd92b7220 */ /* 0x000fe20000410000 */
[----:B------:R-:W-:Y:S01]  /*44f0*/  FMUL.FTZ R54, R186, R45 ;  /* 0x0000002dba367220 */ /* 0x000fe20000410000 */
[----:B------:R-:W-:Y:S01]  /*4500*/  FADD.FTZ R79, R58, -R75 ;  /* 0x8000004b3a4f7221 */ /* 0x000fe20000010000 */
[--C-:B------:R-:W-:Y:S01]  /*4510*/  FADD.FTZ R81, R57, -R72.reuse ;  /* 0x8000004839517221 */ /* 0x100fe20000010000 */
[----:B------:R-:W2:Y:S01]  /*4520*/  MUFU.EX2 R225, R225 ;  /* 0x000000e100e17308 */ /* 0x000ea20000000800 */
[----:B------:R-:W-:Y:S01]  /*4530*/  FADD.FTZ R58, R59, -R72 ;  /* 0x800000483b3a7221 */ /* 0x000fe20000010000 */
[----:B------:R-:W-:Y:S01]  /*4540*/  FMUL.FTZ R45, R101, R56 ;  /* 0x00000038652d7220 */ /* 0x000fe20000410000 */
[----:B------:R-:W-:Y:S01]  /*4550*/  FFMA.FTZ R72, -R189, R189, 1 ;  /* 0x3f800000bd487423 */ /* 0x000fe200000101bd */
[----:B------:R-:W-:Y:S01]  /*4560*/  FMUL.FTZ R49, R49, R12 ;  /* 0x0000000c31317220 */ /* 0x000fe20000410000 */
[----:B------:R-:W-:-:S03]  /*4570*/  FMUL.FTZ R73, R73, R42 ;  /* 0x0000002a49497220 */ /* 0x000fc60000410000 */
[----:B------:R-:W2:Y:S01]  /*4580*/  MUFU.EX2 R220, R220 ;  /* 0x000000dc00dc7308 */ /* 0x000ea20000000800 */
[----:B------:R-:W-:Y:S01]  /*4590*/  FMUL.FTZ R42, R184, R43 ;  /* 0x0000002bb82a7220 */ /* 0x000fe20000410000 */
[----:B------:R-:W-:Y:S01]  /*45a0*/  FMUL.FTZ R72, R72, R45 ;  /* 0x0000002d48487220 */ /* 0x000fe20000410000 */
[----:B---3--:R-:W-:Y:S01]  /*45b0*/  FADD.FTZ R78, R61, -R118 ;  /* 0x800000763d4e7221 */ /* 0x008fe20000010000 */
[----:B------:R-:W-:Y:S01]  /*45c0*/  FFMA.FTZ R185, -R185, R185, 1 ;  /* 0x3f800000b9b97423 */ /* 0x000fe200000101b9 */
[----:B-----5:R-:W-:-:S03]  /*45d0*/  FADD.FTZ R61, R66, -R199 ;  /* 0x800000c7423d7221 */ /* 0x020fc60000010000 */
[----:B------:R-:W3:Y:S01]  /*45e0*/  MUFU.EX2 R12, R211 ;  /* 0x000000d3000c7308 */ /* 0x000ee20000000800 */
[----:B------:R-:W-:Y:S01]  /*45f0*/  FMUL.FTZ R53, R185, R28 ;  /* 0x0000001cb9357220 */ /* 0x000fe20000410000 */
[----:B------:R-:W-:-:S06]  /*4600*/  FFMA.FTZ R114, -R114, R114, 1 ;  /* 0x3f80000072727423 */ /* 0x000fcc0000010172 */
[----:B------:R-:W5:Y:S01]  /*4610*/  MUFU.EX2 R43, R216 ;  /* 0x000000d8002b7308 */ /* 0x000f620000000800 */
[----:B------:R-:W-:-:S07]  /*4620*/  FMUL.FTZ R61, R212, R61 ;  /* 0x0000003dd43d7220 */ /* 0x000fce0000410000 */
[----:B------:R-:W5:Y:S01]  /*4630*/  MUFU.EX2 R215, R215 ;  /* 0x000000d700d77308 */ /* 0x000f620000000800 */
[----:B------:R-:W-:-:S07]  /*4640*/  FFMA.FTZ R83, -R83, R83, 1 ;  /* 0x3f80000053537423 */ /* 0x000fce0000010153 */
[----:B------:R-:W5:Y:S01]  /*4650*/  MUFU.EX2 R210, R210 ;  /* 0x000000d200d27308 */ /* 0x000f620000000800 */
[----:B------:R-:W-:-:S07]  /*4660*/  FADD.FTZ R28, R69, -R200 ;  /* 0x800000c8451c7221 */ /* 0x000fce0000010000 */
[----:B------:R-:W5:Y:S01]  /*4670*/  MUFU.EX2 R223, R223 ;  /* 0x000000df00df7308 */ /* 0x000f620000000800 */
[----:B------:R-:W-:-:S07]  /*4680*/  FADD.FTZ R59, R64, -R199 ;  /* 0x800000c7403b7221 */ /* 0x000fce0000010000 */
[----:B------:R-:W-:Y:S08]  /*4690*/  MUFU.EX2 R228, R228 ;  /* 0x000000e400e47308 */ /* 0x000ff00000000800 */
[----:B------:R-:W5:Y:S08]  /*46a0*/  MUFU.EX2 R45, R222 ;  /* 0x000000de002d7308 */ /* 0x000f700000000800 */
[----:B------:R-:W5:Y:S08]  /*46b0*/  MUFU.EX2 R227, R227 ;  /* 0x000000e300e37308 */ /* 0x000f700000000800 */
[----:B------:R-:W5:Y:S01]  /*46c0*/  MUFU.EX2 R226, R226 ;  /* 0x000000e200e27308 */ /* 0x000f620000000800 */
[----:B------:R-:W-:Y:S01]  /*46d0*/  FADD.FTZ R25, R25, -R234 ;  /* 0x800000ea19197221 */ /* 0x000fe20000010000 */
[--C-:B----4-:R-:W-:Y:S01]  /*46e0*/  FADD.FTZ R64, R65, -R74.reuse ;  /* 0x8000004a41407221 */ /* 0x110fe20000010000 */
[----:B------:R-:W-:Y:S01]  /*46f0*/  FADD.FTZ R66, R67, -R74 ;  /* 0x8000004a43427221 */ /* 0x000fe20000010000 */
[----:B------:R-:W-:Y:S01]  /*4700*/  FFMA.FTZ R74, -R106, R106, 1 ;  /* 0x3f8000006a4a7423 */ /* 0x000fe2000001016a */
[----:B-1----:R-:W-:Y:S01]  /*4710*/  FMUL.FTZ R79, R214, R79 ;  /* 0x0000004fd64f7220 */ /* 0x002fe20000410000 */
[----:B------:R-:W-:Y:S01]  /*4720*/  FMUL.FTZ R114, R114, R61 ;  /* 0x0000003d72727220 */ /* 0x000fe20000410000 */
[----:B------:R-:W-:Y:S01]  /*4730*/  FMUL.FTZ R40, R83, R40 ;  /* 0x0000002853287220 */ /* 0x000fe20000410000 */
[----:B------:R-:W-:Y:S01]  /*4740*/  FFMA.FTZ R194, -R194, R194, 1 ;  /* 0x3f800000c2c27423 */ /* 0x000fe200000101c2 */
[----:B--2---:R-:W-:Y:S01]  /*4750*/  FMUL.FTZ R61, R225, R28 ;  /* 0x0000001ce13d7220 */ /* 0x004fe20000410000 */
[----:B------:R-:W-:Y:S01]  /*4760*/  FFMA.FTZ R75, -R105, R105, 1 ;  /* 0x3f800000694b7423 */ /* 0x000fe20000010169 */
[----:B------:R-:W-:Y:S01]  /*4770*/  FMUL.FTZ R56, R102, R81 ;  /* 0x0000005166387220 */ /* 0x000fe20000410000 */
[----:B------:R-:W-:Y:S01]  /*4780*/  FMUL.FTZ R224, R119, R25 ;  /* 0x0000001977e07220 */ /* 0x000fe20000410000 */
[--C-:B------:R-:W-:Y:S01]  /*4790*/  FADD.FTZ R60, R60, -R117.reuse ;  /* 0x800000753c3c7221 */ /* 0x100fe20000010000 */
[----:B------:R-:W-:Y:S01]  /*47a0*/  FADD.FTZ R62, R62, -R117 ;  /* 0x800000753e3e7221 */ /* 0x000fe20000010000 */
[----:B------:R-:W-:Y:S01]  /*47b0*/  FADD.FTZ R83, R63, -R118 ;  /* 0x800000763f537221 */ /* 0x000fe20000010000 */
[----:B------:R-:W-:Y:S01]  /*47c0*/  FFMA.FTZ R112, -R112, R112, 1 ;  /* 0x3f80000070707423 */ /* 0x000fe20000010170 */
[----:B------:R-:W-:Y:S01]  /*47d0*/  FMUL.FTZ R59, R220, R59 ;  /* 0x0000003bdc3b7220 */ /* 0x000fe20000410000 */
[--C-:B------:R-:W-:Y:S01]  /*47e0*/  FADD.FTZ R57, R68, -R77.reuse ;  /* 0x8000004d44397221 */ /* 0x100fe20000010000 */
[----:B------:R-:W-:Y:S01]  /*47f0*/  FADD.FTZ R70, R70, -R77 ;  /* 0x8000004d46467221 */ /* 0x000fe20000010000 */
[----:B------:R-:W-:Y:S01]  /*4800*/  FADD.FTZ R71, R71, -R200 ;  /* 0x800000c847477221 */ /* 0x000fe20000010000 */
[----:B------:R-:W-:Y:S01]  /*4810*/  FMUL.FTZ R74, R74, R79 ;  /* 0x0000004f4a4a7220 */ /* 0x000fe20000410000 */
[----:B------:R-:W-:Y:S01]  /*4820*/  FFMA.FTZ R82, -R82, R82, 1 ;  /* 0x3f80000052527423 */ /* 0x000fe20000010152 */
[----:B------:R-:W-:Y:S01]  /*4830*/  FMUL.FTZ R41, R96, R41 ;  /* 0x0000002960297220 */ /* 0x000fe20000410000 */
[----:B------:R-:W-:Y:S01]  /*4840*/  FMUL.FTZ R79, R194, R61 ;  /* 0x0000003dc24f7220 */ /* 0x000fe20000410000 */
[----:B------:R-:W-:Y:S01]  /*4850*/  FFMA.FTZ R188, -R188, R188, 1 ;  /* 0x3f800000bcbc7423 */ /* 0x000fe200000101bc */
[----:B---3--:R-:W-:Y:S01]  /*4860*/  FMUL.FTZ R55, R12, R55 ;  /* 0x000000370c377220 */ /* 0x008fe20000410000 */
[----:B------:R-:W-:Y:S01]  /*4870*/  FMUL.FTZ R75, R75, R56 ;  /* 0x000000384b4b7220 */ /* 0x000fe20000410000 */
[----:B------:R-:W-:Y:S01]  /*4880*/  F2FP.BF16.F32.PACK_AB R61, R11, R40 ;  /* 0x000000280b3d723e */ /* 0x000fe200000010ff */
[----:B------:R-:W-:Y:S01]  /*4890*/  FMUL.FTZ R25, R219, R224 ;  /* 0x000000e0db197220 */ /* 0x000fe20000410000 */
[----:B------:R-:W-:Y:S01]  /*48a0*/  FFMA.FTZ R77, -R107, R107, 1 ;  /* 0x3f8000006b4d7423 */ /* 0x000fe2000001016b */
[----:B-----5:R-:W-:Y:S01]  /*48b0*/  FMUL.FTZ R58, R43, R58 ;  /* 0x0000003a2b3a7220 */ /* 0x020fe20000410000 */
        /* <DEDUP_REMOVED lines=8> */
[----:B------:R-:W-:Y:S01]  /*4940*/  FMUL.FTZ R112, R112, R59 ;  /* 0x0000003b70707220 */ /* 0x000fe20000410000 */
[----:B------:R-:W-:-:S02]  /*4950*/  IMAD R11, R0, 0x3000, R235 ;  /* 0x00003000000b7824 */ /* 0x000fc400078e02eb */
[----:B------:R-:W-:Y:S01]  /*4960*/  FFMA.FTZ R191, -R191, R191, 1 ;  /* 0x3f800000bfbf7423 */ /* 0x000fe200000101bf */
        /* <DEDUP_REMOVED lines=25> */
[----:B------:R-:W-:Y:S02]  /*4b00*/  LEA R11, R11, R16, 0x1 ;  /* 0x000000100b0b7211 */ /* 0x000fe400078e08ff */
        /* <DEDUP_REMOVED lines=12> */
[----:B------:R-:W-:Y:S02]  /*4bd0*/  R2UR UR6, R236 ;  /* 0x00000000ec0672ca */ /* 0x000fe400000e0000 */
[----:B------:R-:W-:Y:S02]  /*4be0*/  F2FP.BF16.F32.PACK_AB R52, R75, R72 ;  /* 0x000000484b34723e */ /* 0x000fe400000010ff */
[----:B------:R-:W-:-:S02]  /*4bf0*/  F2FP.BF16.F32.PACK_AB R53, R77, R74 ;  /* 0x0000004a4d35723e */ /* 0x000fc400000010ff */
[----:B------:R-:W-:Y:S02]  /*4c00*/  F2FP.BF16.F32.PACK_AB R54, R109, R76 ;  /* 0x0000004c6d36723e */ /* 0x000fe400000010ff */
[----:B------:R-:W-:Y:S01]  /*4c10*/  F2FP.BF16.F32.PACK_AB R55, R111, R110 ;  /* 0x0000006e6f37723e */ /* 0x000fe200000010ff */
[----:B------:R-:W-:Y:S01]  /*4c20*/  STSM.16.MT88.4 [R11+0x1b000], R64 ;  /* 0x01b000400b007844 */ /* 0x000fe20000004200 */
[----:B------:R-:W-:Y:S02]  /*4c30*/  F2FP.BF16.F32.PACK_AB R48, R191, R112 ;  /* 0x00000070bf30723e */ /* 0x000fe400000010ff */
[----:B------:R-:W-:Y:S02]  /*4c40*/  F2FP.BF16.F32.PACK_AB R49, R115, R114 ;  /* 0x000000727331723e */ /* 0x000fe400000010ff */
[----:B------:R-:W-:Y:S02]  /*4c50*/  F2FP.BF16.F32.PACK_AB R50, R79, R192 ;  /* 0x000000c04f32723e */ /* 0x000fe400000010ff */
[----:B------:R-:W-:Y:S01]  /*4c60*/  F2FP.BF16.F32.PACK_AB R51, R201, R196 ;  /* 0x000000c4c933723e */ /* 0x000fe200000010ff */
[----:B------:R-:W-:Y:S01]  /*4c70*/  STSM.16.MT88.4 [R11+0x1b800], R60 ;  /* 0x01b8003c0b007844 */ /* 0x000fe20000004200 */
[----:B------:R-:W-:-:S02]  /*4c80*/  F2FP.BF16.F32.PACK_AB R28, R119, R113 ;  /* 0x00000071771c723e */ /* 0x000fc400000010ff */
[----:B------:R-:W-:Y:S01]  /*4c90*/  F2FP.BF16.F32.PACK_AB R30, R26, R24 ;  /* 0x000000181a1e723e */ /* 0x000fe200000010ff */
[----:B------:R-:W-:Y:S01]  /*4ca0*/  STSM.16.MT88.4 [R11+0x1c000], R56 ;  /* 0x01c000380b007844 */ /* 0x000fe20000004200 */
[----:B------:R-:W-:Y:S02]  /*4cb0*/  F2FP.BF16.F32.PACK_AB R29, R19, R104 ;  /* 0x00000068131d723e */ /* 0x000fe400000010ff */
        /* <DEDUP_REMOVED lines=225> */
.L_x_3562:
        /* <DEDUP_REMOVED lines=56> */
.L_x_3563:
[----:B------:R-:W-:Y:S01]  /*5e50*/  UIADD3 UR45, UR45, 0x1, URZ ;  /* 0x000000012d2d7890 */ /* 0x000fe2000fffe03f */
[----:B------:R-:W-:Y:S02]  /*5e60*/  VIADD R0, R0, 0x1 ;  /* 0x0000000100007836 */ /* 0x000fe40000000000 */
[----:B------:R-:W-:-:S03]  /*5e70*/  VIADD R6, R6, 0x26820 ;  /* 0x0002682006067836 */ /* 0x000fc60000000000 */
        /* <DEDUP_REMOVED lines=8> */
.L_x_3553:
[----:B------:R-:W-:-:S06]  /*5f00*/  UISETP.GE.AND UP0, UPT, UR45, UR44, UPT ;  /* 0x0000002c2d00728c */ /* 0x000fcc000bf06270 */
[----:B------:R-:W-:-:S13]  /*5f10*/  PLOP3.LUT P0, PT, PT, PT, UP0, 0x80, 0x0 ;  /* 0x000000000000781c */ /* 0x000fda0003f0f008 */
[----:B------:R-:W-:Y:S05]  /*5f20*/  @P0 BRA `(.L_x_3565) ;  /* 0x0000004000580947 */ /* 0x000fea0003800000 */
[----:B------:R-:W3:Y:S04]  /*5f30*/  LDL.LU R14, [R1+0x14] ;  /* 0x00001400010e7983 */ /* 0x000ee80000300800 */
[----:B------:R-:W4:Y:S01]  /*5f40*/  LDL.LU R12, [R1+0x8] ;  /* 0x00000800010c7983 */ /* 0x000f220000300800 */
[----:B------:R-:W-:Y:S01]  /*5f50*/  UIMAD UR4, UR41, -0x80, UR42 ;  /* 0xffffff80290478a4 */ /* 0x000fe2000f8e022a */
[----:B------:R-:W-:Y:S01]  /*5f60*/  MOV R185, 0x40000040 ;  /* 0x4000004000b97802 */ /* 0x000fe20000000f00 */
[----:B------:R-:W-:Y:S01]  /*5f70*/  IMAD.MOV.U32 R187, RZ, RZ, 0x40000040 ;  /* 0x40000040ffbb7424 */ /* 0x000fe200078e00ff */
[----:B--2---:R-:W2:Y:S01]  /*5f80*/  S2R R6, SR_TID.X ;  /* 0x0000000000067919 */ /* 0x004ea20000002100 */
[----:B------:R-:W-:Y:S01]  /*5f90*/  IMAD.MOV.U32 R189, RZ, RZ, 0x40000040 ;  /* 0x40000040ffbd7424 */ /* 0x000fe200078e00ff */
[----:B------:R-:W-:Y:S01]  /*5fa0*/  MOV R193, 0x40000040 ;  /* 0x4000004000c17802 */ /* 0x000fe20000000f00 */
[----:B------:R-:W-:Y:S01]  /*5fb0*/  IMAD.MOV.U32 R191, RZ, RZ, 0x40000040 ;  /* 0x40000040ffbf7424 */ /* 0x000fe200078e00ff */
[----:B--2---:R-:W-:-:S04]  /*5fc0*/  IADD3 R6, R6, -0x80, RZ ;  /* 0xffffff8006067810 */ /* 0x004fc80007ffe0ff */
[----:B------:R-:W-:-:S04]  /*5fd0*/  SHF.R.S32.HI R7, RZ, 0x1f, R6 ;  /* 0x0000001fff077819 */ /* 0x000fc80000011406 */
[CC--:B------:R-:W-:Y:S02]  /*5fe0*/  LEA.HI R9, R7.reuse, R6.reuse, RZ, 0x5 ;  /* 0x0000000607097211 */ /* 0x0c0fe400078f28ff */
[-C--:B------:R-:W-:Y:S02]  /*5ff0*/  LEA.HI R8, R7, R6.reuse, RZ, 0x7 ;  /* 0x0000000607087211 */ /* 0x080fe400078f38ff */
[----:B------:R-:W-:Y:S02]  /*6000*/  LOP3.LUT R9, R9, 0xffffffe0, RZ, 0xc0, !PT ;  /* 0xffffffe009097812 */ /* 0x000fe400078ec0ff */
[----:B------:R-:W-:Y:S02]  /*6010*/  LEA.HI R11, R7, R6, RZ, 0x2 ;  /* 0x00000006070b7211 */ /* 0x000fe400078f10ff */
[----:B------:R-:W-:Y:S01]  /*6020*/  LOP3.LUT R7, R8, 0xffffff80, RZ, 0xc0, !PT ;  /* 0xffffff8008077812 */ /* 0x000fe200078ec0ff */
[----:B------:R-:W-:Y:S01]  /*6030*/  IMAD.IADD R10, R6, 0x1, -R9 ;  /* 0x00000001060a7824 */ /* 0x000fe200078e0a09 */
[----:B-1----:R-:W-:-:S02]  /*6040*/  LOP3.LUT R13, R11, 0xfffffffc, RZ, 0xc0, !PT ;  /* 0xfffffffc0b0d7812 */ /* 0x002fc400078ec0ff */
[----:B------:R-:W-:Y:S01]  /*6050*/  SHF.R.S32.HI R8, RZ, 0x7, R8 ;  /* 0x00000007ff087819 */ /* 0x000fe20000011408 */
[C---:B------:R-:W-:Y:S01]  /*6060*/  IMAD.IADD R9, R6.reuse, 0x1, -R7 ;  /* 0x0000000106097824 */ /* 0x040fe200078e0a07 */
[----:B------:R-:W-:Y:S01]  /*6070*/  SHF.R.S32.HI R11, RZ, 0x1f, R10 ;  /* 0x0000001fff0b7819 */ /* 0x000fe2000001140a */
[----:B------:R-:W-:-:S03]  /*6080*/  IMAD.IADD R7, R6, 0x1, -R13 ;  /* 0x0000000106077824 */ /* 0x000fc600078e0a0d */
[CC--:B------:R-:W-:Y:S02]  /*6090*/  LEA.HI R6, R11.reuse, R10.reuse, RZ, 0x3 ;  /* 0x0000000a0b067211 */ /* 0x0c0fe400078f18ff */
[----:B------:R-:W-:Y:S02]  /*60a0*/  LEA.HI R10, R11, R10, RZ, 0x2 ;  /* 0x0000000a0b0a7211 */ /* 0x000fe400078f10ff */
[----:B------:R-:W-:Y:S02]  /*60b0*/  SHF.R.S32.HI R6, RZ, 0x3, R6 ;  /* 0x00000003ff067819 */ /* 0x000fe40000011406 */
[----:B---3--:R-:W-:Y:S02]  /*60c0*/  LEA.HI R9, R14, R9, RZ, 0x5 ;  /* 0x000000090e097211 */ /* 0x008fe400078f28ff */
[----:B------:R-:W-:Y:S02]  /*60d0*/  MOV R14, UR4 ;  /* 0x00000004000e7c02 */ /* 0x000fe40008000f00 */
[----:B------:R-:W-:-:S02]  /*60e0*/  SHF.R.S32.HI R13, RZ, 0x5, R9 ;  /* 0x00000005ff0d7819 */ /* 0x000fc40000011409 */
[----:B------:R-:W-:Y:S02]  /*60f0*/  SHF.R.S32.HI R9, RZ, 0x2, R10 ;  /* 0x00000002ff097819 */ /* 0x000fe4000001140a */
[----:B----4-:R-:W-:Y:S01]  /*6100*/  SHF.R.S32.HI R11, RZ, 0x2, R12 ;  /* 0x00000002ff0b7819 */ /* 0x010fe2000001140c */
[----:B------:R-:W-:Y:S01]  /*6110*/  IMAD R17, R13, -0x10, R14 ;  /* 0xfffffff00d117824 */ /* 0x000fe200078e020e */
[----:B------:R-:W-:Y:S01]  /*6120*/  LEA.HI R14, R8, R8, RZ, 0x1 ;  /* 0x00000008080e7211 */ /* 0x000fe200078f08ff */
[C---:B------:R-:W-:Y:S01]  /*6130*/  VIADD R13, R9.reuse, 0x8 ;  /* 0x00000008090d7836 */ /* 0x040fe20000000000 */
[----:B------:R-:W-:Y:S01]  /*6140*/  SHF.R.S32.HI R12, RZ, 0x1f, R12 ;  /* 0x0000001fff0c7819 */ /* 0x000fe2000001140c */
[----:B------:R-:W-:Y:S01]  /*6150*/  VIADD R19, R9, 0x10 ;  /* 0x0000001009137836 */ /* 0x000fe20000000000 */
[----:B------:R-:W-:Y:S02]  /*6160*/  LOP3.LUT R15, R14, 0xfffffffe, RZ, 0xc0, !PT ;  /* 0xfffffffe0e0f7812 */ /* 0x000fe400078ec0ff */
[----:B------:R-:W-:-:S02]  /*6170*/  LEA.HI R12, R12, R11, RZ, 0x3 ;  /* 0x0000000b0c0c7211 */ /* 0x000fc400078f18ff */
[----:B------:R-:W-:Y:S01]  /*6180*/  LEA.HI R14, R13, R13, RZ, 0x1 ;  /* 0x0000000d0d0e7211 */ /* 0x000fe200078f08ff */
[----:B------:R-:W-:Y:S01]  /*6190*/  IMAD.IADD R8, R8, 0x1, -R15 ;  /* 0x0000000108087824 */ /* 0x000fe200078e0a0f */
[----:B------:R-:W-:Y:S02]  /*61a0*/  LOP3.LUT R12, R12, 0xfffffff8, RZ, 0xc0, !PT ;  /* 0xfffffff80c0c7812 */ /* 0x000fe400078ec0ff */
[----:B------:R-:W-:Y:S02]  /*61b0*/  SHF.R.S32.HI R15, RZ, 0x1, R14 ;  /* 0x00000001ff0f7819 */ /* 0x000fe4000001140e */
[----:B------:R-:W-:Y:S01]  /*61c0*/  IADD3 R23, R17, R12, -R11 ;  /* 0x0000000c11177210 */ /* 0x000fe20007ffe80b */
[----:B------:R-:W-:Y:S01]  /*61d0*/  IMAD.HI R11, R6, 0x2aaaaaab, RZ ;  /* 0x2aaaaaab060b7827 */ /* 0x000fe200078e02ff */
[----:B------:R-:W-:Y:S02]  /*61e0*/  LEA.HI R10, R10, R9, RZ, 0x1 ;  /* 0x000000090a0a7211 */ /* 0x000fe400078f08ff */
[----:B------:R-:W-:Y:S01]  /*61f0*/  LEA.HI R20, R19, R19, RZ, 0x1 ;  /* 0x0000001313147211 */ /* 0x000fe200078f08ff */
[----:B------:R-:W-:Y:S01]  /*6200*/  IMAD.HI R17, R15, 0x2aaaaaab, RZ ;  /* 0x2aaaaaab0f117827 */ /* 0x000fe200078e02ff */
[----:B------:R-:W-:-:S02]  /*6210*/  SHF.R.U32.HI R12, RZ, 0x1, R11 ;  /* 0x00000001ff0c7819 */ /* 0x000fc4000001160b */
[----:B------:R-:W-:Y:S01]  /*6220*/  LOP3.LUT R10, R10, 0xfffffffe, RZ, 0xc0, !PT ;  /* 0xfffffffe0a0a7812 */ /* 0x000fe200078ec0ff */
[----:B------:R-:W-:Y:S01]  /*6230*/  IMAD R8, R8, -0x40, R23 ;  /* 0xffffffc008087824 */ /* 0x000fe200078e0217 */
[----:B------:R-:W-:Y:S02]  /*6240*/  SHF.R.U32.HI R18, RZ, 0x1, R17 ;  /* 0x00000001ff127819 */ /* 0x000fe40000011611 */
[----:B------:R-:W-:Y:S02]  /*6250*/  LEA.HI R11, R11, R12, RZ, 0x1 ;  /* 0x0000000c0b0b7211 */ /* 0x000fe400078f08ff */
[----:B------:R-:W-:Y:S02]  /*6260*/  LEA.HI R18, R17, R18, RZ, 0x1 ;  /* 0x0000001211127211 */ /* 0x000fe400078f08ff */
[----:B------:R-:W-:Y:S01]  /*6270*/  LOP3.LUT R14, R14, 0xfffffffe, RZ, 0xc0, !PT ;  /* 0xfffffffe0e0e7812 */ /* 0x000fe200078ec0ff */
[----:B------:R-:W-:Y:S01]  /*6280*/  IMAD R11, R11, -0xc, R6 ;  /* 0xfffffff40b0b7824 */ /* 0x000fe200078e0206 */
[----:B------:R-:W-:Y:S01]  /*6290*/  SHF.R.S32.HI R21, RZ, 0x1, R20 ;  /* 0x00000001ff157819 */ /* 0x000fe20000011414 */
[----:B------:R-:W-:Y:S01]  /*62a0*/  IMAD R15, R18, -0xc, R15 ;  /* 0xfffffff4120f7824 */ /* 0x000fe200078e020f */
[----:B------:R-:W-:Y:S01]  /*62b0*/  IADD3 R10, R9, -R10, RZ ;  /* 0x8000000a090a7210 */ /* 0x000fe20007ffe0ff */
[----:B------:R-:W-:Y:S01]  /*62c0*/  IMAD.IADD R14, R13, 0x1, -R14 ;  /* 0x000000010d0e7824 */ /* 0x000fe200078e0a0e */
[----:B------:R-:W-:Y:S01]  /*62d0*/  LOP3.LUT R20, R20, 0xfffffffe, RZ, 0xc0, !PT ;  /* 0xfffffffe14147812 */ /* 0x000fe200078ec0ff */
[----:B------:R-:W-:-:S03]  /*62e0*/  IMAD.HI R22, R21, 0x2aaaaaab, RZ ;  /* 0x2aaaaaab15167827 */ /* 0x000fc600078e02ff */
[----:B------:R-:W-:Y:S01]  /*62f0*/  LEA R9, R15, R14, 0x3 ;  /* 0x0000000e0f097211 */ /* 0x000fe200078e18ff */
[----:B------:R-:W-:Y:S01]  /*6300*/  IMAD R10, R11, 0x8, R10 ;  /* 0x000000080b0a7824 */ /* 0x000fe200078e020a */
[----:B------:R-:W-:Y:S01]  /*6310*/  SHF.R.U32.HI R23, RZ, 0x1, R22 ;  /* 0x00000001ff177819 */ /* 0x000fe20000011616 */
[C-C-:B------:R-:W-:Y:S02]  /*6320*/  IMAD R6, R5.reuse, 0x800, R16.reuse ;  /* 0x0000080005067824 */ /* 0x140fe400078e0210 */
[----:B------:R-:W-:Y:S01]  /*6330*/  IMAD R5, R5, 0x2000, R16 ;  /* 0x0000200005057824 */ /* 0x000fe200078e0210 */
[----:B------:R1:W-:Y:S01]  /*6340*/  STL [R1+0x20], R10 ;  /* 0x0000200a01007387 */ /* 0x0003e20000100800 */
[----:B------:R-:W-:Y:S01]  /*6350*/  LEA.HI R22, R22, R23, RZ, 0x1 ;  /* 0x0000001716167211 */ /* 0x000fe200078f08ff */
[----:B------:R-:W-:Y:S01]  /*6360*/  IMAD.IADD R20, R19, 0x1, -R20 ;  /* 0x0000000113147824 */ /* 0x000fe200078e0a14 */
[----:B------:R-:W-:Y:S01]  /*6370*/  IADD3 R6, R6, 0x1a800, RZ ;  /* 0x0001a80006067810 */ /* 0x000fe20007ffe0ff */
[----:B------:R2:W-:Y:S01]  /*6380*/  STL [R1+0x1c], R9 ;  /* 0x00001c0901007387 */ /* 0x0005e20000100800 */
[----:B------:R-:W-:-:S02]  /*6390*/  IMAD.MOV.U32 R23, RZ, RZ, 0x40000040 ;  /* 0x40000040ff177424 */ /* 0x000fc400078e00ff */
[----:B------:R-:W-:Y:S01]  /*63a0*/  SHF.R.U32.HI R6, RZ, 0x4, R6 ;  /* 0x00000004ff067819 */ /* 0x000fe20000011606 */
[----:B------:R-:W-:-:S03]  /*63b0*/  IMAD R21, R22, -0xc, R21 ;  /* 0xfffffff416157824 */ /* 0x000fc600078e0215 */
[----:B------:R-:W-:Y:S01]  /*63c0*/  LOP3.LUT R6, R6, 0x3fff, RZ, 0xc0, !PT ;  /* 0x00003fff06067812 */ /* 0x000fe200078ec0ff */
[----:B-1----:R-:W-:Y:S02]  /*63d0*/  IMAD R10, R21, 0x8, R20 ;  /* 0x00000008150a7824 */ /* 0x002fe400078e0214 */
[----:B--2---:R-:W-:Y:S01]  /*63e0*/  VIADD R9, R5, 0x4000 ;  /* 0x0000400005097836 */ /* 0x004fe20000000000 */
[----:B------:R-:W-:Y:S02]  /*63f0*/  SHF.R.U32.HI R5, RZ, 0x4, R5 ;  /* 0x00000004ff057819 */ /* 0x000fe40000011605 */
[----:B------:R-:W-:Y:S01]  /*6400*/  LOP3.LUT R6, R6, 0x10000, RZ, 0xfc, !PT ;  /* 0x0001000006067812 */ /* 0x000fe200078efcff */
[----:B------:R-:W-:Y:S01]  /*6410*/  STL [R1+0x14], R10 ;  /* 0x0000140a01007387 */ /* 0x000fe20000100800 */
[----:B------:R-:W-:Y:S02]  /*6420*/  SHF.R.U32.HI R9, RZ, 0x4, R9 ;  /* 0x00000004ff097819 */ /* 0x000fe40000011609 */
[----:B------:R-:W-:-:S02]  /*6430*/  LOP3.LUT R5, R5, 0x3fff, RZ, 0xc0, !PT ;  /* 0x00003fff05057812 */ /* 0x000fc400078ec0ff */
[----:B------:R-:W-:Y:S02]  /*6440*/  LOP3.LUT R9, R9, 0x3fff, RZ, 0xc0, !PT ;  /* 0x00003fff09097812 */ /* 0x000fe400078ec0ff */
[----:B------:R-:W-:Y:S02]  /*6450*/  LOP3.LUT R11, R5, 0x10000, RZ, 0xfc, !PT ;  /* 0x00010000050b7812 */ /* 0x000fe400078efcff */
[----:B------:R-:W-:Y:S01]  /*6460*/  LOP3.LUT R5, R9, 0x10000, RZ, 0xfc, !PT ;  /* 0x0001000009057812 */ /* 0x000fe200078efcff */
[----:B------:R-:W-:Y:S01]  /*6470*/  VIADD R9, R7, 0x8 ;  /* 0x0000000807097836 */ /* 0x000fe20000000000 */
[C---:B------:R-:W-:Y:S01]  /*6480*/  IADD3 R186, R11.reuse, 0x6, RZ ;  /* 0x000000060bba7810 */ /* 0x040fe20007ffe0ff */
[----:B------:R-:W-:Y:S01]  /*6490*/  STL [R1+0xc], R11 ;  /* 0x00000c0b01007387 */ /* 0x000fe20000100800 */
[----:B------:R-:W-:Y:S01]  /*64a0*/  VIADD R22, R11, 0x2 ;  /* 0x000000020b167836 */ /* 0x000fe20000000000 */
[----:B------:R-:W-:Y:S01]  /*64b0*/  IADD3 R9, R7, 0x14, RZ ;  /* 0x0000001407097810 */ /* 0x000fe20007ffe0ff */
[C---:B------:R-:W-:Y:S01]  /*64c0*/  VIADD R188, R5.reuse, 0x2 ;  /* 0x0000000205bc7836 */ /* 0x040fe20000000000 */
[----:B------:R1:W-:Y:S01]  /*64d0*/  STL [R1+0x18], R6 ;  /* 0x0000180601007387 */ /* 0x0003e20000100800 */
[----:B------:R-:W-:-:S02]  /*64e0*/  VIADD R190, R5, 0x4 ;  /* 0x0000000405be7836 */ /* 0x000fc40000000000 */
[----:B------:R-:W-:Y:S01]  /*64f0*/  VIADD R192, R5, 0x6 ;  /* 0x0000000605c07836 */ /* 0x000fe20000000000 */
[----:B------:R2:W-:Y:S01]  /*6500*/  STL [R1+0x8], R5 ;  /* 0x0000080501007387 */ /* 0x0005e20000100800 */
[----:B------:R-:W-:Y:S02]  /*6510*/  VIADD R184, R11, 0x4 ;  /* 0x000000040bb87836 */ /* 0x000fe40000000000 */
[C---:B-1----:R-:W-:Y:S02]  /*6520*/  VIADD R6, R7.reuse, 0xc ;  /* 0x0000000c07067836 */ /* 0x042fe40000000000 */
[C---:B------:R-:W-:Y:S01]  /*6530*/  VIADD R6, R7.reuse, 0x18 ;  /* 0x0000001807067836 */ /* 0x040fe20000000000 */
[C---:B--2---:R-:W-:Y:S01]  /*6540*/  IADD3 R5, R7.reuse, 0x4, RZ ;  /* 0x0000000407057810 */ /* 0x044fe20007ffe0ff */
[C---:B------:R-:W-:Y:S02]  /*6550*/  VIADD R5, R7.reuse, 0x10 ;  /* 0x0000001007057836 */ /* 0x040fe40000000000 */
[----:B------:R-:W-:-:S07]  /*6560*/  VIADD R5, R7, 0x1c ;  /* 0x0000001c07057836 */ /* 0x000fce0000000000 */
.L_x_3576:
[----:B------:R-:W-:-:S05]  /*6570*/  IMAD.U32 R5, RZ, RZ, UR36 ;  /* 0x00000024ff057e24 */ /* 0x000fca000f8e00ff */
[----:B------:R-:W-:-:S04]  /*6580*/  LOP3.LUT R5, R5, 0x1, RZ, 0xfc, !PT ;  /* 0x0000000105057812 */ /* 0x000fc800078efcff */
[----:B------:R-:W-:-:S13]  /*6590*/  ISETP.NE.AND P0, PT, R5, 0x3, PT ;  /* 0x000000030500780c */ /* 0x000fda0003f05270 */
[----:B--2---:R-:W-:Y:S05]  /*65a0*/  @!P0 BRA `(.L_x_3566) ;  /* 0x0000000000048947 */ /* 0x004fea0003800000 */
[----:B------:R-:W-:Y:S01]  /*65b0*/  BPT.TRAP 0x1 ;  /* 0x000000040000795c */ /* 0x000fe20000300000 */
.L_x_3566:
[----:B------:R-:W-:Y:S01]  /*65c0*/  IMAD R5, R0, 0x8, R16 ;  /* 0x0000000800057824 */ /* 0x000fe200078e0210 */
[----:B------:R-:W-:-:S04]  /*65d0*/  SHF.L.U32 R18, R4, 0x1f, RZ ;  /* 0x0000001f04127819 */ /* 0x000fc800000006ff */
[----:B------:R1:W2:Y:S01]  /*65e0*/  SYNCS.PHASECHK.TRANS64.TRYWAIT P1, [R5+URZ+0x26810], R18 ;  /* 0x02681012050075a7 */ /* 0x0002a2000802017f */
[----:B------:R-:W-:Y:S05]  /*65f0*/  @!P0 BRA `(.L_x_3567) ;  /* 0x0000000000048947 */ /* 0x000fea0003800000 */
[----:B------:R-:W-:Y:S01]  /*6600*/  BPT.TRAP 0x1 ;  /* 0x000000040000795c */ /* 0x000fe20000300000 */
.L_x_3567:
[----:B------:R-:W-:-:S05]  /*6610*/  VIADD R6, R16, 0xe000 ;  /* 0x0000e00010067836 */ /* 0x000fca0000000000 */
[----:B------:R-:W-:-:S04]  /*6620*/  SHF.R.U32.HI R6, RZ, 0x4, R6 ;  /* 0x00000004ff067819 */ /* 0x000fc80000011606 */
[----:B------:R-:W-:-:S04]  /*6630*/  LOP3.LUT R6, R6, 0x3fff, RZ, 0xc0, !PT ;  /* 0x00003fff06067812 */ /* 0x000fc800078ec0ff */
[----:B------:R-:W-:Y:S01]  /*6640*/  LOP3.LUT R9, R6, 0x10000, RZ, 0xfc, !PT ;  /* 0x0001000006097812 */ /* 0x000fe200078efcff */
[----:B--2---:R-:W-:Y:S06]  /*6650*/  @P1 BRA `(.L_x_3568) ;  /* 0x0000000000081947 */ /* 0x004fec0003800000 */
[----:B------:R-:W2:Y:S02]  /*6660*/  SYNCS.PHASECHK.TRANS64.TRYWAIT P1, [R5+URZ+0x26810], R18 ;  /* 0x02681012050075a7 */ /* 0x000ea4000802017f */
[----:B--2---:R-:W-:Y:S05]  /*6670*/  @!P1 BRA `(.L_x_3569) ;  /* 0x0000008c00c89947 */ /* 0x004fea0003800000 */
.L_x_3568:
        /* <DEDUP_REMOVED lines=10> */
[----:B------:R-:W-:-:S02]  /*6720*/  R2UR UR8, R22 ;  /* 0x00000000160872ca */ /* 0x000fc400000e0000 */
[----:B------:R-:W-:Y:S01]  /*6730*/  R2UR UR9, R23 ;  /* 0x00000000170972ca */ /* 0x000fe200000e0000 */
[----:B------:R-:W-:Y:S01]  /*6740*/  UMOV UR11, 0x40000040 ;  /* 0x40000040000b7882 */ /* 0x000fe20000000000 */
[----:B---3--:R-:W-:-:S13]  /*6750*/  R2UR UR4, R13 ;  /* 0x000000000d0472ca */ /* 0x008fda00000e0000 */
[----:B------:R-:W-:Y:S01]  /*6760*/  HGMMA.64x96x16.F32.BF16 R72, gdesc[UR4], RZ, !UPT, gsb0 ;  /* 0x01600000044879f0 */ /* 0x000fe2000c0018ff */
[----:B------:R-:W-:-:S07]  /*6770*/  UIADD3 UR4, UR6, 0x2, URZ ;  /* 0x0000000206047890 */ /* 0x000fce000fffe03f */
[----:B------:R-:W-:Y:S01]  /*6780*/  UMOV UR10, UR4 ;  /* 0x00000004000a7c82 */ /* 0x000fe20008000000 */
[----:B------:R-:W-:Y:S02]  /*6790*/  WARPGROUP.DEPBAR.LE gsb0, 0x0 ;  /* 0x00008000000079c5 */ /* 0x000fe40000010000 */
[----:B------:R-:W-:-:S06]  /*67a0*/  WARPGROUP.ARRIVE ;  /* 0x00000000000079c5 */ /* 0x000fcc0000000000 */
[----:B------:R-:W-:Y:S01]  /*67b0*/  HGMMA.64x96x16.F32.BF16 R72, gdesc[UR8], R72, gsb0 ;  /* 0x01600000084879f0 */ /* 0x000fe20008001848 */
[----:B------:R-:W-:Y:S02]  /*67c0*/  R2UR UR8, R184 ;  /* 0x00000000b80872ca */ /* 0x000fe400000e0000 */
[----:B------:R-:W-:Y:S01]  /*67d0*/  R2UR UR9, R185 ;  /* 0x00000000b90972ca */ /* 0x000fe200000e0000 */
[----:B------:R-:W-:Y:S01]  /*67e0*/  UIADD3 UR4, UR6, 0x4, URZ ;  /* 0x0000000406047890 */ /* 0x000fe2000fffe03f */
[----:B------:R-:W-:-:S06]  /*67f0*/  UMOV UR11, 0x40000040 ;  /* 0x40000040000b7882 */ /* 0x000fcc0000000000 */
[----:B------:R-:W-:Y:S01]  /*6800*/  UMOV UR10, UR4 ;  /* 0x00000004000a7c82 */ /* 0x000fe20008000000 */
[----:B------:R-:W-:Y:S02]  /*6810*/  WARPGROUP.DEPBAR.LE gsb0, 0x0 ;  /* 0x00008000000079c5 */ /* 0x000fe40000010000 */
[----:B------:R-:W-:-:S06]  /*6820*/  WARPGROUP.ARRIVE ;  /* 0x00000000000079c5 */ /* 0x000fcc0000000000 */
[----:B------:R-:W-:Y:S01]  /*6830*/  HGMMA.64x96x16.F32.BF16 R72, gdesc[UR8], R72, gsb0 ;  /* 0x01600000084879f0 */ /* 0x000fe20008001848 */
[----:B------:R-:W-:Y:S02]  /*6840*/  R2UR UR4, R186 ;  /* 0x00000000ba0472ca */ /* 0x000fe400000e0000 */
[----:B------:R-:W-:Y:S01]  /*6850*/  R2UR UR5, R187 ;  /* 0x00000000bb0572ca */ /* 0x000fe200000e0000 */
[----:B------:R-:W-:Y:S01]  /*6860*/  UIADD3 UR6, UR6, 0x6, URZ ;  /* 0x0000000606067890 */ /* 0x000fe2000fffe03f */
[----:B------:R-:W-:Y:S01]  /*6870*/  UMOV UR7, 0x40000040 ;  /* 0x4000004000077882 */ /* 0x000fe20000000000 */
[C---:B----4-:R-:W-:Y:S01]  /*6880*/  IMAD R12, R0.reuse, 0x80, R12 ;  /* 0x00000080000c7824 */ /* 0x050fe200078e020c */
[C---:B-----5:R-:W-:Y:S01]  /*6890*/  LEA R10, R0.reuse, R10, 0x7 ;  /* 0x0000000a000a7211 */ /* 0x060fe200078e38ff */
[----:B--2---:R-:W-:-:S03]  /*68a0*/  IMAD R14, R0, 0x80, R11 ;  /* 0x00000080000e7824 */ /* 0x004fc600078e020b */
[C---:B------:R-:W-:Y:S01]  /*68b0*/  LEA R9, R3.reuse, R12, 0x1 ;  /* 0x0000000c03097211 */ /* 0x040fe200078e08ff */
[----:B------:R-:W-:Y:S01]  /*68c0*/  IMAD R11, R3, 0x2, R14 ;  /* 0x00000002030b7824 */ /* 0x000fe200078e020e */
[----:B------:R-:W-:Y:S02]  /*68d0*/  WARPGROUP.DEPBAR.LE gsb0, 0x0 ;  /* 0x00008000000079c5 */ /* 0x000fe40000010000 */
[----:B------:R-:W-:-:S06]  /*68e0*/  WARPGROUP.ARRIVE ;  /* 0x00000000000079c5 */ /* 0x000fcc0000000000 */
[----:B------:R-:W-:Y:S01]  /*68f0*/  HGMMA.64x96x16.F32.BF16 R72, gdesc[UR4], R72, gsb0 ;  /* 0x01600000044879f0 */ /* 0x000fe20008001848 */
[----:B------:R-:W-:Y:S01]  /*6900*/  IMAD R227, R3, 0x2, R10 ;  /* 0x0000000203e37824 */ /* 0x000fe200078e020a */
[----:B------:R-:W-:Y:S01]  /*6910*/  LEA R12, R11, R16, 0x2 ;  /* 0x000000100b0c7211 */ /* 0x000fe200078e10ff */
[--C-:B------:R-:W-:Y:S02]  /*6920*/  IMAD R13, R9, 0x4, R16.reuse ;  /* 0x00000004090d7824 */ /* 0x100fe400078e0210 */
[----:B------:R-:W-:Y:S02]  /*6930*/  IMAD R198, R227, 0x4, R16 ;  /* 0x00000004e3c67824 */ /* 0x000fe400078e0210 */
[----:B------:R-:W-:-:S04]  /*6940*/  VIADD R10, R16, 0x1a000 ;  /* 0x0001a000100a7836 */ /* 0x000fc80000000000 */
[--C-:B------:R-:W-:Y:S02]  /*6950*/  IMAD R227, R227, 0x4, R10.reuse ;  /* 0x00000004e3e37824 */ /* 0x100fe400078e020a */
[----:B------:R-:W-:Y:S01]  /*6960*/  IMAD R9, R9, 0x4, R10 ;  /* 0x0000000409097824 */ /* 0x000fe200078e020a */
[----:B------:R-:W-:Y:S01]  /*6970*/  LEA R10, R11, R10, 0x2 ;  /* 0x0000000a0b0a7211 */ /* 0x000fe200078e10ff */
[----:B------:R-:W-:Y:S02]  /*6980*/  WARPGROUP.DEPBAR.LE gsb0, 0x0 ;  /* 0x00008000000079c5 */ /* 0x000fe40000010000 */
[----:B------:R-:W2:Y:S04]  /*6990*/  LDS R198, [R198+0x1a000] ;  /* 0x01a00000c6c67984 */ /* 0x000ea80000000800 */
[----:B------:R-:W3:Y:S04]  /*69a0*/  LDS R13, [R13+0x1a000] ;  /* 0x01a000000d0d7984 */ /* 0x000ee80000000800 */
[----:B------:R-:W4:Y:S01]  /*69b0*/  LDS R12, [R12+0x1a000] ;  /* 0x01a000000c0c7984 */ /* 0x000f220000000800 */
[----:B------:R-:W-:Y:S05]  /*69c0*/  @!P0 BRA `(.L_x_3570) ;  /* 0x0000000000048947 */ /* 0x000fea0003800000 */
[----:B------:R-:W-:Y:S01]  /*69d0*/  BPT.TRAP 0x1 ;  /* 0x000000040000795c */ /* 0x000fe20000300000 */
.L_x_3570:
[----:B------:R1:W1:Y:S01]  /*69e0*/  SYNCS.PHASECHK.TRANS64.TRYWAIT P1, [R5+URZ+0x26830], R18 ;  /* 0x02683012050075a7 */ /* 0x000262000802017f */
[----:B------:R-:W-:Y:S05]  /*69f0*/  @!P0 BRA `(.L_x_3571) ;  /* 0x0000000000048947 */ /* 0x000fea0003800000 */
[----:B------:R-:W-:Y:S01]  /*6a00*/  BPT.TRAP 0x1 ;  /* 0x000000040000795c */ /* 0x000fe20000300000 */
.L_x_3571:
        /* <DEDUP_REMOVED lines=8> */
.L_x_3572:
        /* <DEDUP_REMOVED lines=20> */
[----:B---3--:R-:W-:Y:S01]  /*6bd0*/  SHFL.IDX PT, R224, R13, R233, 0x1f ;  /* 0x00001fe90de07589 */ /* 0x008fe200000e0000 */
[----:B------:R-:W-:-:S03]  /*6be0*/  VIADD R11, R7, 0x1c ;  /* 0x0000001c070b7836 */ /* 0x000fc60000000000 */
[----:B--2---:R-:W-:Y:S04]  /*6bf0*/  SHFL.IDX PT, R204, R198, R231, 0x1f ;  /* 0x00001fe7c6cc7589 */ /* 0x004fe800000e0000 */
        /* <DEDUP_REMOVED lines=141> */
[----:B------:R-:W-:Y:S01]  /*74d0*/  MUFU.TANH R84, R84 ;  /* 0x0000005400547308 */ /* 0x000fe20000002400 */
[----:B--2---:R-:W-:-:S07]  /*74e0*/  FSEL R205, R80, -INF , P1 ;  /* 0xff80000050cd7808 */ /* 0x004fce0000800000 */
[----:B------:R-:W-:Y:S01]  /*74f0*/  MUFU.TANH R83, R83 ;  /* 0x0000005300537308 */ /* 0x000fe20000002400 */
[----:B----4-:R-:W-:-:S05]  /*7500*/  FSEL R225, R82, -INF , P2 ;  /* 0xff80000052e17808 */ /* 0x010fca0001000000 */
[----:B------:R-:W-:Y:S02]  /*7510*/  FFMA.FTZ R225, R225, UR4, -R216 ;  /* 0x00000004e1e17c23 */ /* 0x000fe400080108d8 */
[----:B------:R-:W2:Y:S01]  /*7520*/  MUFU.TANH R194, R194 ;  /* 0x000000c200c27308 */ /* 0x000ea20000002400 */
[----:B------:R-:W-:Y:S02]  /*7530*/  WARPGROUP.DEPBAR.LE gsb0, 0x0 ;  /* 0x00008000000079c5 */ /* 0x000fe40000010000 */
[----:B------:R-:W-:-:S05]  /*7540*/  WARPGROUP.ARRIVE ;  /* 0x00000000000079c5 */ /* 0x000fca0000000000 */
[----:B------:R4:W-:Y:S01]  /*7550*/  MUFU.EX2 R88, R199 ;  /* 0x000000c700587308 */ /* 0x0009e20000000800 */
[----:B------:R-:W-:Y:S01]  /*7560*/  HGMMA.64x96x16.F32.BF16 R24, gdesc[UR8], R24, gsb0 ;  /* 0x01600000081879f0 */ /* 0x000fe20008001818 */
[----:B------:R-:W-:Y:S01]  /*7570*/  R2UR UR8, R192 ;  /* 0x00000000c00872ca */ /* 0x000fe200000e0000 */
[----:B------:R-:W-:Y:S01]  /*7580*/  UMOV UR10, UR6 ;  /* 0x00000006000a7c82 */ /* 0x000fe20008000000 */
[----:B------:R-:W-:Y:S01]  /*7590*/  R2UR UR9, R193 ;  /* 0x00000000c10972ca */ /* 0x000fe200000e0000 */
[----:B------:R-:W-:Y:S01]  /*75a0*/  UMOV UR11, 0x40000040 ;  /* 0x40000040000b7882 */ /* 0x000fe20000000000 */
[----:B----4-:R-:W-:Y:S02]  /*75b0*/  FSEL R199, R78, -INF , P2 ;  /* 0xff8000004ec77808 */ /* 0x010fe40001000000 */
[----:B------:R-:W4:Y:S01]  /*75c0*/  MUFU.TANH R195, R195 ;  /* 0x000000c300c37308 */ /* 0x000f220000002400 */
[----:B--2---:R-:W-:Y:S02]  /*75d0*/  FSEL R202, R194, -INF , P2 ;  /* 0xff800000c2ca7808 */ /* 0x004fe40001000000 */
[--C-:B------:R-:W-:Y:S01]  /*75e0*/  FFMA.FTZ R95, R199, UR4, -R96.reuse ;  /* 0x00000004c75f7c23 */ /* 0x100fe20008010860 */
[----:B------:R-:W-:Y:S01]  /*75f0*/  FSEL R199, R81, -INF , P2 ;  /* 0xff80000051c77808 */ /* 0x000fe20001000000 */
[----:B------:R-:W-:Y:S01]  /*7600*/  FFMA.FTZ R96, R205, UR4, -R96 ;  /* 0x00000004cd607c23 */ /* 0x000fe20008010860 */
[----:B------:R-:W-:-:S02]  /*7610*/  FSEL R205, R83, -INF , P1 ;  /* 0xff80000053cd7808 */ /* 0x000fc40000800000 */
[----:B------:R-:W2:Y:S01]  /*7620*/  MUFU.TANH R98, R98 ;  /* 0x0000006200627308 */ /* 0x000ea20000002400 */
[----:B------:R-:W-:Y:S01]  /*7630*/  FFMA.FTZ R223, R202, UR4, -R213 ;  /* 0x00000004cadf7c23 */ /* 0x000fe200080108d5 */
[--C-:B------:R-:W-:Y:S01]  /*7640*/  FFMA.FTZ R226, R199, UR4, -R224.reuse ;  /* 0x00000004c7e27c23 */ /* 0x100fe200080108e0 */
[----:B------:R-:W-:Y:S01]  /*7650*/  FSEL R199, R84, -INF , P1 ;  /* 0xff80000054c77808 */ /* 0x000fe20000800000 */
[----:B------:R-:W-:Y:S01]  /*7660*/  FFMA.FTZ R224, R205, UR4, -R224 ;  /* 0x00000004cde07c23 */ /* 0x000fe200080108e0 */
[----:B------:R-:W-:-:S03]  /*7670*/  FFMA.FTZ R202, -R14, R14, 1 ;  /* 0x3f8000000eca7423 */ /* 0x000fc6000001010e */
[----:B------:R-:W3:Y:S01]  /*7680*/  MUFU.TANH R99, R99 ;  /* 0x0000006300637308 */ /* 0x000ee20000002400 */
[----:B------:R-:W-:Y:S01]  /*7690*/  FFMA.FTZ R216, R199, UR4, -R216 ;  /* 0x00000004c7d87c23 */ /* 0x000fe200080108d8 */
[----:B----4-:R-:W-:-:S05]  /*76a0*/  FSEL R199, R195, -INF , P2 ;  /* 0xff800000c3c77808 */ /* 0x010fca0001000000 */
[----:B-1----:R-:W-:Y:S01]  /*76b0*/  FFMA.FTZ R199, R199, UR4, -R198 ;  /* 0x00000004c7c77c23 */ /* 0x002fe200080108c6 */
[----:B------:R-:W-:Y:S01]  /*76c0*/  MUFU.EX2 R118, R118 ;  /* 0x0000007600767308 */ /* 0x000fe20000000800 */
[----:B--2---:R-:W-:-:S05]  /*76d0*/  FSEL R200, R98, -INF , P1 ;  /* 0xff80000062c87808 */ /* 0x004fca0000800000 */
[----:B------:R-:W-:Y:S02]  /*76e0*/  FFMA.FTZ R213, R200, UR4, -R213 ;  /* 0x00000004c8d57c23 */ /* 0x000fe400080108d5 */
[----:B------:R-:W1:Y:S01]  /*76f0*/  MUFU.TANH R100, R100 ;  /* 0x0000006400647308 */ /* 0x000e620000002400 */
[----:B---3--:R-:W-:-:S05]  /*7700*/  FSEL R205, R99, -INF , P1 ;  /* 0xff80000063cd7808 */ /* 0x008fca0000800000 */
[----:B------:R-:W-:Y:S02]  /*7710*/  FFMA.FTZ R198, R205, UR4, -R198 ;  /* 0x00000004cdc67c23 */ /* 0x000fe400080108c6 */
[----:B------:R-:W2:Y:S08]  /*7720*/  MUFU.TANH R101, R101 ;  /* 0x0000006500657308 */ /* 0x000eb00000002400 */
[----:B------:R-:W3:Y:S01]  /*7730*/  MUFU.TANH R102, R102 ;  /* 0x0000006600667308 */ /* 0x000ee20000002400 */
[----:B-1----:R-:W-:-:S05]  /*7740*/  FSEL R200, R100, -INF , P2 ;  /* 0xff80000064c87808 */ /* 0x002fca0001000000 */
[----:B------:R-:W-:Y:S02]  /*7750*/  FFMA.FTZ R200, R200, UR4, -R201 ;  /* 0x00000004c8c87c23 */ /* 0x000fe400080108c9 */
[----:B------:R-:W-:Y:S01]  /*7760*/  MUFU.TANH R103, R103 ;  /* 0x0000006700677308 */ /* 0x000fe20000002400 */
[----:B--2---:R-:W-:-:S05]  /*7770*/  FSEL R210, R101, -INF , P2 ;  /* 0xff80000065d27808 */ /* 0x004fca0001000000 */
[----:B------:R-:W-:Y:S02]  /*7780*/  FFMA.FTZ R210, R210, UR4, -R209 ;  /* 0x00000004d2d27c23 */ /* 0x000fe400080108d1 */
[----:B------:R-:W1:Y:S01]  /*7790*/  MUFU.TANH R104, R104 ;  /* 0x0000006800687308 */ /* 0x000e620000002400 */
[----:B---3--:R-:W-:-:S05]  /*77a0*/  FSEL R205, R102, -INF , P1 ;  /* 0xff80000066cd7808 */ /* 0x008fca0000800000 */
[----:B------:R-:W-:Y:S02]  /*77b0*/  FFMA.FTZ R201, R205, UR4, -R201 ;  /* 0x00000004cdc97c23 */ /* 0x000fe400080108c9 */
[----:B------:R-:W-:Y:S08]  /*77c0*/  MUFU.TANH R106, R106 ;  /* 0x0000006a006a7308 */ /* 0x000ff00000002400 */
[----:B------:R-:W-:Y:S01]  /*77d0*/  MUFU.TANH R105, R105 ;  /* 0x0000006900697308 */ /* 0x000fe20000002400 */
[----:B-1----:R-:W-:-:S05]  /*77e0*/  FSEL R205, R104, -INF , P2 ;  /* 0xff80000068cd7808 */ /* 0x002fca0001000000 */
[----:B------:R-:W-:Y:S02]  /*77f0*/  FFMA.FTZ R205, R205, UR4, -R206 ;  /* 0x00000004cdcd7c23 */ /* 0x000fe400080108ce */
[----:B------:R-:W-:Y:S01]  /*7800*/  MUFU.TANH R107, R107 ;  /* 0x0000006b006b7308 */ /* 0x000fe20000002400 */
[----:B------:R-:W-:Y:S02]  /*7810*/  WARPGROUP.DEPBAR.LE gsb0, 0x0 ;  /* 0x00008000000079c5 */ /* 0x000fe40000010000 */
[----:B------:R-:W-:-:S05]  /*7820*/  WARPGROUP.ARRIVE ;  /* 0x00000000000079c5 */ /* 0x000fca0000000000 */
[----:B------:R1:W-:Y:S01]  /*7830*/  MUFU.EX2 R13, R208 ;  /* 0x000000d0000d7308 */ /* 0x0003e20000000800 */
[----:B------:R-:W-:Y:S07]  /*7840*/  HGMMA.64x96x16.F32.BF16 R24, gdesc[UR8], R24, gsb0 ;  /* 0x01600000081879f0 */ /* 0x000fee0008001818 */
[----:B------:R-:W2:Y:S01]  /*7850*/  MUFU.TANH R108, R108 ;  /* 0x0000006c006c7308 */ /* 0x000ea20000002400 */
[----:B-1----:R-:W1:Y:S07]  /*7860*/  SHFL.IDX PT, R208, R12, R233, 0x1f ;  /* 0x00001fe90cd07589 */ /* 0x002e6e00000e0000 */
[----:B------:R-:W-:Y:S08]  /*7870*/  MUFU.TANH R110, R110 ;  /* 0x0000006e006e7308 */ /* 0x000ff00000002400 */
[----:B------:R-:W-:Y:S01]  /*7880*/  MUFU.TANH R109, R109 ;  /* 0x0000006d006d7308 */ /* 0x000fe20000002400 */
[----:B--2---:R-:W-:-:S07]  /*7890*/  FSEL R211, R108, -INF , P2 ;  /* 0xff8000006cd37808 */ /* 0x004fce0001000000 */
[----:B------:R-:W-:Y:S01]  /*78a0*/  MUFU.TANH R111, R111 ;  /* 0x0000006f006f7308 */ /* 0x000fe20000002400 */
[----:B-1----:R-:W-:-:S07]  /*78b0*/  FFMA.FTZ R211, R211, UR4, -R208 ;  /* 0x00000004d3d37c23 */ /* 0x002fce00080108d0 */
[----:B------:R1:W-:Y:S08]  /*78c0*/  MUFU.EX2 R14, R203 ;  /* 0x000000cb000e7308 */ /* 0x0003f00000000800 */
[----:B------:R-:W2:Y:S01]  /*78d0*/  MUFU.TANH R112, R112 ;  /* 0x0000007000707308 */ /* 0x000ea20000002400 */
[----:B-1----:R-:W-:-:S05]  /*78e0*/  FSEL R203, R105, -INF , P2 ;  /* 0xff80000069cb7808 */ /* 0x002fca0001000000 */
[----:B------:R-:W-:Y:S02]  /*78f0*/  FFMA.FTZ R203, R203, UR4, -R212 ;  /* 0x00000004cbcb7c23 */ /* 0x000fe400080108d4 */
[----:B------:R-:W-:Y:S08]  /*7900*/  MUFU.TANH R114, R114 ;  /* 0x0000007200727308 */ /* 0x000ff00000002400 */
[----:B------:R-:W1:Y:S01]  /*7910*/  MUFU.TANH R113, R113 ;  /* 0x0000007100717308 */ /* 0x000e620000002400 */
[----:B--2---:R-:W-:-:S05]  /*7920*/  FSEL R219, R112, -INF , P2 ;  /* 0xff80000070db7808 */ /* 0x004fca0001000000 */
[----:B------:R-:W-:Y:S02]  /*7930*/  FFMA.FTZ R219, R219, UR4, -R217 ;  /* 0x00000004dbdb7c23 */ /* 0x000fe400080108d9 */
[----:B------:R-:W2:Y:S08]  /*7940*/  MUFU.TANH R115, R115 ;  /* 0x0000007300737308 */ /* 0x000eb00000002400 */
[----:B------:R-:W-:Y:S01]  /*7950*/  MUFU.TANH R116, R116 ;  /* 0x0000007400747308 */ /* 0x000fe20000002400 */
[----:B-1----:R-:W-:-:S05]  /*7960*/  FSEL R222, R113, -INF , P2 ;  /* 0xff80000071de7808 */ /* 0x002fca0001000000 */
[----:B------:R-:W-:Y:S02]  /*7970*/  FFMA.FTZ R222, R222, UR4, -R218 ;  /* 0x00000004dede7c23 */ /* 0x000fe400080108da */
[----:B------:R-:W-:Y:S01]  /*7980*/  MUFU.TANH R197, R197 ;  /* 0x000000c500c57308 */ /* 0x000fe20000002400 */
[----:B--2---:R-:W-:-:S07]  /*7990*/  FSEL R221, R115, -INF , P1 ;  /* 0xff80000073dd7808 */ /* 0x004fce0000800000 */
[----:B------:R-:W-:Y:S08]  /*79a0*/  MUFU.TANH R196, R196 ;  /* 0x000000c400c47308 */ /* 0x000ff00000002400 */
[----:B------:R-:W1:Y:S01]  /*79b0*/  MUFU.TANH R119, R119 ;  /* 0x0000007700777308 */ /* 0x000e620000002400 */
[----:B------:R-:W-:Y:S02]  /*79c0*/  WARPGROUP.DEPBAR.LE gsb0, 0x0 ;  /* 0x00008000000079c5 */ /* 0x000fe40000010000 */
[----:B------:R-:W2:Y:S05]  /*79d0*/  LDS R227, [R227+0x380] ;  /* 0x00038000e3e37984 */ /* 0x000eaa0000000800 */
[----:B------:R-:W-:Y:S08]  /*79e0*/  MUFU.EX2 R117, R117 ;  /* 0x0000007500757308 */ /* 0x000ff00000000800 */
[----:B------:R-:W3:Y:S01]  /*79f0*/  MUFU.EX2 R87, R87 ;  /* 0x0000005700577308 */ /* 0x000ee20000000800 */
[----:B-1----:R-:W-:-:S07]  /*7a00*/  FSEL R228, R119, -INF , P1 ;  /* 0xff80000077e47808 */ /* 0x002fce0000800000 */
[----:B------:R-:W1:Y:S01]  /*7a10*/  MUFU.EX2 R86, R86 ;  /* 0x0000005600567308 */ /* 0x000e620000000800 */
[----:B------:R-:W-:-:S07]  /*7a20*/  FFMA.FTZ R237, -R237, R237, 1 ;  /* 0x3f800000eded7423 */ /* 0x000fce00000101ed */
[----:B------:R-:W4:Y:S08]  /*7a30*/  MUFU.EX2 R93, R93 ;  /* 0x0000005d005d7308 */ /* 0x000f300000000800 */
[----:B------:R-:W-:Y:S01]  /*7a40*/  MUFU.EX2 R91, R91 ;  /* 0x0000005b005b7308 */ /* 0x000fe20000000800 */
[----:B--2---:R-:W2:Y:S07]  /*7a50*/  SHFL.IDX PT, R234, R227, R7, 0x1f ;  /* 0x00001f07e3ea7589 */ /* 0x004eae00000e0000 */
[----:B------:R-:W4:Y:S01]  /*7a60*/  MUFU.EX2 R92, R92 ;  /* 0x0000005c005c7308 */ /* 0x000f220000000800 */
[----:B------:R-:W-:Y:S04]  /*7a70*/  SHFL.IDX PT, R232, R227, R232, 0x1f ;  /* 0x00001fe8e3e87589 */ /* 0x000fe800000e0000 */
[----:B------:R-:W3:Y:S01]  /*7a80*/  SHFL.IDX PT, R233, R227, R233, 0x1f ;  /* 0x00001fe9e3e97589 */ /* 0x000ee200000e0000 */
[----:B------:R-:W-:Y:S01]  /*7a90*/  FFMA.FTZ R235, -R235, R235, 1 ;  /* 0x3f800000ebeb7423 */ /* 0x000fe200000101eb */
[----:B------:R-:W-:Y:S01]  /*7aa0*/  FFMA.FTZ R18, -R18, R18, 1 ;  /* 0x3f80000012127423 */ /* 0x000fe20000010112 */
[----:B------:R-:W-:Y:S01]  /*7ab0*/  FFMA.FTZ R19, -R19, R19, 1 ;  /* 0x3f80000013137423 */ /* 0x000fe20000010113 */
[----:B------:R-:W1:Y:S01]  /*7ac0*/  SHFL.IDX PT, R229, R227, R229, 0x1f ;  /* 0x00001fe5e3e57589 */ /* 0x000e6200000e0000 */
[----:B------:R-:W-:Y:S01]  /*7ad0*/  FFMA.FTZ R20, -R20, R20, 1 ;  /* 0x3f80000014147423 */ /* 0x000fe20000010114 */
[----:B------:R-:W-:Y:S01]  /*7ae0*/  FFMA.FTZ R72, -R72, R72, 1 ;  /* 0x3f80000048487423 */ /* 0x000fe20000010148 */
[----:B------:R-:W-:Y:S01]  /*7af0*/  MUFU.EX2 R94, R94 ;  /* 0x0000005e005e7308 */ /* 0x000fe20000000800 */
[----:B------:R-:W4:Y:S01]  /*7b00*/  SHFL.IDX PT, R230, R227, R230, 0x1f ;  /* 0x00001fe6e3e67589 */ /* 0x000f2200000e0000 */
[----:B------:R-:W-:-:S06]  /*7b10*/  FFMA.FTZ R79, -R79, R79, 1 ;  /* 0x3f8000004f4f7423 */ /* 0x000fcc000001014f */
        /* <DEDUP_REMOVED lines=8> */
[--C-:B---3--:R-:W-:Y:S01]  /*7ba0*/  FADD.FTZ R28, R28, -R233.reuse ;  /* 0x800000e91c1c7221 */ /* 0x108fe20000010000 */
[----:B------:R-:W-:Y:S01]  /*7bb0*/  FADD.FTZ R30, R30, -R233 ;  /* 0x800000e91e1e7221 */ /* 0x000fe20000010000 */
[--C-:B-1----:R-:W-:Y:S01]  /*7bc0*/  FADD.FTZ R29, R29, -R229.reuse ;  /* 0x800000e51d1d7221 */ /* 0x102fe20000010000 */
[----:B------:R-:W-:Y:S01]  /*7bd0*/  FADD.FTZ R31, R31, -R229 ;  /* 0x800000e51f1f7221 */ /* 0x000fe20000010000 */
[----:B------:R-:W-:Y:S01]  /*7be0*/  FFMA.FTZ R209, R24, UR4, -R209 ;  /* 0x0000000418d17c23 */ /* 0x000fe200080108d1 */
[----:B------:R-:W-:Y:S01]  /*7bf0*/  FSEL R24, R106, -INF , P1 ;  /* 0xff8000006a187808 */ /* 0x000fe20000800000 */
[--C-:B----4-:R-:W-:Y:S01]  /*7c00*/  FADD.FTZ R33, R33, -R230.reuse ;  /* 0x800000e621217221 */ /* 0x110fe20000010000 */
[----:B--2---:R-:W-:Y:S01]  /*7c10*/  FSEL R207, R109, -INF , P2 ;  /* 0xff8000006dcf7808 */ /* 0x004fe20001000000 */
[----:B------:R-:W-:Y:S01]  /*7c20*/  FADD.FTZ R35, R35, -R230 ;  /* 0x800000e623237221 */ /* 0x000fe20000010000 */
[----:B------:R-:W1:Y:S01]  /*7c30*/  MUFU.EX2 R85, R85 ;  /* 0x0000005500557308 */ /* 0x000e620000000800 */
[----:B------:R-:W-:Y:S01]  /*7c40*/  FFMA.FTZ R206, R24, UR4, -R206 ;  /* 0x0000000418ce7c23 */ /* 0x000fe200080108ce */
[----:B------:R-:W-:Y:S01]  /*7c50*/  FSEL R24, R107, -INF , P1 ;  /* 0xff8000006b187808 */ /* 0x000fe20000800000 */
[----:B------:R-:W-:-:S04]  /*7c60*/  FFMA.FTZ R207, R207, UR4, -R215 ;  /* 0x00000004cfcf7c23 */ /* 0x000fc800080108d7 */
[----:B------:R-:W-:Y:S01]  /*7c70*/  FFMA.FTZ R212, R24, UR4, -R212 ;  /* 0x0000000418d47c23 */ /* 0x000fe200080108d4 */
[----:B------:R-:W-:Y:S01]  /*7c80*/  FSEL R24, R110, -INF , P1 ;  /* 0xff8000006e187808 */ /* 0x000fe20000800000 */
[----:B------:R-:W-:Y:S04]  /*7c90*/  MUFU.EX2 R97, R97 ;  /* 0x0000006100617308 */ /* 0x000fe80000000800 */
[----:B------:R-:W-:-:S04]  /*7ca0*/  FFMA.FTZ R208, R24, UR4, -R208 ;  /* 0x0000000418d07c23 */ /* 0x000fc800080108d0 */
[----:B------:R2:W3:Y:S08]  /*7cb0*/  MUFU.EX2 R24, R204 ;  /* 0x000000cc00187308 */ /* 0x0004f00000000800 */
[----:B------:R-:W-:Y:S01]  /*7cc0*/  MUFU.EX2 R95, R95 ;  /* 0x0000005f005f7308 */ /* 0x000fe20000000800 */
[----:B--2---:R-:W-:-:S05]  /*7cd0*/  FSEL R204, R111, -INF , P1 ;  /* 0xff8000006fcc7808 */ /* 0x004fca0000800000 */
[----:B------:R-:W-:Y:S02]  /*7ce0*/  FFMA.FTZ R204, R204, UR4, -R215 ;  /* 0x00000004cccc7c23 */ /* 0x000fe400080108d7 */
[----:B------:R2:W4:Y:S01]  /*7cf0*/  SHFL.IDX PT, R215, R12, R231, 0x1f ;  /* 0x00001fe70cd77589 */ /* 0x00052200000e0000 */
[----:B------:R-:W-:Y:S03]  /*7d00*/  MUFU.EX2 R96, R96 ;  /* 0x0000006000607308 */ /* 0x000fe60000000800 */
[----:B------:R-:W1:Y:S01]  /*7d10*/  SHFL.IDX PT, R231, R227, R231, 0x1f ;  /* 0x00001fe7e3e77589 */ /* 0x000e6200000e0000 */
[----:B------:R-:W-:-:S04]  /*7d20*/  FFMA.FTZ R17, -R17, R17, 1 ;  /* 0x3f80000011117423 */ /* 0x000fc80000010111 */
[----:B------:R-:W3:Y:S01]  /*7d30*/  MUFU.EX2 R90, R90 ;  /* 0x0000005a005a7308 */ /* 0x000ee20000000800 */
[----:B--2---:R-:W-:-:S05]  /*7d40*/  FSEL R12, R114, -INF , P1 ;  /* 0xff800000720c7808 */ /* 0x004fca0000800000 */
[----:B------:R-:W-:Y:S02]  /*7d50*/  FFMA.FTZ R217, R12, UR4, -R217 ;  /* 0x000000040cd97c23 */ /* 0x000fe400080108d9 */
[----:B------:R2:W3:Y:S02]  /*7d60*/  MUFU.EX2 R12, R214 ;  /* 0x000000d6000c7308 */ /* 0x0004e40000000800 */
[----:B--2---:R-:W-:Y:S01]  /*7d70*/  FFMA.FTZ R214, R221, UR4, -R218 ;  /* 0x00000004ddd67c23 */ /* 0x004fe200080108da */
[----:B------:R-:W-:Y:S01]  /*7d80*/  FSEL R218, R116, -INF , P2 ;  /* 0xff80000074da7808 */ /* 0x000fe20001000000 */
[----:B------:R-:W-:Y:S01]  /*7d90*/  FMUL.FTZ R28, R87, R28 ;  /* 0x0000001c571c7220 */ /* 0x000fe20000410000 */
[----:B------:R-:W-:Y:S01]  /*7da0*/  FSEL R221, R197, -INF , P1 ;  /* 0xff800000c5dd7808 */ /* 0x000fe20000800000 */
[----:B------:R-:W-:Y:S01]  /*7db0*/  FMUL.FTZ R29, R86, R29 ;  /* 0x0000001d561d7220 */ /* 0x000fe20000410000 */
[----:B------:R-:W-:Y:S01]  /*7dc0*/  FMUL.FTZ R33, R93, R33 ;  /* 0x000000215d217220 */ /* 0x000fe20000410000 */
[--C-:B----4-:R-:W-:Y:S01]  /*7dd0*/  FFMA.FTZ R218, R218, UR4, -R215.reuse ;  /* 0x00000004dada7c23 */ /* 0x110fe200080108d7 */
[----:B------:R-:W-:Y:S01]  /*7de0*/  FMUL.FTZ R35, R92, R35 ;  /* 0x000000235c237220 */ /* 0x000fe20000410000 */
[----:B------:R-:W-:Y:S01]  /*7df0*/  FFMA.FTZ R215, R221, UR4, -R215 ;  /* 0x00000004ddd77c23 */ /* 0x000fe200080108d7 */
[----:B------:R-:W-:Y:S01]  /*7e00*/  FSEL R221, R196, -INF , P2 ;  /* 0xff800000c4dd7808 */ /* 0x000fe20001000000 */
[--C-:B-1----:R-:W-:Y:S01]  /*7e10*/  FADD.FTZ R38, R38, -R231.reuse ;  /* 0x800000e726267221 */ /* 0x102fe20000010000 */
[----:B------:R-:W-:-:S03]  /*7e20*/  FADD.FTZ R36, R36, -R231 ;  /* 0x800000e724247221 */ /* 0x000fc60000010000 */
[--C-:B------:R-:W-:Y:S01]  /*7e30*/  FFMA.FTZ R221, R221, UR4, -R220.reuse ;  /* 0x00000004dddd7c23 */ /* 0x100fe200080108dc */
[----:B------:R-:W-:Y:S01]  /*7e40*/  FFMA.FTZ R220, R228, UR4, -R220 ;  /* 0x00000004e4dc7c23 */ /* 0x000fe200080108dc */
[C---:B------:R-:W-:Y:S02]  /*7e50*/  VIADD R228, R7.reuse, 0x10 ;  /* 0x0000001007e47836 */ /* 0x040fe40000000000 */
[----:B------:R-:W-:Y:S01]  /*7e60*/  FMUL.FTZ R33, R20, R33 ;  /* 0x0000002114217220 */ /* 0x000fe20000410000 */
[C---:B------:R-:W-:Y:S01]  /*7e70*/  IADD3 R231, R7.reuse, 0x8, RZ ;  /* 0x0000000807e77810 */ /* 0x040fe20007ffe0ff */
[C---:B------:R-:W-:Y:S02]  /*7e80*/  VIADD R230, R7.reuse, 0xc ;  /* 0x0000000c07e67836 */ /* 0x040fe40000000000 */
[----:B------:R-:W-:Y:S01]  /*7e90*/  VIADD R229, R7, 0x14 ;  /* 0x0000001407e57836 */ /* 0x000fe20000000000 */
[----:B------:R-:W1:Y:S01]  /*7ea0*/  SHFL.IDX PT, R228, R227, R228, 0x1f ;  /* 0x00001fe4e3e47589 */ /* 0x000e6200000e0000 */
[----:B------:R-:W-:Y:S01]  /*7eb0*/  FMUL.FTZ R36, R26, R36 ;  /* 0x000000241a247220 */ /* 0x000fe20000410000 */
[----:B------:R-:W-:Y:S01]  /*7ec0*/  FMUL.FTZ R30, R85, R30 ;  /* 0x0000001e551e7220 */ /* 0x000fe20000410000 */
[----:B------:R-:W-:Y:S01]  /*7ed0*/  IADD3 R233, R7, 0x18, RZ ;  /* 0x0000001807e97810 */ /* 0x000fe20007ffe0ff */
[----:B------:R2:W4:Y:S01]  /*7ee0*/  SHFL.IDX PT, R227, R227, R11, 0x1f ;  /* 0x00001f0be3e37589 */ /* 0x00052200000e0000 */
[----:B------:R-:W-:Y:S01]  /*7ef0*/  FFMA.FTZ R78, -R78, R78, 1 ;  /* 0x3f8000004e4e7423 */ /* 0x000fe2000001014e */
[----:B------:R-:W-:Y:S01]  /*7f00*/  FFMA.FTZ R80, -R80, R80, 1 ;  /* 0x3f80000050507423 */ /* 0x000fe20000010150 */
[----:B------:R-:W-:Y:S01]  /*7f10*/  FFMA.FTZ R74, -R74, R74, 1 ;  /* 0x3f8000004a4a7423 */ /* 0x000fe2000001014a */
[----:B------:R-:W-:Y:S01]  /*7f20*/  MUFU.EX2 R201, R201 ;  /* 0x000000c900c97308 */ /* 0x000fe20000000800 */
[----:B------:R-:W-:-:S07]  /*7f30*/  FFMA.FTZ R195, -R195, R195, 1 ;  /* 0x3f800000c3c37423 */ /* 0x000fce00000101c3 */
[----:B------:R-:W-:Y:S08]  /*7f40*/  MUFU.EX2 R209, R209 ;  /* 0x000000d100d17308 */ /* 0x000ff00000000800 */
[----:B------:R-:W-:Y:S01]  /*7f50*/  MUFU.EX2 R205, R205 ;  /* 0x000000cd00cd7308 */ /* 0x000fe20000000800 */
[----:B-1----:R-:W-:Y:S01]  /*7f60*/  FADD.FTZ R34, R34, -R228 ;  /* 0x800000e422227221 */ /* 0x002fe20000010000 */
[----:B------:R-:W-:-:S06]  /*7f70*/  FMUL.FTZ R20, R72, R35 ;  /* 0x0000002348147220 */ /* 0x000fcc0000410000 */
        /* <DEDUP_REMOVED lines=24> */
[----:B--2---:R1:W2:Y:S01]  /*8100*/  MUFU.EX2 R11, R226 ;  /* 0x000000e2000b7308 */ /* 0x0042a20000000800 */
[--C-:B----4-:R-:W-:Y:S01]  /*8110*/  FADD.FTZ R37, R37, -R227.reuse ;  /* 0x800000e325257221 */ /* 0x110fe20000010000 */
[----:B------:R-:W-:Y:S01]  /*8120*/  FADD.FTZ R39, R39, -R227 ;  /* 0x800000e327277221 */ /* 0x000fe20000010000 */
[----:B------:R-:W-:Y:S01]  /*8130*/  FFMA.FTZ R119, -R119, R119, 1 ;  /* 0x3f80000077777423 */ /* 0x000fe20000010177 */
[----:B------:R-:W-:Y:S01]  /*8140*/  R2UR UR4, R236 ;  /* 0x00000000ec0472ca */ /* 0x000fe200000e0000 */
[----:B-1----:R-:W-:-:S03]  /*8150*/  FFMA.FTZ R226, -R15, R15, 1 ;  /* 0x3f8000000fe27423 */ /* 0x002fc6000001010f */
[----:B------:R1:W4:Y:S02]  /*8160*/  MUFU.EX2 R15, R224 ;  /* 0x000000e0000f7308 */ /* 0x0003240000000800 */
[----:B-1----:R-:W-:Y:S01]  /*8170*/  FMUL.FTZ R224, R226, R234 ;  /* 0x000000eae2e07220 */ /* 0x002fe20000410000 */
[----:B------:R-:W-:Y:S01]  /*8180*/  FADD.FTZ R226, R25, -R232 ;  /* 0x800000e819e27221 */ /* 0x000fe20000010000 */
[----:B------:R-:W-:-:S04]  /*8190*/  FMUL.FTZ R34, R91, R34 ;  /* 0x000000225b227220 */ /* 0x000fc80000410000 */
[----:B------:R1:W-:Y:S01]  /*81a0*/  MUFU.EX2 R25, R225 ;  /* 0x000000e100197308 */ /* 0x0003e20000000800 */
[----:B---3--:R-:W-:Y:S01]  /*81b0*/  FMUL.FTZ R72, R24, R38 ;  /* 0x0000002618487220 */ /* 0x008fe20000410000 */
[----:B------:R-:W-:Y:S01]  /*81c0*/  FADD.FTZ R232, R27, -R232 ;  /* 0x800000e81be87221 */ /* 0x000fe20000010000 */
[----:B------:R-:W-:-:S05]  /*81d0*/  FFMA.FTZ R227, -R2, R2, 1 ;  /* 0x3f80000002e37423 */ /* 0x000fca0000010102 */
[----:B------:R3:W-:Y:S01]  /*81e0*/  MUFU.EX2 R27, R216 ;  /* 0x000000d8001b7308 */ /* 0x0007e20000000800 */
[----:B-1----:R-:W-:-:S07]  /*81f0*/  FADD.FTZ R225, R32, -R228 ;  /* 0x800000e420e17221 */ /* 0x002fce0000010000 */
[----:B------:R1:W4:Y:S01]  /*8200*/  MUFU.EX2 R32, R223 ;  /* 0x000000df00207308 */ /* 0x0003220000000800 */
[----:B---3--:R-:W-:Y:S02]  /*8210*/  FFMA.FTZ R216, -R3, R3, 1 ;  /* 0x3f80000003d87423 */ /* 0x008fe40000010103 */
[----:B------:R3:W5:Y:S04]  /*8220*/  LDL.LU R3, [R1+0x28] ;  /* 0x0000280001037983 */ /* 0x0007680000300800 */
[----:B------:R3:W5:Y:S01]  /*8230*/  LDL.LU R2, [R1+0x24] ;  /* 0x0000240001027983 */ /* 0x0007620000300800 */
[----:B------:R-:W-:Y:S01]  /*8240*/  FMUL.FTZ R232, R89, R232 ;  /* 0x000000e859e87220 */ /* 0x000fe20000410000 */
[----:B-1----:R-:W-:Y:S01]  /*8250*/  FMUL.FTZ R223, R117, R226 ;  /* 0x000000e275df7220 */ /* 0x002fe20000410000 */
[----:B------:R-:W-:Y:S01]  /*8260*/  VIADD R228, R7, 0x10 ;  /* 0x0000001007e47836 */ /* 0x000fe20000000000 */
[----:B------:R1:W2:Y:S01]  /*8270*/  LDS R226, [R9+0x380] ;  /* 0x0003800009e27984 */ /* 0x0002a20000000800 */
[----:B------:R-:W-:Y:S01]  /*8280*/  FFMA.FTZ R35, -R73, R73, 1 ;  /* 0x3f80000049237423 */ /* 0x000fe20000010149 */
[----:B------:R-:W-:Y:S01]  /*8290*/  FMUL.FTZ R223, R216, R223 ;  /* 0x000000dfd8df7220 */ /* 0x000fe20000410000 */
[----:B------:R-:W-:Y:S01]  /*82a0*/  FMUL.FTZ R216, R227, R232 ;  /* 0x000000e8e3d87220 */ /* 0x000fe20000410000 */
[----:B------:R-:W-:-:S02]  /*82b0*/  VIADD R232, R7, 0x4 ;  /* 0x0000000407e87836 */ /* 0x000fc40000000000 */
[----:B------:R-:W-:Y:S01]  /*82c0*/  FMUL.FTZ R35, R35, R36 ;  /* 0x0000002423237220 */ /* 0x000fe20000410000 */
[----:B------:R-:W-:Y:S01]  /*82d0*/  FFMA.FTZ R36, -R76, R76, 1 ;  /* 0x3f8000004c247423 */ /* 0x000fe2000001014c */
[----:B------:R-:W-:Y:S01]  /*82e0*/  FMUL.FTZ R39, R97, R39 ;  /* 0x0000002761277220 */ /* 0x000fe20000410000 */
[----:B-1----:R1:W-:Y:S01]  /*82f0*/  MUFU.EX2 R9, R213 ;  /* 0x000000d500097308 */ /* 0x0023e20000000800 */
[----:B------:R-:W-:Y:S01]  /*8300*/  FMUL.FTZ R30, R17, R30 ;  /* 0x0000001e111e7220 */ /* 0x000fe20000410000 */
[----:B------:R-:W-:Y:S02]  /*8310*/  VIADD R234, R7, 0x1c ;  /* 0x0000001c07ea7836 */ /* 0x000fe40000000000 */
[----:B------:R-:W-:Y:S01]  /*8320*/  FMUL.FTZ R36, R36, R39 ;  /* 0x0000002724247220 */ /* 0x000fe20000410000 */
[----:B------:R-:W-:Y:S01]  /*8330*/  FFMA.FTZ R39, -R77, R77, 1 ;  /* 0x3f8000004d277423 */ /* 0x000fe2000001014d */
[----:B------:R-:W-:Y:S02]  /*8340*/  FMUL.FTZ R37, R90, R37 ;  /* 0x000000255a257220 */ /* 0x000fe40000410000 */
[----:B------:R-:W3:Y:S01]  /*8350*/  MUFU.EX2 R17, R199 ;  /* 0x000000c700117308 */ /* 0x000ee20000000800 */
[----:B-1----:R-:W-:Y:S01]  /*8360*/  FMUL.FTZ R213, R237, R28 ;  /* 0x0000001cedd57220 */ /* 0x002fe20000410000 */
[----:B------:R-:W-:Y:S01]  /*8370*/  FMUL.FTZ R28, R13, R31 ;  /* 0x0000001f0d1c7220 */ /* 0x000fe20000410000 */
[----:B------:R-:W-:Y:S01]  /*8380*/  FMUL.FTZ R31, R235, R29 ;  /* 0x0000001deb1f7220 */ /* 0x000fe20000410000 */
[----:B------:R-:W-:-:S02]  /*8390*/  FMUL.FTZ R37, R74, R37 ;  /* 0x000000254a257220 */ /* 0x000fc40000410000 */
[----:B------:R-:W-:Y:S01]  /*83a0*/  FMUL.FTZ R29, R18, R28 ;  /* 0x0000001c121d7220 */ /* 0x000fe20000410000 */
[----:B------:R-:W-:Y:S01]  /*83b0*/  FFMA.FTZ R28, -R21, R21, 1 ;  /* 0x3f800000151c7423 */ /* 0x000fe20000010115 */
[----:B------:R-:W-:Y:S01]  /*83c0*/  FMUL.FTZ R21, R14, R225 ;  /* 0x000000e10e157220 */ /* 0x000fe20000410000 */
[----:B------:R1:W3:Y:S03]  /*83d0*/  MUFU.EX2 R18, R198 ;  /* 0x000000c600127308 */ /* 0x0002e60000000800 */
[----:B------:R-:W-:Y:S01]  /*83e0*/  FMUL.FTZ R21, R19, R21 ;  /* 0x0000001513157220 */ /* 0x000fe20000410000 */
[----:B------:R-:W-:Y:S01]  /*83f0*/  FMUL.FTZ R19, R28, R34 ;  /* 0x000000221c137220 */ /* 0x000fe20000410000 */
[----:B------:R-:W-:-:S04]  /*8400*/  FFMA.FTZ R34, -R75, R75, 1 ;  /* 0x3f8000004b227423 */ /* 0x000fc8000001014b */
[----:B------:R-:W-:Y:S01]  /*8410*/  FMUL.FTZ R34, R34, R72 ;  /* 0x0000004822227220 */ /* 0x000fe20000410000 */
[----:B--2---:R-:W2:Y:S04]  /*8420*/  SHFL.IDX PT, R28, R226, R7, 0x1f ;  /* 0x00001f07e21c7589 */ /* 0x004ea800000e0000 */
[----:B------:R-:W4:Y:S04]  /*8430*/  SHFL.IDX PT, R72, R226, R231, 0x1f ;  /* 0x00001fe7e2487589 */ /* 0x000f2800000e0000 */
[----:B------:R-:W3:Y:S04]  /*8440*/  SHFL.IDX PT, R38, R226, R232, 0x1f ;  /* 0x00001fe8e2267589 */ /* 0x000ee800000e0000 */
[----:B------:R-:W3:Y:S04]  /*8450*/  SHFL.IDX PT, R75, R226, R228, 0x1f ;  /* 0x00001fe4e24b7589 */ /* 0x000ee800000e0000 */
[----:B------:R-:W3:Y:S04]  /*8460*/  SHFL.IDX PT, R73, R226, R230, 0x1f ;  /* 0x00001fe6e2497589 */ /* 0x000ee800000e0000 */
[----:B-1----:R-:W1:Y:S01]  /*8470*/  SHFL.IDX PT, R198, R226, R229, 0x1f ;  /* 0x00001fe5e2c67589 */ /* 0x002e6200000e0000 */
[--C-:B--2---:R-:W-:Y:S01]  /*8480*/  FADD.FTZ R40, R40, -R28.reuse ;  /* 0x8000001c28287221 */ /* 0x104fe20000010000 */
[----:B------:R-:W-:-:S02]  /*8490*/  FADD.FTZ R28, R42, -R28 ;  /* 0x8000001c2a1c7221 */ /* 0x000fc40000010000 */
[----:B------:R-:W2:Y:S01]  /*84a0*/  SHFL.IDX PT, R199, R226, R233, 0x1f ;  /* 0x00001fe9e2c77589 */ /* 0x000ea200000e0000 */
[----:B----4-:R-:W-:Y:S01]  /*84b0*/  FADD.FTZ R44, R44, -R72 ;  /* 0x800000482c2c7221 */ /* 0x010fe20000010000 */
[----:B------:R-:W-:Y:S02]  /*84c0*/  FMUL.FTZ R28, R94, R28 ;  /* 0x0000001c5e1c7220 */ /* 0x000fe40000410000 */
[----:B------:R4:W-:Y:S01]  /*84d0*/  LDS R42, [R10+0x380] ;  /* 0x000380000a2a7984 */ /* 0x0009e20000000800 */
[----:B------:R-:W-:Y:S01]  /*84e0*/  FMUL.FTZ R40, R12, R40 ;  /* 0x000000280c287220 */ /* 0x000fe20000410000 */
[--C-:B---3--:R-:W-:Y:S01]  /*84f0*/  FADD.FTZ R41, R41, -R38.reuse ;  /* 0x8000002629297221 */ /* 0x108fe20000010000 */
[----:B------:R-:W-:Y:S01]  /*8500*/  FADD.FTZ R38, R43, -R38 ;  /* 0x800000262b267221 */ /* 0x000fe20000010000 */
[----:B------:R-:W-:Y:S01]  /*8510*/  FADD.FTZ R46, R46, -R72 ;  /* 0x800000482e2e7221 */ /* 0x000fe20000010000 */
[----:B------:R-:W3:Y:S01]  /*8520*/  SHFL.IDX PT, R226, R226, R234, 0x1f ;  /* 0x00001feae2e27589 */ /* 0x000ee200000e0000 */
[----:B------:R-:W-:Y:S01]  /*8530*/  FMUL.FTZ R41, R95, R41 ;  /* 0x000000295f297220 */ /* 0x000fe20000410000 */
[----:B------:R-:W-:Y:S01]  /*8540*/  FMUL.FTZ R39, R39, R40 ;  /* 0x0000002827277220 */ /* 0x000fe20000410000 */
[----:B----4-:R-:W-:Y:S01]  /*8550*/  FMUL.FTZ R10, R79, R28 ;  /* 0x0000001c4f0a7220 */ /* 0x010fe20000410000 */
[----:B------:R-:W-:Y:S01]  /*8560*/  FMUL.FTZ R28, R11, R44 ;  /* 0x0000002c0b1c7220 */ /* 0x000fe20000410000 */
[----:B------:R-:W-:Y:S01]  /*8570*/  FFMA.FTZ R44, -R82, R82, 1 ;  /* 0x3f800000522c7423 */ /* 0x000fe20000010152 */
[----:B------:R-:W-:Y:S01]  /*8580*/  FMUL.FTZ R40, R78, R41 ;  /* 0x000000294e287220 */ /* 0x000fe20000410000 */
[----:B------:R-:W4:Y:S01]  /*8590*/  LDL R82, [R1+0x10] ;  /* 0x0000100001527983 */ /* 0x000f220000100800 */
[----:B------:R-:W-:Y:S01]  /*85a0*/  FADD.FTZ R48, R48, -R75 ;  /* 0x8000004b30307221 */ /* 0x000fe20000010000 */
        /* <DEDUP_REMOVED lines=8> */
[----:B------:R-:W-:Y:S01]  /*8630*/  FFMA.FTZ R43, -R81, R81, 1 ;  /* 0x3f800000512b7423 */ /* 0x000fe20000010151 */
[----:B------:R-:W-:Y:S01]  /*8640*/  FFMA.FTZ R46, -R194, R194, 1 ;  /* 0x3f800000c22e7423 */ /* 0x000fe200000101c2 */
[--C-:B-1----:R-:W-:Y:S01]  /*8650*/  FADD.FTZ R49, R49, -R198.reuse ;  /* 0x800000c631317221 */ /* 0x102fe20000010000 */
[----:B------:R-:W-:Y:S01]  /*8660*/  FADD.FTZ R50, R50, -R75 ;  /* 0x8000004b32327221 */ /* 0x000fe20000010000 */
[----:B------:R-:W-:Y:S01]  /*8670*/  FMUL.FTZ R43, R43, R28 ;  /* 0x0000001c2b2b7220 */ /* 0x000fe20000410000 */
[----:B------:R-:W-:Y:S01]  /*8680*/  FMUL.FTZ R46, R46, R73 ;  /* 0x000000492e2e7220 */ /* 0x000fe20000410000 */
[----:B------:R-:W-:Y:S01]  /*8690*/  FMUL.FTZ R28, R17, R49 ;  /* 0x00000031111c7220 */ /* 0x000fe20000410000 */
[----:B------:R-:W-:Y:S01]  /*86a0*/  FADD.FTZ R51, R51, -R198 ;  /* 0x800000c633337221 */ /* 0x000fe20000010000 */
[--C-:B--2---:R-:W-:Y:S01]  /*86b0*/  FADD.FTZ R54, R54, -R199.reuse ;  /* 0x800000c736367221 */ /* 0x104fe20000010000 */
[----:B------:R-:W-:Y:S01]  /*86c0*/  FFMA.FTZ R48, -R99, R99, 1 ;  /* 0x3f80000063307423 */ /* 0x000fe20000010163 */
[----:B------:R-:W-:Y:S01]  /*86d0*/  FMUL.FTZ R49, R195, R28 ;  /* 0x0000001cc3317220 */ /* 0x000fe20000410000 */
[----:B------:R-:W-:Y:S01]  /*86e0*/  FMUL.FTZ R51, R18, R51 ;  /* 0x0000003312337220 */ /* 0x000fe20000410000 */
[--C-:B---3--:R-:W-:Y:S01]  /*86f0*/  FADD.FTZ R55, R55, -R226.reuse ;  /* 0x800000e237377221 */ /* 0x108fe20000010000 */
[----:B------:R-:W1:Y:S01]  /*8700*/  MUFU.EX2 R221, R221 ;  /* 0x000000dd00dd7308 */ /* 0x000e620000000800 */
[----:B------:R-:W-:Y:S01]  /*8710*/  FADD.FTZ R52, R52, -R199 ;  /* 0x800000c734347221 */ /* 0x000fe20000010000 */
[----:B------:R-:W-:Y:S01]  /*8720*/  FMUL.FTZ R48, R48, R51 ;  /* 0x0000003330307220 */ /* 0x000fe20000410000 */
[----:B------:R-:W-:Y:S01]  /*8730*/  FMUL.FTZ R45, R25, R45 ;  /* 0x0000002d192d7220 */ /* 0x000fe20000410000 */
[----:B------:R-:W-:Y:S01]  /*8740*/  FADD.FTZ R53, R53, -R226 ;  /* 0x800000e235357221 */ /* 0x000fe20000010000 */
[----:B------:R-:W2:Y:S01]  /*8750*/  SHFL.IDX PT, R79, R42, R7, 0x1f ;  /* 0x00001f072a4f7589 */ /* 0x000ea200000e0000 */
[----:B------:R-:W-:Y:S01]  /*8760*/  FMUL.FTZ R50, R9, R50 ;  /* 0x0000003209327220 */ /* 0x000fe20000410000 */
[----:B------:R-:W-:-:S02]  /*8770*/  FMUL.FTZ R47, R27, R47 ;  /* 0x0000002f1b2f7220 */ /* 0x000fc40000410000 */
[----:B------:R-:W3:Y:S04]  /*8780*/  SHFL.IDX PT, R76, R42, R232, 0x1f ;  /* 0x00001fe82a4c7589 */ /* 0x000ee800000e0000 */
[----:B------:R-:W1:Y:S04]  /*8790*/  SHFL.IDX PT, R77, R42, R231, 0x1f ;  /* 0x00001fe72a4d7589 */ /* 0x000e6800000e0000 */
[----:B------:R-:W1:Y:S04]  /*87a0*/  SHFL.IDX PT, R74, R42, R230, 0x1f ;  /* 0x00001fe62a4a7589 */ /* 0x000e6800000e0000 */
[----:B------:R-:W1:Y:S04]  /*87b0*/  SHFL.IDX PT, R73, R42, R233, 0x1f ;  /* 0x00001fe92a497589 */ /* 0x000e6800000e0000 */
[----:B------:R-:W1:Y:S04]  /*87c0*/  SHFL.IDX PT, R75, R42, R228, 0x1f ;  /* 0x00001fe42a4b7589 */ /* 0x000e6800000e0000 */
[----:B------:R-:W1:Y:S04]  /*87d0*/  SHFL.IDX PT, R28, R42, R229, 0x1f ;  /* 0x00001fe52a1c7589 */ /* 0x000e6800000e0000 */
[----:B------:R-:W1:Y:S01]  /*87e0*/  SHFL.IDX PT, R72, R42, R234, 0x1f ;  /* 0x00001fea2a487589 */ /* 0x000e6200000e0000 */
[----:B------:R-:W-:Y:S01]  /*87f0*/  FMUL.FTZ R83, R201, R54 ;  /* 0x00000036c9537220 */ /* 0x000fe20000410000 */
[----:B------:R-:W-:Y:S01]  /*8800*/  FFMA.FTZ R51, -R103, R103, 1 ;  /* 0x3f80000067337423 */ /* 0x000fe20000010167 */
[----:B------:R-:W-:Y:S01]  /*8810*/  FMUL.FTZ R54, R209, R55 ;  /* 0x00000037d1367220 */ /* 0x000fe20000410000 */
[--C-:B--2---:R-:W-:Y:S01]  /*8820*/  FADD.FTZ R56, R56, -R79.reuse ;  /* 0x8000004f38387221 */ /* 0x104fe20000010000 */
[----:B------:R-:W2:Y:S01]  /*8830*/  MUFU.EX2 R220, R220 ;  /* 0x000000dc00dc7308 */ /* 0x000ea20000000800 */
[----:B------:R-:W-:Y:S01]  /*8840*/  FMUL.FTZ R44, R44, R45 ;  /* 0x0000002d2c2c7220 */ /* 0x000fe20000410000 */
[----:B------:R-:W-:Y:S01]  /*8850*/  FMUL.FTZ R51, R51, R54 ;  /* 0x0000003633337220 */ /* 0x000fe20000410000 */
[--C-:B---3--:R-:W-:Y:S01]  /*8860*/  FADD.FTZ R54, R57, -R76.reuse ;  /* 0x8000004c39367221 */ /* 0x108fe20000010000 */
[----:B------:R-:W-:Y:S01]  /*8870*/  FADD.FTZ R59, R59, -R76 ;  /* 0x8000004c3b3b7221 */ /* 0x000fe20000010000 */
[----:B------:R-:W-:Y:S01]  /*8880*/  FADD.FTZ R55, R58, -R79 ;  /* 0x8000004f3a377221 */ /* 0x000fe20000010000 */
[----:B-1----:R-:W-:Y:S01]  /*8890*/  FADD.FTZ R60, R60, -R77 ;  /* 0x8000004d3c3c7221 */ /* 0x002fe20000010000 */
[--C-:B------:R-:W-:Y:S01]  /*88a0*/  FADD.FTZ R58, R61, -R74.reuse ;  /* 0x8000004a3d3a7221 */ /* 0x100fe20000010000 */
[--C-:B------:R-:W-:Y:S01]  /*88b0*/  FADD.FTZ R57, R68, -R73.reuse ;  /* 0x8000004944397221 */ /* 0x100fe20000010000 */
[----:B------:R-:W-:Y:S01]  /*88c0*/  FADD.FTZ R70, R70, -R73 ;  /* 0x8000004946467221 */ /* 0x000fe20000010000 */
[----:B------:R-:W-:Y:S01]  /*88d0*/  FMUL.FTZ R61, R205, R56 ;  /* 0x00000038cd3d7220 */ /* 0x000fe20000410000 */
[----:B------:R-:W-:Y:S01]  /*88e0*/  FFMA.FTZ R73, -R105, R105, 1 ;  /* 0x3f80000069497423 */ /* 0x000fe20000010169 */
        /* <DEDUP_REMOVED lines=8> */
[----:B------:R-:W-:Y:S01]  /*8970*/  FADD.FTZ R77, R62, -R77 ;  /* 0x8000004d3e4d7221 */ /* 0x000fe20000010000 */
[--C-:B------:R-:W-:Y:S01]  /*8980*/  FADD.FTZ R64, R64, -R75.reuse ;  /* 0x8000004b40407221 */ /* 0x100fe20000010000 */
[----:B------:R-:W-:Y:S01]  /*8990*/  FMUL.FTZ R73, R73, R54 ;  /* 0x0000003649497220 */ /* 0x000fe20000410000 */
        /* <DEDUP_REMOVED lines=297> */
.L_x_3574:
        /* <DEDUP_REMOVED lines=58> */
.L_x_3575:
        /* <DEDUP_REMOVED lines=12> */
.L_x_3565:
        /* <DEDUP_REMOVED lines=34> */
.L_x_3545:
[----:B------:R-:W-:Y:S05]  /*a2b0*/  @P0 BRA `(.L_x_3540) ;  /* 0x0000005000580947 */ /* 0x000fea0003800000 */
[----:B------:R-:W-:Y:S01]  /*a2c0*/  ULDC.64 UR4, c[0x0][0x878] ;  /* 0x00021e0000047ab9 */ /* 0x000fe20000000a00 */
[----:B--2---:R-:W2:Y:S01]  /*a2d0*/  LDC R10, c[0x0][0x850] ;  /* 0x00021400ff0a7b82 */ /* 0x004ea20000000800 */
[----:B------:R-:W-:Y:S01]  /*a2e0*/  UISETP.NE.U32.AND UP0, UPT, UR4, URZ, UPT ;  /* 0x0000003f0400728c */ /* 0x000fe2000bf05070 */
[----:B------:R-:W3:Y:S01]  /*a2f0*/  S2R R16, SR_TID.X ;  /* 0x0000000000107919 */ /* 0x000ee20000002100 */
[----:B------:R-:W4:Y:S02]  /*a300*/  S2R R9, SR_CgaCtaId ;  /* 0x0000000000097919 */ /* 0x000f240000008800 */
[----:B------:R-:W-:Y:S02]  /*a310*/  UISETP.NE.AND.EX UP0, UPT, UR5, URZ, UPT, UP0 ;  /* 0x0000003f0500728c */ /* 0x000fe4000bf05300 */
[----:B------:R-:W-:Y:S01]  /*a320*/  USHF.L.U32 UR6, UR41, 0xd, URZ ;  /* 0x0000000d29067899 */ /* 0x000fe2000800063f */
[----:B------:R-:W-:Y:S01]  /*a330*/  IMAD.U32 R7, RZ, RZ, UR37 ;  /* 0x00000025ff077e24 */ /* 0x000fe2000f8e00ff */
[----:B------:R-:W-:Y:S01]  /*a340*/  ULDC.64 UR8, c[0x0][0x818] ;  /* 0x0002060000087ab9 */ /* 0x000fe20000000a00 */
[----:B------:R-:W-:Y:S01]  /*a350*/  ULDC.64 UR10, c[0x0][0x848] ;  /* 0x00021200000a7ab9 */ /* 0x000fe20000000a00 */
[----:B------:R-:W-:-:S05]  /*a360*/  PLOP3.LUT P1, PT, PT, PT, UP0, 0x80, 0x0 ;  /* 0x000000000000781c */ /* 0x000fca0003f2f008 */
[----:B------:R-:W-:Y:S02]  /*a370*/  @UP0 ULDC.64 UR4, c[0x0][0x878] ;  /* 0x00021e0000040ab9 */ /* 0x000fe40000000a00 */
[----:B------:R-:W-:-:S06]  /*a380*/  @UP0 UIMAD.WIDE UR4, UR40, 0x4, UR4 ;  /* 0x00000004280408a5 */ /* 0x000fcc000f8e0204 */
[----:B------:R-:W-:Y:S01]  /*a390*/  MOV R2, UR4 ;  /* 0x0000000400027c02 */ /* 0x000fe20008000f00 */
[----:B------:R-:W-:-:S05]  /*a3a0*/  IMAD.U32 R3, RZ, RZ, UR5 ;  /* 0x00000005ff037e24 */ /* 0x000fca000f8e00ff */
[----:B------:R-:W5:Y:S01]  /*a3b0*/  @P1 LDG.E R2, desc[UR38][R2.64] ;  /* 0x0000002602021981 */ /* 0x000f62000c1e1900 */
[----:B--2---:R-:W-:Y:S01]  /*a3c0*/  ISETP.NE.AND P0, PT, R10, 0x1, PT ;  /* 0x000000010a00780c */ /* 0x004fe20003f05270 */
[----:B---3--:R-:W-:-:S12]  /*a3d0*/  VIADD R15, R16, 0xffffff80 ;  /* 0xffffff80100f7836 */ /* 0x008fd80000000000 */
[----:B------:R-:W2:Y:S08]  /*a3e0*/  @P0 LDC R0, c[0x0][0x854] ;  /* 0x00021500ff000b82 */ /* 0x000eb00000000800 */
[----:B------:R-:W3:Y:S01]  /*a3f0*/  @P0 LDC R5, c[0x0][0x858] ;  /* 0x00021600ff050b82 */ /* 0x000ee20000000800 */
[----:B--2---:R-:W-:-:S05]  /*a400*/  @P0 IMAD.HI.U32 R0, R0, UR37, RZ ;  /* 0x0000002500000c27 */ /* 0x004fca000f8e00ff */
[----:B---3--:R-:W-:Y:S02]  /*a410*/  @P0 SHF.R.U32.HI R7, RZ, R5, R0 ;  /* 0x00000005ff070219 */ /* 0x008fe40000011600 */
[----:B------:R-:W-:Y:S02]  /*a420*/  MOV R0, 0x400 ;  /* 0x0000040000007802 */ /* 0x000fe40000000f00 */
[----:B------:R-:W-:Y:S02]  /*a430*/  SHF.R.S32.HI R8, RZ, 0x1f, R7 ;  /* 0x0000001fff087819 */ /* 0x000fe40000011407 */
[----:B----4-:R-:W-:-:S03]  /*a440*/  LEA R19, R9, R0, 0x18 ;  /* 0x0000000009137211 */ /* 0x010fc600078ec0ff */
        /* <DEDUP_REMOVED lines=14> */
[----:B------:R-:W-:Y:S02]  /*a530*/  UIADD3 UR7, UP1, UR6, UR4, URZ ;  /* 0x0000000406077290 */ /* 0x000fe4000ff3e03f */
[----:B------:R-:W-:Y:S02]  /*a540*/  @!UP0 UMOV UR5, URZ ;  /* 0x0000003f00058c82 */ /* 0x000fe40008000000 */
[----:B------:R-:W-:Y:S02]  /*a550*/  ULEA.HI.X.SX32 UR4, UR6, UR5, 0x1, UP1 ;  /* 0x0000000506047291 */ /* 0x000fe400088f0e3f */
[----:B------:R-:W-:Y:S01]  /*a560*/  MOV R4, UR7 ;  /* 0x0000000700047c02 */ /* 0x000fe20008000f00 */
[----:B------:R-:W-:-:S03]  /*a570*/  USEL UR6, UR40, URZ, !UP0 ;  /* 0x0000003f28067287 */ /* 0x000fc6000c000000 */
[----:B------:R-:W-:Y:S01]  /*a580*/  IMAD.U32 R5, RZ, RZ, UR4 ;  /* 0x00000004ff057e24 */ /* 0x000fe2000f8e00ff */
[----:B------:R-:W-:Y:S02]  /*a590*/  ULDC.64 UR4, c[0x0][0x840] ;  /* 0x0002100000047ab9 */ /* 0x000fe40000000a00 */
[----:B------:R-:W-:Y:S02]  /*a5a0*/  IMAD R6, R8, UR4, RZ ;  /* 0x0000000408067c24 */ /* 0x000fe4000f8e02ff */
[----:B------:R-:W-:Y:S01]  /*a5b0*/  IMAD.WIDE.U32 R2, R7, UR8, R4 ;  /* 0x0000000807027c25 */ /* 0x000fe2000f8e0004 */
[----:B------:R-:W-:-:S03]  /*a5c0*/  ULDC.64 UR8, c[0x0][0x820] ;  /* 0x0002080000087ab9 */ /* 0x000fc60000000a00 */
[----:B------:R-:W-:Y:S01]  /*a5d0*/  IMAD.WIDE.U32 R4, R7, UR4, R4 ;  /* 0x0000000407047c25 */ /* 0x000fe2000f8e0004 */
[----:B------:R-:W-:Y:S01]  /*a5e0*/  USHF.R.S32.HI UR4, URZ, 0x1f, UR40 ;  /* 0x0000001f3f047899 */ /* 0x000fe20008011428 */
[----:B------:R-:W-:Y:S02]  /*a5f0*/  IADD3 R3, R3, R11, RZ ;  /* 0x0000000b03037210 */ /* 0x000fe40007ffe0ff */
[----:B-1----:R-:W-:Y:S01]  /*a600*/  IMAD R13, R7, UR5, R6 ;  /* 0x00000005070d7c24 */ /* 0x002fe2000f8e0206 */
[----:B------:R-:W-:Y:S01]  /*a610*/  USEL UR4, UR4, URZ, !UP0 ;  /* 0x0000003f04047287 */ /* 0x000fe2000c000000 */
[----:B------:R-:W-:Y:S02]  /*a620*/  IMAD.SHL.U32 R6, R9, 0x20, RZ ;  /* 0x0000002009067824 */ /* 0x000fe400078e00ff */
[----:B------:R-:W-:Y:S01]  /*a630*/  IMAD.IADD R5, R5, 0x1, R13 ;  /* 0x0000000105057824 */ /* 0x000fe200078e020d */
[----:B------:R-:W-:Y:S01]  /*a640*/  UIMAD UR5, UR4, UR8, URZ ;  /* 0x00000008040572a4 */ /* 0x000fe2000f8e023f */
[----:B------:R-:W-:Y:S01]  /*a650*/  MOV R13, UR10 ;  /* 0x0000000a000d7c02 */ /* 0x000fe20008000f00 */
[----:B------:R-:W-:Y:S01]  /*a660*/  UIMAD UR4, UR4, UR10, URZ ;  /* 0x0000000a040472a4 */ /* 0x000fe2000f8e023f */
[----:B------:R-:W-:Y:S01]  /*a670*/  LOP3.LUT R9, R6, 0x3ffff000, RZ, 0xc0, !PT ;  /* 0x3ffff00006097812 */ /* 0x000fe200078ec0ff */
[----:B------:R-:W-:Y:S01]  /*a680*/  IMAD.U32 R11, RZ, RZ, UR8 ;  /* 0x00000008ff0b7e24 */ /* 0x000fe2000f8e00ff */
[----:B------:R-:W-:-:S02]  /*a690*/  UIMAD UR5, UR6, UR9, UR5 ;  /* 0x00000009060572a4 */ /* 0x000fc4000f8e0205 */
[----:B------:R-:W-:Y:S01]  /*a6a0*/  IMAD.WIDE.U32 R4, R13, UR6, R4 ;  /* 0x000000060d047c25 */ /* 0x000fe2000f8e0004 */
[----:B------:R-:W-:-:S03]  /*a6b0*/  UIMAD UR4, UR6, UR11, UR4 ;  /* 0x0000000b060472a4 */ /* 0x000fc6000f8e0204 */
[----:B------:R-:W-:Y:S02]  /*a6c0*/  IMAD R0, R0, 0x4, R9 ;  /* 0x0000000400007824 */ /* 0x000fe400078e0209 */
[----:B------:R-:W-:Y:S02]  /*a6d0*/  IMAD.MOV R9, RZ, RZ, -R7 ;  /* 0x000000ffff097224 */ /* 0x000fe400078e0a07 */
[----:B------:R-:W-:-:S04]  /*a6e0*/  IMAD.WIDE.U32 R2, R11, UR6, R2 ;  /* 0x000000060b027c25 */ /* 0x000fc8000f8e0002 */
[----:B------:R-:W-:Y:S01]  /*a6f0*/  IMAD R11, R10, R9, UR37 ;  /* 0x000000250a0b7e24 */ /* 0x000fe2000f8e0209 */
[----:B------:R-:W-:Y:S01]  /*a700*/  IADD3 R9, R5, UR4, RZ ;  /* 0x0000000405097c10 */ /* 0x000fe2000fffe0ff */
[----:B------:R-:W-:Y:S01]  /*a710*/  VIADD R10, R3, UR5 ;  /* 0x00000005030a7c36 */ /* 0x000fe20008000000 */
[----:B------:R-:W-:Y:S05]  /*a720*/  WARPSYNC.ALL ;  /* 0x0000000000007948 */ /* 0x000fea0003800000 */
[----:B------:R-:W-:Y:S01]  /*a730*/  IMAD R0, R0, 0x4, R19 ;  /* 0x0000000400007824 */ /* 0x000fe200078e0213 */
[----:B------:R-:W-:Y:S01]  /*a740*/  BAR.SYNC.DEFER_BLOCKING 0x1, 0x100 ;  /* 0x0044000000007b1d */ /* 0x000fe20000010000 */
[----:B------:R-:W-:-:S02]  /*a750*/  ISETP.NE.AND P0, PT, R15, RZ, PT ;  /* 0x000000ff0f00720c */ /* 0x000fc40003f05270 */
[----:B------:R-:W-:-:S03]  /*a760*/  ISETP.NE.AND P1, PT, R16, 0x80, PT ;  /* 0x000000801000780c */ /* 0x000fc60003f25270 */
[----:B------:R-:W-:Y:S01]  /*a770*/  ULDC UR4, c[0x0][0x870] ;  /* 0x00021c0000047ab9 */ /* 0x000fe20000000800 */
[----:B------:R-:W-:Y:S01]  /*a780*/  ULDC UR5, c[0x0][0x80c] ;  /* 0x0002030000057ab9 */ /* 0x000fe20000000800 */
[----:B------:R-:W-:Y:S01]  /*a790*/  UIMAD UR4, UR41, UR4, URZ ;  /* 0x00000004290472a4 */ /* 0x000fe2000f8e023f */
[----:B------:R-:W1:Y:S01]  /*a7a0*/  LDC.64 R12, c[0x0][0x800] ;  /* 0x00020000ff0c7b82 */ /* 0x000e620000000a00 */
[----:B------:R-:W-:Y:S01]  /*a7b0*/  UIMAD UR6, UR40, UR5, URZ ;  /* 0x00000005280672a4 */ /* 0x000fe2000f8e023f */
[----:B------:R-:W-:Y:S01]  /*a7c0*/  BSSY B0, `(.L_x_3577) ;  /* 0x000001e000007945 */ /* 0x000fe20003800000 */
[----:B------:R-:W-:Y:S02]  /*a7d0*/  UIMAD UR4, UR4, UR5, URZ ;  /* 0x00000005040472a4 */ /* 0x000fe4000f8e023f */
[----:B------:R-:W-:Y:S02]  /*a7e0*/  USHF.R.S32.HI UR5, URZ, 0x1f, UR6 ;  /* 0x0000001f3f057899 */ /* 0x000fe40008011406 */
[----:B------:R-:W-:Y:S01]  /*a7f0*/  IMAD.U32 R6, RZ, RZ, UR6 ;  /* 0x00000006ff067e24 */ /* 0x000fe2000f8e00ff */
[----:B------:R-:W2:Y:S01]  /*a800*/  LDC.64 R14, c[0x0][0x828] ;  /* 0x00020a00ff0e7b82 */ /* 0x000ea20000000a00 */
[----:B------:R-:W-:-:S02]  /*a810*/  USHF.R.S32.HI UR6, URZ, 0x1f, UR4 ;  /* 0x0000001f3f067899 */ /* 0x000fc40008011404 */
[----:B------:R-:W-:Y:S01]  /*a820*/  IMAD.U32 R17, RZ, RZ, UR5 ;  /* 0x00000005ff117e24 */ /* 0x000fe2000f8e00ff */
[----:B------:R-:W-:Y:S01]  /*a830*/  IADD3 R7, P2, P3, R6, UR4, R7 ;  /* 0x0000000406077c10 */ /* 0x000fe2000fb5e007 */
[----:B------:R-:W-:Y:S01]  /*a840*/  ULDC.64 UR4, c[0x0][0x868] ;  /* 0x00021a0000047ab9 */ /* 0x000fe20000000a00 */
[----:B------:R3:W-:Y:S02]  /*a850*/  STS.128 [R0], R152 ;  /* 0x0000009800007388 */ /* 0x0007e40000000c00 */
[----:B------:R-:W-:Y:S01]  /*a860*/  IADD3.X R8, R17, UR6, R8, P2, P3 ;  /* 0x0000000611087c10 */ /* 0x000fe200097e6408 */
[C---:B------:R-:W-:Y:S01]  /*a870*/  IMAD.SHL.U32 R17, R7.reuse, 0x4, RZ ;  /* 0x0000000407117824 */ /* 0x040fe200078e00ff */
[----:B------:R3:W-:Y:S02]  /*a880*/  STS.128 [R0+0x800], R156 ;  /* 0x0008009c00007388 */ /* 0x0007e40000000c00 */
[----:B------:R-:W-:Y:S02]  /*a890*/  SHF.L.U64.HI R16, R7, 0x2, R8 ;  /* 0x0000000207107819 */ /* 0x000fe40000010208 */
[----:B------:R-:W-:Y:S01]  /*a8a0*/  IADD3 R6, P4, R17, UR4, RZ ;  /* 0x0000000411067c10 */ /* 0x000fe2000ff9e0ff */
[----:B------:R3:W-:Y:S01]  /*a8b0*/  STS.128 [R0+0x1000], R160 ;  /* 0x001000a000007388 */ /* 0x0007e20000000c00 */
[----:B-1----:R-:W-:-:S02]  /*a8c0*/  LEA R12, P2, R2, R12, 0x2 ;  /* 0x0000000c020c7211 */ /* 0x002fc400078410ff */
[----:B------:R-:W-:Y:S01]  /*a8d0*/  IADD3.X R7, R16, UR5, RZ, P4, !PT ;  /* 0x0000000510077c10 */ /* 0x000fe2000a7fe4ff */
[----:B------:R3:W-:Y:S04]  /*a8e0*/  STS.128 [R0+0x1800], R164 ;  /* 0x001800a400007388 */ /* 0x0007e80000000c00 */
[----:B------:R3:W-:Y:S01]  /*a8f0*/  STS.128 [R0+0x2000], R168 ;  /* 0x002000a800007388 */ /* 0x0007e20000000c00 */
[----:B--2---:R-:W-:-:S03]  /*a900*/  LEA R14, P3, R4, R14, 0x2 ;  /* 0x0000000e040e7211 */ /* 0x004fc600078610ff */
[----:B------:R3:W-:Y:S04]  /*a910*/  STS.128 [R0+0x2800], R172 ;  /* 0x002800ac00007388 */ /* 0x0007e80000000c00 */
[----:B------:R3:W-:Y:S04]  /*a920*/  STS.128 [R0+0x3000], R176 ;  /* 0x003000b000007388 */ /* 0x0007e80000000c00 */
[----:B------:R3:W-:Y:S01]  /*a930*/  STS.128 [R0+0x3800], R180 ;  /* 0x003800b400007388 */ /* 0x0007e20000000c00 */
[----:B------:R-:W-:Y:S05]  /*a940*/  @P0 BRA `(.L_x_3578) ;  /* 0x0000000000140947 */ /* 0x000fea0003800000 */
.L_x_3579:
[----:B------:R-:W2:Y:S04]  /*a950*/  LDG.E.STRONG.GPU R8, desc[UR38][R6.64] ;  /* 0x0000002606087981 */ /* 0x000ea8000c1ef900 */
[----:B--2---:R-:W-:Y:S01]  /*a960*/  CCTL.IVALL ;  /* 0x00000000ff00798f */ /* 0x004fe20002000000 */
[----:B------:R-:W-:Y:S05]  /*a970*/  YIELD ;  /* 0x0000000000007946 */ /* 0x000fea0003800000 */
[----:B------:R-:W-:-:S13]  /*a980*/  ISETP.NE.AND P0, PT, R8, R11, PT ;  /* 0x0000000b0800720c */ /* 0x000fda0003f05270 */
[----:B------:R-:W-:Y:S05]  /*a990*/  @P0 BRA `(.L_x_3579) ;  /* 0xfffffffc00ec0947 */ /* 0x000fea000383ffff */
.L_x_3578:
[----:B------:R-:W-:Y:S05]  /*a9a0*/  BSYNC B0 ;  /* 0x0000000000007941 */ /* 0x000fea0003800000 */
.L_x_3577:
[----:B------:R-:W-:Y:S01]  /*a9b0*/  UMOV UR4, 0xffffffff ;  /* 0xffffffff00047882 */ /* 0x000fe20000000000 */
[----:B------:R-:W-:Y:S02]  /*a9c0*/  LEA.HI.X R10, R2, R13, R10, 0x2, P2 ;  /* 0x0000000d020a7211 */ /* 0x000fe400010f140a */
[----:B------:R-:W-:Y:S01]  /*a9d0*/  LEA.HI.X R9, R4, R15, R9, 0x2, P3 ;  /* 0x0000000f04097211 */ /* 0x000fe200018f1409 */
[----:B------:R-:W-:Y:S06]  /*a9e0*/  BRA.DIV UR4, `(.L_x_3580) ;  /* 0x0000004e04147947 */ /* 0x000fec000b800000 */
[----:B------:R-:W-:Y:S01]  /*a9f0*/  NOP ;  /* 0x0000000000007918 */ /* 0x000fe20000000000 */
.L_x_3681:
        /* <DEDUP_REMOVED lines=17> */
.L_x_3583:
[----:B------:R-:W-:Y:S01]  /*ab10*/  @P0 ELECT P2, URZ, PT ;  /* 0x00000000003f082f */ /* 0x000fe20003840000 */
[----:B------:R1:W-:-:S12]  /*ab20*/  UBLKRED.G.S.ADD.F32.RN [UR4], [UR6], UR7, desc[UR8] ;  /* 0x00000804060073bb */ /* 0x0003d800080a1407 */
[----:B------:R-:W-:Y:S02]  /*ab30*/  @P2 PLOP3.LUT P0, PT, P2, PT, PT, 0x8, 0x0 ;  /* 0x000000000000281c */ /* 0x000fe4000170e170 */
[----:B------:R-:W-:-:S11]  /*ab40*/  PLOP3.LUT P2, PT, PT, PT, PT, 0x8, 0x0 ;  /* 0x000000000000781c */ /* 0x000fd60003f4e170 */
[----:B-1----:R-:W-:Y:S05]  /*ab50*/  @P0 BRA.U.ANY `(.L_x_3583) ;  /* 0xfffffffd00ec0947 */ /* 0x002fea000393ffff */
[----:B------:R0:W-:Y:S01]  /*ab60*/  UTMACMDFLUSH ;  /* 0x00000000000079b7 */ /* 0x0001e20000000000 */
[----:B------:R-:W-:-:S04]  /*ab70*/  DEPBAR.LE SB0, 0x0 ;  /* 0x000080000000791a */ /* 0x000fc80000000000 */
.L_x_3582:
[----:B------:R-:W-:Y:S05]  /*ab80*/  BSYNC B0 ;  /* 0x0000000000007941 */ /* 0x000fea0003800000 */
.L_x_3581:
        /* <DEDUP_REMOVED lines=14> */
.L_x_3585:
[----:B------:R-:W-:Y:S05]  /*ac70*/  BSYNC B0 ;  /* 0x0000000000007941 */ /* 0x000fea0003800000 */
.L_x_3584:
        /* <DEDUP_REMOVED lines=14> */
.L_x_3588:
[----:B-1-3--:R-:W2:Y:S04]  /*ad60*/  LDG.E.STRONG.GPU R0, desc[UR38][R2.64] ;  /* 0x0000002602007981 */ /* 0x00aea8000c1ef900 */
[----:B--2---:R-:W-:Y:S01]  /*ad70*/  CCTL.IVALL ;  /* 0x00000000ff00798f */ /* 0x004fe20002000000 */
[----:B------:R-:W-:Y:S05]  /*ad80*/  YIELD ;  /* 0x0000000000007946 */ /* 0x000fea0003800000 */
[----:B------:R-:W-:-:S13]  /*ad90*/  ISETP.NE.AND P0, PT, R0, R11, PT ;  /* 0x0000000b0000720c */ /* 0x000fda0003f05270 */
[----:B------:R-:W-:Y:S05]  /*ada0*/  @P0 BRA `(.L_x_3588) ;  /* 0xfffffffc00ec0947 */ /* 0x000fea000383ffff */
.L_x_3587:
[----:B------:R-:W-:Y:S05]  /*adb0*/  BSYNC B0 ;  /* 0x0000000000007941 */ /* 0x000fea0003800000 */
.L_x_3586:
[----:B------:R-:W-:-:S03]  /*adc0*/  UMOV UR4, 0xffffffff ;  /* 0xffffffff00047882 */ /* 0x000fc60000000000 */
[----:B------:R-:W-:Y:S05]  /*add0*/  BRA.DIV UR4, `(.L_x_3589) ;  /* 0x0000004a04347947 */ /* 0x000fea000b800000 */
[----:B------:R-:W-:Y:S01]  /*ade0*/  NOP ;  /* 0x0000000000007918 */ /* 0x000fe20000000000 */
.L_x_3684:
        /* <DEDUP_REMOVED lines=17> */
.L_x_3592:
[----:B------:R-:W-:Y:S01]  /*af00*/  @P0 ELECT P2, URZ, PT ;  /* 0x00000000003f082f */ /* 0x000fe20003840000 */
[----:B------:R2:W-:-:S12]  /*af10*/  UBLKRED.G.S.ADD.F32.RN [UR4], [UR6], UR7, desc[UR8] ;  /* 0x00000804060073bb */ /* 0x0005d800080a1407 */
[----:B------:R-:W-:Y:S02]  /*af20*/  @P2 PLOP3.LUT P0, PT, P2, PT, PT, 0x8, 0x0 ;  /* 0x000000000000281c */ /* 0x000fe4000170e170 */
[----:B------:R-:W-:-:S11]  /*af30*/  PLOP3.LUT P2, PT, PT, PT, PT, 0x8, 0x0 ;  /* 0x000000000000781c */ /* 0x000fd60003f4e170 */
[----:B--2---:R-:W-:Y:S05]  /*af40*/  @P0 BRA.U.ANY `(.L_x_3592) ;  /* 0xfffffffd00ec0947 */ /* 0x004fea000393ffff */
[----:B------:R0:W-:Y:S01]  /*af50*/  UTMACMDFLUSH ;  /* 0x00000000000079b7 */ /* 0x0001e20000000000 */
[----:B------:R-:W-:-:S04]  /*af60*/  DEPBAR.LE SB0, 0x0 ;  /* 0x000080000000791a */ /* 0x000fc80000000000 */
.L_x_3591:
[----:B------:R-:W-:Y:S05]  /*af70*/  BSYNC B0 ;  /* 0x0000000000007941 */ /* 0x000fea0003800000 */
.L_x_3590:
        /* <DEDUP_REMOVED lines=14> */
.L_x_3533:
        /* <DEDUP_REMOVED lines=29> */
.L_x_3594:
[----:B------:R-:W-:Y:S01]  /*b230*/  ULDC UR9, c[0x0][0x8cc] ;  /* 0x0002330000097ab9 */ /* 0x000fe20000000800 */
[----:B------:R-:W-:Y:S01]  /*b240*/  UMOV UR7, UR8 ;  /* 0x0000000800077c82 */ /* 0x000fe20008000000 */
[----:B------:R-:W-:-:S11]  /*b250*/  UISETP.NE.AND UP0, UPT, UR9, 0x1, UPT ;  /* 0x000000010900788c */ /* 0x000fd6000bf05270 */
[----:B------:R-:W-:Y:S02]  /*b260*/  @UP0 ULDC.64 UR10, c[0x0][0x8d0] ;  /* 0x00023400000a0ab9 */ /* 0x000fe40000000a00 */
[----:B------:R-:W-:-:S04]  /*b270*/  UIMAD.WIDE.U32 UR4, UR8, UR10, URZ ;  /* 0x0000000a080472a5 */ /* 0x000fc8000f8e003f */
[----:B------:R-:W-:-:S04]  /*b280*/  @UP0 USHF.R.U32.HI UR7, URZ, UR11, UR5 ;  /* 0x0000000b3f070299 */ /* 0x000fc80008011605 */
[----:B------:R-:W-:-:S12]  /*b290*/  UIMAD UR4, UR7, UR9, URZ ;  /* 0x00000009070472a4 */ /* 0x000fd8000f8e023f */
.L_x_3595:
        /* <DEDUP_REMOVED lines=23> */
.L_x_3596:
        /* <DEDUP_REMOVED lines=11> */
[----:B------:R-:W-:Y:S01]  /*b4c0*/  R2UR UR4, R0 ;  /* 0x00000000000472ca */ /* 0x000fe200000e0000 */
[----:B------:R-:W-:-:S14]  /*b4d0*/  BRA `(.L_x_3597) ;  /* 0x0000000000047947 */ /* 0x000fdc0003800000 */
.L_x_3598:
[----:B------:R-:W-:-:S05]  /*b4e0*/  ULDC UR4, c[0x0][0x8f4] ;  /* 0x00023d0000047ab9 */ /* 0x000fca0000000800 */
.L_x_3597:
        /* <DEDUP_REMOVED lines=46> */
[----:B--2---:R-:W-:-:S05]  /*b7d0*/  IMAD.IADD R0, R0, 0x1, -R5 ;  /* 0x0000000100007824 */ /* 0x004fca00078e0a05 */
[----:B------:R-:W-:-:S15]  /*b7e0*/  R2UR UR14, R0 ;  /* 0x00000000000e72ca */ /* 0x000fde00000e0000 */
.L_x_3599:
        /* <DEDUP_REMOVED lines=13> */
.L_x_3600:
        /* <DEDUP_REMOVED lines=11> */
[----:B------:R-:W-:-:S15]  /*b970*/  R2UR UR11, R0 ;  /* 0x00000000000b72ca */ /* 0x000fde00000e0000 */
.L_x_3601:
        /* <DEDUP_REMOVED lines=68> */
.L_x_3605:
[----:B------:R-:W2:Y:S04]  /*bdc0*/  LDG.E.STRONG.GPU R4, desc[UR38][R2.64] ;  /* 0x0000002602047981 */ /* 0x000ea8000c1ef900 */
[----:B--2---:R-:W-:Y:S01]  /*bdd0*/  CCTL.IVALL ;  /* 0x00000000ff00798f */ /* 0x004fe20002000000 */
[----:B------:R-:W-:Y:S05]  /*bde0*/  YIELD ;  /* 0x0000000000007946 */ /* 0x000fea0003800000 */
[----:B------:R-:W-:-:S13]  /*bdf0*/  ISETP.NE.AND P1, PT, R4, R5, PT ;  /* 0x000000050400720c */ /* 0x000fda0003f25270 */
[----:B------:R-:W-:Y:S05]  /*be00*/  @P1 BRA `(.L_x_3605) ;  /* 0xfffffffc00ec1947 */ /* 0x000fea000383ffff */
.L_x_3604:
[----:B------:R-:W-:Y:S05]  /*be10*/  BSYNC B0 ;  /* 0x0000000000007941 */ /* 0x000fea0003800000 */
.L_x_3603:
[----:B------:R-:W-:-:S03]  /*be20*/  UMOV UR6, 0xffffffff ;  /* 0xffffffff00067882 */ /* 0x000fc60000000000 */
[----:B------:R-:W-:Y:S05]  /*be30*/  BRA.DIV UR6, `(.L_x_3606) ;  /* 0x0000003a06387947 */ /* 0x000fea000b800000 */
[----:B------:R-:W-:Y:S01]  /*be40*/  NOP ;  /* 0x0000000000007918 */ /* 0x000fe20000000000 */
.L_x_3687:
[----:B------:R-:W-:Y:S01]  /*be50*/  MOV R9, UR13 ;  /* 0x0000000d00097c02 */ /* 0x000fe20008000f00 */
        /* <DEDUP_REMOVED lines=21> */
.L_x_3608:
[----:B------:R-:W-:Y:S05]  /*bfb0*/  BSYNC B0 ;  /* 0x0000000000007941 */ /* 0x000fea0003800000 */
.L_x_3607:
        /* <DEDUP_REMOVED lines=20> */
.L_x_3610:
[----:B------:R-:W-:Y:S05]  /*c100*/  BSYNC B0 ;  /* 0x0000000000007941 */ /* 0x000fea0003800000 */
.L_x_3609:
[----:B------:R-:W-:Y:S06]  /*c110*/  BAR.ARV 0xa, 0xa0 ;  /* 0x0282800000007b1d */ /* 0x000fec0000002000 */
[----:B------:R-:W-:Y:S04]  /*c120*/  BSSY B0, `(.L_x_3611) ;  /* 0x0000003000007945 */ /* 0x000fe80003800000 */
[----:B------:R-:W-:Y:S05]  /*c130*/  @!P0 BRA `(.L_x_3612) ;  /* 0x0000000000048947 */ /* 0x000fea0003800000 */
[----:B------:R-:W-:-:S04]  /*c140*/  DEPBAR.LE SB0, 0x0 ;  /* 0x000080000000791a */ /* 0x000fc80000000000 */
.L_x_3612:
[----:B------:R-:W-:Y:S05]  /*c150*/  BSYNC B0 ;  /* 0x0000000000007941 */ /* 0x000fea0003800000 */
.L_x_3611:
        /* <DEDUP_REMOVED lines=19> */
.L_x_3614:
[----:B------:R-:W-:Y:S05]  /*c290*/  BSYNC B0 ;  /* 0x0000000000007941 */ /* 0x000fea0003800000 */
.L_x_3613:
[----:B------:R-:W-:Y:S01]  /*c2a0*/  UIADD3 UR7, UR13, 0x1, URZ ;  /* 0x000000010d077890 */ /* 0x000fe2000fffe03f */
[----:B------:R-:W-:Y:S11]  /*c2b0*/  BRA `(.L_x_3615) ;  /* 0x0000000000047947 */ /* 0x000ff60003800000 */
.L_x_3602:
[----:B------:R-:W-:-:S05]  /*c2c0*/  UMOV UR7, UR13 ;  /* 0x0000000d00077c82 */ /* 0x000fca0008000000 */
.L_x_3615:
        /* <DEDUP_REMOVED lines=16> */
.L_x_3640:
        /* <DEDUP_REMOVED lines=18> */
.L_x_3618:
[----:B------:R-:W2:Y:S04]  /*c4f0*/  LDG.E.STRONG.GPU R4, desc[UR38][R2.64] ;  /* 0x0000002602047981 */ /* 0x000ea8000c1ef900 */
[----:B--2---:R-:W-:Y:S01]  /*c500*/  CCTL.IVALL ;  /* 0x00000000ff00798f */ /* 0x004fe20002000000 */
[----:B------:R-:W-:Y:S05]  /*c510*/  YIELD ;  /* 0x0000000000007946 */ /* 0x000fea0003800000 */
[----:B------:R-:W-:-:S13]  /*c520*/  ISETP.NE.AND P1, PT, R4, R5, PT ;  /* 0x000000050400720c */ /* 0x000fda0003f25270 */
[----:B------:R-:W-:Y:S05]  /*c530*/  @P1 BRA `(.L_x_3618) ;  /* 0xfffffffc00ec1947 */ /* 0x000fea000383ffff */
.L_x_3617:
[----:B------:R-:W-:Y:S05]  /*c540*/  BSYNC B0 ;  /* 0x0000000000007941 */ /* 0x000fea0003800000 */
.L_x_3616:
[----:B------:R-:W-:-:S03]  /*c550*/  UMOV UR24, 0xffffffff ;  /* 0xffffffff00187882 */ /* 0x000fc60000000000 */
[----:B------:R-:W-:Y:S05]  /*c560*/  BRA.DIV UR24, `(.L_x_3619) ;  /* 0x0000003218887947 */ /* 0x000fea000b800000 */
[----:B------:R-:W-:Y:S01]  /*c570*/  NOP ;  /* 0x0000000000007918 */ /* 0x000fe20000000000 */
.L_x_3690:
        /* <DEDUP_REMOVED lines=19> */
.L_x_3621:
[----:B------:R-:W-:Y:S05]  /*c6b0*/  BSYNC B0 ;  /* 0x0000000000007941 */ /* 0x000fea0003800000 */
.L_x_3620:
        /* <DEDUP_REMOVED lines=15> */
.L_x_3623:
[----:B------:R-:W-:Y:S05]  /*c7b0*/  BSYNC B0 ;  /* 0x0000000000007941 */ /* 0x000fea0003800000 */
.L_x_3622:
[----:B------:R-:W-:Y:S06]  /*c7c0*/  BAR.ARV 0xa, 0xa0 ;  /* 0x0282800000007b1d */ /* 0x000fec0000002000 */
[----:B------:R-:W-:Y:S04]  /*c7d0*/  BSSY B0, `(.L_x_3624) ;  /* 0x0000003000007945 */ /* 0x000fe80003800000 */
[----:B------:R-:W-:Y:S05]  /*c7e0*/  @!P0 BRA `(.L_x_3625) ;  /* 0x0000000000048947 */ /* 0x000fea0003800000 */
[----:B------:R-:W-:-:S04]  /*c7f0*/  DEPBAR.LE SB0, 0x0 ;  /* 0x000080000000791a */ /* 0x000fc80000000000 */
.L_x_3625:
[----:B------:R-:W-:Y:S05]  /*c800*/  BSYNC B0 ;  /* 0x0000000000007941 */ /* 0x000fea0003800000 */
.L_x_3624:
        /* <DEDUP_REMOVED lines=19> */
.L_x_3627:
[----:B------:R-:W-:Y:S05]  /*c940*/  BSYNC B0 ;  /* 0x0000000000007941 */ /* 0x000fea0003800000 */
.L_x_3626:
        /* <DEDUP_REMOVED lines=16> */
.L_x_3630:
[----:B------:R-:W2:Y:S04]  /*ca50*/  LDG.E.STRONG.GPU R4, desc[UR38][R2.64] ;  /* 0x0000002602047981 */ /* 0x000ea8000c1ef900 */
[----:B--2---:R-:W-:Y:S01]  /*ca60*/  CCTL.IVALL ;  /* 0x00000000ff00798f */ /* 0x004fe20002000000 */
[----:B------:R-:W-:Y:S05]  /*ca70*/  YIELD ;  /* 0x0000000000007946 */ /* 0x000fea0003800000 */
[----:B------:R-:W-:-:S13]  /*ca80*/  ISETP.NE.AND P1, PT, R4, R5, PT ;  /* 0x000000050400720c */ /* 0x000fda0003f25270 */
[----:B------:R-:W-:Y:S05]  /*ca90*/  @P1 BRA `(.L_x_3630) ;  /* 0xfffffffc00ec1947 */ /* 0x000fea000383ffff */
.L_x_3629:
[----:B------:R-:W-:Y:S05]  /*caa0*/  BSYNC B0 ;  /* 0x0000000000007941 */ /* 0x000fea0003800000 */
.L_x_3628:
[----:B------:R-:W-:-:S03]  /*cab0*/  UMOV UR18, 0xffffffff ;  /* 0xffffffff00127882 */ /* 0x000fc60000000000 */
[----:B------:R-:W-:Y:S05]  /*cac0*/  BRA.DIV UR18, `(.L_x_3631) ;  /* 0x0000002e124c7947 */ /* 0x000fea000b800000 */
[----:B------:R-:W-:Y:S01]  /*cad0*/  NOP ;  /* 0x0000000000007918 */ /* 0x000fe20000000000 */
.L_x_3693:
        /* <DEDUP_REMOVED lines=15> */
.L_x_3633:
[----:B------:R-:W-:Y:S05]  /*cbd0*/  BSYNC B0 ;  /* 0x0000000000007941 */ /* 0x000fea0003800000 */
.L_x_3632:
        /* <DEDUP_REMOVED lines=15> */
.L_x_3635:
[----:B------:R-:W-:Y:S05]  /*ccd0*/  BSYNC B0 ;  /* 0x0000000000007941 */ /* 0x000fea0003800000 */
.L_x_3634:
[----:B------:R-:W-:Y:S06]  /*cce0*/  BAR.ARV 0xa, 0xa0 ;  /* 0x0282800000007b1d */ /* 0x000fec0000002000 */
[----:B------:R-:W-:Y:S04]  /*ccf0*/  BSSY B0, `(.L_x_3636) ;  /* 0x0000003000007945 */ /* 0x000fe80003800000 */
[----:B------:R-:W-:Y:S05]  /*cd00*/  @!P0 BRA `(.L_x_3637) ;  /* 0x0000000000048947 */ /* 0x000fea0003800000 */
[----:B------:R-:W-:-:S04]  /*cd10*/  DEPBAR.LE SB0, 0x0 ;  /* 0x000080000000791a */ /* 0x000fc80000000000 */
.L_x_3637:
[----:B------:R-:W-:Y:S05]  /*cd20*/  BSYNC B0 ;  /* 0x0000000000007941 */ /* 0x000fea0003800000 */
.L_x_3636:
        /* <DEDUP_REMOVED lines=19> */
.L_x_3639:
[----:B------:R-:W-:Y:S05]  /*ce60*/  BSYNC B0 ;  /* 0x0000000000007941 */ /* 0x000fea0003800000 */
.L_x_3638:
[----:B------:R-:W-:Y:S02]  /*ce70*/  UIADD3 UR7, UR7, 0x2, URZ ;  /* 0x0000000207077890 */ /* 0x000fe4000fffe03f */
[----:B------:R-:W-:Y:S02]  /*ce80*/  UIADD3 UR6, UR6, 0x3000, URZ ;  /* 0x0000300006067890 */ /* 0x000fe4000fffe03f */
[----:B------:R-:W-:-:S06]  /*ce90*/  UISETP.GE.AND UP0, UPT, UR7, UR12, UPT ;  /* 0x0000000c0700728c */ /* 0x000fcc000bf06270 */
[----:B------:R-:W-:-:S13]  /*cea0*/  PLOP3.LUT P1, PT, PT, PT, UP0, 0x80, 0x0 ;  /* 0x000000000000781c */ /* 0x000fda0003f2f008 */
[----:B------:R-:W-:Y:S05]  /*ceb0*/  @!P1 BRA `(.L_x_3640) ;  /* 0xfffffff400449947 */ /* 0x000fea000383ffff */
[----:B------:R-:W-:Y:S05]  /*cec0*/  BRA `(.L_x_3540) ;  /* 0x0000002400547947 */ /* 0x000fea0003800000 */
.L_x_3593:
        /* <DEDUP_REMOVED lines=21> */
.L_x_3641:
[----:B------:R-:W1:Y:S01]  /*d020*/  LDC R3, c[0x0][0x8cc] ;  /* 0x00023300ff037b82 */ /* 0x000e620000000800 */
[----:B------:R-:W-:Y:S01]  /*d030*/  IMAD.MOV.U32 R0, RZ, RZ, R5 ;  /* 0x000000ffff007224 */ /* 0x000fe200078e0005 */
[----:B-1----:R-:W-:-:S13]  /*d040*/  ISETP.NE.AND P0, PT, R3, 0x1, PT ;  /* 0x000000010300780c */ /* 0x002fda0003f05270 */
[----:B------:R-:W1:Y:S02]  /*d050*/  @P0 LDC.64 R6, c[0x0][0x8d0] ;  /* 0x00023400ff060b82 */ /* 0x000e640000000a00 */
[----:B-1----:R-:W-:-:S05]  /*d060*/  @P0 IMAD.HI.U32 R4, R5, R6, RZ ;  /* 0x0000000605040227 */ /* 0x002fca00078e00ff */
[----:B------:R-:W-:-:S05]  /*d070*/  @P0 SHF.R.U32.HI R0, RZ, R7, R4 ;  /* 0x00000007ff000219 */ /* 0x000fca0000011604 */
[----:B------:R-:W-:-:S07]  /*d080*/  IMAD R3, R0, R3, RZ ;  /* 0x0000000300037224 */ /* 0x000fce00078e02ff */
.L_x_3642:
[----:B------:R-:W1:Y:S01]  /*d090*/  LDC R8, c[0x0][0x8c0] ;  /* 0x00023000ff087b82 */ /* 0x000e620000000800 */
[----:B------:R-:W-:Y:S01]  /*d0a0*/  IMAD.IADD R3, R5, 0x1, -R3 ;  /* 0x0000000105037824 */ /* 0x000fe200078e0a03 */
[----:B------:R-:W-:-:S06]  /*d0b0*/  ULDC.64 UR6, c[0x0][0x900] ;  /* 0x0002400000067ab9 */ /* 0x000fcc0000000a00 */
[----:B------:R-:W2:Y:S01]  /*d0c0*/  LDC R4, c[0x0][0x8cc] ;  /* 0x00023300ff047b82 */ /* 0x000ea20000000800 */
[C---:B-1----:R-:W-:Y:S02]  /*d0d0*/  ISETP.NE.AND P0, PT, R8.reuse, 0x1, PT ;  /* 0x000000010800780c */ /* 0x042fe40003f05270 */
[----:B------:R-:W-:Y:S01]  /*d0e0*/  R2UR UR20, R8 ;  /* 0x00000000081472ca */ /* 0x000fe200000e0000 */
[----:B--2---:R-:W-:-:S10]  /*d0f0*/  IMAD R3, R2, R4, R3 ;  /* 0x0000000402037224 */ /* 0x004fd400078e0203 */
[----:B------:R-:W1:Y:S01]  /*d100*/  @P0 LDC R6, c[0x0][0x8c4] ;  /* 0x00023100ff060b82 */ /* 0x000e620000000800 */
[----:B------:R-:W-:Y:S02]  /*d110*/  MOV R13, R3 ;  /* 0x00000003000d7202 */ /* 0x000fe40000000f00 */
[----:B------:R-:W-:-:S05]  /*d120*/  R2UR UR5, R3 ;  /* 0x00000000030572ca */ /* 0x000fca00000e0000 */
        /* <DEDUP_REMOVED lines=13> */
.L_x_3643:
        /* <DEDUP_REMOVED lines=10> */
.L_x_3645:
[----:B------:R-:W2:Y:S02]  /*d2a0*/  LDC R4, c[0x0][0x8f4] ;  /* 0x00023d00ff047b82 */ /* 0x000ea40000000800 */
.L_x_3644:
[----:B--2--5:R-:W-:Y:S01]  /*d2b0*/  VIADD R4, R4, 0x7f ;  /* 0x0000007f04047836 */ /* 0x024fe20000000000 */
[----:B------:R-:W-:Y:S01]  /*d2c0*/  LOP3.LUT R12, R0, 0x1ffffff, RZ, 0x3c, !PT ;  /* 0x01ffffff000c7812 */ /* 0x000fe200078e3cff */
[----:B------:R-:W-:Y:S02]  /*d2d0*/  IMAD.MOV.U32 R10, RZ, RZ, 0x1 ;  /* 0x00000001ff0a7424 */ /* 0x000fe400078e00ff */
[----:B-1----:R-:W-:Y:S01]  /*d2e0*/  IMAD.MOV.U32 R2, RZ, RZ, RZ ;  /* 0x000000ffff027224 */ /* 0x002fe200078e00ff */
        /* <DEDUP_REMOVED lines=23> */
[----:B-1----:R-:W-:Y:S01]  /*d460*/  ISETP.NE.U32.AND P0, PT, R2, RZ, PT ;  /* 0x000000ff0200720c */ /* 0x002fe20003f05070 */
[----:B------:R-:W-:-:S02]  /*d470*/  IMAD.MOV.U32 R11, RZ, RZ, RZ ;  /* 0x000000ffff0b7224 */ /* 0x000fc400078e00ff */
        /* <DEDUP_REMOVED lines=13> */
[----:B--2---:R-:W-:-:S07]  /*d550*/  IADD3 R0, -R7, R0, RZ ;  /* 0x0000000007007210 */ /* 0x004fce0007ffe1ff */
.L_x_3647:
        /* <DEDUP_REMOVED lines=20> */
.L_x_3648:
[----:B------:R-:W-:Y:S05]  /*d6a0*/  @!P0 BRA `(.L_x_3649) ;  /* 0x00000000000c8947 */ /* 0x000fea0003800000 */
[----:B------:R-:W2:Y:S04]  /*d6b0*/  LDG.E R5, desc[UR38][R2.64] ;  /* 0x0000002602057981 */ /* 0x000ea8000c1e1900 */
[----:B------:R-:W2:Y:S02]  /*d6c0*/  LDG.E R4, desc[UR38][R2.64+0x4] ;  /* 0x0000042602047981 */ /* 0x000ea4000c1e1900 */
[----:B--2---:R-:W-:-:S07]  /*d6d0*/  IMAD.IADD R4, R4, 0x1, -R5 ;  /* 0x0000000104047824 */ /* 0x004fce00078e0a05 */
.L_x_3649:
[----:B-1----:R-:W-:Y:S01]  /*d6e0*/  IMAD R3, R12, 0x80, R0 ;  /* 0x000000800c037824 */ /* 0x002fe200078e0200 */
[----:B------:R-:W-:Y:S01]  /*d6f0*/  ULDC UR7, c[0x0][0x74c] ;  /* 0x0001d30000077ab9 */ /* 0x000fe20000000800 */
[----:B------:R-:W-:-:S03]  /*d700*/  IADD3 R0, R0, 0x5f, RZ ;  /* 0x0000005f00007810 */ /* 0x000fc60007ffe0ff */
[----:B-----5:R-:W-:Y:S02]  /*d710*/  IADD3 R3, R3, -UR7, -R4 ;  /* 0x8000000703037c10 */ /* 0x020fe4000fffe804 */
[----:B------:R-:W-:-:S04]  /*d720*/  IMAD.HI R0, R0, 0x2aaaaaab, RZ ;  /* 0x2aaaaaab00007827 */ /* 0x000fc800078e02ff */
[----:B------:R-:W-:-:S05]  /*d730*/  IMAD.HI R3, R3, 0x2aaaaaab, RZ ;  /* 0x2aaaaaab03037827 */ /* 0x000fca00078e02ff */
[----:B------:R-:W-:-:S04]  /*d740*/  SHF.R.U32.HI R2, RZ, 0x1f, R3 ;  /* 0x0000001fff027819 */ /* 0x000fc80000011603 */
[----:B------:R-:W-:Y:S02]  /*d750*/  LEA.HI.SX32 R2, R3, R2, 0x1c ;  /* 0x0000000203027211 */ /* 0x000fe400078fe2ff */
[----:B------:R-:W-:Y:S02]  /*d760*/  SHF.R.U32.HI R3, RZ, 0x1f, R0 ;  /* 0x0000001fff037819 */ /* 0x000fe40000011600 */
[----:B------:R-:W-:Y:S01]  /*d770*/  VIMNMX R4, RZ, R2, !PT ;  /* 0x00000002ff047248 */ /* 0x000fe20007fe0100 */
[----:B------:R-:W-:Y:S01]  /*d780*/  IMAD.MOV.U32 R2, RZ, RZ, RZ ;  /* 0x000000ffff027224 */ /* 0x000fe200078e00ff */
[----:B------:R-:W-:-:S04]  /*d790*/  LEA.HI.SX32 R0, R0, R3, 0x1c ;  /* 0x0000000300007211 */ /* 0x000fc800078fe2ff */
        /* <DEDUP_REMOVED lines=54> */
.L_x_3694:
        /* <DEDUP_REMOVED lines=15> */
.L_x_3652:
[----:B------:R-:W-:Y:S01]  /*dbf0*/  R2UR UR19, R4 ;  /* 0x00000000041372ca */ /* 0x000fe200000e0000 */
[----:B------:R-:W2:Y:S01]  /*dc00*/  LDC.64 R12, c[0x0][0x198] ;  /* 0x00006600ff0c7b82 */ /* 0x000ea20000000a00 */
[----:B------:R-:W-:Y:S01]  /*dc10*/  ULDC.64 UR8, c[0x0][0x700] ;  /* 0x0001c00000087ab9 */ /* 0x000fe20000000a00 */
[----:B------:R-:W-:Y:S01]  /*dc20*/  UMOV UR34, 0x0 ;  /* 0x0000000000227882 */ /* 0x000fe20000000000 */
[----:B------:R-:W-:Y:S01]  /*dc30*/  IMAD.U32 R9, RZ, RZ, UR8 ;  /* 0x00000008ff097e24 */ /* 0x000fe2000f8e00ff */
[----:B------:R-:W-:Y:S01]  /*dc40*/  R2UR UR8, R15 ;  /* 0x000000000f0872ca */ /* 0x000fe200000e0000 */
[----:B------:R-:W-:Y:S01]  /*dc50*/  IMAD.U32 R8, RZ, RZ, UR9 ;  /* 0x00000009ff087e24 */ /* 0x000fe2000f8e00ff */
[----:B------:R-:W-:Y:S01]  /*dc60*/  UMOV UR35, 0x14f00000 ;  /* 0x14f0000000237882 */ /* 0x000fe20000000000 */
        /* <DEDUP_REMOVED lines=9> */
[----:B------:R-:W-:Y:S01]  /*dd00*/  IMAD.U32 R3, RZ, RZ, UR19 ;  /* 0x00000013ff037e24 */ /* 0x000fe2000f8e00ff */
[----:B------:R-:W-:Y:S02]  /*dd10*/  UIADD3 UR16, UR8, 0xe000, URZ ;  /* 0x0000e00008107890 */ /* 0x000fe4000fffe03f */
[----:B------:R-:W-:Y:S01]  /*dd20*/  UIADD3 UR17, UR8, 0x26810, URZ ;  /* 0x0002681008117890 */ /* 0x000fe2000fffe03f */
[----:B------:R-:W-:Y:S01]  /*dd30*/  PLOP3.LUT P1, PT, PT, PT, UP0, 0x80, 0x0 ;  /* 0x000000000000781c */ /* 0x000fe20003f2f008 */
[----:B------:R-:W-:Y:S01]  /*dd40*/  UIADD3 UR19, UR19, UR6, URZ ;  /* 0x0000000613137290 */ /* 0x000fe2000fffe03f */
[----:B-1----:R-:W-:Y:S01]  /*dd50*/  MOV R2, UR7 ;  /* 0x0000000700027c02 */ /* 0x002fe20008000f00 */
[----:B--2---:R-:W-:Y:S01]  /*dd60*/  IMAD.MOV.U32 R7, RZ, RZ, R12 ;  /* 0x000000ffff077224 */ /* 0x004fe200078e000c */
[----:B------:R-:W-:Y:S01]  /*dd70*/  LEA.HI.X.SX32 R3, R3, R14, 0x1, P1 ;  /* 0x0000000e03037211 */ /* 0x000fe200008f0eff */
[----:B------:R-:W-:Y:S01]  /*dd80*/  IMAD.MOV.U32 R6, RZ, RZ, R13 ;  /* 0x000000ffff067224 */ /* 0x000fe200078e000d */
[----:B------:R-:W-:Y:S01]  /*dd90*/  LEA R5, P1, R2, R9, 0x2 ;  /* 0x0000000902057211 */ /* 0x000fe200078210ff */
[----:B------:R-:W-:Y:S01]  /*dda0*/  UIADD3 UR42, UR8, 0x1a000, URZ ;  /* 0x0001a000082a7890 */ /* 0x000fe2000fffe03f */
[----:B------:R-:W-:Y:S01]  /*ddb0*/  IADD3 R13, R0, -0x1, RZ ;  /* 0xffffffff000d7810 */ /* 0x000fe20007ffe0ff */
[----:B------:R-:W-:Y:S01]  /*ddc0*/  UIADD3 UR9, UR8, 0x26800, URZ ;  /* 0x0002680008097890 */ /* 0x000fe2000fffe03f */
[----:B------:R-:W-:Y:S01]  /*ddd0*/  LEA.HI.X R2, R2, R8, R3, 0x2, P1 ;  /* 0x0000000802027211 */ /* 0x000fe200008f1403 */
[----:B------:R-:W-:Y:S01]  /*dde0*/  UIADD3 UR24, UR8, 0x4000, URZ ;  /* 0x0000400008187890 */ /* 0x000fe2000fffe03f */
[----:B------:R-:W-:Y:S01]  /*ddf0*/  R2UR UR30, R5 ;  /* 0x00000000051e72ca */ /* 0x000fe200000e0000 */
[----:B------:R1:W-:Y:S01]  /*de00*/  STL [R1+0x8], R13 ;  /* 0x0000080d01007387 */ /* 0x0003e20000100800 */
[----:B------:R-:W-:Y:S01]  /*de10*/  R2UR UR31, R2 ;  /* 0x00000000021f72ca */ /* 0x000fe200000e0000 */
[----:B------:R-:W-:Y:S01]  /*de20*/  IMAD.MOV.U32 R12, RZ, RZ, 0x8000 ;  /* 0x00008000ff0c7424 */ /* 0x000fe200078e00ff */
[C---:B------:R-:W-:Y:S01]  /*de30*/  IADD3 R2, P1, R7.reuse, 0x2f0, RZ ;  /* 0x000002f007027810 */ /* 0x040fe20007f3e0ff */
[----:B------:R1:W-:Y:S01]  /*de40*/  STL [R1], RZ ;  /* 0x000000ff01007387 */ /* 0x0003e20000100800 */
[----:B------:R-:W-:Y:S01]  /*de50*/  UMOV UR7, 0x18 ;  /* 0x0000001800077882 */ /* 0x000fe20000000000 */
[----:B------:R-:W-:Y:S01]  /*de60*/  UMOV UR43, UR17 ;  /* 0x00000011002b7c82 */ /* 0x000fe20008000000 */
[----:B------:R-:W-:Y:S01]  /*de70*/  R2UR UR44, R2 ;  /* 0x00000000022c72ca */ /* 0x000fe200000e0000 */
[----:B------:R-:W-:Y:S01]  /*de80*/  UMOV UR26, UR18 ;  /* 0x00000012001a7c82 */ /* 0x000fe20008000000 */
[----:B------:R-:W-:Y:S01]  /*de90*/  IADD3 R2, P2, R7, 0x3f0, RZ ;  /* 0x000003f007027810 */ /* 0x000fe20007f5e0ff */
[----:B------:R-:W-:-:S03]  /*dea0*/  UMOV UR25, UR9 ;  /* 0x0000000900197c82 */ /* 0x000fc60008000000 */
        /* <DEDUP_REMOVED lines=18> */
[C---:B------:R-:W-:Y:S02]  /*dfd0*/  IMAD.IADD R16, R0.reuse, 0x1, R5 ;  /* 0x0000000100107824 */ /* 0x040fe400078e0205 */
[----:B------:R-:W-:Y:S01]  /*dfe0*/  VIADD R5, R0, 0xfffffffe ;  /* 0xfffffffe00057836 */ /* 0x000fe20000000000 */
[----:B------:R-:W-:-:S04]  /*dff0*/  MOV R0, R4 ;  /* 0x0000000400007202 */ /* 0x000fc80000000f00 */
[----:B------:R-:W-:Y:S02]  /*e000*/  ISETP.NE.AND P1, PT, R5, R4, PT ;  /* 0x000000040500720c */ /* 0x000fe40003f25270 */
[----:B------:R-:W-:-:S05]  /*e010*/  LOP3.LUT R5, R16, 0x1, RZ, 0xc0, !PT ;  /* 0x0000000110057812 */ /* 0x000fca00078ec0ff */
[----:B------:R2:W-:Y:S06]  /*e020*/  STL [R1+0xc], R5 ;  /* 0x00000c0501007387 */ /* 0x0005ec0000100800 */
[----:B------:R-:W-:Y:S05]  /*e030*/  @!P1 BRA `(.L_x_3654) ;  /* 0x00000008005c9947 */ /* 0x000fea0003800000 */
[----:B------:R-:W-:Y:S01]  /*e040*/  IMAD.IADD R16, R16, 0x1, -R5 ;  /* 0x0000000110107824 */ /* 0x000fe200078e0a05 */
[----:B------:R-:W-:Y:S01]  /*e050*/  MOV R10, 0x1 ;  /* 0x00000001000a7802 */ /* 0x000fe20000000f00 */
[----:B------:R-:W-:-:S07]  /*e060*/  IMAD.MOV.U32 R0, RZ, RZ, R4 ;  /* 0x000000ffff007224 */ /* 0x000fce00078e0004 */
.L_x_3663:
[----:B-123--:R-:W-:-:S04]  /*e070*/  SHF.L.U32 R17, R10, 0x1f, RZ ;  /* 0x0000001f0a117819 */ /* 0x00efc800000006ff */
[----:B------:R-:W3:Y:S02]  /*e080*/  SYNCS.PHASECHK.TRANS64.TRYWAIT P1, [R15+URZ+0x26840], R17 ;  /* 0x026840110f0075a7 */ /* 0x000ee4000802017f */
[----:B---3--:R-:W-:Y:S05]  /*e090*/  @!P1 BRA `(.L_x_3655) ;  /* 0x0000001800089947 */ /* 0x008fea0003800000 */
.L_x_3695:
[----:B------:R-:W-:Y:S05]  /*e0a0*/  @P0 BRA `(.L_x_3656) ;  /* 0x00000000001c0947 */ /* 0x000fea0003800000 */
[----:B------:R-:W4:Y:S02]  /*e0b0*/  S2R R2, SR_TID.X ;  /* 0x0000000000027919 */ /* 0x000f240000002100 */
[----:B----4-:R-:W-:Y:S01]  /*e0c0*/  LOP3.LUT R3, R2, 0x1f, RZ, 0xc0, !PT ;  /* 0x0000001f02037812 */ /* 0x010fe200078ec0ff */
[----:B------:R-:W-:-:S03]  /*e0d0*/  IMAD.MOV.U32 R2, RZ, RZ, 0x3180 ;  /* 0x00003180ff027424 */ /* 0x000fc600078e00ff */
[----:B------:R-:W-:Y:S01]  /*e0e0*/  ISETP.NE.AND P1, PT, R3, RZ, PT ;  /* 0x000000ff0300720c */ /* 0x000fe20003f25270 */
[----:B------:R4:W-:-:S12]  /*e0f0*/  SYNCS.ARRIVE.TRANS64 RZ, [R15+URZ+0x26830], R2 ;  /* 0x026830020fff79a7 */ /* 0x0009d8000800003f */
[----:B----4-:R-:W-:Y:S05]  /*e100*/  @!P1 BRA `(.L_x_3656) ;  /* 0x0000000000049947 */ /* 0x010fea0003800000 */
[----:B-1----:R-:W-:Y:S01]  /*e110*/  BPT.TRAP 0x1 ;  /* 0x000000040000795c */ /* 0x002fe20000300000 */
.L_x_3656:
        /* <DEDUP_REMOVED lines=18> */
[----:B--2---:R-:W-:Y:S01]  /*e240*/  IMAD.MOV.U32 R7, RZ, RZ, R4 ;  /* 0x000000ffff077224 */ /* 0x004fe200078e0004 */
        /* <DEDUP_REMOVED lines=9> */
[----:B------:R-:W2:Y:S02]  /*e2e0*/  SYNCS.PHASECHK.TRANS64.TRYWAIT P1, [R15+URZ+0x26828], R17 ;  /* 0x026828110f0075a7 */ /* 0x000ea4000802017f */
[----:B-12---:R-:W-:Y:S05]  /*e2f0*/  @!P1 BRA `(.L_x_3657) ;  /* 0x0000001400849947 */ /* 0x006fea0003800000 */
.L_x_3696:
        /* <DEDUP_REMOVED lines=8> */
.L_x_3658:
        /* <DEDUP_REMOVED lines=29> */
[----:B--2-4-:R-:W-:Y:S05]  /*e550*/  @!P1 BRA `(.L_x_3659) ;  /* 0x0000001400009947 */ /* 0x014fea0003800000 */
.L_x_3697:
        /* <DEDUP_REMOVED lines=8> */
.L_x_3660:
        /* <DEDUP_REMOVED lines=24> */
.L_x_3699:
        /* <DEDUP_REMOVED lines=8> */
.L_x_3662:
        /* <DEDUP_REMOVED lines=29> */
.L_x_3654:
[----:B------:R-:W4:Y:S02]  /*e9b0*/  LDL.LU R4, [R1+0xc] ;  /* 0x00000c0001047983 */ /* 0x000f240000300800 */
[----:B----4-:R-:W-:Y:S02]  /*e9c0*/  ISETP.NE.AND P1, PT, R4, RZ, PT ;  /* 0x000000ff0400720c */ /* 0x010fe40003f25270 */
[----:B------:R4:W5:Y:S11]  /*e9d0*/  LDL R4, [R1+0x8] ;  /* 0x0000080001047983 */ /* 0x0009760000100800 */
[----:B----4-:R-:W-:Y:S05]  /*e9e0*/  @!P1 BRA `(.L_x_3653) ;  /* 0x00000004002c9947 */ /* 0x010fea0003800000 */
[----:B-1----:R-:W-:-:S04]  /*e9f0*/  SHF.L.U32 R12, R10, 0x1f, RZ ;  /* 0x0000001f0a0c7819 */ /* 0x002fc800000006ff */
[----:B------:R-:W1:Y:S02]  /*ea00*/  SYNCS.PHASECHK.TRANS64.TRYWAIT P1, [R15+URZ+0x26840], R12 ;  /* 0x0268400c0f0075a7 */ /* 0x000e64000802017f */
[----:B-1----:R-:W-:Y:S05]  /*ea10*/  @!P1 BRA `(.L_x_3664) ;  /* 0x0000000c00fc9947 */ /* 0x002fea0003800000 */
.L_x_3700:
[----:B------:R-:W-:Y:S05]  /*ea20*/  @P0 BRA `(.L_x_3665) ;  /* 0x00000000001c0947 */ /* 0x000fea0003800000 */
[----:B-----5:R-:W2:Y:S02]  /*ea30*/  S2R R4, SR_TID.X ;  /* 0x0000000000047919 */ /* 0x020ea40000002100 */
[----:B--2---:R-:W-:Y:S01]  /*ea40*/  LOP3.LUT R5, R4, 0x1f, RZ, 0xc0, !PT ;  /* 0x0000001f04057812 */ /* 0x004fe200078ec0ff */
[----:B------:R-:W-:-:S03]  /*ea50*/  IMAD.MOV.U32 R4, RZ, RZ, 0x3180 ;  /* 0x00003180ff047424 */ /* 0x000fc600078e00ff */
[----:B------:R-:W-:Y:S01]  /*ea60*/  ISETP.NE.AND P1, PT, R5, RZ, PT ;  /* 0x000000ff0500720c */ /* 0x000fe20003f25270 */
[----:B------:R4:W-:-:S12]  /*ea70*/  SYNCS.ARRIVE.TRANS64 RZ, [R15+URZ+0x26830], R4 ;  /* 0x026830040fff79a7 */ /* 0x0009d8000800003f */
[----:B----4-:R-:W-:Y:S05]  /*ea80*/  @!P1 BRA `(.L_x_3665) ;  /* 0x0000000000049947 */ /* 0x010fea0003800000 */
[----:B------:R-:W-:Y:S01]  /*ea90*/  BPT.TRAP 0x1 ;  /* 0x000000040000795c */ /* 0x000fe20000300000 */
.L_x_3665:
        /* <DEDUP_REMOVED lines=27> */
.L_x_3701:
[----:B------:R-:W-:Y:S05]  /*ec50*/  @P0 BRA `(.L_x_3667) ;  /* 0x00000000001c0947 */ /* 0x000fea0003800000 */
[----:B------:R-:W4:Y:S02]  /*ec60*/  S2R R4, SR_TID.X ;  /* 0x0000000000047919 */ /* 0x000f240000002100 */
[----:B----4-:R-:W-:Y:S02]  /*ec70*/  LOP3.LUT R5, R4, 0x1f, RZ, 0xc0, !PT ;  /* 0x0000001f04057812 */ /* 0x010fe400078ec0ff */
[----:B------:R-:W-:Y:S02]  /*ec80*/  MOV R4, 0x3180 ;  /* 0x0000318000047802 */ /* 0x000fe40000000f00 */
[----:B------:R-:W-:Y:S02]  /*ec90*/  ISETP.NE.AND P0, PT, R5, RZ, PT ;  /* 0x000000ff0500720c */ /* 0x000fe40003f05270 */
[----:B------:R4:W-:Y:S11]  /*eca0*/  SYNCS.ARRIVE.TRANS64 RZ, [R15+URZ+0x26818], R4 ;  /* 0x026818040fff79a7 */ /* 0x0009f6000800003f */
[----:B----4-:R-:W-:Y:S05]  /*ecb0*/  @!P0 BRA `(.L_x_3667) ;  /* 0x0000000000048947 */ /* 0x010fea0003800000 */
[----:B------:R-:W-:Y:S01]  /*ecc0*/  BPT.TRAP 0x1 ;  /* 0x000000040000795c */ /* 0x000fe20000300000 */
.L_x_3667:
        /* <DEDUP_REMOVED lines=24> */
[----:B------:R-:W-:-:S02]  /*ee50*/  R2UR UR29, R8 ;  /* 0x00000000081d72ca */ /* 0x000fc400000e0000 */
[----:B------:R-:W-:-:S05]  /*ee60*/  MOV R0, 0x1 ;  /* 0x0000000100007802 */ /* 0x000fca0000000f00 */
[----:B------:R4:W-:Y:S06]  /*ee70*/  STL [R1], R0 ;  /* 0x0000000001007387 */ /* 0x0009ec0000100800 */
[----:B------:R4:W-:Y:S01]  /*ee80*/  UBLKCP.S.G [UR26], [UR28], UR7 ;  /* 0x0000001a1c0073ba */ /* 0x0009e20008000207 */
[----:B------:R-:W-:Y:S01]  /*ee90*/  NOP ;  /* 0x0000000000007918 */ /* 0x000fe20000000000 */
.L_x_3653:
[----:B----4-:R-:W4:Y:S01]  /*eea0*/  LDL R0, [R1] ;  /* 0x0000000001007983 */ /* 0x010f220000100800 */
[----:B------:R-:W2:Y:S02]  /*eeb0*/  S2R R2, SR_TID.X ;  /* 0x0000000000027919 */ /* 0x000ea40000002100 */
[----:B--2---:R-:W-:-:S04]  /*eec0*/  LOP3.LUT R2, R2, 0x7f, RZ, 0xc0, !PT ;  /* 0x0000007f02027812 */ /* 0x004fc800078ec0ff */
[----:B------:R-:W-:Y:S01]  /*eed0*/  ISETP.NE.AND P1, PT, R2, RZ, PT ;  /* 0x000000ff0200720c */ /* 0x000fe20003f25270 */
[----:B----4-:R-:W-:Y:S01]  /*eee0*/  IMAD R3, R0, 0x8, R15 ;  /* 0x0000000800037824 */ /* 0x010fe200078e020f */
[----:B------:R-:W-:-:S04]  /*eef0*/  SHF.L.U32 R0, R10, 0x1f, RZ ;  /* 0x0000001f0a007819 */ /* 0x000fc800000006ff */
[----:B------:R-:W2:Y:S02]  /*ef00*/  SYNCS.PHASECHK.TRANS64.TRYWAIT P0, [R3+URZ+0x26840], R0 ;  /* 0x02684000030075a7 */ /* 0x000ea4000800017f */
[----:B--2---:R-:W-:Y:S05]  /*ef10*/  @!P0 BRA `(.L_x_3668) ;  /* 0x0000000800e48947 */ /* 0x004fea0003800000 */
.L_x_3702:
[----:B------:R-:W-:Y:S05]  /*ef20*/  @P1 BRA `(.L_x_3669) ;  /* 0x0000000000181947 */ /* 0x000fea0003800000 */
[----:B------:R-:W4:Y:S01]  /*ef30*/  S2R R2, SR_TID.X ;  /* 0x0000000000027919 */ /* 0x000f220000002100 */
[----:B--2---:R-:W-:-:S04]  /*ef40*/  IMAD.MOV.U32 R0, RZ, RZ, 0x3180 ;  /* 0x00003180ff007424 */ /* 0x004fc800078e00ff */
[----:B------:R2:W-:Y:S01]  /*ef50*/  SYNCS.ARRIVE.TRANS64 RZ, [R3+URZ+0x26830], R0 ;  /* 0x0268300003ff79a7 */ /* 0x0005e2000800003f */
[----:B----4-:R-:W-:-:S13]  /*ef60*/  LOP3.LUT P0, RZ, R2, 0x1f, RZ, 0xc0, !PT ;  /* 0x0000001f02ff7812 */ /* 0x010fda000780c0ff */
[----:B--2---:R-:W-:Y:S05]  /*ef70*/  @!P0 BRA `(.L_x_3669) ;  /* 0x0000000000048947 */ /* 0x004fea0003800000 */
[----:B-1----:R-:W-:Y:S01]  /*ef80*/  BPT.TRAP 0x1 ;  /* 0x000000040000795c */ /* 0x002fe20000300000 */
.L_x_3669:
[----:B------:R-:W2:Y:S01]  /*ef90*/  LDL.LU R2, [R1] ;  /* 0x0000000001027983 */ /* 0x000ea20000300800 */
[----:B-1---5:R-:W-:Y:S01]  /*efa0*/  R2UR UR19, R4 ;  /* 0x00000000041372ca */ /* 0x022fe200000e0000 */
        /* <DEDUP_REMOVED lines=18> */
[C---:B--2---:R-:W-:Y:S01]  /*f0d0*/  IMAD R0, R2.reuse, 0x3000, R15 ;  /* 0x0000300002007824 */ /* 0x044fe200078e020f */
[C---:B---3--:R-:W-:Y:S01]  /*f0e0*/  LEA R15, R2.reuse, R15, 0x9 ;  /* 0x0000000f020f7211 */ /* 0x048fe200078e48ff */
[----:B------:R-:W-:-:S03]  /*f0f0*/  VIADD R2, R2, 0x1 ;  /* 0x0000000102027836 */ /* 0x000fc60000000000 */
        /* <DEDUP_REMOVED lines=12> */
.L_x_3650:
[----:B------:R-:W-:Y:S05]  /*f1c0*/  BSYNC B0 ;  /* 0x0000000000007941 */ /* 0x000fea0003800000 */
.L_x_3646:
[----:B------:R-:W-:-:S03]  /*f1d0*/  UMOV UR7, 0xffffffff ;  /* 0xffffffff00077882 */ /* 0x000fc60000000000 */
[----:B------:R-:W-:Y:S05]  /*f1e0*/  BRA.DIV UR7, `(.L_x_3670) ;  /* 0x0000000a07447947 */ /* 0x000fea000b800000 */
[----:B------:R-:W-:-:S13]  /*f1f0*/  ELECT P6, URZ, PT ;  /* 0x00000000003f782f */ /* 0x000fda00038c0000 */
.L_x_3705:
[----:B------:R-:W-:Y:S05]  /*f200*/  @!P6 BRA `(.L_x_3540) ;  /* 0x000000000084e947 */ /* 0x000fea0003800000 */
[----:B------:R-:W-:-:S06]  /*f210*/  ULOP3.LUT UR7, UR36, 0x2, URZ, 0xfc, !UPT ;  /* 0x0000000224077892 */ /* 0x000fcc000f8efc3f */
[----:B------:R-:W-:-:S04]  /*f220*/  MOV R0, UR7 ;  /* 0x0000000700007c02 */ /* 0x000fc80008000f00 */
[----:B------:R-:W-:-:S13]  /*f230*/  ISETP.NE.AND P2, PT, R0, 0x3, PT ;  /* 0x000000030000780c */ /* 0x000fda0003f45270 */
[----:B------:R-:W-:Y:S05]  /*f240*/  @!P2 BRA `(.L_x_3671) ;  /* 0x000000000004a947 */ /* 0x000fea0003800000 */
[----:B------:R-:W-:Y:S01]  /*f250*/  BPT.TRAP 0x1 ;  /* 0x000000040000795c */ /* 0x000fe20000300000 */
.L_x_3671:
        /* <DEDUP_REMOVED lines=15> */
.L_x_3706:
[----:B------:R-:W2:Y:S02]  /*f350*/  SYNCS.PHASECHK.TRANS64.TRYWAIT P0, [R3+URZ], R0 ;  /* 0x00000000030075a7 */ /* 0x000ea4000800017f */
[----:B--2---:R-:W-:Y:S05]  /*f360*/  @!P0 BRA `(.L_x_3673) ;  /* 0x0000000800188947 */ /* 0x004fea0003800000 */
.L_x_3707:
[----:B------:R-:W-:Y:S05]  /*f370*/  @!P2 BRA `(.L_x_3674) ;  /* 0x000000000004a947 */ /* 0x000fea0003800000 */
[----:B------:R-:W-:Y:S01]  /*f380*/  BPT.TRAP 0x1 ;  /* 0x000000040000795c */ /* 0x000fe20000300000 */
.L_x_3674:
[----:B--2---:R-:W-:-:S05]  /*f390*/  VIADD R3, R8, 0x26840 ;  /* 0x0002684008037836 */ /* 0x004fca0000000000 */
[----:B------:R-:W-:-:S04]  /*f3a0*/  LEA R5, R2, R3, 0x3 ;  /* 0x0000000302057211 */ /* 0x000fc800078e18ff */
[----:B------:R-:W2:Y:S02]  /*f3b0*/  SYNCS.PHASECHK.TRANS64.TRYWAIT P0, [R5+URZ], R4 ;  /* 0x00000004050075a7 */ /* 0x000ea4000800017f */
[----:B--2---:R-:W-:Y:S05]  /*f3c0*/  @!P0 BRA `(.L_x_3675) ;  /* 0x0000000800148947 */ /* 0x004fea0003800000 */
.L_x_3708:
[----:B------:R-:W-:-:S07]  /*f3d0*/  IMAD R3, R6, 0x8, R3 ;  /* 0x0000000806037824 */ /* 0x000fce00078e0203 */
.L_x_3676:
[----:B---3--:R3:W4:Y:S02]  /*f3e0*/  SYNCS.PHASECHK.TRANS64.TRYWAIT P0, [R3+URZ], R0 ;  /* 0x00000000030075a7 */ /* 0x008724000800017f */
[----:B----4-:R-:W-:Y:S05]  /*f3f0*/  @!P0 NANOSLEEP.SYNCS 0x989680 ;  /* 0x009896800000895d */ /* 0x010fea0003900000 */
[----:B------:R-:W4:Y:S02]  /*f400*/  @!P0 SYNCS.PHASECHK.TRANS64 P0, [R3+URZ], R0 ;  /* 0x00000000030085a7 */ /* 0x000f24000800007f */
[----:B----4-:R-:W-:Y:S05]  /*f410*/  @!P0 BRA `(.L_x_3676) ;  /* 0xfffffffc00f08947 */ /* 0x010fea000383ffff */
.L_x_3540:
[----:B------:R-:W-:Y:S05]  /*f420*/  BSYNC B6 ;  /* 0x0000000000067941 */ /* 0x000fea0003800000 */
.L_x_3532:
[----:B------:R-:W-:Y:S05]  /*f430*/  EXIT ;  /* 0x000000000000794d */ /* 0x000fea0003800000 */
.L_x_3550:
[----:B------:R-:W-:Y:S01]  /*f440*/  IMAD.MOV.U32 R12, RZ, RZ, RZ ;  /* 0x000000ffff0c7224 */ /* 0x000fe200078e00ff */
[----:B------:R-:W-:Y:S01]  /*f450*/  MOV R11, 0x1f ;  /* 0x0000001f000b7802 */ /* 0x000fe20000000f00 */
[----:B------:R-:W-:-:S07]  /*f460*/  IMAD.MOV.U32 R15, RZ, RZ, -0x1 ;  /* 0xffffffffff0f7424 */ /* 0x000fce00078e00ff */
[----:B------:R-:W-:Y:S05]  /*f470*/  WARPSYNC.COLLECTIVE R15, `(.L_x_3677) ;  /* 0x000000000f087348 */ /* 0x000fea0003c00000 */
[----:B------:R1:W2:Y:S02]  /*f480*/  SHFL.IDX P6, R14, R13, R12, R11 ;  /* 0x0000000c0d0e7389 */ /* 0x0002a400000c000b */
[----:B-12---:R-:W-:Y:S01]  /*f490*/  ENDCOLLECTIVE ;  /* 0x000000000000791b */ /* 0x006fe20003800000 */
.L_x_3677:
[----:B------:R-:W-:Y:S05]  /*f4a0*/  BRA `(.L_x_3678) ;  /* 0xffffff2000607947 */ /* 0x000fea000383ffff */
.L_x_3552:
[----:B---3--:R3:W4:Y:S02]  /*f4b0*/  SYNCS.PHASECHK.TRANS64.TRYWAIT P0, [R16+URZ+0x26800], R3 ;  /* 0x02680003100075a7 */ /* 0x008724000800017f */
[----:B----4-:R-:W-:Y:S05]  /*f4c0*/  @!P0 NANOSLEEP.SYNCS 0x989680 ;  /* 0x009896800000895d */ /* 0x010fea0003900000 */
[----:B------:R-:W4:Y:S02]  /*f4d0*/  @!P0 SYNCS.PHASECHK.TRANS64 P0, [R16+URZ+0x26800], R3 ;  /* 0x02680003100085a7 */ /* 0x000f24000800007f */
[----:B----4-:R-:W-:Y:S05]  /*f4e0*/  @!P0 BRA `(.L_x_3552) ;  /* 0xfffffffc00f08947 */ /* 0x010fea000383ffff */
[----:B------:R-:W-:Y:S05]  /*f4f0*/  BRA `(.L_x_3551) ;  /* 0xffffff2000647947 */ /* 0x000fea000383ffff */
.L_x_3557:
[----:B--2---:R2:W3:Y:S02]  /*f500*/  SYNCS.PHASECHK.TRANS64.TRYWAIT P1, [R6+URZ+0x26810], R21 ;  /* 0x02681015060075a7 */ /* 0x0044e4000802017f */
[----:B---3--:R-:W-:Y:S05]  /*f510*/  @!P1 NANOSLEEP.SYNCS 0x989680 ;  /* 0x009896800000995d */ /* 0x008fea0003900000 */
[----:B------:R-:W3:Y:S02]  /*f520*/  @!P1 SYNCS.PHASECHK.TRANS64 P1, [R6+URZ+0x26810], R21 ;  /* 0x02681015060095a7 */ /* 0x000ee4000802007f */
[----:B---3--:R-:W-:Y:S05]  /*f530*/  @!P1 BRA `(.L_x_3557) ;  /* 0xfffffffc00f09947 */ /* 0x008fea000383ffff */
[----:B------:R-:W-:Y:S05]  /*f540*/  BRA `(.L_x_3556) ;  /* 0xffffff2c00247947 */ /* 0x000fea000383ffff */
.L_x_3561:
[----:B------:R1:W1:Y:S02]  /*f550*/  SYNCS.PHASECHK.TRANS64.TRYWAIT P1, [R6+URZ+0x26830], R21 ;  /* 0x02683015060075a7 */ /* 0x000264000802017f */
[----:B-1----:R-:W-:Y:S05]  /*f560*/  @!P1 NANOSLEEP.SYNCS 0x989680 ;  /* 0x009896800000995d */ /* 0x002fea0003900000 */
[----:B------:R-:W1:Y:S02]  /*f570*/  @!P1 SYNCS.PHASECHK.TRANS64 P1, [R6+URZ+0x26830], R21 ;  /* 0x02683015060095a7 */ /* 0x000e64000802007f */
[----:B-1----:R-:W-:Y:S05]  /*f580*/  @!P1 BRA `(.L_x_3561) ;  /* 0xfffffffc00f09947 */ /* 0x002fea000383ffff */
[----:B------:R-:W-:Y:S05]  /*f590*/  BRA `(.L_x_3560) ;  /* 0xffffff30001c7947 */ /* 0x000fea000383ffff */
.L_x_3569:
[----:B--2---:R2:W3:Y:S02]  /*f5a0*/  SYNCS.PHASECHK.TRANS64.TRYWAIT P1, [R5+URZ+0x26810], R18 ;  /* 0x02681012050075a7 */ /* 0x0044e4000802017f */
[----:B---3--:R-:W-:Y:S05]  /*f5b0*/  @!P1 NANOSLEEP.SYNCS 0x989680 ;  /* 0x009896800000995d */ /* 0x008fea0003900000 */
[----:B------:R-:W3:Y:S02]  /*f5c0*/  @!P1 SYNCS.PHASECHK.TRANS64 P1, [R5+URZ+0x26810], R18 ;  /* 0x02681012050095a7 */ /* 0x000ee4000802007f */
[----:B---3--:R-:W-:Y:S05]  /*f5d0*/  @!P1 BRA `(.L_x_3569) ;  /* 0xfffffffc00f09947 */ /* 0x008fea000383ffff */
[----:B------:R-:W-:Y:S05]  /*f5e0*/  BRA `(.L_x_3568) ;  /* 0xffffff7000247947 */ /* 0x000fea000383ffff */
.L_x_3573:
[----:B------:R1:W1:Y:S02]  /*f5f0*/  SYNCS.PHASECHK.TRANS64.TRYWAIT P1, [R5+URZ+0x26830], R18 ;  /* 0x02683012050075a7 */ /* 0x000264000802017f */
[----:B-1----:R-:W-:Y:S05]  /*f600*/  @!P1 NANOSLEEP.SYNCS 0x989680 ;  /* 0x009896800000995d */ /* 0x002fea0003900000 */
[----:B------:R-:W1:Y:S02]  /*f610*/  @!P1 SYNCS.PHASECHK.TRANS64 P1, [R5+URZ+0x26830], R18 ;  /* 0x02683012050095a7 */ /* 0x000e64000802007f */
[----:B-1----:R-:W-:Y:S05]  /*f620*/  @!P1 BRA `(.L_x_3573) ;  /* 0xfffffffc00f09947 */ /* 0x002fea000383ffff */
[----:B------:R-:W-:Y:S05]  /*f630*/  BRA `(.L_x_3572) ;  /* 0xffffff7400147947 */ /* 0x000fea000383ffff */
.L_x_3580:
[----:B------:R-:W-:Y:S01]  /*f640*/  BSSY B0, `(.L_x_3679) ;  /* 0x0000005000007945 */ /* 0x000fe20003800000 */
[----:B------:R-:W-:-:S07]  /*f650*/  IMAD.MOV.U32 R15, RZ, RZ, -0x1 ;  /* 0xffffffffff0f7424 */ /* 0x000fce00078e00ff */
[----:B---3--:R-:W-:Y:S05]  /*f660*/  WARPSYNC.COLLECTIVE R15, `(.L_x_3680) ;  /* 0x000000000f087348 */ /* 0x008fea0003c00000 */
[----:B------:R-:W-:Y:S01]  /*f670*/  NOP ;  /* 0x0000000000007918 */ /* 0x000fe20000000000 */
[----:B---3--:R-:W-:Y:S01]  /*f680*/  ENDCOLLECTIVE ;  /* 0x000000000000791b */ /* 0x008fe20003800000 */
.L_x_3680:
[----:B------:R-:W-:Y:S05]  /*f690*/  BSYNC B0 ;  /* 0x0000000000007941 */ /* 0x000fea0003800000 */
.L_x_3679:
[----:B------:R-:W-:Y:S05]  /*f6a0*/  BRA `(.L_x_3681) ;  /* 0xffffffb000d47947 */ /* 0x000fea000383ffff */
.L_x_3589:
[----:B------:R-:W-:Y:S01]  /*f6b0*/  BSSY B0, `(.L_x_3682) ;  /* 0x0000005000007945 */ /* 0x000fe20003800000 */
[----:B------:R-:W-:-:S07]  /*f6c0*/  MOV R15, 0xffffffff ;  /* 0xffffffff000f7802 */ /* 0x000fce0000000f00 */
[----:B-1-3--:R-:W-:Y:S05]  /*f6d0*/  WARPSYNC.COLLECTIVE R15, `(.L_x_3683) ;  /* 0x000000000f087348 */ /* 0x00afea0003c00000 */
[----:B------:R-:W-:Y:S01]  /*f6e0*/  NOP ;  /* 0x0000000000007918 */ /* 0x000fe20000000000 */
[----:B-1-3--:R-:W-:Y:S01]  /*f6f0*/  ENDCOLLECTIVE ;  /* 0x000000000000791b */ /* 0x00afe20003800000 */
.L_x_3683:
[----:B------:R-:W-:Y:S05]  /*f700*/  BSYNC B0 ;  /* 0x0000000000007941 */ /* 0x000fea0003800000 */
.L_x_3682:
[----:B------:R-:W-:Y:S05]  /*f710*/  BRA `(.L_x_3684) ;  /* 0xffffffb400b47947 */ /* 0x000fea000383ffff */
.L_x_3606:
[----:B------:R-:W-:Y:S01]  /*f720*/  BSSY B0, `(.L_x_3685) ;  /* 0x0000005000007945 */ /* 0x000fe20003800000 */
[----:B------:R-:W-:-:S07]  /*f730*/  IMAD.MOV.U32 R15, RZ, RZ, -0x1 ;  /* 0xffffffffff0f7424 */ /* 0x000fce00078e00ff */
[----:B------:R-:W-:Y:S05]  /*f740*/  WARPSYNC.COLLECTIVE R15, `(.L_x_3686) ;  /* 0x000000000f087348 */ /* 0x000fea0003c00000 */
[----:B------:R-:W-:Y:S01]  /*f750*/  NOP ;  /* 0x0000000000007918 */ /* 0x000fe20000000000 */
[----:B------:R-:W-:Y:S01]  /*f760*/  ENDCOLLECTIVE ;  /* 0x000000000000791b */ /* 0x000fe20003800000 */
.L_x_3686:
[----:B------:R-:W-:Y:S05]  /*f770*/  BSYNC B0 ;  /* 0x0000000000007941 */ /* 0x000fea0003800000 */
.L_x_3685:
[----:B------:R-:W-:Y:S05]  /*f780*/  BRA `(.L_x_3687) ;  /* 0xffffffc400b07947 */ /* 0x000fea000383ffff */
.L_x_3619:
[----:B------:R-:W-:Y:S01]  /*f790*/  BSSY B0, `(.L_x_3688) ;  /* 0x0000005000007945 */ /* 0x000fe20003800000 */
[----:B------:R-:W-:-:S07]  /*f7a0*/  IMAD.MOV.U32 R15, RZ, RZ, -0x1 ;  /* 0xffffffffff0f7424 */ /* 0x000fce00078e00ff */
[----:B------:R-:W-:Y:S05]  /*f7b0*/  WARPSYNC.COLLECTIVE R15, `(.L_x_3689) ;  /* 0x000000000f087348 */ /* 0x000fea0003c00000 */
[----:B------:R-:W-:Y:S01]  /*f7c0*/  NOP ;  /* 0x0000000000007918 */ /* 0x000fe20000000000 */
[----:B------:R-:W-:Y:S01]  /*f7d0*/  ENDCOLLECTIVE ;  /* 0x000000000000791b */ /* 0x000fe20003800000 */
.L_x_3689:
[----:B------:R-:W-:Y:S05]  /*f7e0*/  BSYNC B0 ;  /* 0x0000000000007941 */ /* 0x000fea0003800000 */
.L_x_3688:
[----:B------:R-:W-:Y:S05]  /*f7f0*/  BRA `(.L_x_3690) ;  /* 0xffffffcc00607947 */ /* 0x000fea000383ffff */
.L_x_3631:
[----:B------:R-:W-:Y:S01]  /*f800*/  BSSY B0, `(.L_x_3691) ;  /* 0x0000005000007945 */ /* 0x000fe20003800000 */
[----:B------:R-:W-:-:S07]  /*f810*/  MOV R15, 0xffffffff ;  /* 0xffffffff000f7802 */ /* 0x000fce0000000f00 */
[----:B------:R-:W-:Y:S05]  /*f820*/  WARPSYNC.COLLECTIVE R15, `(.L_x_3692) ;  /* 0x000000000f087348 */ /* 0x000fea0003c00000 */
[----:B------:R-:W-:Y:S01]  /*f830*/  NOP ;  /* 0x0000000000007918 */ /* 0x000fe20000000000 */
[----:B------:R-:W-:Y:S01]  /*f840*/  ENDCOLLECTIVE ;  /* 0x000000000000791b */ /* 0x000fe20003800000 */
.L_x_3692:
[----:B------:R-:W-:Y:S05]  /*f850*/  BSYNC B0 ;  /* 0x0000000000007941 */ /* 0x000fea0003800000 */
.L_x_3691:
[----:B------:R-:W-:Y:S05]  /*f860*/  BRA `(.L_x_3693) ;  /* 0xffffffd0009c7947 */ /* 0x000fea000383ffff */
.L_x_3651:
[----:B-1----:R1:W2:Y:S02]  /*f870*/  SYNCS.PHASECHK.TRANS64.TRYWAIT P0, [R15+URZ+0x26820], R2 ;  /* 0x026820020f0075a7 */ /* 0x0022a4000800017f */
[----:B--2---:R-:W-:Y:S05]  /*f880*/  @!P0 NANOSLEEP.SYNCS 0x989680 ;  /* 0x009896800000895d */ /* 0x004fea0003900000 */
[----:B------:R-:W2:Y:S02]  /*f890*/  @!P0 SYNCS.PHASECHK.TRANS64 P0, [R15+URZ+0x26820], R2 ;  /* 0x026820020f0085a7 */ /* 0x000ea4000800007f */
[----:B--2---:R-:W-:Y:S05]  /*f8a0*/  @!P0 BRA `(.L_x_3651) ;  /* 0xfffffffc00f08947 */ /* 0x004fea000383ffff */
[----:B------:R-:W-:Y:S05]  /*f8b0*/  BRA `(.L_x_3694) ;  /* 0xffffffe000907947 */ /* 0x000fea000383ffff */
.L_x_3655:
[----:B---3--:R3:W4:Y:S02]  /*f8c0*/  SYNCS.PHASECHK.TRANS64.TRYWAIT P1, [R15+URZ+0x26840], R17 ;  /* 0x026840110f0075a7 */ /* 0x008724000802017f */
[----:B----4-:R-:W-:Y:S05]  /*f8d0*/  @!P1 NANOSLEEP.SYNCS 0x989680 ;  /* 0x009896800000995d */ /* 0x010fea0003900000 */
[----:B------:R-:W4:Y:S02]  /*f8e0*/  @!P1 SYNCS.PHASECHK.TRANS64 P1, [R15+URZ+0x26840], R17 ;  /* 0x026840110f0095a7 */ /* 0x000f24000802007f */
[----:B----4-:R-:W-:Y:S05]  /*f8f0*/  @!P1 BRA `(.L_x_3655) ;  /* 0xfffffffc00f09947 */ /* 0x010fea000383ffff */
[----:B------:R-:W-:Y:S05]  /*f900*/  BRA `(.L_x_3695) ;  /* 0xffffffe400e47947 */ /* 0x000fea000383ffff */
.L_x_3657:
[----:B-1----:R1:W2:Y:S02]  /*f910*/  SYNCS.PHASECHK.TRANS64.TRYWAIT P1, [R15+URZ+0x26828], R17 ;  /* 0x026828110f0075a7 */ /* 0x0022a4000802017f */
[----:B--2---:R-:W-:Y:S05]  /*f920*/  @!P1 NANOSLEEP.SYNCS 0x989680 ;  /* 0x009896800000995d */ /* 0x004fea0003900000 */
[----:B------:R-:W2:Y:S02]  /*f930*/  @!P1 SYNCS.PHASECHK.TRANS64 P1, [R15+URZ+0x26828], R17 ;  /* 0x026828110f0095a7 */ /* 0x000ea4000802007f */
[----:B--2---:R-:W-:Y:S05]  /*f940*/  @!P1 BRA `(.L_x_3657) ;  /* 0xfffffffc00f09947 */ /* 0x004fea000383ffff */
[----:B------:R-:W-:Y:S05]  /*f950*/  BRA `(.L_x_3696) ;  /* 0xffffffe800687947 */ /* 0x000fea000383ffff */
.L_x_3659:
[----:B--2---:R2:W4:Y:S02]  /*f960*/  SYNCS.PHASECHK.TRANS64.TRYWAIT P1, [R15+URZ+0x26848], R17 ;  /* 0x026848110f0075a7 */ /* 0x004524000802017f */
[----:B----4-:R-:W-:Y:S05]  /*f970*/  @!P1 NANOSLEEP.SYNCS 0x989680 ;  /* 0x009896800000995d */ /* 0x010fea0003900000 */
[----:B------:R-:W4:Y:S02]  /*f980*/  @!P1 SYNCS.PHASECHK.TRANS64 P1, [R15+URZ+0x26848], R17 ;  /* 0x026848110f0095a7 */ /* 0x000f24000802007f */
[----:B----4-:R-:W-:Y:S05]  /*f990*/  @!P1 BRA `(.L_x_3659) ;  /* 0xfffffffc00f09947 */ /* 0x010fea000383ffff */
[----:B------:R-:W-:Y:S05]  /*f9a0*/  BRA `(.L_x_3697) ;  /* 0xffffffe800ec7947 */ /* 0x000fea000383ffff */
.L_x_3661:
[----:B------:R-:W-:-:S07]  /*f9b0*/  SHF.L.U32 R4, R10, 0x1f, RZ ;  /* 0x0000001f0a047819 */ /* 0x000fce00000006ff */
.L_x_3698:
[----:B----4-:R4:W1:Y:S02]  /*f9c0*/  SYNCS.PHASECHK.TRANS64.TRYWAIT P1, [R15+URZ+0x26820], R4 ;  /* 0x026820040f0075a7 */ /* 0x010864000802017f */
[----:B-1----:R-:W-:Y:S05]  /*f9d0*/  @!P1 NANOSLEEP.SYNCS 0x989680 ;  /* 0x009896800000995d */ /* 0x002fea0003900000 */
[----:B------:R-:W1:Y:S02]  /*f9e0*/  @!P1 SYNCS.PHASECHK.TRANS64 P1, [R15+URZ+0x26820], R4 ;  /* 0x026820040f0095a7 */ /* 0x000e64000802007f */
[----:B-1----:R-:W-:Y:S05]  /*f9f0*/  @!P1 BRA `(.L_x_3698) ;  /* 0xfffffffc00f09947 */ /* 0x002fea000383ffff */
[----:B------:R-:W-:Y:S05]  /*fa00*/  BRA `(.L_x_3699) ;  /* 0xffffffec00547947 */ /* 0x000fea000383ffff */
.L_x_3664:
[----:B-1----:R1:W4:Y:S02]  /*fa10*/  SYNCS.PHASECHK.TRANS64.TRYWAIT P1, [R15+URZ+0x26840], R12 ;  /* 0x0268400c0f0075a7 */ /* 0x002324000802017f */
[----:B----4-:R-:W-:Y:S05]  /*fa20*/  @!P1 NANOSLEEP.SYNCS 0x989680 ;  /* 0x009896800000995d */ /* 0x010fea0003900000 */
[----:B------:R-:W4:Y:S02]  /*fa30*/  @!P1 SYNCS.PHASECHK.TRANS64 P1, [R15+URZ+0x26840], R12 ;  /* 0x0268400c0f0095a7 */ /* 0x000f24000802007f */
[----:B----4-:R-:W-:Y:S05]  /*fa40*/  @!P1 BRA `(.L_x_3664) ;  /* 0xfffffffc00f09947 */ /* 0x010fea000383ffff */
[----:B------:R-:W-:Y:S05]  /*fa50*/  BRA `(.L_x_3700) ;  /* 0xffffffec00f07947 */ /* 0x000fea000383ffff */
.L_x_3666:
[----:B--2---:R2:W4:Y:S02]  /*fa60*/  SYNCS.PHASECHK.TRANS64.TRYWAIT P1, [R15+URZ+0x26828], R12 ;  /* 0x0268280c0f0075a7 */ /* 0x004524000802017f */
[----:B----4-:R-:W-:Y:S05]  /*fa70*/  @!P1 NANOSLEEP.SYNCS 0x989680 ;  /* 0x009896800000995d */ /* 0x010fea0003900000 */
[----:B------:R-:W4:Y:S02]  /*fa80*/  @!P1 SYNCS.PHASECHK.TRANS64 P1, [R15+URZ+0x26828], R12 ;  /* 0x0268280c0f0095a7 */ /* 0x000f24000802007f */
[----:B----4-:R-:W-:Y:S05]  /*fa90*/  @!P1 BRA `(.L_x_3666) ;  /* 0xfffffffc00f09947 */ /* 0x010fea000383ffff */
[----:B------:R-:W-:Y:S05]  /*faa0*/  BRA `(.L_x_3701) ;  /* 0xfffffff000687947 */ /* 0x000fea000383ffff */
.L_x_3668:
[----:B--2---:R2:W4:Y:S02]  /*fab0*/  SYNCS.PHASECHK.TRANS64.TRYWAIT P0, [R3+URZ+0x26840], R0 ;  /* 0x02684000030075a7 */ /* 0x004524000800017f */
[----:B----4-:R-:W-:Y:S05]  /*fac0*/  @!P0 NANOSLEEP.SYNCS 0x989680 ;  /* 0x009896800000895d */ /* 0x010fea0003900000 */
[----:B------:R-:W4:Y:S02]  /*fad0*/  @!P0 SYNCS.PHASECHK.TRANS64 P0, [R3+URZ+0x26840], R0 ;  /* 0x02684000030085a7 */ /* 0x000f24000800007f */
[----:B----4-:R-:W-:Y:S05]  /*fae0*/  @!P0 BRA `(.L_x_3668) ;  /* 0xfffffffc00f08947 */ /* 0x010fea000383ffff */
[----:B------:R-:W-:Y:S05]  /*faf0*/  BRA `(.L_x_3702) ;  /* 0xfffffff400087947 */ /* 0x000fea000383ffff */
.L_x_3670:
[----:B------:R-:W-:Y:S01]  /*fb00*/  BSSY B0, `(.L_x_3703) ;  /* 0x0000006000007945 */ /* 0x000fe20003800000 */
[----:B------:R-:W-:-:S07]  /*fb10*/  IMAD.MOV.U32 R15, RZ, RZ, -0x1 ;  /* 0xffffffffff0f7424 */ /* 0x000fce00078e00ff */
[----:B------:R-:W-:Y:S05]  /*fb20*/  WARPSYNC.COLLECTIVE R15, `(.L_x_3704) ;  /* 0x000000000f0c7348 */ /* 0x000fea0003c00000 */
[----:B------:R-:W-:Y:S02]  /*fb30*/  ELECT P6, UR62, PT ;  /* 0x00000000003e782f */ /* 0x000fe400038c0000 */
[----:B------:R-:W-:Y:S01]  /*fb40*/  MOV R14, UR62 ;  /* 0x0000003e000e7c02 */ /* 0x000fe20008000f00 */
[----:B------:R-:W-:Y:S10]  /*fb50*/  ENDCOLLECTIVE ;  /* 0x000000000000791b */ /* 0x000ff40003800000 */
.L_x_3704:
[----:B------:R-:W-:Y:S05]  /*fb60*/  BSYNC B0 ;  /* 0x0000000000007941 */ /* 0x000fea0003800000 */
.L_x_3703:
[----:B------:R-:W-:Y:S05]  /*fb70*/  BRA `(.L_x_3705) ;  /* 0xfffffff400a07947 */ /* 0x000fea000383ffff */
.L_x_3672:
[----:B-1----:R1:W2:Y:S02]  /*fb80*/  SYNCS.PHASECHK.TRANS64.TRYWAIT P0, [R7+URZ], R4 ;  /* 0x00000004070075a7 */ /* 0x0022a4000800017f */
[----:B--2---:R-:W-:Y:S05]  /*fb90*/  @!P0 NANOSLEEP.SYNCS 0x989680 ;  /* 0x009896800000895d */ /* 0x004fea0003900000 */
[----:B------:R-:W2:Y:S02]  /*fba0*/  @!P0 SYNCS.PHASECHK.TRANS64 P0, [R7+URZ], R4 ;  /* 0x00000004070085a7 */ /* 0x000ea4000800007f */
[----:B--2---:R-:W-:Y:S05]  /*fbb0*/  @!P0 BRA `(.L_x_3672) ;  /* 0xfffffffc00f08947 */ /* 0x004fea000383ffff */
[----:B------:R-:W-:Y:S05]  /*fbc0*/  BRA `(.L_x_3706) ;  /* 0xfffffff400e07947 */ /* 0x000fea000383ffff */
.L_x_3673:
[----:B--2---:R2:W3:Y:S02]  /*fbd0*/  SYNCS.PHASECHK.TRANS64.TRYWAIT P0, [R3+URZ], R0 ;  /* 0x00000000030075a7 */ /* 0x0044e4000800017f */
[----:B---3--:R-:W-:Y:S05]  /*fbe0*/  @!P0 NANOSLEEP.SYNCS 0x989680 ;  /* 0x009896800000895d */ /* 0x008fea0003900000 */
[----:B------:R-:W3:Y:S02]  /*fbf0*/  @!P0 SYNCS.PHASECHK.TRANS64 P0, [R3+URZ], R0 ;  /* 0x00000000030085a7 */ /* 0x000ee4000800007f */
[----:B---3--:R-:W-:Y:S05]  /*fc00*/  @!P0 BRA `(.L_x_3673) ;  /* 0xfffffffc00f08947 */ /* 0x008fea000383ffff */
[----:B------:R-:W-:Y:S05]  /*fc10*/  BRA `(.L_x_3707) ;  /* 0xfffffff400d47947 */ /* 0x000fea000383ffff */
.L_x_3675:
[----:B--2---:R2:W3:Y:S02]  /*fc20*/  SYNCS.PHASECHK.TRANS64.TRYWAIT P0, [R5+URZ], R4 ;  /* 0x00000004050075a7 */ /* 0x0044e4000800017f */
[----:B---3--:R-:W-:Y:S05]  /*fc30*/  @!P0 NANOSLEEP.SYNCS 0x989680 ;  /* 0x009896800000895d */ /* 0x008fea0003900000 */
[----:B------:R-:W3:Y:S02]  /*fc40*/  @!P0 SYNCS.PHASECHK.TRANS64 P0, [R5+URZ], R4 ;  /* 0x00000004050085a7 */ /* 0x000ee4000800007f */
[----:B---3--:R-:W-:Y:S05]  /*fc50*/  @!P0 BRA `(.L_x_3675) ;  /* 0xfffffffc00f08947 */ /* 0x008fea000383ffff */
[----:B------:R-:W-:Y:S05]  /*fc60*/  BRA `(.L_x_3708) ;  /* 0xfffffff400d87947 */ /* 0x000fea000383ffff */
.L_x_3709:
        /* <DEDUP_REMOVED lines=9> */
.L_x_3747:


//--------------------- .text._ZN7cutlass13device_kernelIN5flash22FlashAttnBwdPreprocessIN4cute5tupleIJNS3_1CILi96EEENS5_ILi64EEEEEENS_10bfloat16_tEfNS_4arch4Sm90ELb1ELb1EEEEEvNT_6ParamsE --------------------------
	.section	.text._ZN7cutlass13device_kernelIN5flash22FlashAttnBwdPreprocessIN4cute5tupleIJNS3_1CILi96EEENS5_ILi64EEEEEENS_10bfloat16_tEfNS_4arch4Sm90ELb1ELb1EEEEEvNT_6ParamsE,"ax",@progbits
	.align	128
.text._ZN7cutlass13device_kernelIN5flash22FlashAttnBwdPreprocessIN4cute5tupleIJNS3_1CILi96EEENS5_ILi64EEEEEENS_10bfloat16_tEfNS_4arch4Sm90ELb1ELb1EEEEEvNT_6ParamsE:
        .type           _ZN7cutlass13device_kernelIN5flash22FlashAttnBwdPreprocessIN4cute5tupleIJNS3_1CILi96EEENS5_ILi64EEEEEENS_10bfloat16_tEfNS_4arch4Sm90ELb1ELb1EEEEEvNT_6ParamsE,@function
        .size           _ZN7cutlass13device_kernelIN5flash22FlashAttnBwdPreprocessIN4cute5tupleIJNS3_1CILi96EEENS5_ILi64EEEEEENS_10bfloat16_tEfNS_4arch4Sm90ELb1ELb1EEEEEvNT_6ParamsE,(.L_x_3748 - _ZN7cutlass13device_kernelIN5flash22FlashAttnBwdPreprocessIN4cute5tupleIJNS3_1CILi96EEENS5_ILi64EEEEEENS_10bfloat16_tEfNS_4arch4Sm90ELb1ELb1EEEEEvNT_6ParamsE)
        .other          _ZN7cutlass13device_kernelIN5flash22FlashAttnBwdPreprocessIN4cute5tupleIJNS3_1CILi96EEENS5_ILi64EEEEEENS_10bfloat16_tEfNS_4arch4Sm90ELb1ELb1EEEEEvNT_6ParamsE,@"STO_CUDA_ENTRY STV_DEFAULT"
_ZN7cutlass13device_kernelIN5flash22FlashAttnBwdPreprocessIN4cute5tupleIJNS3_1CILi96EEENS5_ILi64EEEEEENS_10bfloat16_tEfNS_4arch4Sm90ELb1ELb1EEEEEvNT_6ParamsE:
        /* <DEDUP_REMOVED lines=14> */
[----:B------:R-:W-:Y:S01]  /*00e0*/  ISETP.NE.U32.AND P2, PT, R4, RZ, PT ;  /* 0x000000ff0400720c */ /* 0x000fe20003f45070 */
[----:B------:R-:W3:Y:S03]  /*00f0*/  S2R R2, SR_CTAID.X ;  /* 0x0000000000027919 */ /* 0x000ee60000002500 */
[----:B------:R-:W-:Y:S01]  /*0100*/  ISETP.NE.AND.EX P2, PT, R5, RZ, PT, P2 ;  /* 0x000000ff0500720c */ /* 0x000fe20003f45320 */
[----:B------:R-:W4:Y:S01]  /*0110*/  S2R R3, SR_TID.X ;  /* 0x0000000000037919 */ /* 0x000f220000002100 */
[----:B-1----:R-:W-:-:S05]  /*0120*/  @P1 IMAD.WIDE R8, R0, 0x4, R8 ;  /* 0x0000000400081825 */ /* 0x002fca00078e0208 */
[----:B0-----:R2:W5:Y:S01]  /*0130*/  @P1 LDG.E R38, desc[UR4][R8.64] ;  /* 0x0000000408261981 */ /* 0x001562000c1e1900 */
[----:B---3--:R-:W-:Y:S01]  /*0140*/  IMAD R4, R2, 0x60, RZ ;  /* 0x0000006002047824 */ /* 0x008fe200078e02ff */
[----:B----4-:R-:W-:Y:S06]  /*0150*/  @P1 BRA `(.L_x_3710) ;  /* 0x0000000000101947 */ /* 0x010fec0003800000 */
[----:B------:R-:W-:Y:S05]  /*0160*/  @!P0 BRA `(.L_x_3710) ;  /* 0x00000000000c8947 */ /* 0x000fea0003800000 */
[----:B------:R-:W3:Y:S04]  /*0170*/  LDG.E R5, desc[UR4][R6.64] ;  /* 0x0000000406057981 */ /* 0x000ee8000c1e1900 */
[----:B-----5:R-:W3:Y:S02]  /*0180*/  LDG.E R38, desc[UR4][R6.64+0x4] ;  /* 0x0000040406267981 */ /* 0x020ee4000c1e1900 */
[----:B---3--:R-:W-:-:S07]  /*0190*/  IMAD.IADD R38, R38, 0x1, -R5 ;  /* 0x0000000126267824 */ /* 0x008fce00078e0a05 */
.L_x_3710:
[----:B-----5:R-:W-:-:S13]  /*01a0*/  ISETP.GE.AND P1, PT, R4, R38, PT ;  /* 0x000000260400720c */ /* 0x020fda0003f26270 */
[----:B------:R-:W-:Y:S05]  /*01b0*/  @P2 EXIT P1 ;  /* 0x000000000000294d */ /* 0x000fea0000800000 */
[----:B------:R-:W0:Y:S01]  /*01c0*/  S2UR UR6, SR_CTAID.Y ;  /* 0x00000000000679c3 */ /* 0x000e220000002600 */
[----:B------:R-:W-:Y:S01]  /*01d0*/  IMAD R5, R2, -0x60, R38 ;  /* 0xffffffa002057824 */ /* 0x000fe200078e0226 */
[C---:B------:R-:W-:Y:S01]  /*01e0*/  ISETP.GT.AND P1, PT, R3.reuse, 0x5f, PT ;  /* 0x0000005f0300780c */ /* 0x040fe20003f24270 */
[----:B------:R-:W-:Y:S01]  /*01f0*/  BSSY B0, `(.L_x_3711) ;  /* 0x0000024000007945 */ /* 0x000fe20003800000 */
[----:B--2---:R-:W-:Y:S02]  /*0200*/  SHF.R.S32.HI R6, RZ, 0x1f, R3 ;  /* 0x0000001fff067819 */ /* 0x004fe40000011403 */
[----:B------:R-:W-:Y:S02]  /*0210*/  CS2R R8, SRZ ;  /* 0x0000000000087805 */ /* 0x000fe4000001ff00 */
[----:B------:R-:W-:Y:S01]  /*0220*/  ISETP.GE.OR P3, PT, R3, R5, P1 ;  /* 0x000000050300720c */ /* 0x000fe20000f66670 */
[----:B------:R-:W-:Y:S01]  /*0230*/  @P0 IMAD.MOV.U32 R8, RZ, RZ, R36 ;  /* 0x000000ffff080224 */ /* 0x000fe200078e0024 */
[----:B------:R-:W1:Y:S01]  /*0240*/  LDC.64 R12, c[0x0][0x230] ;  /* 0x00008c00ff0c7b82 */ /* 0x000e620000000a00 */
[----:B------:R-:W-:Y:S01]  /*0250*/  LEA.HI R33, R6, R3, RZ, 0x3 ;  /* 0x0000000306217211 */ /* 0x000fe200078f18ff */
[----:B------:R-:W-:Y:S01]  /*0260*/  IMAD.MOV.U32 R7, RZ, RZ, 0x7f800000 ;  /* 0x7f800000ff077424 */ /* 0x000fe200078e00ff */
[----:B------:R-:W-:-:S02]  /*0270*/  SHF.R.S32.HI R32, RZ, 0x1f, R0 ;  /* 0x0000001fff207819 */ /* 0x000fc40000011400 */
[----:B------:R-:W-:Y:S02]  /*0280*/  LOP3.LUT R6, R33, 0xfffffff8, RZ, 0xc0, !PT ;  /* 0xfffffff821067812 */ /* 0x000fe400078ec0ff */
[----:B------:R-:W-:Y:S01]  /*0290*/  @P0 SHF.R.S32.HI R9, RZ, 0x1f, R36 ;  /* 0x0000001fff090819 */ /* 0x000fe20000011424 */
[----:B------:R-:W2:Y:S01]  /*02a0*/  LDC.64 R10, c[0x0][0x250] ;  /* 0x00009400ff0a7b82 */ /* 0x000ea20000000a00 */
[----:B------:R-:W-:Y:S02]  /*02b0*/  IADD3 R37, -R6, R3, RZ ;  /* 0x0000000306257210 */ /* 0x000fe40007ffe1ff */
[----:B------:R-:W-:Y:S02]  /*02c0*/  SEL R6, R0, RZ, !P2 ;  /* 0x000000ff00067207 */ /* 0x000fe40005000000 */
[----:B------:R-:W-:Y:S01]  /*02d0*/  SEL R32, R32, RZ, !P2 ;  /* 0x000000ff20207207 */ /* 0x000fe20005000000 */
[----:B------:R-:W-:Y:S01]  /*02e0*/  IMAD.SHL.U32 R18, R37, 0x8, RZ ;  /* 0x0000000825127824 */ /* 0x000fe200078e00ff */
[----:B0-----:R-:W-:Y:S01]  /*02f0*/  USHF.R.S32.HI UR7, URZ, 0x1f, UR6 ;  /* 0x0000001f3f077899 */ /* 0x001fe20008011406 */
[----:B------:R-:W-:Y:S11]  /*0300*/  @P3 BRA `(.L_x_3712) ;  /* 0x0000000000483947 */ /* 0x000ff60003800000 */
[----:B------:R-:W0:Y:S01]  /*0310*/  LDC.64 R20, c[0x0][0x290] ;  /* 0x0000a400ff147b82 */ /* 0x000e220000000a00 */
[----:B------:R-:W-:Y:S01]  /*0320*/  SHF.R.S32.HI R7, RZ, 0x1f, R4 ;  /* 0x0000001fff077819 */ /* 0x000fe20000011404 */
[----:B------:R-:W-:Y:S01]  /*0330*/  ULDC.64 UR8, c[0x0][0x298] ;  /* 0x0000a60000087ab9 */ /* 0x000fe20000000a00 */
[--C-:B------:R-:W-:Y:S01]  /*0340*/  SHF.R.S32.HI R15, RZ, 0x1f, R3.reuse ;  /* 0x0000001fff0f7819 */ /* 0x100fe20000011403 */
[----:B------:R-:W-:Y:S01]  /*0350*/  IMAD R17, R32, UR8, RZ ;  /* 0x0000000820117c24 */ /* 0x000fe2000f8e02ff */
[----:B------:R-:W-:-:S04]  /*0360*/  IADD3 R14, P2, P3, R8, R4, R3 ;  /* 0x00000004080e7210 */ /* 0x000fc80007b5e003 */
[----:B------:R-:W-:Y:S01]  /*0370*/  IADD3.X R15, R9, R7, R15, P2, P3 ;  /* 0x00000007090f7210 */ /* 0x000fe200017e640f */
[C---:B0-----:R-:W-:Y:S02]  /*0380*/  IMAD R16, R20.reuse, UR7, RZ ;  /* 0x0000000714107c24 */ /* 0x041fe4000f8e02ff */
[----:B------:R-:W-:-:S04]  /*0390*/  IMAD.WIDE.U32 R14, R20, UR6, R14 ;  /* 0x00000006140e7c25 */ /* 0x000fc8000f8e000e */
[----:B------:R-:W-:-:S05]  /*03a0*/  IMAD R7, R21, UR6, R16 ;  /* 0x0000000615077c24 */ /* 0x000fca000f8e0210 */
[----:B------:R-:W-:Y:S01]  /*03b0*/  IADD3 R15, R15, R7, RZ ;  /* 0x000000070f0f7210 */ /* 0x000fe20007ffe0ff */
[C---:B------:R-:W-:Y:S02]  /*03c0*/  IMAD R7, R6.reuse, UR9, R17 ;  /* 0x0000000906077c24 */ /* 0x040fe4000f8e0211 */
[----:B------:R-:W-:Y:S01]  /*03d0*/  IMAD.WIDE.U32 R14, R6, UR8, R14 ;  /* 0x00000008060e7c25 */ /* 0x000fe2000f8e000e */
[----:B------:R-:W-:-:S03]  /*03e0*/  ULDC.64 UR8, c[0x0][0x288] ;  /* 0x0000a20000087ab9 */ /* 0x000fc60000000a00 */
[----:B------:R-:W-:Y:S01]  /*03f0*/  IMAD.IADD R7, R15, 0x1, R7 ;  /* 0x000000010f077824 */ /* 0x000fe200078e0207 */
[----:B------:R-:W-:-:S04]  /*0400*/  LEA R16, P2, R14, UR8, 0x2 ;  /* 0x000000080e107c11 */ /* 0x000fc8000f8410ff */
[----:B------:R-:W-:-:S05]  /*0410*/  LEA.HI.X R17, R14, UR9, R7, 0x2, P2 ;  /* 0x000000090e117c11 */ /* 0x000fca00090f1407 */
[----:B------:R0:W5:Y:S04]  /*0420*/  LDG.E R7, desc[UR4][R16.64] ;  /* 0x0000000410077981 */ /* 0x000168000c1e1900 */
.L_x_3712:
[----:B------:R-:W-:Y:S05]  /*0430*/  BSYNC B0 ;  /* 0x0000000000007941 */ /* 0x000fea0003800000 */
.L_x_3711:
[----:B------:R-:W-:Y:S01]  /*0440*/  ULDC UR8, c[0x0][0x21c] ;  /* 0x0000870000087ab9 */ /* 0x000fe20000000800 */
[----:B------:R-:W-:Y:S01]  /*0450*/  SHF.R.S32.HI R33, RZ, 0x3, R33 ;  /* 0x00000003ff217819 */ /* 0x000fe20000011421 */
[----:B-1----:R-:W-:Y:S01]  /*0460*/  IMAD R14, R12, UR7, RZ ;  /* 0x000000070c0e7c24 */ /* 0x002fe2000f8e02ff */
[----:B------:R-:W-:Y:S01]  /*0470*/  ISETP.GE.AND P2, PT, R18, UR8, PT ;  /* 0x0000000812007c0c */ /* 0x000fe2000bf46270 */
[----:B0-2---:R-:W-:Y:S01]  /*0480*/  IMAD R16, R10, UR7, RZ ;  /* 0x000000070a107c24 */ /* 0x005fe2000f8e02ff */
[----:B------:R-:W-:Y:S01]  /*0490*/  SHF.R.S32.HI R19, RZ, 0x1f, R18 ;  /* 0x0000001fff137819 */ /* 0x000fe20000011412 */
[----:B------:R-:W-:Y:S01]  /*04a0*/  IMAD R15, R13, UR6, R14 ;  /* 0x000000060d0f7c24 */ /* 0x000fe2000f8e020e */
[----:B------:R-:W-:Y:S01]  /*04b0*/  ISETP.GE.OR P4, PT, R33, R5, P2 ;  /* 0x000000052100720c */ /* 0x000fe20001786670 */
[----:B------:R-:W-:Y:S01]  /*04c0*/  IMAD R11, R11, UR6, R16 ;  /* 0x000000060b0b7c24 */ /* 0x000fe2000f8e0210 */
[----:B------:R-:W-:Y:S01]  /*04d0*/  SHF.R.S32.HI R34, RZ, 0x1f, R33 ;  /* 0x0000001fff227819 */ /* 0x000fe20000011421 */
[----:B------:R-:W-:Y:S01]  /*04e0*/  IMAD.WIDE.U32 R40, R12, UR6, R18 ;  /* 0x000000060c287c25 */ /* 0x000fe2000f8e0012 */
[----:B------:R-:W-:Y:S01]  /*04f0*/  IADD3 R28, P3, R33, R8, RZ ;  /* 0x00000008211c7210 */ /* 0x000fe20007f7e0ff */
[----:B------:R-:W-:Y:S01]  /*0500*/  ULDC.64 UR10, c[0x0][0x238] ;  /* 0x00008e00000a7ab9 */ /* 0x000fe20000000a00 */
[----:B------:R-:W-:Y:S01]  /*0510*/  ULDC.64 UR12, c[0x0][0x258] ;  /* 0x00009600000c7ab9 */ /* 0x000fe20000000a00 */
[----:B------:R-:W-:-:S02]  /*0520*/  IMAD.IADD R41, R41, 0x1, R15 ;  /* 0x0000000129297824 */ /* 0x000fc400078e020f */
[----:B------:R-:W-:-:S04]  /*0530*/  IMAD.WIDE.U32 R30, R10, UR6, R18 ;  /* 0x000000060a1e7c25 */ /* 0x000fc8000f8e0012 */
[----:B------:R-:W0:Y:S01]  /*0540*/  @!P4 LDC.64 R12, c[0x0][0x228] ;  /* 0x00008a00ff0ccb82 */ /* 0x000e220000000a00 */
[----:B------:R-:W-:Y:S01]  /*0550*/  IADD3 R31, R31, R11, RZ ;  /* 0x0000000b1f1f7210 */ /* 0x000fe20007ffe0ff */
[----:B------:R-:W-:Y:S02]  /*0560*/  IMAD.X R29, R34, 0x1, R9, P3 ;  /* 0x00000001221d7824 */ /* 0x000fe400018e0609 */
[----:B------:R-:W-:Y:S02]  /*0570*/  IMAD R17, R32, UR10, RZ ;  /* 0x0000000a20117c24 */ /* 0x000fe4000f8e02ff */
[----:B------:R-:W-:Y:S02]  /*0580*/  IMAD.WIDE R28, R2, 0x60, R28 ;  /* 0x00000060021c7825 */ /* 0x000fe400078e021c */
[----:B------:R-:W1:Y:S02]  /*0590*/  @!P4 LDC.64 R14, c[0x0][0x248] ;  /* 0x00009200ff0ecb82 */ /* 0x000e640000000a00 */
[----:B------:R-:W-:-:S02]  /*05a0*/  VIADD R35, R33, 0x20 ;  /* 0x0000002021237836 */ /* 0x000fc40000000000 */
[----:B------:R-:W-:Y:S02]  /*05b0*/  IMAD R19, R32, UR12, RZ ;  /* 0x0000000c20137c24 */ /* 0x000fe4000f8e02ff */
[C---:B------:R-:W-:Y:S01]  /*05c0*/  IMAD R17, R6.reuse, UR11, R17 ;  /* 0x0000000b06117c24 */ /* 0x040fe2000f8e0211 */
[CC--:B------:R-:W-:Y:S01]  /*05d0*/  ISETP.GE.OR P2, PT, R35.reuse, R5.reuse, P2 ;  /* 0x000000052300720c */ /* 0x0c0fe20001746670 */
[----:B------:R-:W2:Y:S01]  /*05e0*/  @!P4 LDC.64 R10, c[0x0][0x240] ;  /* 0x00009000ff0acb82 */ /* 0x000ea20000000a00 */
[----:B------:R-:W-:Y:S01]  /*05f0*/  IMAD.WIDE.U32 R40, R6, UR10, R40 ;  /* 0x0000000a06287c25 */ /* 0x000fe2000f8e0028 */
[----:B------:R-:W-:-:S03]  /*0600*/  ISETP.GE.AND P3, PT, R35, R5, PT ;  /* 0x000000052300720c */ /* 0x000fc60003f66270 */
[C---:B------:R-:W-:Y:S01]  /*0610*/  IMAD R21, R6.reuse, UR13, R19 ;  /* 0x0000000d06157c24 */ /* 0x040fe2000f8e0213 */
[----:B------:R-:W-:Y:S01]  /*0620*/  IADD3 R41, R41, R17, RZ ;  /* 0x0000001129297210 */ /* 0x000fe20007ffe0ff */
[----:B------:R-:W-:Y:S01]  /*0630*/  IMAD.WIDE.U32 R30, R6, UR12, R30 ;  /* 0x0000000c061e7c25 */ /* 0x000fe2000f8e001e */
[----:B------:R-:W3:Y:S01]  /*0640*/  @!P4 LDC.64 R8, c[0x0][0x210] ;  /* 0x00008400ff08cb82 */ /* 0x000ee20000000a00 */
[----:B------:R-:W-:Y:S02]  /*0650*/  ISETP.GE.OR P3, PT, R18, UR8, P3 ;  /* 0x0000000812007c0c */ /* 0x000fe40009f66670 */
[----:B0-----:R-:W-:Y:S02]  /*0660*/  @!P4 IMAD R16, R29, R12, RZ ;  /* 0x0000000c1d10c224 */ /* 0x001fe400078e02ff */
[----:B------:R-:W-:Y:S02]  /*0670*/  IMAD.IADD R31, R31, 0x1, R21 ;  /* 0x000000011f1f7824 */ /* 0x000fe400078e0215 */
[----:B------:R-:W-:-:S02]  /*0680*/  @!P4 IMAD R19, R28, R13, R16 ;  /* 0x0000000d1c13c224 */ /* 0x000fc400078e0210 */
[----:B-1----:R-:W-:Y:S02]  /*0690*/  @!P4 IMAD R16, R29, R14, RZ ;  /* 0x0000000e1d10c224 */ /* 0x002fe400078e02ff */
[----:B------:R-:W-:-:S03]  /*06a0*/  @!P4 IMAD.WIDE.U32 R12, R28, R12, R40 ;  /* 0x0000000c1c0cc225 */ /* 0x000fc600078e0028 */
[----:B------:R-:W0:Y:S01]  /*06b0*/  @!P3 LDC.64 R22, c[0x0][0x228] ;  /* 0x00008a00ff16bb82 */ /* 0x000e220000000a00 */
[C---:B------:R-:W-:Y:S02]  /*06c0*/  @!P4 IMAD R21, R28.reuse, R15, R16 ;  /* 0x0000000f1c15c224 */ /* 0x040fe400078e0210 */
[----:B------:R-:W-:-:S04]  /*06d0*/  @!P4 IMAD.WIDE.U32 R14, R28, R14, R30 ;  /* 0x0000000e1c0ec225 */ /* 0x000fc800078e001e */
[----:B------:R-:W-:Y:S01]  /*06e0*/  @!P4 IMAD.IADD R19, R13, 0x1, R19 ;  /* 0x000000010d13c824 */ /* 0x000fe200078e0213 */
[----:B------:R-:W-:Y:S01]  /*06f0*/  @!P4 IADD3 R13, R15, R21, RZ ;  /* 0x000000150f0dc210 */ /* 0x000fe20007ffe0ff */
[----:B------:R-:W1:Y:S01]  /*0700*/  @!P2 LDC.64 R16, c[0x0][0x248] ;  /* 0x00009200ff10ab82 */ /* 0x000e620000000a00 */
[----:B--2---:R-:W-:Y:S02]  /*0710*/  @!P4 LEA R24, P6, R14, R10, 0x1 ;  /* 0x0000000a0e18c211 */ /* 0x004fe400078c08ff */
[----:B---3--:R-:W-:Y:S01]  /*0720*/  @!P4 LEA R26, P5, R12, R8, 0x1 ;  /* 0x000000080c1ac211 */ /* 0x008fe200078a08ff */
[----:B------:R-:W-:Y:S01]  /*0730*/  VIADD R8, R33, 0x40 ;  /* 0x0000004021087836 */ /* 0x000fe20000000000 */
[----:B------:R-:W-:Y:S02]  /*0740*/  @!P4 LEA.HI.X R25, R14, R11, R13, 0x1, P6 ;  /* 0x0000000b0e19c211 */ /* 0x000fe400030f0c0d */
[----:B------:R-:W-:Y:S02]  /*0750*/  CS2R R14, SRZ ;  /* 0x00000000000e7805 */ /* 0x000fe4000001ff00 */
[----:B------:R-:W-:-:S02]  /*0760*/  @!P2 IADD3 R42, P6, R28, 0x20, RZ ;  /* 0x000000201c2aa810 */ /* 0x000fc40007fde0ff */
[----:B------:R-:W-:Y:S02]  /*0770*/  CS2R R10, SRZ ;  /* 0x00000000000a7805 */ /* 0x000fe4000001ff00 */
[----:B------:R-:W-:Y:S02]  /*0780*/  @!P4 LEA.HI.X R27, R12, R9, R19, 0x1, P5 ;  /* 0x000000090c1bc211 */ /* 0x000fe400028f0c13 */
[----:B------:R-:W-:Y:S02]  /*0790*/  CS2R R12, SRZ ;  /* 0x00000000000c7805 */ /* 0x000fe4000001ff00 */
[----:B------:R-:W-:Y:S01]  /*07a0*/  ISETP.GE.AND P5, PT, R8, R5, PT ;  /* 0x000000050800720c */ /* 0x000fe20003fa6270 */
[----:B------:R-:W-:Y:S01]  /*07b0*/  @!P2 IMAD.X R21, RZ, RZ, R29, P6 ;  /* 0x000000ffff15a224 */ /* 0x000fe200030e061d */
[----:B------:R-:W-:Y:S02]  /*07c0*/  CS2R R8, SRZ ;  /* 0x0000000000087805 */ /* 0x000fe4000001ff00 */
[----:B------:R-:W-:Y:S01]  /*07d0*/  ISETP.LT.AND P6, PT, R18, UR8, !P5 ;  /* 0x0000000812007c0c */ /* 0x000fe2000efc1270 */
[----:B------:R2:W3:Y:S01]  /*07e0*/  @!P4 LDG.E.128 R12, desc[UR4][R24.64] ;  /* 0x00000004180cc981 */ /* 0x0004e2000c1e1d00 */
[----:B------:R-:W4:Y:S03]  /*07f0*/  @!P2 LDC.64 R18, c[0x0][0x240] ;  /* 0x00009000ff12ab82 */ /* 0x000f260000000a00 */
[----:B------:R0:W3:Y:S01]  /*0800*/  @!P4 LDG.E.128 R8, desc[UR4][R26.64] ;  /* 0x000000041a08c981 */ /* 0x0000e2000c1e1d00 */
[----:B------:R-:W-:Y:S01]  /*0810*/  @!P3 IADD3 R39, P4, R28, 0x20, RZ ;  /* 0x000000201c27b810 */ /* 0x000fe20007f9e0ff */
[----:B-1----:R-:W-:-:S03]  /*0820*/  @!P2 IMAD R21, R21, R16, RZ ;  /* 0x000000101515a224 */ /* 0x002fc600078e02ff */
[----:B--2---:R-:W1:Y:S01]  /*0830*/  @!P3 LDC.64 R24, c[0x0][0x210] ;  /* 0x00008400ff18bb82 */ /* 0x004e620000000a00 */
[C---:B------:R-:W-:Y:S01]  /*0840*/  @!P2 IMAD R21, R42.reuse, R17, R21 ;  /* 0x000000112a15a224 */ /* 0x040fe200078e0215 */
[----:B0-----:R-:W-:Y:S01]  /*0850*/  @!P2 MOV R26, R30 ;  /* 0x0000001e001aa202 */ /* 0x001fe20000000f00 */
[----:B------:R-:W-:Y:S02]  /*0860*/  @!P2 IMAD.MOV.U32 R27, RZ, RZ, R31 ;  /* 0x000000ffff1ba224 */ /* 0x000fe400078e001f */
[----:B------:R-:W-:Y:S02]  /*0870*/  @!P3 IMAD.X R20, RZ, RZ, R29, P4 ;  /* 0x000000ffff14b224 */ /* 0x000fe400020e061d */
[----:B------:R-:W-:Y:S02]  /*0880*/  @!P2 IMAD.WIDE.U32 R42, R42, R16, R26 ;  /* 0x000000102a2aa225 */ /* 0x000fe400078e001a */
[----:B------:R-:W0:Y:S02]  /*0890*/  @P6 LDC.64 R16, c[0x0][0x228] ;  /* 0x00008a00ff106b82 */ /* 0x000e240000000a00 */
[----:B------:R-:W-:Y:S01]  /*08a0*/  @!P3 IMAD R20, R20, R22, RZ ;  /* 0x000000161414b224 */ /* 0x000fe200078e02ff */
[----:B------:R-:W-:Y:S01]  /*08b0*/  @!P2 IADD3 R21, R43, R21, RZ ;  /* 0x000000152b15a210 */ /* 0x000fe20007ffe0ff */
[----:B------:R-:W-:Y:S01]  /*08c0*/  @!P3 IMAD.MOV.U32 R44, RZ, RZ, R40 ;  /* 0x000000ffff2cb224 */ /* 0x000fe200078e0028 */
[----:B----4-:R-:W-:Y:S01]  /*08d0*/  @!P2 LEA R26, P4, R42, R18, 0x1 ;  /* 0x000000122a1aa211 */ /* 0x010fe200078808ff */
[----:B------:R-:W-:-:S02]  /*08e0*/  @!P3 IMAD.MOV.U32 R45, RZ, RZ, R41 ;  /* 0x000000ffff2db224 */ /* 0x000fc400078e0029 */
[C---:B------:R-:W-:Y:S01]  /*08f0*/  @!P3 IMAD R23, R39.reuse, R23, R20 ;  /* 0x000000172717b224 */ /* 0x040fe200078e0214 */
[----:B------:R-:W-:Y:S01]  /*0900*/  @!P2 LEA.HI.X R27, R42, R19, R21, 0x1, P4 ;  /* 0x000000132a1ba211 */ /* 0x000fe200020f0c15 */
[----:B------:R-:W-:Y:S01]  /*0910*/  @!P3 IMAD.WIDE.U32 R44, R39, R22, R44 ;  /* 0x00000016272cb225 */ /* 0x000fe200078e002c */
[----:B------:R-:W2:Y:S01]  /*0920*/  @P6 LDC.64 R20, c[0x0][0x248] ;  /* 0x00009200ff146b82 */ /* 0x000ea20000000a00 */
[----:B------:R-:W-:Y:S02]  /*0930*/  @P6 IADD3 R22, P4, R28, 0x40, RZ ;  /* 0x000000401c166810 */ /* 0x000fe40007f9e0ff */
[----:B------:R-:W-:Y:S02]  /*0940*/  @!P3 IMAD.IADD R23, R45, 0x1, R23 ;  /* 0x000000012d17b824 */ /* 0x000fe400078e0217 */
[----:B------:R-:W-:Y:S02]  /*0950*/  @P6 IADD3.X R39, RZ, R29, RZ, P4, !PT ;  /* 0x0000001dff276210 */ /* 0x000fe400027fe4ff */
[C---:B-1----:R-:W-:Y:S01]  /*0960*/  @!P3 LEA R42, P4, R44.reuse, R24, 0x1 ;  /* 0x000000182c2ab211 */ /* 0x042fe200078808ff */
[----:B------:R-:W1:Y:S03]  /*0970*/  @P6 LDC.64 R18, c[0x0][0x210] ;  /* 0x00008400ff126b82 */ /* 0x000e660000000a00 */
[----:B------:R-:W-:-:S05]  /*0980*/  @!P3 LEA.HI.X R43, R44, R25, R23, 0x1, P4 ;  /* 0x000000192c2bb211 */ /* 0x000fca00020f0c17 */
[----:B------:R-:W4:Y:S01]  /*0990*/  @P6 LDC.64 R24, c[0x0][0x240] ;  /* 0x00009000ff186b82 */ /* 0x000f220000000a00 */
[----:B------:R-:W-:Y:S01]  /*09a0*/  @P6 IADD3 R23, P4, R28, 0x40, RZ ;  /* 0x000000401c176810 */ /* 0x000fe20007f9e0ff */
[----:B0-----:R-:W-:-:S04]  /*09b0*/  @P6 IMAD R39, R39, R16, RZ ;  /* 0x0000001027276224 */ /* 0x001fc800078e02ff */
[----:B------:R-:W-:Y:S02]  /*09c0*/  @P6 IMAD.X R29, RZ, RZ, R29, P4 ;  /* 0x000000ffff1d6224 */ /* 0x000fe400020e061d */
[----:B------:R-:W-:-:S04]  /*09d0*/  @P6 IMAD.WIDE.U32 R44, R22, R16, R40 ;  /* 0x00000010162c6225 */ /* 0x000fc800078e0028 */
[----:B------:R-:W-:Y:S02]  /*09e0*/  @P6 IMAD R17, R22, R17, R39 ;  /* 0x0000001116116224 */ /* 0x000fe400078e0227 */
[----:B--2---:R-:W-:Y:S02]  /*09f0*/  @P6 IMAD R16, R29, R20, RZ ;  /* 0x000000141d106224 */ /* 0x004fe400078e02ff */
[----:B------:R-:W-:Y:S02]  /*0a00*/  @P6 IMAD.MOV.U32 R28, RZ, RZ, R30 ;  /* 0x000000ffff1c6224 */ /* 0x000fe400078e001e */
[----:B------:R-:W-:Y:S01]  /*0a10*/  @P6 IMAD.MOV.U32 R29, RZ, RZ, R31 ;  /* 0x000000ffff1d6224 */ /* 0x000fe200078e001f */
[----:B------:R-:W-:Y:S01]  /*0a20*/  @P6 IADD3 R17, R45, R17, RZ ;  /* 0x000000112d116210 */ /* 0x000fe20007ffe0ff */
[C---:B------:R-:W-:Y:S01]  /*0a30*/  @P6 IMAD R31, R23.reuse, R21, R16 ;  /* 0x00000015171f6224 */ /* 0x040fe200078e0210 */
[----:B-1----:R-:W-:Y:S01]  /*0a40*/  @P6 LEA R40, P4, R44, R18, 0x1 ;  /* 0x000000122c286211 */ /* 0x002fe200078808ff */
[----:B------:R-:W-:Y:S01]  /*0a50*/  @P6 IMAD.WIDE.U32 R28, R23, R20, R28 ;  /* 0x00000014171c6225 */ /* 0x000fe200078e001c */
[----:B------:R-:W-:-:S02]  /*0a60*/  CS2R R20, SRZ ;  /* 0x0000000000147805 */ /* 0x000fc4000001ff00 */
[----:B------:R-:W-:Y:S02]  /*0a70*/  CS2R R22, SRZ ;  /* 0x0000000000167805 */ /* 0x000fe4000001ff00 */
[----:B------:R-:W-:Y:S02]  /*0a80*/  @P6 LEA.HI.X R41, R44, R19, R17, 0x1, P4 ;  /* 0x000000132c296211 */ /* 0x000fe400020f0c11 */
[----:B------:R-:W-:Y:S02]  /*0a90*/  @P6 IADD3 R29, R29, R31, RZ ;  /* 0x0000001f1d1d6210 */ /* 0x000fe40007ffe0ff */
[C---:B----4-:R-:W-:Y:S02]  /*0aa0*/  @P6 LEA R44, P4, R28.reuse, R24, 0x1 ;  /* 0x000000181c2c6211 */ /* 0x050fe400078808ff */
[----:B------:R-:W-:Y:S02]  /*0ab0*/  CS2R R16, SRZ ;  /* 0x0000000000107805 */ /* 0x000fe4000001ff00 */
[----:B------:R-:W-:Y:S01]  /*0ac0*/  CS2R R18, SRZ ;  /* 0x0000000000127805 */ /* 0x000fe2000001ff00 */
[----:B------:R0:W2:Y:S01]  /*0ad0*/  @!P2 LDG.E.128 R20, desc[UR4][R26.64] ;  /* 0x000000041a14a981 */ /* 0x0000a2000c1e1d00 */
[----:B------:R-:W-:-:S02]  /*0ae0*/  @P6 LEA.HI.X R45, R28, R25, R29, 0x1, P4 ;  /* 0x000000191c2d6211 */ /* 0x000fc400020f0c1d */
[----:B------:R-:W-:Y:S02]  /*0af0*/  CS2R R24, SRZ ;  /* 0x0000000000187805 */ /* 0x000fe4000001ff00 */
[----:B------:R-:W-:Y:S02]  /*0b00*/  CS2R R28, SRZ ;  /* 0x00000000001c7805 */ /* 0x000fe4000001ff00 */
[----:B------:R-:W-:Y:S01]  /*0b10*/  CS2R R30, SRZ ;  /* 0x00000000001e7805 */ /* 0x000fe2000001ff00 */
[----:B------:R3:W4:Y:S01]  /*0b20*/  @!P3 LDG.E.128 R16, desc[UR4][R42.64] ;  /* 0x000000042a10b981 */ /* 0x000722000c1e1d00 */
[----:B0-----:R-:W-:-:S04]  /*0b30*/  CS2R R26, SRZ ;  /* 0x00000000001a7805 */ /* 0x001fc8000001ff00 */
[----:B------:R-:W4:Y:S04]  /*0b40*/  @P6 LDG.E.128 R28, desc[UR4][R44.64] ;  /* 0x000000042c1c6981 */ /* 0x000f28000c1e1d00 */
[----:B------:R0:W4:Y:S01]  /*0b50*/  @P6 LDG.E.128 R24, desc[UR4][R40.64] ;  /* 0x0000000428186981 */ /* 0x000122000c1e1d00 */
[----:B------:R-:W-:Y:S01]  /*0b60*/  @P0 IMAD R36, R0, 0x60, R36 ;  /* 0x0000006000240824 */ /* 0x000fe200078e0224 */
[----:B------:R-:W-:-:S03]  /*0b70*/  ISETP.NE.AND P2, PT, R37, RZ, PT ;  /* 0x000000ff2500720c */ /* 0x000fc60003f45270 */
[----:B------:R-:W-:Y:S01]  /*0b80*/  @P0 IMAD.HI R36, R36, 0x2aaaaaab, RZ ;  /* 0x2aaaaaab24240827 */ /* 0x000fe200078e02ff */
[----:B------:R-:W-:Y:S01]  /*0b90*/  BSSY B0, `(.L_x_3713) ;  /* 0x000007a000007945 */ /* 0x000fe20003800000 */
[----:B---3--:R-:W-:Y:S02]  /*0ba0*/  LOP3.LUT R42, R12, 0xffff0000, RZ, 0xc0, !PT ;  /* 0xffff00000c2a7812 */ /* 0x008fe400078ec0ff */
[C---:B------:R-:W-:Y:S01]  /*0bb0*/  LOP3.LUT R39, R8.reuse, 0xffff0000, RZ, 0xc0, !PT ;  /* 0xffff000008277812 */ /* 0x040fe200078ec0ff */
[----:B------:R-:W-:Y:S02]  /*0bc0*/  IMAD.U32 R8, R8, 0x10000, RZ ;  /* 0x0001000008087824 */ /* 0x000fe400078e00ff */
[----:B------:R-:W-:Y:S02]  /*0bd0*/  IMAD.U32 R43, R12, 0x10000, RZ ;  /* 0x000100000c2b7824 */ /* 0x000fe400078e00ff */
[----:B------:R-:W-:Y:S01]  /*0be0*/  FMUL.FTZ R42, R39, R42 ;  /* 0x0000002a272a7220 */ /* 0x000fe20000410000 */
[----:B------:R-:W-:Y:S01]  /*0bf0*/  SHF.L.U32 R12, R9, 0x10, RZ ;  /* 0x00000010090c7819 */ /* 0x000fe200000006ff */
[----:B------:R-:W-:-:S02]  /*0c00*/  IMAD.U32 R39, R13, 0x10000, RZ ;  /* 0x000100000d277824 */ /* 0x000fc400078e00ff */
[----:B------:R-:W-:Y:S01]  /*0c10*/  FFMA.FTZ R43, R8, R43, R42 ;  /* 0x0000002b082b7223 */ /* 0x000fe2000001002a */
[----:B------:R-:W-:Y:S02]  /*0c20*/  LOP3.LUT R9, R9, 0xffff0000, RZ, 0xc0, !PT ;  /* 0xffff000009097812 */ /* 0x000fe400078ec0ff */
[----:B0-----:R-:W-:Y:S01]  /*0c30*/  LOP3.LUT R40, R13, 0xffff0000, RZ, 0xc0, !PT ;  /* 0xffff00000d287812 */ /* 0x001fe200078ec0ff */
[----:B------:R-:W-:Y:S01]  /*0c40*/  FFMA.FTZ R12, R12, R39, R43 ;  /* 0x000000270c0c7223 */ /* 0x000fe2000001002b */
[----:B------:R-:W-:Y:S01]  /*0c50*/  SHF.L.U32 R13, R14, 0x10, RZ ;  /* 0x000000100e0d7819 */ /* 0x000fe200000006ff */
[C---:B------:R-:W-:Y:S02]  /*0c60*/  IMAD.U32 R8, R10.reuse, 0x10000, RZ ;  /* 0x000100000a087824 */ /* 0x040fe400078e00ff */
[----:B------:R-:W-:Y:S01]  /*0c70*/  FFMA.FTZ R39, R9, R40, R12 ;  /* 0x0000002809277223 */ /* 0x000fe2000001000c */
[----:B------:R-:W-:Y:S02]  /*0c80*/  LOP3.LUT R10, R10, 0xffff0000, RZ, 0xc0, !PT ;  /* 0xffff00000a0a7812 */ /* 0x000fe400078ec0ff */
[----:B------:R-:W-:Y:S01]  /*0c90*/  LOP3.LUT R9, R14, 0xffff0000, RZ, 0xc0, !PT ;  /* 0xffff00000e097812 */ /* 0x000fe200078ec0ff */
[----:B------:R-:W-:Y:S01]  /*0ca0*/  FFMA.FTZ R39, R8, R13, R39 ;  /* 0x0000000d08277223 */ /* 0x000fe20000010027 */
[----:B------:R-:W-:-:S02]  /*0cb0*/  IMAD.U32 R8, R11, 0x10000, RZ ;  /* 0x000100000b087824 */ /* 0x000fc400078e00ff */
[----:B------:R-:W-:Y:S02]  /*0cc0*/  IMAD.U32 R13, R15, 0x10000, RZ ;  /* 0x000100000f0d7824 */ /* 0x000fe400078e00ff */
[----:B------:R-:W-:-:S04]  /*0cd0*/  FFMA.FTZ R9, R10, R9, R39 ;  /* 0x000000090a097223 */ /* 0x000fc80000010027 */
[----:B------:R-:W-:Y:S01]  /*0ce0*/  FFMA.FTZ R8, R8, R13, R9 ;  /* 0x0000000d08087223 */ /* 0x000fe20000010009 */
[----:B------:R-:W-:Y:S02]  /*0cf0*/  LOP3.LUT R11, R11, 0xffff0000, RZ, 0xc0, !PT ;  /* 0xffff00000b0b7812 */ /* 0x000fe400078ec0ff */
[----:B------:R-:W-:-:S05]  /*0d00*/  LOP3.LUT R15, R15, 0xffff0000, RZ, 0xc0, !PT ;  /* 0xffff00000f0f7812 */ /* 0x000fca00078ec0ff */
[----:B------:R-:W-:Y:S01]  /*0d10*/  FFMA.FTZ R8, R11, R15, R8 ;  /* 0x0000000f0b087223 */ /* 0x000fe20000010008 */
[C---:B--2---:R-:W-:Y:S01]  /*0d20*/  LOP3.LUT R41, R20.reuse, 0xffff0000, RZ, 0xc0, !PT ;  /* 0xffff000014297812 */ /* 0x044fe200078ec0ff */
[----:B------:R-:W-:Y:S01]  /*0d30*/  IMAD.U32 R14, R20, 0x10000, RZ ;  /* 0x00010000140e7824 */ /* 0x000fe200078e00ff */
[C---:B----4-:R-:W-:Y:S02]  /*0d40*/  SHF.L.U32 R9, R16.reuse, 0x10, RZ ;  /* 0x0000001010097819 */ /* 0x050fe400000006ff */
[----:B------:R-:W-:Y:S01]  /*0d50*/  LOP3.LUT R16, R16, 0xffff0000, RZ, 0xc0, !PT ;  /* 0xffff000010107812 */ /* 0x000fe200078ec0ff */
[C---:B------:R-:W-:Y:S01]  /*0d60*/  IMAD.U32 R39, R21.reuse, 0x10000, RZ ;  /* 0x0001000015277824 */ /* 0x040fe200078e00ff */
[----:B------:R-:W-:Y:S02]  /*0d70*/  LOP3.LUT R20, R21, 0xffff0000, RZ, 0xc0, !PT ;  /* 0xffff000015147812 */ /* 0x000fe400078ec0ff */
[----:B------:R-:W-:Y:S01]  /*0d80*/  LOP3.LUT R45, R28, 0xffff0000, RZ, 0xc0, !PT ;  /* 0xffff00001c2d7812 */ /* 0x000fe200078ec0ff */
[----:B------:R-:W-:Y:S01]  /*0d90*/  FMUL.FTZ R16, R16, R41 ;  /* 0x0000002910107220 */ /* 0x000fe20000410000 */
[----:B------:R-:W-:-:S02]  /*0da0*/  SHF.L.U32 R21, R22, 0x10, RZ ;  /* 0x0000001016157819 */ /* 0x000fc400000006ff */
[----:B------:R-:W-:Y:S02]  /*0db0*/  LOP3.LUT R40, R24, 0xffff0000, RZ, 0xc0, !PT ;  /* 0xffff000018287812 */ /* 0x000fe400078ec0ff */
[----:B------:R-:W-:Y:S01]  /*0dc0*/  LOP3.LUT R43, R22, 0xffff0000, RZ, 0xc0, !PT ;  /* 0xffff0000162b7812 */ /* 0x000fe200078ec0ff */
[C---:B------:R-:W-:Y:S01]  /*0dd0*/  IMAD.U32 R22, R23.reuse, 0x10000, RZ ;  /* 0x0001000017167824 */ /* 0x040fe200078e00ff */
[----:B------:R-:W-:Y:S01]  /*0de0*/  LOP3.LUT R42, R23, 0xffff0000, RZ, 0xc0, !PT ;  /* 0xffff0000172a7812 */ /* 0x000fe200078ec0ff */
[----:B------:R-:W-:Y:S01]  /*0df0*/  IMAD.U32 R24, R24, 0x10000, RZ ;  /* 0x0001000018187824 */ /* 0x000fe200078e00ff */
[----:B------:R-:W-:Y:S01]  /*0e00*/  SHF.L.U32 R23, R28, 0x10, RZ ;  /* 0x000000101c177819 */ /* 0x000fe200000006ff */
[----:B------:R-:W-:Y:S01]  /*0e10*/  FMUL.FTZ R45, R40, R45 ;  /* 0x0000002d282d7220 */ /* 0x000fe20000410000 */
[----:B------:R-:W-:Y:S02]  /*0e20*/  IMAD.U32 R10, R17, 0x10000, RZ ;  /* 0x00010000110a7824 */ /* 0x000fe400078e00ff */
[----:B------:R-:W-:Y:S01]  /*0e30*/  FFMA.FTZ R41, R9, R14, R16 ;  /* 0x0000000e09297223 */ /* 0x000fe20000010010 */
[----:B------:R-:W-:-:S02]  /*0e40*/  IMAD.U32 R9, R25, 0x10000, RZ ;  /* 0x0001000019097824 */ /* 0x000fc400078e00ff */
[----:B------:R-:W-:Y:S01]  /*0e50*/  FFMA.FTZ R24, R24, R23, R45 ;  /* 0x0000001718187223 */ /* 0x000fe2000001002d */
[----:B------:R-:W-:Y:S01]  /*0e60*/  IMAD.U32 R14, R29, 0x10000, RZ ;  /* 0x000100001d0e7824 */ /* 0x000fe200078e00ff */
[----:B------:R-:W-:Y:S01]  /*0e70*/  LOP3.LUT R17, R17, 0xffff0000, RZ, 0xc0, !PT ;  /* 0xffff000011117812 */ /* 0x000fe200078ec0ff */
[----:B------:R-:W-:Y:S01]  /*0e80*/  FFMA.FTZ R16, R10, R39, R41 ;  /* 0x000000270a107223 */ /* 0x000fe20000010029 */
[----:B------:R-:W-:Y:S01]  /*0e90*/  LOP3.LUT R25, R25, 0xffff0000, RZ, 0xc0, !PT ;  /* 0xffff000019197812 */ /* 0x000fe200078ec0ff */
[----:B------:R-:W-:Y:S01]  /*0ea0*/  FFMA.FTZ R24, R9, R14, R24 ;  /* 0x0000000e09187223 */ /* 0x000fe20000010018 */
[----:B------:R-:W-:Y:S01]  /*0eb0*/  LOP3.LUT R10, R29, 0xffff0000, RZ, 0xc0, !PT ;  /* 0xffff00001d0a7812 */ /* 0x000fe200078ec0ff */
[----:B------:R-:W-:Y:S02]  /*0ec0*/  IMAD.U32 R12, R18, 0x10000, RZ ;  /* 0x00010000120c7824 */ /* 0x000fe400078e00ff */
[----:B------:R-:W-:Y:S01]  /*0ed0*/  FFMA.FTZ R17, R17, R20, R16 ;  /* 0x0000001411117223 */ /* 0x000fe20000010010 */
[----:B------:R-:W-:Y:S01]  /*0ee0*/  SHF.L.U32 R9, R26, 0x10, RZ ;  /* 0x000000101a097819 */ /* 0x000fe200000006ff */
[----:B------:R-:W-:-:S02]  /*0ef0*/  IMAD.U32 R14, R30, 0x10000, RZ ;  /* 0x000100001e0e7824 */ /* 0x000fc400078e00ff */
[----:B------:R-:W-:Y:S01]  /*0f00*/  FFMA.FTZ R10, R25, R10, R24 ;  /* 0x0000000a190a7223 */ /* 0x000fe20000010018 */
[----:B------:R-:W-:Y:S01]  /*0f10*/  FFMA.FTZ R21, R12, R21, R17 ;  /* 0x000000150c157223 */ /* 0x000fe20000010011 */
[----:B------:R-:W-:Y:S02]  /*0f20*/  LOP3.LUT R18, R18, 0xffff0000, RZ, 0xc0, !PT ;  /* 0xffff000012127812 */ /* 0x000fe400078ec0ff */
[----:B------:R-:W-:Y:S01]  /*0f30*/  LOP3.LUT R26, R26, 0xffff0000, RZ, 0xc0, !PT ;  /* 0xffff00001a1a7812 */ /* 0x000fe200078ec0ff */
[----:B------:R-:W-:Y:S01]  /*0f40*/  FFMA.FTZ R23, R9, R14, R10 ;  /* 0x0000000e09177223 */ /* 0x000fe2000001000a */
        /* <DEDUP_REMOVED lines=11> */
[----:B------:R-:W-:-:S04]  /*1000*/  FFMA.FTZ R18, R19, R42, R18 ;  /* 0x0000002a13127223 */ /* 0x000fc80000010012 */
[----:B------:R-:W-:Y:S01]  /*1010*/  FFMA.FTZ R27, R27, R12, R10 ;  /* 0x0000000c1b1b7223 */ /* 0x000fe2000001000a */
[----:B------:R-:W0:Y:S04]  /*1020*/  SHFL.BFLY PT, R9, R8, 0x4, 0x1f ;  /* 0x0c801f0008097f89 */ /* 0x000e2800000e0000 */
[----:B------:R-:W1:Y:S04]  /*1030*/  SHFL.BFLY PT, R11, R18, 0x4, 0x1f ;  /* 0x0c801f00120b7f89 */ /* 0x000e6800000e0000 */
[----:B------:R-:W2:Y:S01]  /*1040*/  SHFL.BFLY PT, R10, R27, 0x4, 0x1f ;  /* 0x0c801f001b0a7f89 */ /* 0x000ea200000e0000 */
[----:B0-----:R-:W-:Y:S01]  /*1050*/  FADD.FTZ R9, R8, R9 ;  /* 0x0000000908097221 */ /* 0x001fe20000010000 */
[----:B-1----:R-:W-:Y:S01]  /*1060*/  FADD.FTZ R11, R18, R11 ;  /* 0x0000000b120b7221 */ /* 0x002fe20000010000 */
[----:B--2---:R-:W-:-:S04]  /*1070*/  FADD.FTZ R14, R27, R10 ;  /* 0x0000000a1b0e7221 */ /* 0x004fc80000010000 */
[----:B------:R-:W0:Y:S04]  /*1080*/  SHFL.BFLY PT, R12, R11, 0x2, 0x1f ;  /* 0x0c401f000b0c7f89 */ /* 0x000e2800000e0000 */
[----:B------:R-:W1:Y:S04]  /*1090*/  SHFL.BFLY PT, R10, R9, 0x2, 0x1f ;  /* 0x0c401f00090a7f89 */ /* 0x000e6800000e0000 */
[----:B------:R-:W2:Y:S01]  /*10a0*/  SHFL.BFLY PT, R13, R14, 0x2, 0x1f ;  /* 0x0c401f000e0d7f89 */ /* 0x000ea200000e0000 */
[----:B0-----:R-:W-:Y:S01]  /*10b0*/  FADD.FTZ R12, R11, R12 ;  /* 0x0000000c0b0c7221 */ /* 0x001fe20000010000 */
[----:B-1----:R-:W-:Y:S01]  /*10c0*/  FADD.FTZ R10, R9, R10 ;  /* 0x0000000a090a7221 */ /* 0x002fe20000010000 */
[----:B--2---:R-:W-:-:S03]  /*10d0*/  FADD.FTZ R16, R14, R13 ;  /* 0x0000000d0e107221 */ /* 0x004fc60000010000 */
[----:B------:R-:W0:Y:S01]  /*10e0*/  SHFL.BFLY PT, R15, R12, 0x1, 0x1f ;  /* 0x0c201f000c0f7f89 */ /* 0x000e2200000e0000 */
[----:B------:R-:W1:Y:S03]  /*10f0*/  LDC.64 R8, c[0x0][0x2d0] ;  /* 0x0000b400ff087b82 */ /* 0x000e660000000a00 */
[----:B------:R-:W2:Y:S04]  /*1100*/  SHFL.BFLY PT, R13, R10, 0x1, 0x1f ;  /* 0x0c201f000a0d7f89 */ /* 0x000ea800000e0000 */
[----:B------:R-:W3:Y:S01]  /*1110*/  SHFL.BFLY PT, R17, R16, 0x1, 0x1f ;  /* 0x0c201f0010117f89 */ /* 0x000ee200000e0000 */
[----:B------:R-:W-:-:S04]  /*1120*/  @P0 SHF.R.U32.HI R11, RZ, 0x1f, R36 ;  /* 0x0000001fff0b0819 */ /* 0x000fc80000011624 */
[----:B------:R-:W-:Y:S01]  /*1130*/  @P0 LEA.HI.SX32 R36, R36, R11, 0x1c ;  /* 0x0000000b24240211 */ /* 0x000fe200078fe2ff */
[----:B------:R-:W-:-:S06]  /*1140*/  HFMA2.MMA R11, -RZ, RZ, 0, 0 ;  /* 0x00000000ff0b7435 */ /* 0x000fcc00000001ff */
[----:B------:R-:W-:Y:S02]  /*1150*/  @P0 IMAD R11, R36, 0x60, RZ ;  /* 0x00000060240b0824 */ /* 0x000fe400078e02ff */
[----:B0-----:R-:W-:Y:S01]  /*1160*/  FADD.FTZ R19, R12, R15 ;  /* 0x0000000f0c137221 */ /* 0x001fe20000010000 */
[----:B--2---:R-:W-:Y:S01]  /*1170*/  FADD.FTZ R18, R10, R13 ;  /* 0x0000000d0a127221 */ /* 0x004fe20000010000 */
[----:B---3--:R-:W-:Y:S01]  /*1180*/  FADD.FTZ R17, R16, R17 ;  /* 0x0000001110117221 */ /* 0x008fe20000010000 */
[----:B------:R-:W-:Y:S06]  /*1190*/  @P2 BRA `(.L_x_3714) ;  /* 0x0000000000642947 */ /* 0x000fec0003800000 */
[----:B------:R-:W0:Y:S01]  /*11a0*/  LDC.64 R14, c[0x0][0x278] ;  /* 0x00009e00ff0e7b82 */ /* 0x000e220000000a00 */
[----:B------:R-:W-:Y:S01]  /*11b0*/  SHF.R.S32.HI R13, RZ, 0x1f, R11 ;  /* 0x0000001fff0d7819 */ /* 0x000fe2000001140b */
[----:B------:R-:W-:Y:S01]  /*11c0*/  ULDC.64 UR8, c[0x0][0x280] ;  /* 0x0000a00000087ab9 */ /* 0x000fe20000000a00 */
[C---:B------:R-:W-:Y:S02]  /*11d0*/  IADD3 R12, P0, R4.reuse, R11, RZ ;  /* 0x0000000b040c7210 */ /* 0x040fe40007f1e0ff */
[----:B------:R-:W-:Y:S02]  /*11e0*/  ISETP.GE.AND P2, PT, R33, R5, PT ;  /* 0x000000052100720c */ /* 0x000fe40003f46270 */
[----:B------:R-:W-:Y:S02]  /*11f0*/  LEA.HI.X.SX32 R13, R4, R13, 0x1, P0 ;  /* 0x0000000d040d7211 */ /* 0x000fe400000f0eff */
[----:B------:R-:W-:Y:S01]  /*1200*/  FSEL R17, R17, RZ, !P5 ;  /* 0x000000ff11117208 */ /* 0x000fe20006800000 */
[----:B0-----:R-:W-:-:S02]  /*1210*/  IMAD R10, R14, UR7, RZ ;  /* 0x000000070e0a7c24 */ /* 0x001fc4000f8e02ff */
[----:B------:R-:W-:-:S04]  /*1220*/  IMAD.WIDE.U32 R12, R14, UR6, R12 ;  /* 0x000000060e0c7c25 */ /* 0x000fc8000f8e000c */
[----:B------:R-:W-:-:S04]  /*1230*/  IMAD R15, R15, UR6, R10 ;  /* 0x000000060f0f7c24 */ /* 0x000fc8000f8e020a */
[----:B------:R-:W-:Y:S02]  /*1240*/  IMAD.IADD R13, R13, 0x1, R15 ;  /* 0x000000010d0d7824 */ /* 0x000fe400078e020f */
[----:B------:R-:W-:Y:S02]  /*1250*/  IMAD R15, R32, UR8, RZ ;  /* 0x00000008200f7c24 */ /* 0x000fe4000f8e02ff */
[----:B------:R-:W-:-:S04]  /*1260*/  IMAD.WIDE.U32 R12, R6, UR8, R12 ;  /* 0x00000008060c7c25 */ /* 0x000fc8000f8e000c */
[----:B------:R-:W-:Y:S01]  /*1270*/  IMAD R15, R6, UR9, R15 ;  /* 0x00000009060f7c24 */ /* 0x000fe2000f8e020f */
[----:B------:R-:W-:Y:S01]  /*1280*/  IADD3 R10, P0, R33, R12, RZ ;  /* 0x0000000c210a7210 */ /* 0x000fe20007f1e0ff */
[----:B------:R-:W-:-:S03]  /*1290*/  ULDC.64 UR8, c[0x0][0x260] ;  /* 0x0000980000087ab9 */ /* 0x000fc60000000a00 */
[----:B------:R-:W-:Y:S02]  /*12a0*/  IADD3.X R13, R34, R13, R15, P0, !PT ;  /* 0x0000000d220d7210 */ /* 0x000fe400007fe40f */
[C---:B------:R-:W-:Y:S02]  /*12b0*/  LEA R12, P3, R10.reuse, UR8, 0x2 ;  /* 0x000000080a0c7c11 */ /* 0x040fe4000f8610ff */
[----:B------:R-:W-:Y:S02]  /*12c0*/  ISETP.GE.AND P0, PT, R35, R5, PT ;  /* 0x000000052300720c */ /* 0x000fe40003f06270 */
[----:B------:R-:W-:Y:S02]  /*12d0*/  LEA.HI.X R13, R10, UR9, R13, 0x2, P3 ;  /* 0x000000090a0d7c11 */ /* 0x000fe400098f140d */
[----:B------:R-:W-:Y:S02]  /*12e0*/  FSEL R5, R18, RZ, !P2 ;  /* 0x000000ff12057208 */ /* 0x000fe40005000000 */
[----:B------:R-:W-:Y:S01]  /*12f0*/  FSEL R15, R19, RZ, !P0 ;  /* 0x000000ff130f7208 */ /* 0x000fe20004000000 */
[----:B------:R0:W-:Y:S04]  /*1300*/  STG.E desc[UR4][R12.64+0x100], R17 ;  /* 0x000100110c007986 */ /* 0x0001e8000c101904 */
[----:B------:R0:W-:Y:S04]  /*1310*/  STG.E desc[UR4][R12.64], R5 ;  /* 0x000000050c007986 */ /* 0x0001e8000c101904 */
[----:B------:R0:W-:Y:S02]  /*1320*/  STG.E desc[UR4][R12.64+0x80], R15 ;  /* 0x0000800f0c007986 */ /* 0x0001e4000c101904 */
.L_x_3714:
[----:B------:R-:W-:Y:S05]  /*1330*/  BSYNC B0 ;  /* 0x0000000000007941 */ /* 0x000fea0003800000 */
.L_x_3713:
[----:B0-----:R-:W-:Y:S01]  /*1340*/  IADD3 R5, R38, 0x5f, RZ ;  /* 0x0000005f26057810 */ /* 0x001fe20007ffe0ff */
[----:B------:R-:W-:Y:S01]  /*1350*/  IMAD.SHL.U32 R12, R11, 0x40, RZ ;  /* 0x000000400b0c7824 */ /* 0x000fe200078e00ff */
[----:B------:R-:W-:Y:S01]  /*1360*/  SHF.L.U32 R14, R3, 0x2, RZ ;  /* 0x00000002030e7819 */ /* 0x000fe200000006ff */
[----:B------:R-:W-:Y:S01]  /*1370*/  IMAD R15, R2, 0x1800, RZ ;  /* 0x00001800020f7824 */ /* 0x000fe200078e02ff */
[----:B------:R-:W-:Y:S01]  /*1380*/  BSSY B0, `(.L_x_3715) ;  /* 0x0000028000007945 */ /* 0x000fe20003800000 */
[----:B------:R-:W-:-:S03]  /*1390*/  IMAD.HI R10, R5, 0x2aaaaaab, RZ ;  /* 0x2aaaaaab050a7827 */ /* 0x000fc600078e02ff */
[----:B------:R-:W-:Y:S02]  /*13a0*/  SHF.R.S32.HI R16, RZ, 0x1f, R15 ;  /* 0x0000001fff107819 */ /* 0x000fe4000001140f */
[----:B------:R-:W-:-:S04]  /*13b0*/  SHF.R.U32.HI R13, RZ, 0x1f, R10 ;  /* 0x0000001fff0d7819 */ /* 0x000fc8000001160a */
[----:B------:R-:W-:Y:S02]  /*13c0*/  LEA.HI.SX32 R10, R10, R13, 0x1c ;  /* 0x0000000d0a0a7211 */ /* 0x000fe400078fe2ff */
[----:B------:R-:W-:Y:S02]  /*13d0*/  SHF.R.S32.HI R13, RZ, 0x1f, R12 ;  /* 0x0000001fff0d7819 */ /* 0x000fe4000001140c */
[----:B------:R-:W-:Y:S01]  /*13e0*/  IADD3 R12, P0, P2, R12, R14, R15 ;  /* 0x0000000e0c0c7210 */ /* 0x000fe20007a1e00f */
[--C-:B------:R-:W-:Y:S01]  /*13f0*/  IMAD R10, R10, 0x60, -R5.reuse ;  /* 0x000000600a0a7824 */ /* 0x100fe200078e0a05 */
[----:B------:R-:W-:Y:S01]  /*1400*/  SHF.R.S32.HI R14, RZ, 0x1f, R14 ;  /* 0x0000001fff0e7819 */ /* 0x000fe2000001140e */
[----:B------:R-:W-:-:S03]  /*1410*/  IMAD R5, R2, -0x60, R5 ;  /* 0xffffffa002057824 */ /* 0x000fc600078e0205 */
[----:B------:R-:W-:Y:S01]  /*1420*/  IADD3.X R13, R13, R14, R16, P0, P2 ;  /* 0x0000000e0d0d7210 */ /* 0x000fe200007e4410 */
[----:B------:R-:W-:Y:S02]  /*1430*/  IMAD.IADD R10, R5, 0x1, R10 ;  /* 0x00000001050a7824 */ /* 0x000fe400078e020a */
[----:B-1----:R-:W-:-:S03]  /*1440*/  IMAD R14, R8, UR7, RZ ;  /* 0x00000007080e7c24 */ /* 0x002fc6000f8e02ff */
[----:B------:R-:W-:Y:S01]  /*1450*/  ISETP.GE.OR P1, PT, R3, R10, P1 ;  /* 0x0000000a0300720c */ /* 0x000fe20000f26670 */
[----:B------:R-:W-:Y:S02]  /*1460*/  IMAD R5, R9, UR6, R14 ;  /* 0x0000000609057c24 */ /* 0x000fe4000f8e020e */
[----:B------:R-:W-:-:S05]  /*1470*/  IMAD.WIDE.U32 R8, R8, UR6, R12 ;  /* 0x0000000608087c25 */ /* 0x000fca000f8e000c */
[----:B------:R-:W-:-:S05]  /*1480*/  IADD3 R5, R9, R5, RZ ;  /* 0x0000000509057210 */ /* 0x000fca0007ffe0ff */
[----:B------:R-:W-:Y:S05]  /*1490*/  @P1 BRA `(.L_x_3716) ;  /* 0x0000000000581947 */ /* 0x000fea0003800000 */
[----:B------:R-:W0:Y:S01]  /*14a0*/  LDC.64 R14, c[0x0][0x2a8] ;  /* 0x0000aa00ff0e7b82 */ /* 0x000e220000000a00 */
[----:B------:R-:W-:Y:S01]  /*14b0*/  IADD3 R10, P0, P1, R11, R4, R3 ;  /* 0x000000040b0a7210 */ /* 0x000fe2000791e003 */
[----:B------:R-:W-:Y:S01]  /*14c0*/  ULDC.64 UR8, c[0x0][0x2b0] ;  /* 0x0000ac0000087ab9 */ /* 0x000fe20000000a00 */
[----:B------:R-:W-:Y:S02]  /*14d0*/  SHF.R.S32.HI R13, RZ, 0x1f, R11 ;  /* 0x0000001fff0d7819 */ /* 0x000fe4000001140b */
[----:B------:R-:W-:Y:S02]  /*14e0*/  SHF.R.S32.HI R12, RZ, 0x1f, R4 ;  /* 0x0000001fff0c7819 */ /* 0x000fe40000011404 */
[----:B------:R-:W-:-:S04]  /*14f0*/  SHF.R.S32.HI R11, RZ, 0x1f, R3 ;  /* 0x0000001fff0b7819 */ /* 0x000fc80000011403 */
[----:B------:R-:W-:Y:S02]  /*1500*/  IADD3.X R11, R13, R12, R11, P0, P1 ;  /* 0x0000000c0d0b7210 */ /* 0x000fe400007e240b */
[----:B-----5:R-:W-:Y:S01]  /*1510*/  FSETP.NEU.FTZ.AND P0, PT, R7, -INF , PT ;  /* 0xff8000000700780b */ /* 0x020fe20003f1d000 */
[C---:B0-----:R-:W-:Y:S02]  /*1520*/  IMAD R12, R14.reuse, UR7, RZ ;  /* 0x000000070e0c7c24 */ /* 0x041fe4000f8e02ff */
[----:B------:R-:W-:-:S04]  /*1530*/  IMAD.WIDE.U32 R10, R14, UR6, R10 ;  /* 0x000000060e0a7c25 */ /* 0x000fc8000f8e000a */
[----:B------:R-:W-:Y:S01]  /*1540*/  FMUL.FTZ R14, R7, 1.4426950216293334961 ;  /* 0x3fb8aa3b070e7820 */ /* 0x000fe20000410000 */
[----:B------:R-:W-:Y:S02]  /*1550*/  IMAD R13, R15, UR6, R12 ;  /* 0x000000060f0d7c24 */ /* 0x000fe4000f8e020c */
[----:B------:R-:W-:Y:S02]  /*1560*/  IMAD R15, R32, UR8, RZ ;  /* 0x00000008200f7c24 */ /* 0x000fe4000f8e02ff */
[----:B------:R-:W-:Y:S01]  /*1570*/  FSEL R7, R14, RZ, P0 ;  /* 0x000000ff0e077208 */ /* 0x000fe20000000000 */
[----:B------:R-:W-:Y:S02]  /*1580*/  IMAD.IADD R11, R11, 0x1, R13 ;  /* 0x000000010b0b7824 */ /* 0x000fe400078e020d */
[C---:B------:R-:W-:Y:S02]  /*1590*/  IMAD R15, R6.reuse, UR9, R15 ;  /* 0x00000009060f7c24 */ /* 0x040fe4000f8e020f */
[----:B------:R-:W-:Y:S01]  /*15a0*/  IMAD.WIDE.U32 R10, R6, UR8, R10 ;  /* 0x00000008060a7c25 */ /* 0x000fe2000f8e000a */
[----:B------:R-:W-:-:S04]  /*15b0*/  ULDC.64 UR8, c[0x0][0x2a0] ;  /* 0x0000a80000087ab9 */ /* 0x000fc80000000a00 */
[----:B------:R-:W-:Y:S02]  /*15c0*/  IADD3 R11, R11, R15, RZ ;  /* 0x0000000f0b0b7210 */ /* 0x000fe40007ffe0ff */
[----:B------:R-:W-:-:S04]  /*15d0*/  LEA R12, P1, R10, UR8, 0x2 ;  /* 0x000000080a0c7c11 */ /* 0x000fc8000f8210ff */
[----:B------:R-:W-:-:S05]  /*15e0*/  LEA.HI.X R13, R10, UR9, R11, 0x2, P1 ;  /* 0x000000090a0d7c11 */ /* 0x000fca00088f140b */
[----:B------:R0:W-:Y:S04]  /*15f0*/  STG.E desc[UR4][R12.64], R7 ;  /* 0x000000070c007986 */ /* 0x0001e8000c101904 */
.L_x_3716:
[----:B------:R-:W-:Y:S05]  /*1600*/  BSYNC B0 ;  /* 0x0000000000007941 */ /* 0x000fea0003800000 */
.L_x_3715:
[----:B------:R-:W-:Y:S01]  /*1610*/  ULDC.64 UR10, c[0x0][0x2e8] ;  /* 0x0000ba00000a7ab9 */ /* 0x000fe20000000a00 */
[----:B------:R-:W-:Y:S01]  /*1620*/  ULDC.64 UR8, c[0x0][0x2d8] ;  /* 0x0000b60000087ab9 */ /* 0x000fe20000000a00 */
[----:B------:R-:W-:Y:S01]  /*1630*/  ISETP.NE.U32.AND P0, PT, RZ, UR10, PT ;  /* 0x0000000aff007c0c */ /* 0x000fe2000bf05070 */
[----:B0----5:R-:W-:Y:S02]  /*1640*/  IMAD R7, R32, UR8, RZ ;  /* 0x0000000820077c24 */ /* 0x021fe4000f8e02ff */
[----:B------:R-:W-:Y:S01]  /*1650*/  IMAD.MOV.U32 R4, RZ, RZ, R8 ;  /* 0x000000ffff047224 */ /* 0x000fe200078e0008 */
[----:B------:R-:W-:Y:S01]  /*1660*/  ISETP.NE.AND.EX P0, PT, RZ, UR11, PT, P0 ;  /* 0x0000000bff007c0c */ /* 0x000fe2000bf05300 */
[C---:B------:R-:W-:Y:S02]  /*1670*/  IMAD R7, R6.reuse, UR9, R7 ;  /* 0x0000000906077c24 */ /* 0x040fe4000f8e0207 */
[----:B------:R-:W-:Y:S01]  /*1680*/  IMAD.WIDE.U32 R4, R6, UR8, R4 ;  /* 0x0000000806047c25 */ /* 0x000fe2000f8e0004 */
[----:B------:R-:W-:Y:S01]  /*1690*/  ISETP.NE.OR P0, PT, R3, RZ, !P0 ;  /* 0x000000ff0300720c */ /* 0x000fe20004705670 */
[----:B------:R-:W-:-:S02]  /*16a0*/  ULDC.64 UR8, c[0x0][0x2b8] ;  /* 0x0000ae0000087ab9 */ /* 0x000fc40000000a00 */
[----:B------:R-:W-:Y:S02]  /*16b0*/  LEA R6, P1, R4, UR8, 0x2 ;  /* 0x0000000804067c11 */ /* 0x000fe4000f8210ff */
[----:B------:R-:W-:-:S04]  /*16c0*/  IADD3 R5, R5, R7, RZ ;  /* 0x0000000705057210 */ /* 0x000fc80007ffe0ff */
[----:B------:R-:W-:-:S05]  /*16d0*/  LEA.HI.X R7, R4, UR9, R5, 0x2, P1 ;  /* 0x0000000904077c11 */ /* 0x000fca00088f1405 */
        /* <DEDUP_REMOVED lines=15> */
.L_x_3717:
        /* <DEDUP_REMOVED lines=11> */
.L_x_3748:


//--------------------- .nv.global.init           --------------------------
	.section	.nv.global.init,"aw",@progbits
.nv.global.init:
	.type		$str$23,@object
	.size		$str$23,($str$24 - $str$23)
$str$23:
        /*0000*/ 	.byte	0x28, 0x61, 0x64, 0x64, 0x72, 0x65, 0x73, 0x73, 0x20, 0x26, 0x20, 0x6d, 0x61, 0x73, 0x6b, 0x29
        /*0010*/ 	.byte	0x20, 0x3d, 0x3d, 0x20, 0x30, 0x00
	.type		$str$24,@object
	.size		$str$24,(__unnamed_4 - $str$24)
$str$24:
        /*0016*/ 	.byte	0x2f, 0x74, 0x6d, 0x70, 0x2f, 0x6f, 0x73, 0x73, 0x5f, 0x6b, 0x65, 0x72, 0x6e, 0x65, 0x6c, 0x73
        /*0026*/ 	.byte	0x5f, 0x73, 0x72, 0x63, 0x2f, 0x66, 0x6c, 0x61, 0x73, 0x68, 0x5f, 0x61, 0x74, 0x74, 0x65, 0x6e
        /*0036*/ 	.byte	0x74, 0x69, 0x6f, 0x6e, 0x2f, 0x63, 0x73, 0x72, 0x63, 0x2f, 0x63, 0x75, 0x74, 0x6c, 0x61, 0x73
        /*0046*/ 	.byte	0x73, 0x2f, 0x69, 0x6e, 0x63, 0x6c, 0x75, 0x64, 0x65, 0x2f, 0x63, 0x75, 0x74, 0x65, 0x2f, 0x70
        /*0056*/ 	.byte	0x6f, 0x69, 0x6e, 0x74, 0x65, 0x72, 0x5f, 0x66, 0x6c, 0x61, 0x67, 0x67, 0x65, 0x64, 0x2e, 0x68
        /*0066*/ 	.byte	0x70, 0x70, 0x00
	.type		__unnamed_4,@object
	.size		__unnamed_4,(__unnamed_2 - __unnamed_4)
__unnamed_4:
        /* <DEDUP_REMOVED lines=17> */
        /*0179*/ 	.byte	0x43, 0x3c, 0x36, 0x34, 0x3e, 0x3e, 0x3e, 0x3e, 0x5d, 0x00
	.type		__unnamed_2,@object
	.size		__unnamed_2,(__unnamed_6 - __unnamed_2)
__unnamed_2:
        /* <DEDUP_REMOVED lines=23> */
	.type		__unnamed_6,@object
	.size		__unnamed_6,(__unnamed_3 - __unnamed_6)
__unnamed_6:
        /* <DEDUP_REMOVED lines=22> */
        /*044f*/ 	.byte	0x31, 0x36, 0x33, 0x38, 0x34, 0x3e, 0x3e, 0x3e, 0x3e, 0x20, 0x26, 0x5d, 0x00
	.type		__unnamed_3,@object
	.size		__unnamed_3,(__unnamed_1 - __unnamed_3)
__unnamed_3:
        /* <DEDUP_REMOVED lines=23> */
        /*05cc*/ 	.byte	0x75, 0x74, 0x65, 0x3a, 0x3a, 0x43, 0x3c, 0x30, 0x3e, 0x3e, 0x3e, 0x3e, 0x3e, 0x5d, 0x00
	.type		__unnamed_1,@object
	.size		__unnamed_1,(__unnamed_5 - __unnamed_1)
__unnamed_1:
        /* <DEDUP_REMOVED lines=29> */
        /*07ab*/ 	.byte	0x5d, 0x00
	.type		__unnamed_5,@object
	.size		__unnamed_5,(.L_4 - __unnamed_5)
__unnamed_5:
        /* <DEDUP_REMOVED lines=30> */
.L_4:


//--------------------- .nv.shared._ZN7cutlass13device_kernelIN5flash11enable_sm90INS1_16FlashAttnBwdSm90INS1_25CollectiveMainloopBwdSm90ILi2ELi2ELi2EN4cute5tupleIJNS5_1CILi1EEES8_S8_EEENS6_IJNS7_ILi128EEESA_NS7_ILi64EEEEEENS_10bfloat16_tEfNS_4arch4Sm90ELb0ELb0ELb1ELb0ELb0ELb1ELb0ELb0ELi2ELi1ELi2ELi2ELb0EEENS1_21CollectiveEpilogueBwdISC_SD_SF_Li256ELb0ELb0ELi1EEENS1_19SingleTileSchedulerILb0ELb0ELb0ELi128EEEEEEEEEvNT_6ParamsE --------------------------
	.section	.nv.shared._ZN7cutlass13device_kernelIN5flash11enable_sm90INS1_16FlashAttnBwdSm90INS1_25CollectiveMainloopBwdSm90ILi2ELi2ELi2EN4cute5tupleIJNS5_1CILi1EEES8_S8_EEENS6_IJNS7_ILi128EEESA_NS7_ILi64EEEEEENS_10bfloat16_tEfNS_4arch4Sm90ELb0ELb0ELb1ELb0ELb0ELb1ELb0ELb0ELi2ELi1ELi2ELi2ELb0EEENS1_21CollectiveEpilogueBwdISC_SD_SF_Li256ELb0ELb0ELi1EEENS1_19SingleTileSchedulerILb0ELb0ELb0ELi128EEEEEEEEEvNT_6ParamsE,"aw",@nobits
	.sectionflags	@""
	.align	16
	.zero		1024


//--------------------- .nv.shared.reserved.0     --------------------------
	.section	.nv.shared.reserved.0,"aw",@nobits
	.weak		__nv_reservedSMEM_offset_0_alias
	.size		__nv_reservedSMEM_offset_0_alias, 0, 0
	.other		__nv_reservedSMEM_offset_0_alias,@"STO_CUDA_RESERVED_SHARED STV_DEFAULT"
__nv_reservedSMEM_offset_0_alias:
	.zero		0


//--------------------- .nv.global                --------------------------
	.section	.nv.global,"aw",@nobits
.nv.global:
	.type		_ZN73_INTERNAL_199dbdb6_37_flash_bwd_hdim64_bf16_softcap_sm90_cu_3fbc093a_28424cute1_E,@object
	.size		_ZN73_INTERNAL_199dbdb6_37_flash_bwd_hdim64_bf16_softcap_sm90_cu_3fbc093a_28424cute1_E,(_ZN73_INTERNAL_199dbdb6_37_flash_bwd_hdim64_bf16_softcap_sm90_cu_3fbc093a_28424cuda3std3__45__cpo6cbeginE - _ZN73_INTERNAL_199dbdb6_37_flash_bwd_hdim64_bf16_softcap_sm90_cu_3fbc093a_28424cute1_E)
_ZN73_INTERNAL_199dbdb6_37_flash_bwd_hdim64_bf16_softcap_sm90_cu_3fbc093a_28424cute1_E:
	.zero		1
	.type		_ZN73_INTERNAL_199dbdb6_37_flash_bwd_hdim64_bf16_softcap_sm90_cu_3fbc093a_28424cuda3std3__45__cpo6cbeginE,@object
	.size		_ZN73_INTERNAL_199dbdb6_37_flash_bwd_hdim64_bf16_softcap_sm90_cu_3fbc093a_28424cuda3std3__45__cpo6cbeginE,(_ZN73_INTERNAL_199dbdb6_37_flash_bwd_hdim64_bf16_softcap_sm90_cu_3fbc093a_28424cuda3std3__48in_placeE - _ZN73_INTERNAL_199dbdb6_37_flash_bwd_hdim64_bf16_softcap_sm90_cu_3fbc093a_28424cuda3std3__45__cpo6cbeginE)
_ZN73_INTERNAL_199dbdb6_37_flash_bwd_hdim64_bf16_softcap_sm90_cu_3fbc093a_28424cuda3std3__45__cpo6cbeginE:
	.zero		1
	.type		_ZN73_INTERNAL_199dbdb6_37_flash_bwd_hdim64_bf16_softcap_sm90_cu_3fbc093a_28424cuda3std3__48in_placeE,@object
	.size		_ZN73_INTERNAL_199dbdb6_37_flash_bwd_hdim64_bf16_softcap_sm90_cu_3fbc093a_28424cuda3std3__48in_placeE,(_ZN73_INTERNAL_199dbdb6_37_flash_bwd_hdim64_bf16_softcap_sm90_cu_3fbc093a_28424cuda3std6ranges3__45__cpo9iter_moveE - _ZN73_INTERNAL_199dbdb6_37_flash_bwd_hdim64_bf16_softcap_sm90_cu_3fbc093a_28424cuda3std3__48in_placeE)
_ZN73_INTERNAL_199dbdb6_37_flash_bwd_hdim64_bf16_softcap_sm90_cu_3fbc093a_28424cuda3std3__48in_placeE:
	.zero		1
	.type		_ZN73_INTERNAL_199dbdb6_37_flash_bwd_hdim64_bf16_softcap_sm90_cu_3fbc093a_28424cuda3std6ranges3__45__cpo9iter_moveE,@object
	.size		_ZN73_INTERNAL_199dbdb6_37_flash_bwd_hdim64_bf16_softcap_sm90_cu_3fbc093a_28424cuda3std6ranges3__45__cpo9iter_moveE,(_ZN73_INTERNAL_199dbdb6_37_flash_bwd_hdim64_bf16_softcap_sm90_cu_3fbc093a_28424cuda3std3__45__cpo5beginE - _ZN73_INTERNAL_199dbdb6_37_flash_bwd_hdim64_bf16_softcap_sm90_cu_3fbc093a_28424cuda3std6ranges3__45__cpo9iter_moveE)
_ZN73_INTERNAL_199dbdb6_37_flash_bwd_hdim64_bf16_softcap_sm90_cu_3fbc093a_28424cuda3std6ranges3__45__cpo9iter_moveE:
	.zero		1
	.type		_ZN73_INTERNAL_199dbdb6_37_flash_bwd_hdim64_bf16_softcap_sm90_cu_3fbc093a_28424cuda3std3__45__cpo5beginE,@object
	.size		_ZN73_INTERNAL_199dbdb6_37_flash_bwd_hdim64_bf16_softcap_sm90_cu_3fbc093a_28424cuda3std3__45__cpo5beginE,(_ZN73_INTERNAL_199dbdb6_37_flash_bwd_hdim64_bf16_softcap_sm90_cu_3fbc093a_28424cuda3std3__475_GLOBAL__N__199dbdb6_37_flash_bwd_hdim64_bf16_softcap_sm90_cu_3fbc093a_28426ignoreE - _ZN73_INTERNAL_199dbdb6_37_flash_bwd_hdim64_bf16_softcap_sm90_cu_3fbc093a_28424cuda3std3__45__cpo5beginE)
_ZN73_INTERNAL_199dbdb6_37_flash_bwd_hdim64_bf16_softcap_sm90_cu_3fbc093a_28424cuda3std3__45__cpo5beginE:
	.zero		1
	.type		_ZN73_INTERNAL_199dbdb6_37_flash_bwd_hdim64_bf16_softcap_sm90_cu_3fbc093a_28424cuda3std3__475_GLOBAL__N__199dbdb6_37_flash_bwd_hdim64_bf16_softcap_sm90_cu_3fbc093a_28426ignoreE,@object
	.size		_ZN73_INTERNAL_199dbdb6_37_flash_bwd_hdim64_bf16_softcap_sm90_cu_3fbc093a_28424cuda3std3__475_GLOBAL__N__199dbdb6_37_flash_bwd_hdim64_bf16_softcap_sm90_cu_3fbc093a_28426ignoreE,(_ZN73_INTERNAL_199dbdb6_37_flash_bwd_hdim64_bf16_softcap_sm90_cu_3fbc093a_28424cute7productE - _ZN73_INTERNAL_199dbdb6_37_flash_bwd_hdim64_bf16_softcap_sm90_cu_3fbc093a_28424cuda3std3__475_GLOBAL__N__199dbdb6_37_flash_bwd_hdim64_bf16_softcap_sm90_cu_3fbc093a_28426ignoreE)
_ZN73_INTERNAL_199dbdb6_37_flash_bwd_hdim64_bf16_softcap_sm90_cu_3fbc093a_28424cuda3std3__475_GLOBAL__N__199dbdb6_37_flash_bwd_hdim64_bf16_softcap_sm90_cu_3fbc093a_28426ignoreE:
	.zero		1
	.type		_ZN73_INTERNAL_199dbdb6_37_flash_bwd_hdim64_bf16_softcap_sm90_cu_3fbc093a_28424cute7productE,@object
	.size		_ZN73_INTERNAL_199dbdb6_37_flash_bwd_hdim64_bf16_softcap_sm90_cu_3fbc093a_28424cute7productE,(_ZN73_INTERNAL_199dbdb6_37_flash_bwd_hdim64_bf16_softcap_sm90_cu_3fbc093a_28424cuda3std3__45__cpo3endE - _ZN73_INTERNAL_199dbdb6_37_flash_bwd_hdim64_bf16_softcap_sm90_cu_3fbc093a_28424cute7productE)
_ZN73_INTERNAL_199dbdb6_37_flash_bwd_hdim64_bf16_softcap_sm90_cu_3fbc093a_28424cute7productE:
	.zero		1
	.type		_ZN73_INTERNAL_199dbdb6_37_flash_bwd_hdim64_bf16_softcap_sm90_cu_3fbc093a_28424cuda3std3__45__cpo3endE,@object
	.size		_ZN73_INTERNAL_199dbdb6_37_flash_bwd_hdim64_bf16_softcap_sm90_cu_3fbc093a_28424cuda3std3__45__cpo3endE,(_ZN73_INTERNAL_199dbdb6_37_flash_bwd_hdim64_bf16_softcap_sm90_cu_3fbc093a_28424cuda3std3__419piecewise_constructE - _ZN73_INTERNAL_199dbdb6_37_flash_bwd_hdim64_bf16_softcap_sm90_cu_3fbc093a_28424cuda3std3__45__cpo3endE)
_ZN73_INTERNAL_199dbdb6_37_flash_bwd_hdim64_bf16_softcap_sm90_cu_3fbc093a_28424cuda3std3__45__cpo3endE:
	.zero		1
	.type		_ZN73_INTERNAL_199dbdb6_37_flash_bwd_hdim64_bf16_softcap_sm90_cu_3fbc093a_28424cuda3std3__419piecewise_constructE,@object
	.size		_ZN73_INTERNAL_199dbdb6_37_flash_bwd_hdim64_bf16_softcap_sm90_cu_3fbc093a_28424cuda3std3__419piecewise_constructE,(_ZN73_INTERNAL_199dbdb6_37_flash_bwd_hdim64_bf16_softcap_sm90_cu_3fbc093a_28424cuda3std3__45__cpo4cendE - _ZN73_INTERNAL_199dbdb6_37_flash_bwd_hdim64_bf16_softcap_sm90_cu_3fbc093a_28424cuda3std3__419piecewise_constructE)
_ZN73_INTERNAL_199dbdb6_37_flash_bwd_hdim64_bf16_softcap_sm90_cu_3fbc093a_28424cuda3std3__419piecewise_constructE:
	.zero		1
	.type		_ZN73_INTERNAL_199dbdb6_37_flash_bwd_hdim64_bf16_softcap_sm90_cu_3fbc093a_28424cuda3std3__45__cpo4cendE,@object
	.size		_ZN73_INTERNAL_199dbdb6_37_flash_bwd_hdim64_bf16_softcap_sm90_cu_3fbc093a_28424cuda3std3__45__cpo4cendE,(_ZN73_INTERNAL_199dbdb6_37_flash_bwd_hdim64_bf16_softcap_sm90_cu_3fbc093a_28424cuda3std6ranges3__45__cpo4swapE - _ZN73_INTERNAL_199dbdb6_37_flash_bwd_hdim64_bf16_softcap_sm90_cu_3fbc093a_28424cuda3std3__45__cpo4cendE)
_ZN73_INTERNAL_199dbdb6_37_flash_bwd_hdim64_bf16_softcap_sm90_cu_3fbc093a_28424cuda3std3__45__cpo4cendE:
	.zero		1
	.type		_ZN73_INTERNAL_199dbdb6_37_flash_bwd_hdim64_bf16_softcap_sm90_cu_3fbc093a_28424cuda3std6ranges3__45__cpo4swapE,@object
	.size		_ZN73_INTERNAL_199dbdb6_37_flash_bwd_hdim64_bf16_softcap_sm90_cu_3fbc093a_28424cuda3std6ranges3__45__cpo4swapE,(.L_13 - _ZN73_INTERNAL_199dbdb6_37_flash_bwd_hdim64_bf16_softcap_sm90_cu_3fbc093a_28424cuda3std6ranges3__45__cpo4swapE)
_ZN73_INTERNAL_199dbdb6_37_flash_bwd_hdim64_bf16_softcap_sm90_cu_3fbc093a_28424cuda3std6ranges3__45__cpo4swapE:
	.zero		1
.L_13:


//--------------------- .nv.shared._ZN7cutlass13device_kernelIN5flash11enable_sm90INS1_16FlashAttnBwdSm90INS1_25CollectiveMainloopBwdSm90ILi2ELi2ELi2EN4cute5tupleIJNS5_1CILi1EEES8_S8_EEENS6_IJNS7_ILi128EEESA_NS7_ILi64EEEEEENS_10bfloat16_tEfNS_4arch4Sm90ELb0ELb0ELb1ELb0ELb1ELb1ELb0ELb0ELi2ELi1ELi2ELi2ELb0EEENS1_21CollectiveEpilogueBwdISC_SD_SF_Li256ELb0ELb0ELi1EEENS1_19SingleTileSchedulerILb0ELb0ELb0ELi128EEEEEEEEEvNT_6ParamsE --------------------------
	.section	.nv.shared._ZN7cutlass13device_kernelIN5flash11enable_sm90INS1_16FlashAttnBwdSm90INS1_25CollectiveMainloopBwdSm90ILi2ELi2ELi2EN4cute5tupleIJNS5_1CILi1EEES8_S8_EEENS6_IJNS7_ILi128EEESA_NS7_ILi64EEEEEENS_10bfloat16_tEfNS_4arch4Sm90ELb0ELb0ELb1ELb0ELb1ELb1ELb0ELb0ELi2ELi1ELi2ELi2ELb0EEENS1_21CollectiveEpilogueBwdISC_SD_SF_Li256ELb0ELb0ELi1EEENS1_19SingleTileSchedulerILb0ELb0ELb0ELi128EEEEEEEEEvNT_6ParamsE,"aw",@nobits
	.sectionflags	@""
	.align	16
	.zero		1024


//--------------------- .nv.shared._ZN7cutlass13device_kernelIN5flash11enable_sm90INS1_16FlashAttnBwdSm90INS1_25CollectiveMainloopBwdSm90ILi2ELi2ELi2EN4cute5tupleIJNS5_1CILi1EEES8_S8_EEENS6_IJNS7_ILi128EEESA_NS7_ILi64EEEEEENS_10bfloat16_tEfNS_4arch4Sm90ELb0ELb0ELb1ELb0ELb0ELb1ELb0ELb0ELi2ELi1ELi2ELi2ELb0EEENS1_24CollectiveEpilogueBwdGQAISC_fSF_Li256ELb0ELb0EEENS1_19SingleTileSchedulerILb0ELb0ELb0ELi128EEEEEEEEEvNT_6ParamsE --------------------------
	.section	.nv.shared._ZN7cutlass13device_kernelIN5flash11enable_sm90INS1_16FlashAttnBwdSm90INS1_25CollectiveMainloopBwdSm90ILi2ELi2ELi2EN4cute5tupleIJNS5_1CILi1EEES8_S8_EEENS6_IJNS7_ILi128EEESA_NS7_ILi64EEEEEENS_10bfloat16_tEfNS_4arch4Sm90ELb0ELb0ELb1ELb0ELb0ELb1ELb0ELb0ELi2ELi1ELi2ELi2ELb0EEENS1_24CollectiveEpilogueBwdGQAISC_fSF_Li256ELb0ELb0EEENS1_19SingleTileSchedulerILb0ELb0ELb0ELi128EEEEEEEEEvNT_6ParamsE,"aw",@nobits
	.sectionflags	@""
	.align	16
	.zero		1024


//--------------------- .nv.shared._ZN7cutlass13device_kernelIN5flash11enable_sm90INS1_16FlashAttnBwdSm90INS1_25CollectiveMainloopBwdSm90ILi2ELi2ELi2EN4cute5tupleIJNS5_1CILi1EEES8_S8_EEENS6_IJNS7_ILi128EEESA_NS7_ILi64EEEEEENS_10bfloat16_tEfNS_4arch4Sm90ELb0ELb0ELb1ELb0ELb1ELb1ELb0ELb0ELi2ELi1ELi2ELi2ELb0EEENS1_24CollectiveEpilogueBwdGQAISC_fSF_Li256ELb0ELb1EEENS1_19SingleTileSchedulerILb0ELb0ELb0ELi128EEEEEEEEEvNT_6ParamsE --------------------------
	.section	.nv.shared._ZN7cutlass13device_kernelIN5flash11enable_sm90INS1_16FlashAttnBwdSm90INS1_25CollectiveMainloopBwdSm90ILi2ELi2ELi2EN4cute5tupleIJNS5_1CILi1EEES8_S8_EEENS6_IJNS7_ILi128EEESA_NS7_ILi64EEEEEENS_10bfloat16_tEfNS_4arch4Sm90ELb0ELb0ELb1ELb0ELb1ELb1ELb0ELb0ELi2ELi1ELi2ELi2ELb0EEENS1_24CollectiveEpilogueBwdGQAISC_fSF_Li256ELb0ELb1EEENS1_19SingleTileSchedulerILb0ELb0ELb0ELi128EEEEEEEEEvNT_6ParamsE,"aw",@nobits
	.sectionflags	@""
	.align	16
	.zero		1024


//--------------------- .nv.shared._ZN7cutlass13device_kernelIN5flash11enable_sm90INS1_16FlashAttnBwdSm90INS1_25CollectiveMainloopBwdSm90ILi2ELi2ELi2EN4cute5tupleIJNS5_1CILi1EEES8_S8_EEENS6_IJNS7_ILi128EEESA_NS7_ILi64EEEEEENS_10bfloat16_tEfNS_4arch4Sm90ELb0ELb0ELb1ELb1ELb0ELb1ELb0ELb0ELi2ELi1ELi2ELi2ELb0EEENS1_21CollectiveEpilogueBwdISC_SD_SF_Li256ELb1ELb0ELi1EEENS1_19SingleTileSchedulerILb1ELb0ELb0ELi128EEEEEEEEEvNT_6ParamsE --------------------------
	.section	.nv.shared._ZN7cutlass13device_kernelIN5flash11enable_sm90INS1_16FlashAttnBwdSm90INS1_25CollectiveMainloopBwdSm90ILi2ELi2ELi2EN4cute5tupleIJNS5_1CILi1EEES8_S8_EEENS6_IJNS7_ILi128EEESA_NS7_ILi64EEEEEENS_10bfloat16_tEfNS_4arch4Sm90ELb0ELb0ELb1ELb1ELb0ELb1ELb0ELb0ELi2ELi1ELi2ELi2ELb0EEENS1_21CollectiveEpilogueBwdISC_SD_SF_Li256ELb1ELb0ELi1EEENS1_19SingleTileSchedulerILb1ELb0ELb0ELi128EEEEEEEEEvNT_6ParamsE,"aw",@nobits
	.sectionflags	@""
	.align	16
	.zero		1024


//--------------------- .nv.shared._ZN7cutlass13device_kernelIN5flash11enable_sm90INS1_16FlashAttnBwdSm90INS1_25CollectiveMainloopBwdSm90ILi2ELi2ELi2EN4cute5tupleIJNS5_1CILi1EEES8_S8_EEENS6_IJNS7_ILi128EEESA_NS7_ILi64EEEEEENS_10bfloat16_tEfNS_4arch4Sm90ELb0ELb0ELb1ELb1ELb1ELb1ELb0ELb0ELi2ELi1ELi2ELi2ELb0EEENS1_21CollectiveEpilogueBwdISC_SD_SF_Li256ELb1ELb0ELi1EEENS1_19SingleTileSchedulerILb1ELb0ELb0ELi128EEEEEEEEEvNT_6ParamsE --------------------------
	.section	.nv.shared._ZN7cutlass13device_kernelIN5flash11enable_sm90INS1_16FlashAttnBwdSm90INS1_25CollectiveMainloopBwdSm90ILi2ELi2ELi2EN4cute5tupleIJNS5_1CILi1EEES8_S8_EEENS6_IJNS7_ILi128EEESA_NS7_ILi64EEEEEENS_10bfloat16_tEfNS_4arch4Sm90ELb0ELb0ELb1ELb1ELb1ELb1ELb0ELb0ELi2ELi1ELi2ELi2ELb0EEENS1_21CollectiveEpilogueBwdISC_SD_SF_Li256ELb1ELb0ELi1EEENS1_19SingleTileSchedulerILb1ELb0ELb0ELi128EEEEEEEEEvNT_6ParamsE,"aw",@nobits
	.sectionflags	@""
	.align	16
	.zero		1024


//--------------------- .nv.shared._ZN7cutlass13device_kernelIN5flash11enable_sm90INS1_16FlashAttnBwdSm90INS1_25CollectiveMainloopBwdSm90ILi2ELi2ELi2EN4cute5tupleIJNS5_1CILi1EEES8_S8_EEENS6_IJNS7_ILi128EEESA_NS7_ILi64EEEEEENS_10bfloat16_tEfNS_4arch4Sm90ELb0ELb0ELb1ELb1ELb0ELb1ELb0ELb0ELi2ELi1ELi2ELi2ELb0EEENS1_24CollectiveEpilogueBwdGQAISC_fSF_Li256ELb1ELb0EEENS1_19SingleTileSchedulerILb1ELb0ELb0ELi128EEEEEEEEEvNT_6ParamsE --------------------------
	.section	.nv.shared._ZN7cutlass13device_kernelIN5flash11enable_sm90INS1_16FlashAttnBwdSm90INS1_25CollectiveMainloopBwdSm90ILi2ELi2ELi2EN4cute5tupleIJNS5_1CILi1EEES8_S8_EEENS6_IJNS7_ILi128EEESA_NS7_ILi64EEEEEENS_10bfloat16_tEfNS_4arch4Sm90ELb0ELb0ELb1ELb1ELb0ELb1ELb0ELb0ELi2ELi1ELi2ELi2ELb0EEENS1_24CollectiveEpilogueBwdGQAISC_fSF_Li256ELb1ELb0EEENS1_19SingleTileSchedulerILb1ELb0ELb0ELi128EEEEEEEEEvNT_6ParamsE,"aw",@nobits
	.sectionflags	@""
	.align	16
	.zero		1024


//--------------------- .nv.shared._ZN7cutlass13device_kernelIN5flash11enable_sm90INS1_16FlashAttnBwdSm90INS1_25CollectiveMainloopBwdSm90ILi2ELi2ELi2EN4cute5tupleIJNS5_1CILi1EEES8_S8_EEENS6_IJNS7_ILi128EEESA_NS7_ILi64EEEEEENS_10bfloat16_tEfNS_4arch4Sm90ELb0ELb0ELb1ELb1ELb1ELb1ELb0ELb0ELi2ELi1ELi2ELi2ELb0EEENS1_24CollectiveEpilogueBwdGQAISC_fSF_Li256ELb1ELb1EEENS1_19SingleTileSchedulerILb1ELb0ELb0ELi128EEEEEEEEEvNT_6ParamsE --------------------------
	.section	.nv.shared._ZN7cutlass13device_kernelIN5flash11enable_sm90INS1_16FlashAttnBwdSm90INS1_25CollectiveMainloopBwdSm90ILi2ELi2ELi2EN4cute5tupleIJNS5_1CILi1EEES8_S8_EEENS6_IJNS7_ILi128EEESA_NS7_ILi64EEEEEENS_10bfloat16_tEfNS_4arch4Sm90ELb0ELb0ELb1ELb1ELb1ELb1ELb0ELb0ELi2ELi1ELi2ELi2ELb0EEENS1_24CollectiveEpilogueBwdGQAISC_fSF_Li256ELb1ELb1EEENS1_19SingleTileSchedulerILb1ELb0ELb0ELi128EEEEEEEEEvNT_6ParamsE,"aw",@nobits
	.sectionflags	@""
	.align	16
	.zero		1024


//--------------------- .nv.shared._ZN7cutlass13device_kernelIN5flash11enable_sm90INS1_16FlashAttnBwdSm90INS1_25CollectiveMainloopBwdSm90ILi2ELi2ELi2EN4cute5tupleIJNS5_1CILi1EEES8_S8_EEENS6_IJNS7_ILi128EEESA_NS7_ILi64EEEEEENS_10bfloat16_tEfNS_4arch4Sm90ELb0ELb1ELb1ELb0ELb0ELb1ELb0ELb0ELi2ELi1ELi2ELi2ELb0EEENS1_21CollectiveEpilogueBwdISC_SD_SF_Li256ELb0ELb0ELi1EEENS1_19SingleTileSchedulerILb0ELb0ELb0ELi128EEEEEEEEEvNT_6ParamsE --------------------------
	.section	.nv.shared._ZN7cutlass13device_kernelIN5flash11enable_sm90INS1_16FlashAttnBwdSm90INS1_25CollectiveMainloopBwdSm90ILi2ELi2ELi2EN4cute5tupleIJNS5_1CILi1EEES8_S8_EEENS6_IJNS7_ILi128EEESA_NS7_ILi64EEEEEENS_10bfloat16_tEfNS_4arch4Sm90ELb0ELb1ELb1ELb0ELb0ELb1ELb0ELb0ELi2ELi1ELi2ELi2ELb0EEENS1_21CollectiveEpilogueBwdISC_SD_SF_Li256ELb0ELb0ELi1EEENS1_19SingleTileSchedulerILb0ELb0ELb0ELi128EEEEEEEEEvNT_6ParamsE,"aw",@nobits
	.sectionflags	@""
	.align	16
	.zero		1024


//--------------------- .nv.shared._ZN7cutlass13device_kernelIN5flash11enable_sm90INS1_16FlashAttnBwdSm90INS1_25CollectiveMainloopBwdSm90ILi2ELi2ELi2EN4cute5tupleIJNS5_1CILi1EEES8_S8_EEENS6_IJNS7_ILi128EEESA_NS7_ILi64EEEEEENS_10bfloat16_tEfNS_4arch4Sm90ELb0ELb1ELb1ELb0ELb1ELb1ELb0ELb0ELi2ELi1ELi2ELi2ELb0EEENS1_21CollectiveEpilogueBwdISC_SD_SF_Li256ELb0ELb0ELi1EEENS1_19SingleTileSchedulerILb0ELb0ELb0ELi128EEEEEEEEEvNT_6ParamsE --------------------------
	.section	.nv.shared._ZN7cutlass13device_kernelIN5flash11enable_sm90INS1_16FlashAttnBwdSm90INS1_25CollectiveMainloopBwdSm90ILi2ELi2ELi2EN4cute5tupleIJNS5_1CILi1EEES8_S8_EEENS6_IJNS7_ILi128EEESA_NS7_ILi64EEEEEENS_10bfloat16_tEfNS_4arch4Sm90ELb0ELb1ELb1ELb0ELb1ELb1ELb0ELb0ELi2ELi1ELi2ELi2ELb0EEENS1_21CollectiveEpilogueBwdISC_SD_SF_Li256ELb0ELb0ELi1EEENS1_19SingleTileSchedulerILb0ELb0ELb0ELi128EEEEEEEEEvNT_6ParamsE,"aw",@nobits
	.sectionflags	@""
	.align	16
	.zero		1024


//--------------------- .nv.shared._ZN7cutlass13device_kernelIN5flash11enable_sm90INS1_16FlashAttnBwdSm90INS1_25CollectiveMainloopBwdSm90ILi2ELi2ELi2EN4cute5tupleIJNS5_1CILi1EEES8_S8_EEENS6_IJNS7_ILi128EEESA_NS7_ILi64EEEEEENS_10bfloat16_tEfNS_4arch4Sm90ELb0ELb1ELb1ELb0ELb0ELb1ELb0ELb0ELi2ELi1ELi2ELi2ELb0EEENS1_24CollectiveEpilogueBwdGQAISC_fSF_Li256ELb0ELb0EEENS1_19SingleTileSchedulerILb0ELb0ELb0ELi128EEEEEEEEEvNT_6ParamsE --------------------------
	.section	.nv.shared._ZN7cutlass13device_kernelIN5flash11enable_sm90INS1_16FlashAttnBwdSm90INS1_25CollectiveMainloopBwdSm90ILi2ELi2ELi2EN4cute5tupleIJNS5_1CILi1EEES8_S8_EEENS6_IJNS7_ILi128EEESA_NS7_ILi64EEEEEENS_10bfloat16_tEfNS_4arch4Sm90ELb0ELb1ELb1ELb0ELb0ELb1ELb0ELb0ELi2ELi1ELi2ELi2ELb0EEENS1_24CollectiveEpilogueBwdGQAISC_fSF_Li256ELb0ELb0EEENS1_19SingleTileSchedulerILb0ELb0ELb0ELi128EEEEEEEEEvNT_6ParamsE,"aw",@nobits
	.sectionflags	@""
	.align	16
	.zero		1024


//--------------------- .nv.shared._ZN7cutlass13device_kernelIN5flash11enable_sm90INS1_16FlashAttnBwdSm90INS1_25CollectiveMainloopBwdSm90ILi2ELi2ELi2EN4cute5tupleIJNS5_1CILi1EEES8_S8_EEENS6_IJNS7_ILi128EEESA_NS7_ILi64EEEEEENS_10bfloat16_tEfNS_4arch4Sm90ELb0ELb1ELb1ELb0ELb1ELb1ELb0ELb0ELi2ELi1ELi2ELi2ELb0EEENS1_24CollectiveEpilogueBwdGQAISC_fSF_Li256ELb0ELb1EEENS1_19SingleTileSchedulerILb0ELb0ELb0ELi128EEEEEEEEEvNT_6ParamsE --------------------------
	.section	.nv.shared._ZN7cutlass13device_kernelIN5flash11enable_sm90INS1_16FlashAttnBwdSm90INS1_25CollectiveMainloopBwdSm90ILi2ELi2ELi2EN4cute5tupleIJNS5_1CILi1EEES8_S8_EEENS6_IJNS7_ILi128EEESA_NS7_ILi64EEEEEENS_10bfloat16_tEfNS_4arch4Sm90ELb0ELb1ELb1ELb0ELb1ELb1ELb0ELb0ELi2ELi1ELi2ELi2ELb0EEENS1_24CollectiveEpilogueBwdGQAISC_fSF_Li256ELb0ELb1EEENS1_19SingleTileSchedulerILb0ELb0ELb0ELi128EEEEEEEEEvNT_6ParamsE,"aw",@nobits
	.sectionflags	@""
	.align	16
	.zero		1024


//--------------------- .nv.shared._ZN7cutlass13device_kernelIN5flash22FlashAttnBwdPreprocessIN4cute5tupleIJNS3_1CILi128EEENS5_ILi64EEEEEENS_10bfloat16_tEfNS_4arch4Sm90ELb1ELb0EEEEEvNT_6ParamsE --------------------------
	.section	.nv.shared._ZN7cutlass13device_kernelIN5flash22FlashAttnBwdPreprocessIN4cute5tupleIJNS3_1CILi128EEENS5_ILi64EEEEEENS_10bfloat16_tEfNS_4arch4Sm90ELb1ELb0EEEEEvNT_6ParamsE,"aw",@nobits
	.sectionflags	@""
	.align	16
	.zero		1024


//--------------------- .nv.shared._ZN7cutlass13device_kernelIN5flash11enable_sm90INS1_16FlashAttnBwdSm90INS1_25CollectiveMainloopBwdSm90ILi2ELi2ELi2EN4cute5tupleIJNS5_1CILi1EEES8_S8_EEENS6_IJNS7_ILi128EEESA_NS7_ILi64EEEEEENS_10bfloat16_tEfNS_4arch4Sm90ELb0ELb1ELb1ELb1ELb0ELb1ELb0ELb0ELi2ELi1ELi2ELi2ELb0EEENS1_21CollectiveEpilogueBwdISC_SD_SF_Li256ELb1ELb0ELi1EEENS1_19SingleTileSchedulerILb1ELb0ELb0ELi128EEEEEEEEEvNT_6ParamsE --------------------------
	.section	.nv.shared._ZN7cutlass13device_kernelIN5flash11enable_sm90INS1_16FlashAttnBwdSm90INS1_25CollectiveMainloopBwdSm90ILi2ELi2ELi2EN4cute5tupleIJNS5_1CILi1EEES8_S8_EEENS6_IJNS7_ILi128EEESA_NS7_ILi64EEEEEENS_10bfloat16_tEfNS_4arch4Sm90ELb0ELb1ELb1ELb1ELb0ELb1ELb0ELb0ELi2ELi1ELi2ELi2ELb0EEENS1_21CollectiveEpilogueBwdISC_SD_SF_Li256ELb1ELb0ELi1EEENS1_19SingleTileSchedulerILb1ELb0ELb0ELi128EEEEEEEEEvNT_6ParamsE,"aw",@nobits
	.sectionflags	@""
	.align	16
	.zero		1024


//--------------------- .nv.shared._ZN7cutlass13device_kernelIN5flash11enable_sm90INS1_16FlashAttnBwdSm90INS1_25CollectiveMainloopBwdSm90ILi2ELi2ELi2EN4cute5tupleIJNS5_1CILi1EEES8_S8_EEENS6_IJNS7_ILi128EEESA_NS7_ILi64EEEEEENS_10bfloat16_tEfNS_4arch4Sm90ELb0ELb1ELb1ELb1ELb1ELb1ELb0ELb0ELi2ELi1ELi2ELi2ELb0EEENS1_21CollectiveEpilogueBwdISC_SD_SF_Li256ELb1ELb0ELi1EEENS1_19SingleTileSchedulerILb1ELb0ELb0ELi128EEEEEEEEEvNT_6ParamsE --------------------------
	.section	.nv.shared._ZN7cutlass13device_kernelIN5flash11enable_sm90INS1_16FlashAttnBwdSm90INS1_25CollectiveMainloopBwdSm90ILi2ELi2ELi2EN4cute5tupleIJNS5_1CILi1EEES8_S8_EEENS6_IJNS7_ILi128EEESA_NS7_ILi64EEEEEENS_10bfloat16_tEfNS_4arch4Sm90ELb0ELb1ELb1ELb1ELb1ELb1ELb0ELb0ELi2ELi1ELi2ELi2ELb0EEENS1_21CollectiveEpilogueBwdISC_SD_SF_Li256ELb1ELb0ELi1EEENS1_19SingleTileSchedulerILb1ELb0ELb0ELi128EEEEEEEEEvNT_6ParamsE,"aw",@nobits
	.sectionflags	@""
	.align	16
	.zero		1024


//--------------------- .nv.shared._ZN7cutlass13device_kernelIN5flash11enable_sm90INS1_16FlashAttnBwdSm90INS1_25CollectiveMainloopBwdSm90ILi2ELi2ELi2EN4cute5tupleIJNS5_1CILi1EEES8_S8_EEENS6_IJNS7_ILi128EEESA_NS7_ILi64EEEEEENS_10bfloat16_tEfNS_4arch4Sm90ELb0ELb1ELb1ELb1ELb0ELb1ELb0ELb0ELi2ELi1ELi2ELi2ELb0EEENS1_24CollectiveEpilogueBwdGQAISC_fSF_Li256ELb1ELb0EEENS1_19SingleTileSchedulerILb1ELb0ELb0ELi128EEEEEEEEEvNT_6ParamsE --------------------------
	.section	.nv.shared._ZN7cutlass13device_kernelIN5flash11enable_sm90INS1_16FlashAttnBwdSm90INS1_25CollectiveMainloopBwdSm90ILi2ELi2ELi2EN4cute5tupleIJNS5_1CILi1EEES8_S8_EEENS6_IJNS7_ILi128EEESA_NS7_ILi64EEEEEENS_10bfloat16_tEfNS_4arch4Sm90ELb0ELb1ELb1ELb1ELb0ELb1ELb0ELb0ELi2ELi1ELi2ELi2ELb0EEENS1_24CollectiveEpilogueBwdGQAISC_fSF_Li256ELb1ELb0EEENS1_19SingleTileSchedulerILb1ELb0ELb0ELi128EEEEEEEEEvNT_6ParamsE,"aw",@nobits
	.sectionflags	@""
	.align	16
	.zero		1024


//--------------------- .nv.shared._ZN7cutlass13device_kernelIN5flash32FlashAttnBwdPostprocessConvertdQIN4cute5tupleIJNS3_1CILi128EEENS5_ILi64EEEEEENS_10bfloat16_tEfNS_4arch4Sm90ELi256ENS3_8TiledMMAINS3_8MMA_AtomIJNS3_4SM904GMMA27MMA_64x64x16_F32BF16BF16_SSILNSF_5MajorE0ELSH_1ELNSF_7ScaleInE1ELSI_1EEEEEENS3_6LayoutINS4_IJNS5_ILi2EEENS5_ILi1EEESN_EEENS4_IJSN_NS5_ILi0EEESP_EEEEENS4_IJNS3_10UnderscoreESS_SS_EEEEELb0EEEEEvNT_6ParamsE --------------------------
	.section	.nv.shared._ZN7cutlass13device_kernelIN5flash32FlashAttnBwdPostprocessConvertdQIN4cute5tupleIJNS3_1CILi128EEENS5_ILi64EEEEEENS_10bfloat16_tEfNS_4arch4Sm90ELi256ENS3_8TiledMMAINS3_8MMA_AtomIJNS3_4SM904GMMA27MMA_64x64x16_F32BF16BF16_SSILNSF_5MajorE0ELSH_1ELNSF_7ScaleInE1ELSI_1EEEEEENS3_6LayoutINS4_IJNS5_ILi2EEENS5_ILi1EEESN_EEENS4_IJSN_NS5_ILi0EEESP_EEEEENS4_IJNS3_10UnderscoreESS_SS_EEEEELb0EEEEEvNT_6ParamsE,"aw",@nobits
	.sectionflags	@""
	.align	16
	.zero		1024


//--------------------- .nv.shared._ZN7cutlass13device_kernelIN5flash11enable_sm90INS1_16FlashAttnBwdSm90INS1_25CollectiveMainloopBwdSm90ILi2ELi2ELi2EN4cute5tupleIJNS5_1CILi1EEES8_S8_EEENS6_IJNS7_ILi128EEESA_NS7_ILi64EEEEEENS_10bfloat16_tEfNS_4arch4Sm90ELb0ELb1ELb1ELb1ELb1ELb1ELb0ELb0ELi2ELi1ELi2ELi2ELb0EEENS1_24CollectiveEpilogueBwdGQAISC_fSF_Li256ELb1ELb1EEENS1_19SingleTileSchedulerILb1ELb0ELb0ELi128EEEEEEEEEvNT_6ParamsE --------------------------
	.section	.nv.shared._ZN7cutlass13device_kernelIN5flash11enable_sm90INS1_16FlashAttnBwdSm90INS1_25CollectiveMainloopBwdSm90ILi2ELi2ELi2EN4cute5tupleIJNS5_1CILi1EEES8_S8_EEENS6_IJNS7_ILi128EEESA_NS7_ILi64EEEEEENS_10bfloat16_tEfNS_4arch4Sm90ELb0ELb1ELb1ELb1ELb1ELb1ELb0ELb0ELi2ELi1ELi2ELi2ELb0EEENS1_24CollectiveEpilogueBwdGQAISC_fSF_Li256ELb1ELb1EEENS1_19SingleTileSchedulerILb1ELb0ELb0ELi128EEEEEEEEEvNT_6ParamsE,"aw",@nobits
	.sectionflags	@""
	.align	16
	.zero		1024


//--------------------- .nv.shared._ZN7cutlass13device_kernelIN5flash22FlashAttnBwdPreprocessIN4cute5tupleIJNS3_1CILi128EEENS5_ILi64EEEEEENS_10bfloat16_tEfNS_4arch4Sm90ELb1ELb1EEEEEvNT_6ParamsE --------------------------
	.section	.nv.shared._ZN7cutlass13device_kernelIN5flash22FlashAttnBwdPreprocessIN4cute5tupleIJNS3_1CILi128EEENS5_ILi64EEEEEENS_10bfloat16_tEfNS_4arch4Sm90ELb1ELb1EEEEEvNT_6ParamsE,"aw",@nobits
	.sectionflags	@""
	.align	16
	.zero		1024


//--------------------- .nv.shared._ZN7cutlass13device_kernelIN5flash11enable_sm90INS1_16FlashAttnBwdSm90INS1_25CollectiveMainloopBwdSm90ILi2ELi2ELi2EN4cute5tupleIJNS5_1CILi1EEES8_S8_EEENS6_IJNS7_ILi96EEENS7_ILi128EEENS7_ILi64EEEEEENS_10bfloat16_tEfNS_4arch4Sm90ELb1ELb0ELb1ELb0ELb0ELb1ELb0ELb1ELi2ELi1ELi2ELi2ELb0EEENS1_21CollectiveEpilogueBwdISD_SE_SG_Li256ELb0ELb0ELi1EEENS1_25SingleTileBwdLPTSchedulerILb0ELi128ELb0EEEEEEEEEvNT_6ParamsE --------------------------
	.section	.nv.shared._ZN7cutlass13device_kernelIN5flash11enable_sm90INS1_16FlashAttnBwdSm90INS1_25CollectiveMainloopBwdSm90ILi2ELi2ELi2EN4cute5tupleIJNS5_1CILi1EEES8_S8_EEENS6_IJNS7_ILi96EEENS7_ILi128EEENS7_ILi64EEEEEENS_10bfloat16_tEfNS_4arch4Sm90ELb1ELb0ELb1ELb0ELb0ELb1ELb0ELb1ELi2ELi1ELi2ELi2ELb0EEENS1_21CollectiveEpilogueBwdISD_SE_SG_Li256ELb0ELb0ELi1EEENS1_25SingleTileBwdLPTSchedulerILb0ELi128ELb0EEEEEEEEEvNT_6ParamsE,"aw",@nobits
	.sectionflags	@""
	.align	16
	.zero		1024


//--------------------- .nv.shared._ZN7cutlass13device_kernelIN5flash11enable_sm90INS1_16FlashAttnBwdSm90INS1_25CollectiveMainloopBwdSm90ILi2ELi2ELi2EN4cute5tupleIJNS5_1CILi1EEES8_S8_EEENS6_IJNS7_ILi96EEENS7_ILi128EEENS7_ILi64EEEEEENS_10bfloat16_tEfNS_4arch4Sm90ELb1ELb0ELb1ELb0ELb1ELb1ELb0ELb1ELi2ELi1ELi2ELi2ELb0EEENS1_21CollectiveEpilogueBwdISD_SE_SG_Li256ELb0ELb0ELi1EEENS1_25SingleTileBwdLPTSchedulerILb0ELi128ELb1EEEEEEEEEvNT_6ParamsE --------------------------
	.section	.nv.shared._ZN7cutlass13device_kernelIN5flash11enable_sm90INS1_16FlashAttnBwdSm90INS1_25CollectiveMainloopBwdSm90ILi2ELi2ELi2EN4cute5tupleIJNS5_1CILi1EEES8_S8_EEENS6_IJNS7_ILi96EEENS7_ILi128EEENS7_ILi64EEEEEENS_10bfloat16_tEfNS_4arch4Sm90ELb1ELb0ELb1ELb0ELb1ELb1ELb0ELb1ELi2ELi1ELi2ELi2ELb0EEENS1_21CollectiveEpilogueBwdISD_SE_SG_Li256ELb0ELb0ELi1EEENS1_25SingleTileBwdLPTSchedulerILb0ELi128ELb1EEEEEEEEEvNT_6ParamsE,"aw",@nobits
	.sectionflags	@""
	.align	16
	.zero		1024


//--------------------- .nv.shared._ZN7cutlass13device_kernelIN5flash11enable_sm90INS1_16FlashAttnBwdSm90INS1_25CollectiveMainloopBwdSm90ILi2ELi2ELi2EN4cute5tupleIJNS5_1CILi1EEES8_S8_EEENS6_IJNS7_ILi96EEENS7_ILi128EEENS7_ILi64EEEEEENS_10bfloat16_tEfNS_4arch4Sm90ELb1ELb0ELb1ELb0ELb0ELb1ELb0ELb1ELi2ELi1ELi2ELi2ELb0EEENS1_24CollectiveEpilogueBwdGQAISD_fSG_Li256ELb0ELb0EEENS1_25SingleTileBwdLPTSchedulerILb0ELi128ELb0EEEEEEEEEvNT_6ParamsE --------------------------
	.section	.nv.shared._ZN7cutlass13device_kernelIN5flash11enable_sm90INS1_16FlashAttnBwdSm90INS1_25CollectiveMainloopBwdSm90ILi2ELi2ELi2EN4cute5tupleIJNS5_1CILi1EEES8_S8_EEENS6_IJNS7_ILi96EEENS7_ILi128EEENS7_ILi64EEEEEENS_10bfloat16_tEfNS_4arch4Sm90ELb1ELb0ELb1ELb0ELb0ELb1ELb0ELb1ELi2ELi1ELi2ELi2ELb0EEENS1_24CollectiveEpilogueBwdGQAISD_fSG_Li256ELb0ELb0EEENS1_25SingleTileBwdLPTSchedulerILb0ELi128ELb0EEEEEEEEEvNT_6ParamsE,"aw",@nobits
	.sectionflags	@""
	.align	16
	.zero		1024


//--------------------- .nv.shared._ZN7cutlass13device_kernelIN5flash11enable_sm90INS1_16FlashAttnBwdSm90INS1_25CollectiveMainloopBwdSm90ILi2ELi2ELi2EN4cute5tupleIJNS5_1CILi1EEES8_S8_EEENS6_IJNS7_ILi96EEENS7_ILi128EEENS7_ILi64EEEEEENS_10bfloat16_tEfNS_4arch4Sm90ELb1ELb0ELb1ELb0ELb1ELb1ELb0ELb1ELi2ELi1ELi2ELi2ELb0EEENS1_24CollectiveEpilogueBwdGQAISD_fSG_Li256ELb0ELb1EEENS1_25SingleTileBwdLPTSchedulerILb0ELi128ELb1EEEEEEEEEvNT_6ParamsE --------------------------
	.section	.nv.shared._ZN7cutlass13device_kernelIN5flash11enable_sm90INS1_16FlashAttnBwdSm90INS1_25CollectiveMainloopBwdSm90ILi2ELi2ELi2EN4cute5tupleIJNS5_1CILi1EEES8_S8_EEENS6_IJNS7_ILi96EEENS7_ILi128EEENS7_ILi64EEEEEENS_10bfloat16_tEfNS_4arch4Sm90ELb1ELb0ELb1ELb0ELb1ELb1ELb0ELb1ELi2ELi1ELi2ELi2ELb0EEENS1_24CollectiveEpilogueBwdGQAISD_fSG_Li256ELb0ELb1EEENS1_25SingleTileBwdLPTSchedulerILb0ELi128ELb1EEEEEEEEEvNT_6ParamsE,"aw",@nobits
	.sectionflags	@""
	.align	16
	.zero		1024


//--------------------- .nv.shared._ZN7cutlass13device_kernelIN5flash22FlashAttnBwdPreprocessIN4cute5tupleIJNS3_1CILi96EEENS5_ILi64EEEEEENS_10bfloat16_tEfNS_4arch4Sm90ELb1ELb0EEEEEvNT_6ParamsE --------------------------
	.section	.nv.shared._ZN7cutlass13device_kernelIN5flash22FlashAttnBwdPreprocessIN4cute5tupleIJNS3_1CILi96EEENS5_ILi64EEEEEENS_10bfloat16_tEfNS_4arch4Sm90ELb1ELb0EEEEEvNT_6ParamsE,"aw",@nobits
	.sectionflags	@""
	.align	16
	.zero		1024


//--------------------- .nv.shared._ZN7cutlass13device_kernelIN5flash11enable_sm90INS1_16FlashAttnBwdSm90INS1_25CollectiveMainloopBwdSm90ILi2ELi2ELi2EN4cute5tupleIJNS5_1CILi1EEES8_S8_EEENS6_IJNS7_ILi96EEENS7_ILi128EEENS7_ILi64EEEEEENS_10bfloat16_tEfNS_4arch4Sm90ELb1ELb0ELb1ELb1ELb0ELb1ELb0ELb1ELi2ELi1ELi2ELi2ELb0EEENS1_21CollectiveEpilogueBwdISD_SE_SG_Li256ELb1ELb0ELi1EEENS1_25SingleTileBwdLPTSchedulerILb1ELi128ELb0EEEEEEEEEvNT_6ParamsE --------------------------
	.section	.nv.shared._ZN7cutlass13device_kernelIN5flash11enable_sm90INS1_16FlashAttnBwdSm90INS1_25CollectiveMainloopBwdSm90ILi2ELi2ELi2EN4cute5tupleIJNS5_1CILi1EEES8_S8_EEENS6_IJNS7_ILi96EEENS7_ILi128EEENS7_ILi64EEEEEENS_10bfloat16_tEfNS_4arch4Sm90ELb1ELb0ELb1ELb1ELb0ELb1ELb0ELb1ELi2ELi1ELi2ELi2ELb0EEENS1_21CollectiveEpilogueBwdISD_SE_SG_Li256ELb1ELb0ELi1EEENS1_25SingleTileBwdLPTSchedulerILb1ELi128ELb0EEEEEEEEEvNT_6ParamsE,"aw",@nobits
	.sectionflags	@""
	.align	16
	.zero		1024


//--------------------- .nv.shared._ZN7cutlass13device_kernelIN5flash11enable_sm90INS1_16FlashAttnBwdSm90INS1_25CollectiveMainloopBwdSm90ILi2ELi2ELi2EN4cute5tupleIJNS5_1CILi1EEES8_S8_EEENS6_IJNS7_ILi96EEENS7_ILi128EEENS7_ILi64EEEEEENS_10bfloat16_tEfNS_4arch4Sm90ELb1ELb0ELb1ELb1ELb1ELb1ELb0ELb1ELi2ELi1ELi2ELi2ELb0EEENS1_21CollectiveEpilogueBwdISD_SE_SG_Li256ELb1ELb0ELi1EEENS1_25SingleTileBwdLPTSchedulerILb1ELi128ELb1EEEEEEEEEvNT_6ParamsE --------------------------
	.section	.nv.shared._ZN7cutlass13device_kernelIN5flash11enable_sm90INS1_16FlashAttnBwdSm90INS1_25CollectiveMainloopBwdSm90ILi2ELi2ELi2EN4cute5tupleIJNS5_1CILi1EEES8_S8_EEENS6_IJNS7_ILi96EEENS7_ILi128EEENS7_ILi64EEEEEENS_10bfloat16_tEfNS_4arch4Sm90ELb1ELb0ELb1ELb1ELb1ELb1ELb0ELb1ELi2ELi1ELi2ELi2ELb0EEENS1_21CollectiveEpilogueBwdISD_SE_SG_Li256ELb1ELb0ELi1EEENS1_25SingleTileBwdLPTSchedulerILb1ELi128ELb1EEEEEEEEEvNT_6ParamsE,"aw",@nobits
	.sectionflags	@""
	.align	16
	.zero		1024


//--------------------- .nv.shared._ZN7cutlass13device_kernelIN5flash11enable_sm90INS1_16FlashAttnBwdSm90INS1_25CollectiveMainloopBwdSm90ILi2ELi2ELi2EN4cute5tupleIJNS5_1CILi1EEES8_S8_EEENS6_IJNS7_ILi96EEENS7_ILi128EEENS7_ILi64EEEEEENS_10bfloat16_tEfNS_4arch4Sm90ELb1ELb0ELb1ELb1ELb0ELb1ELb0ELb1ELi2ELi1ELi2ELi2ELb0EEENS1_24CollectiveEpilogueBwdGQAISD_fSG_Li256ELb1ELb0EEENS1_25SingleTileBwdLPTSchedulerILb1ELi128ELb0EEEEEEEEEvNT_6ParamsE --------------------------
	.section	.nv.shared._ZN7cutlass13device_kernelIN5flash11enable_sm90INS1_16FlashAttnBwdSm90INS1_25CollectiveMainloopBwdSm90ILi2ELi2ELi2EN4cute5tupleIJNS5_1CILi1EEES8_S8_EEENS6_IJNS7_ILi96EEENS7_ILi128EEENS7_ILi64EEEEEENS_10bfloat16_tEfNS_4arch4Sm90ELb1ELb0ELb1ELb1ELb0ELb1ELb0ELb1ELi2ELi1ELi2ELi2ELb0EEENS1_24CollectiveEpilogueBwdGQAISD_fSG_Li256ELb1ELb0EEENS1_25SingleTileBwdLPTSchedulerILb1ELi128ELb0EEEEEEEEEvNT_6ParamsE,"aw",@nobits
	.sectionflags	@""
	.align	16
	.zero		1024


//--------------------- .nv.shared._ZN7cutlass13device_kernelIN5flash32FlashAttnBwdPostprocessConvertdQIN4cute5tupleIJNS3_1CILi128EEENS5_ILi64EEEEEENS_10bfloat16_tEfNS_4arch4Sm90ELi256ENS3_8TiledMMAINS3_8MMA_AtomIJNS3_4SM904GMMA27MMA_64x64x16_F32BF16BF16_RSILNSF_5MajorE0ELSH_1ELNSF_7ScaleInE1ELSI_1EEEEEENS3_6LayoutINS4_IJNS5_ILi2EEENS5_ILi1EEESN_EEENS4_IJSN_NS5_ILi0EEESP_EEEEENS4_IJNS3_10UnderscoreESS_SS_EEEEELb0EEEEEvNT_6ParamsE --------------------------
	.section	.nv.shared._ZN7cutlass13device_kernelIN5flash32FlashAttnBwdPostprocessConvertdQIN4cute5tupleIJNS3_1CILi128EEENS5_ILi64EEEEEENS_10bfloat16_tEfNS_4arch4Sm90ELi256ENS3_8TiledMMAINS3_8MMA_AtomIJNS3_4SM904GMMA27MMA_64x64x16_F32BF16BF16_RSILNSF_5MajorE0ELSH_1ELNSF_7ScaleInE1ELSI_1EEEEEENS3_6LayoutINS4_IJNS5_ILi2EEENS5_ILi1EEESN_EEENS4_IJSN_NS5_ILi0EEESP_EEEEENS4_IJNS3_10UnderscoreESS_SS_EEEEELb0EEEEEvNT_6ParamsE,"aw",@nobits
	.sectionflags	@""
	.align	16
	.zero		1024


//--------------------- .nv.shared._ZN7cutlass13device_kernelIN5flash32FlashAttnBwdPostprocessConvertdQIN4cute5tupleIJNS3_1CILi96EEENS5_ILi64EEEEEENS_10bfloat16_tEfNS_4arch4Sm90ELi256ENS3_8TiledMMAINS3_8MMA_AtomIJNS3_4SM904GMMA27MMA_64x16x16_F32BF16BF16_SSILNSF_5MajorE1ELSH_0ELNSF_7ScaleInE1ELSI_1EEEEEENS3_6LayoutINS4_IJNS5_ILi1EEENS5_ILi2EEESM_EEENS4_IJNS5_ILi0EEESM_SP_EEEEENS4_IJNS3_10UnderscoreESS_SS_EEEEELb1EEEEEvNT_6ParamsE --------------------------
	.section	.nv.shared._ZN7cutlass13device_kernelIN5flash32FlashAttnBwdPostprocessConvertdQIN4cute5tupleIJNS3_1CILi96EEENS5_ILi64EEEEEENS_10bfloat16_tEfNS_4arch4Sm90ELi256ENS3_8TiledMMAINS3_8MMA_AtomIJNS3_4SM904GMMA27MMA_64x16x16_F32BF16BF16_SSILNSF_5MajorE1ELSH_0ELNSF_7ScaleInE1ELSI_1EEEEEENS3_6LayoutINS4_IJNS5_ILi1EEENS5_ILi2EEESM_EEENS4_IJNS5_ILi0EEESM_SP_EEEEENS4_IJNS3_10UnderscoreESS_SS_EEEEELb1EEEEEvNT_6ParamsE,"aw",@nobits
	.sectionflags	@""
	.align	16
	.zero		1024


//--------------------- .nv.shared._ZN7cutlass13device_kernelIN5flash11enable_sm90INS1_16FlashAttnBwdSm90INS1_25CollectiveMainloopBwdSm90ILi2ELi2ELi2EN4cute5tupleIJNS5_1CILi1EEES8_S8_EEENS6_IJNS7_ILi96EEENS7_ILi128EEENS7_ILi64EEEEEENS_10bfloat16_tEfNS_4arch4Sm90ELb1ELb0ELb1ELb1ELb1ELb1ELb0ELb1ELi2ELi1ELi2ELi2ELb0EEENS1_24CollectiveEpilogueBwdGQAISD_fSG_Li256ELb1ELb1EEENS1_25SingleTileBwdLPTSchedulerILb1ELi128ELb1EEEEEEEEEvNT_6ParamsE --------------------------
	.section	.nv.shared._ZN7cutlass13device_kernelIN5flash11enable_sm90INS1_16FlashAttnBwdSm90INS1_25CollectiveMainloopBwdSm90ILi2ELi2ELi2EN4cute5tupleIJNS5_1CILi1EEES8_S8_EEENS6_IJNS7_ILi96EEENS7_ILi128EEENS7_ILi64EEEEEENS_10bfloat16_tEfNS_4arch4Sm90ELb1ELb0ELb1ELb1ELb1ELb1ELb0ELb1ELi2ELi1ELi2ELi2ELb0EEENS1_24CollectiveEpilogueBwdGQAISD_fSG_Li256ELb1ELb1EEENS1_25SingleTileBwdLPTSchedulerILb1ELi128ELb1EEEEEEEEEvNT_6ParamsE,"aw",@nobits
	.sectionflags	@""
	.align	16
	.zero		1024


//--------------------- .nv.shared._ZN7cutlass13device_kernelIN5flash22FlashAttnBwdPreprocessIN4cute5tupleIJNS3_1CILi96EEENS5_ILi64EEEEEENS_10bfloat16_tEfNS_4arch4Sm90ELb1ELb1EEEEEvNT_6ParamsE --------------------------
	.section	.nv.shared._ZN7cutlass13device_kernelIN5flash22FlashAttnBwdPreprocessIN4cute5tupleIJNS3_1CILi96EEENS5_ILi64EEEEEENS_10bfloat16_tEfNS_4arch4Sm90ELb1ELb1EEEEEvNT_6ParamsE,"aw",@nobits
	.sectionflags	@""
	.align	16
	.zero		1024


//--------------------- .nv.constant0._ZN7cutlass13device_kernelIN5flash11enable_sm90INS1_16FlashAttnBwdSm90INS1_25CollectiveMainloopBwdSm90ILi2ELi2ELi2EN4cute5tupleIJNS5_1CILi1EEES8_S8_EEENS6_IJNS7_ILi128EEESA_NS7_ILi64EEEEEENS_10bfloat16_tEfNS_4arch4Sm90ELb0ELb0ELb1ELb0ELb0ELb1ELb0ELb0ELi2ELi1ELi2ELi2ELb0EEENS1_21CollectiveEpilogueBwdISC_SD_SF_Li256ELb0ELb0ELi1EEENS1_19SingleTileSchedulerILb0ELb0ELb0ELi128EEEEEEEEEvNT_6ParamsE --------------------------
	.section	.nv.constant0._ZN7cutlass13device_kernelIN5flash11enable_sm90INS1_16FlashAttnBwdSm90INS1_25CollectiveMainloopBwdSm90ILi2ELi2ELi2EN4cute5tupleIJNS5_1CILi1EEES8_S8_EEENS6_IJNS7_ILi128EEESA_NS7_ILi64EEEEEENS_10bfloat16_tEfNS_4arch4Sm90ELb0ELb0ELb1ELb0ELb0ELb1ELb0ELb0ELi2ELi1ELi2ELi2ELb0EEENS1_21CollectiveEpilogueBwdISC_SD_SF_Li256ELb0ELb0ELi1EEENS1_19SingleTileSchedulerILb0ELb0ELb0ELi128EEEEEEEEEvNT_6ParamsE,"a",@progbits
	.sectionflags	@""
	.align	4
.nv.constant0._ZN7cutlass13device_kernelIN5flash11enable_sm90INS1_16FlashAttnBwdSm90INS1_25CollectiveMainloopBwdSm90ILi2ELi2ELi2EN4cute5tupleIJNS5_1CILi1EEES8_S8_EEENS6_IJNS7_ILi128EEESA_NS7_ILi64EEEEEENS_10bfloat16_tEfNS_4arch4Sm90ELb0ELb0ELb1ELb0ELb0ELb1ELb0ELb0ELi2ELi1ELi2ELi2ELb0EEENS1_21CollectiveEpilogueBwdISC_SD_SF_Li256ELb0ELb0ELi1EEENS1_19SingleTileSchedulerILb0ELb0ELb0ELi128EEEEEEEEEvNT_6ParamsE:
	.zero		2944


//--------------------- .nv.constant0._ZN7cutlass13device_kernelIN5flash11enable_sm90INS1_16FlashAttnBwdSm90INS1_25CollectiveMainloopBwdSm90ILi2ELi2ELi2EN4cute5tupleIJNS5_1CILi1EEES8_S8_EEENS6_IJNS7_ILi128EEESA_NS7_ILi64EEEEEENS_10bfloat16_tEfNS_4arch4Sm90ELb0ELb0ELb1ELb0ELb1ELb1ELb0ELb0ELi2ELi1ELi2ELi2ELb0EEENS1_21CollectiveEpilogueBwdISC_SD_SF_Li256ELb0ELb0ELi1EEENS1_19SingleTileSchedulerILb0ELb0ELb0ELi128EEEEEEEEEvNT_6ParamsE --------------------------
	.section	.nv.constant0._ZN7cutlass13device_kernelIN5flash11enable_sm90INS1_16FlashAttnBwdSm90INS1_25CollectiveMainloopBwdSm90ILi2ELi2ELi2EN4cute5tupleIJNS5_1CILi1EEES8_S8_EEENS6_IJNS7_ILi128EEESA_NS7_ILi64EEEEEENS_10bfloat16_tEfNS_4arch4Sm90ELb0ELb0ELb1ELb0ELb1ELb1ELb0ELb0ELi2ELi1ELi2ELi2ELb0EEENS1_21CollectiveEpilogueBwdISC_SD_SF_Li256ELb0ELb0ELi1EEENS1_19SingleTileSchedulerILb0ELb0ELb0ELi128EEEEEEEEEvNT_6ParamsE,"a",@progbits
	.sectionflags	@""
	.align	4
.nv.constant0._ZN7cutlass13device_kernelIN5flash11enable_sm90INS1_16FlashAttnBwdSm90INS1_25CollectiveMainloopBwdSm90ILi2ELi2ELi2EN4cute5tupleIJNS5_1CILi1EEES8_S8_EEENS6_IJNS7_ILi128EEESA_NS7_ILi64EEEEEENS_10bfloat16_tEfNS_4arch4Sm90ELb0ELb0ELb1ELb0ELb1ELb1ELb0ELb0ELi2ELi1ELi2ELi2ELb0EEENS1_21CollectiveEpilogueBwdISC_SD_SF_Li256ELb0ELb0ELi1EEENS1_19SingleTileSchedulerILb0ELb0ELb0ELi128EEEEEEEEEvNT_6ParamsE:
	.zero		2944


//--------------------- .nv.constant0._ZN7cutlass13device_kernelIN5flash11enable_sm90INS1_16FlashAttnBwdSm90INS1_25CollectiveMainloopBwdSm90ILi2ELi2ELi2EN4cute5tupleIJNS5_1CILi1EEES8_S8_EEENS6_IJNS7_ILi128EEESA_NS7_ILi64EEEEEENS_10bfloat16_tEfNS_4arch4Sm90ELb0ELb0ELb1ELb0ELb0ELb1ELb0ELb0ELi2ELi1ELi2ELi2ELb0EEENS1_24CollectiveEpilogueBwdGQAISC_fSF_Li256ELb0ELb0EEENS1_19SingleTileSchedulerILb0ELb0ELb0ELi128EEEEEEEEEvNT_6ParamsE --------------------------
	.section	.nv.constant0._ZN7cutlass13device_kernelIN5flash11enable_sm90INS1_16FlashAttnBwdSm90INS1_25CollectiveMainloopBwdSm90ILi2ELi2ELi2EN4cute5tupleIJNS5_1CILi1EEES8_S8_EEENS6_IJNS7_ILi128EEESA_NS7_ILi64EEEEEENS_10bfloat16_tEfNS_4arch4Sm90ELb0ELb0ELb1ELb0ELb0ELb1ELb0ELb0ELi2ELi1ELi2ELi2ELb0EEENS1_24CollectiveEpilogueBwdGQAISC_fSF_Li256ELb0ELb0EEENS1_19SingleTileSchedulerILb0ELb0ELb0ELi128EEEEEEEEEvNT_6ParamsE,"a",@progbits
	.sectionflags	@""
	.align	4
.nv.constant0._ZN7cutlass13device_kernelIN5flash11enable_sm90INS1_16FlashAttnBwdSm90INS1_25CollectiveMainloopBwdSm90ILi2ELi2ELi2EN4cute5tupleIJNS5_1CILi1EEES8_S8_EEENS6_IJNS7_ILi128EEESA_NS7_ILi64EEEEEENS_10bfloat16_tEfNS_4arch4Sm90ELb0ELb0ELb1ELb0ELb0ELb1ELb0ELb0ELi2ELi1ELi2ELi2ELb0EEENS1_24CollectiveEpilogueBwdGQAISC_fSF_Li256ELb0ELb0EEENS1_19SingleTileSchedulerILb0ELb0ELb0ELi128EEEEEEEEEvNT_6ParamsE:
	.zero		2304


//--------------------- .nv.constant0._ZN7cutlass13device_kernelIN5flash11enable_sm90INS1_16FlashAttnBwdSm90INS1_25CollectiveMainloopBwdSm90ILi2ELi2ELi2EN4cute5tupleIJNS5_1CILi1EEES8_S8_EEENS6_IJNS7_ILi128EEESA_NS7_ILi64EEEEEENS_10bfloat16_tEfNS_4arch4Sm90ELb0ELb0ELb1ELb0ELb1ELb1ELb0ELb0ELi2ELi1ELi2ELi2ELb0EEENS1_24CollectiveEpilogueBwdGQAISC_fSF_Li256ELb0ELb1EEENS1_19SingleTileSchedulerILb0ELb0ELb0ELi128EEEEEEEEEvNT_6ParamsE --------------------------
	.section	.nv.constant0._ZN7cutlass13device_kernelIN5flash11enable_sm90INS1_16FlashAttnBwdSm90INS1_25CollectiveMainloopBwdSm90ILi2ELi2ELi2EN4cute5tupleIJNS5_1CILi1EEES8_S8_EEENS6_IJNS7_ILi128EEESA_NS7_ILi64EEEEEENS_10bfloat16_tEfNS_4arch4Sm90ELb0ELb0ELb1ELb0ELb1ELb1ELb0ELb0ELi2ELi1ELi2ELi2ELb0EEENS1_24CollectiveEpilogueBwdGQAISC_fSF_Li256ELb0ELb1EEENS1_19SingleTileSchedulerILb0ELb0ELb0ELi128EEEEEEEEEvNT_6ParamsE,"a",@progbits
	.sectionflags	@""
	.align	4
.nv.constant0._ZN7cutlass13device_kernelIN5flash11enable_sm90INS1_16FlashAttnBwdSm90INS1_25CollectiveMainloopBwdSm90ILi2ELi2ELi2EN4cute5tupleIJNS5_1CILi1EEES8_S8_EEENS6_IJNS7_ILi128EEESA_NS7_ILi64EEEEEENS_10bfloat16_tEfNS_4arch4Sm90ELb0ELb0ELb1ELb0ELb1ELb1ELb0ELb0ELi2ELi1ELi2ELi2ELb0EEENS1_24CollectiveEpilogueBwdGQAISC_fSF_Li256ELb0ELb1EEENS1_19SingleTileSchedulerILb0ELb0ELb0ELi128EEEEEEEEEvNT_6ParamsE:
	.zero		2304


//--------------------- .nv.constant0._ZN7cutlass13device_kernelIN5flash11enable_sm90INS1_16FlashAttnBwdSm90INS1_25CollectiveMainloopBwdSm90ILi2ELi2ELi2EN4cute5tupleIJNS5_1CILi1EEES8_S8_EEENS6_IJNS7_ILi128EEESA_NS7_ILi64EEEEEENS_10bfloat16_tEfNS_4arch4Sm90ELb0ELb0ELb1ELb1ELb0ELb1ELb0ELb0ELi2ELi1ELi2ELi2ELb0EEENS1_21CollectiveEpilogueBwdISC_SD_SF_Li256ELb1ELb0ELi1EEENS1_19SingleTileSchedulerILb1ELb0ELb0ELi128EEEEEEEEEvNT_6ParamsE --------------------------
	.section	.nv.constant0._ZN7cutlass13device_kernelIN5flash11enable_sm90INS1_16FlashAttnBwdSm90INS1_25CollectiveMainloopBwdSm90ILi2ELi2ELi2EN4cute5tupleIJNS5_1CILi1EEES8_S8_EEENS6_IJNS7_ILi128EEESA_NS7_ILi64EEEEEENS_10bfloat16_tEfNS_4arch4Sm90ELb0ELb0ELb1ELb1ELb0ELb1ELb0ELb0ELi2ELi1ELi2ELi2ELb0EEENS1_21CollectiveEpilogueBwdISC_SD_SF_Li256ELb1ELb0ELi1EEENS1_19SingleTileSchedulerILb1ELb0ELb0ELi128EEEEEEEEEvNT_6ParamsE,"a",@progbits
	.sectionflags	@""
	.align	4
.nv.constant0._ZN7cutlass13device_kernelIN5flash11enable_sm90INS1_16FlashAttnBwdSm90INS1_25CollectiveMainloopBwdSm90ILi2ELi2ELi2EN4cute5tupleIJNS5_1CILi1EEES8_S8_EEENS6_IJNS7_ILi128EEESA_NS7_ILi64EEEEEENS_10bfloat16_tEfNS_4arch4Sm90ELb0ELb0ELb1ELb1ELb0ELb1ELb0ELb0ELi2ELi1ELi2ELi2ELb0EEENS1_21CollectiveEpilogueBwdISC_SD_SF_Li256ELb1ELb0ELi1EEENS1_19SingleTileSchedulerILb1ELb0ELb0ELi128EEEEEEEEEvNT_6ParamsE:
	.zero		2304


//--------------------- .nv.constant0._ZN7cutlass13device_kernelIN5flash11enable_sm90INS1_16FlashAttnBwdSm90INS1_25CollectiveMainloopBwdSm90ILi2ELi2ELi2EN4cute5tupleIJNS5_1CILi1EEES8_S8_EEENS6_IJNS7_ILi128EEESA_NS7_ILi64EEEEEENS_10bfloat16_tEfNS_4arch4Sm90ELb0ELb0ELb1ELb1ELb1ELb1ELb0ELb0ELi2ELi1ELi2ELi2ELb0EEENS1_21CollectiveEpilogueBwdISC_SD_SF_Li256ELb1ELb0ELi1EEENS1_19SingleTileSchedulerILb1ELb0ELb0ELi128EEEEEEEEEvNT_6ParamsE --------------------------
	.section	.nv.constant0._ZN7cutlass13device_kernelIN5flash11enable_sm90INS1_16FlashAttnBwdSm90INS1_25CollectiveMainloopBwdSm90ILi2ELi2ELi2EN4cute5tupleIJNS5_1CILi1EEES8_S8_EEENS6_IJNS7_ILi128EEESA_NS7_ILi64EEEEEENS_10bfloat16_tEfNS_4arch4Sm90ELb0ELb0ELb1ELb1ELb1ELb1ELb0ELb0ELi2ELi1ELi2ELi2ELb0EEENS1_21CollectiveEpilogueBwdISC_SD_SF_Li256ELb1ELb0ELi1EEENS1_19SingleTileSchedulerILb1ELb0ELb0ELi128EEEEEEEEEvNT_6ParamsE,"a",@progbits
	.sectionflags	@""
	.align	4
.nv.constant0._ZN7cutlass13device_kernelIN5flash11enable_sm90INS1_16FlashAttnBwdSm90INS1_25CollectiveMainloopBwdSm90ILi2ELi2ELi2EN4cute5tupleIJNS5_1CILi1EEES8_S8_EEENS6_IJNS7_ILi128EEESA_NS7_ILi64EEEEEENS_10bfloat16_tEfNS_4arch4Sm90ELb0ELb0ELb1ELb1ELb1ELb1ELb0ELb0ELi2ELi1ELi2ELi2ELb0EEENS1_21CollectiveEpilogueBwdISC_SD_SF_Li256ELb1ELb0ELi1EEENS1_19SingleTileSchedulerILb1ELb0ELb0ELi128EEEEEEEEEvNT_6ParamsE:
	.zero		2304


//--------------------- .nv.constant0._ZN7cutlass13device_kernelIN5flash11enable_sm90INS1_16FlashAttnBwdSm90INS1_25CollectiveMainloopBwdSm90ILi2ELi2ELi2EN4cute5tupleIJNS5_1CILi1EEES8_S8_EEENS6_IJNS7_ILi128EEESA_NS7_ILi64EEEEEENS_10bfloat16_tEfNS_4arch4Sm90ELb0ELb0ELb1ELb1ELb0ELb1ELb0ELb0ELi2ELi1ELi2ELi2ELb0EEENS1_24CollectiveEpilogueBwdGQAISC_fSF_Li256ELb1ELb0EEENS1_19SingleTileSchedulerILb1ELb0ELb0ELi128EEEEEEEEEvNT_6ParamsE --------------------------
	.section	.nv.constant0._ZN7cutlass13device_kernelIN5flash11enable_sm90INS1_16FlashAttnBwdSm90INS1_25CollectiveMainloopBwdSm90ILi2ELi2ELi2EN4cute5tupleIJNS5_1CILi1EEES8_S8_EEENS6_IJNS7_ILi128EEESA_NS7_ILi64EEEEEENS_10bfloat16_tEfNS_4arch4Sm90ELb0ELb0ELb1ELb1ELb0ELb1ELb0ELb0ELi2ELi1ELi2ELi2ELb0EEENS1_24CollectiveEpilogueBwdGQAISC_fSF_Li256ELb1ELb0EEENS1_19SingleTileSchedulerILb1ELb0ELb0ELi128EEEEEEEEEvNT_6ParamsE,"a",@progbits
	.sectionflags	@""
	.align	4
.nv.constant0._ZN7cutlass13device_kernelIN5flash11enable_sm90INS1_16FlashAttnBwdSm90INS1_25CollectiveMainloopBwdSm90ILi2ELi2ELi2EN4cute5tupleIJNS5_1CILi1EEES8_S8_EEENS6_IJNS7_ILi128EEESA_NS7_ILi64EEEEEENS_10bfloat16_tEfNS_4arch4Sm90ELb0ELb0ELb1ELb1ELb0ELb1ELb0ELb0ELi2ELi1ELi2ELi2ELb0EEENS1_24CollectiveEpilogueBwdGQAISC_fSF_Li256ELb1ELb0EEENS1_19SingleTileSchedulerILb1ELb0ELb0ELi128EEEEEEEEEvNT_6ParamsE:
	.zero		2304


//--------------------- .nv.constant0._ZN7cutlass13device_kernelIN5flash11enable_sm90INS1_16FlashAttnBwdSm90INS1_25CollectiveMainloopBwdSm90ILi2ELi2ELi2EN4cute5tupleIJNS5_1CILi1EEES8_S8_EEENS6_IJNS7_ILi128EEESA_NS7_ILi64EEEEEENS_10bfloat16_tEfNS_4arch4Sm90ELb0ELb0ELb1ELb1ELb1ELb1ELb0ELb0ELi2ELi1ELi2ELi2ELb0EEENS1_24CollectiveEpilogueBwdGQAISC_fSF_Li256ELb1ELb1EEENS1_19SingleTileSchedulerILb1ELb0ELb0ELi128EEEEEEEEEvNT_6ParamsE --------------------------
	.section	.nv.constant0._ZN7cutlass13device_kernelIN5flash11enable_sm90INS1_16FlashAttnBwdSm90INS1_25CollectiveMainloopBwdSm90ILi2ELi2ELi2EN4cute5tupleIJNS5_1CILi1EEES8_S8_EEENS6_IJNS7_ILi128EEESA_NS7_ILi64EEEEEENS_10bfloat16_tEfNS_4arch4Sm90ELb0ELb0ELb1ELb1ELb1ELb1ELb0ELb0ELi2ELi1ELi2ELi2ELb0EEENS1_24CollectiveEpilogueBwdGQAISC_fSF_Li256ELb1ELb1EEENS1_19SingleTileSchedulerILb1ELb0ELb0ELi128EEEEEEEEEvNT_6ParamsE,"a",@progbits
	.sectionflags	@""
	.align	4
.nv.constant0._ZN7cutlass13device_kernelIN5flash11enable_sm90INS1_16FlashAttnBwdSm90INS1_25CollectiveMainloopBwdSm90ILi2ELi2ELi2EN4cute5tupleIJNS5_1CILi1EEES8_S8_EEENS6_IJNS7_ILi128EEESA_NS7_ILi64EEEEEENS_10bfloat16_tEfNS_4arch4Sm90ELb0ELb0ELb1ELb1ELb1ELb1ELb0ELb0ELi2ELi1ELi2ELi2ELb0EEENS1_24CollectiveEpilogueBwdGQAISC_fSF_Li256ELb1ELb1EEENS1_19SingleTileSchedulerILb1ELb0ELb0ELi128EEEEEEEEEvNT_6ParamsE:
	.zero		2304


//--------------------- .nv.constant0._ZN7cutlass13device_kernelIN5flash11enable_sm90INS1_16FlashAttnBwdSm90INS1_25CollectiveMainloopBwdSm90ILi2ELi2ELi2EN4cute5tupleIJNS5_1CILi1EEES8_S8_EEENS6_IJNS7_ILi128EEESA_NS7_ILi64EEEEEENS_10bfloat16_tEfNS_4arch4Sm90ELb0ELb1ELb1ELb0ELb0ELb1ELb0ELb0ELi2ELi1ELi2ELi2ELb0EEENS1_21CollectiveEpilogueBwdISC_SD_SF_Li256ELb0ELb0ELi1EEENS1_19SingleTileSchedulerILb0ELb0ELb0ELi128EEEEEEEEEvNT_6ParamsE --------------------------
	.section	.nv.constant0._ZN7cutlass13device_kernelIN5flash11enable_sm90INS1_16FlashAttnBwdSm90INS1_25CollectiveMainloopBwdSm90ILi2ELi2ELi2EN4cute5tupleIJNS5_1CILi1EEES8_S8_EEENS6_IJNS7_ILi128EEESA_NS7_ILi64EEEEEENS_10bfloat16_tEfNS_4arch4Sm90ELb0ELb1ELb1ELb0ELb0ELb1ELb0ELb0ELi2ELi1ELi2ELi2ELb0EEENS1_21CollectiveEpilogueBwdISC_SD_SF_Li256ELb0ELb0ELi1EEENS1_19SingleTileSchedulerILb0ELb0ELb0ELi128EEEEEEEEEvNT_6ParamsE,"a",@progbits
	.sectionflags	@""
	.align	4
.nv.constant0._ZN7cutlass13device_kernelIN5flash11enable_sm90INS1_16FlashAttnBwdSm90INS1_25CollectiveMainloopBwdSm90ILi2ELi2ELi2EN4cute5tupleIJNS5_1CILi1EEES8_S8_EEENS6_IJNS7_ILi128EEESA_NS7_ILi64EEEEEENS_10bfloat16_tEfNS_4arch4Sm90ELb0ELb1ELb1ELb0ELb0ELb1ELb0ELb0ELi2ELi1ELi2ELi2ELb0EEENS1_21CollectiveEpilogueBwdISC_SD_SF_Li256ELb0ELb0ELi1EEENS1_19SingleTileSchedulerILb0ELb0ELb0ELi128EEEEEEEEEvNT_6ParamsE:
	.zero		2944


//--------------------- .nv.constant0._ZN7cutlass13device_kernelIN5flash11enable_sm90INS1_16FlashAttnBwdSm90INS1_25CollectiveMainloopBwdSm90ILi2ELi2ELi2EN4cute5tupleIJNS5_1CILi1EEES8_S8_EEENS6_IJNS7_ILi128EEESA_NS7_ILi64EEEEEENS_10bfloat16_tEfNS_4arch4Sm90ELb0ELb1ELb1ELb0ELb1ELb1ELb0ELb0ELi2ELi1ELi2ELi2ELb0EEENS1_21CollectiveEpilogueBwdISC_SD_SF_Li256ELb0ELb0ELi1EEENS1_19SingleTileSchedulerILb0ELb0ELb0ELi128EEEEEEEEEvNT_6ParamsE --------------------------
	.section	.nv.constant0._ZN7cutlass13device_kernelIN5flash11enable_sm90INS1_16FlashAttnBwdSm90INS1_25CollectiveMainloopBwdSm90ILi2ELi2ELi2EN4cute5tupleIJNS5_1CILi1EEES8_S8_EEENS6_IJNS7_ILi128EEESA_NS7_ILi64EEEEEENS_10bfloat16_tEfNS_4arch4Sm90ELb0ELb1ELb1ELb0ELb1ELb1ELb0ELb0ELi2ELi1ELi2ELi2ELb0EEENS1_21CollectiveEpilogueBwdISC_SD_SF_Li256ELb0ELb0ELi1EEENS1_19SingleTileSchedulerILb0ELb0ELb0ELi128EEEEEEEEEvNT_6ParamsE,"a",@progbits
	.sectionflags	@""
	.align	4
.nv.constant0._ZN7cutlass13device_kernelIN5flash11enable_sm90INS1_16FlashAttnBwdSm90INS1_25CollectiveMainloopBwdSm90ILi2ELi2ELi2EN4cute5tupleIJNS5_1CILi1EEES8_S8_EEENS6_IJNS7_ILi128EEESA_NS7_ILi64EEEEEENS_10bfloat16_tEfNS_4arch4Sm90ELb0ELb1ELb1ELb0ELb1ELb1ELb0ELb0ELi2ELi1ELi2ELi2ELb0EEENS1_21CollectiveEpilogueBwdISC_SD_SF_Li256ELb0ELb0ELi1EEENS1_19SingleTileSchedulerILb0ELb0ELb0ELi128EEEEEEEEEvNT_6ParamsE:
	.zero		2944


//--------------------- .nv.constant0._ZN7cutlass13device_kernelIN5flash11enable_sm90INS1_16FlashAttnBwdSm90INS1_25CollectiveMainloopBwdSm90ILi2ELi2ELi2EN4cute5tupleIJNS5_1CILi1EEES8_S8_EEENS6_IJNS7_ILi128EEESA_NS7_ILi64EEEEEENS_10bfloat16_tEfNS_4arch4Sm90ELb0ELb1ELb1ELb0ELb0ELb1ELb0ELb0ELi2ELi1ELi2ELi2ELb0EEENS1_24CollectiveEpilogueBwdGQAISC_fSF_Li256ELb0ELb0EEENS1_19SingleTileSchedulerILb0ELb0ELb0ELi128EEEEEEEEEvNT_6ParamsE --------------------------
	.section	.nv.constant0._ZN7cutlass13device_kernelIN5flash11enable_sm90INS1_16FlashAttnBwdSm90INS1_25CollectiveMainloopBwdSm90ILi2ELi2ELi2EN4cute5tupleIJNS5_1CILi1EEES8_S8_EEENS6_IJNS7_ILi128EEESA_NS7_ILi64EEEEEENS_10bfloat16_tEfNS_4arch4Sm90ELb0ELb1ELb1ELb0ELb0ELb1ELb0ELb0ELi2ELi1ELi2ELi2ELb0EEENS1_24CollectiveEpilogueBwdGQAISC_fSF_Li256ELb0ELb0EEENS1_19SingleTileSchedulerILb0ELb0ELb0ELi128EEEEEEEEEvNT_6ParamsE,"a",@progbits
	.sectionflags	@""
	.align	4
.nv.constant0._ZN7cutlass13device_kernelIN5flash11enable_sm90INS1_16FlashAttnBwdSm90INS1_25CollectiveMainloopBwdSm90ILi2ELi2ELi2EN4cute5tupleIJNS5_1CILi1EEES8_S8_EEENS6_IJNS7_ILi128EEESA_NS7_ILi64EEEEEENS_10bfloat16_tEfNS_4arch4Sm90ELb0ELb1ELb1ELb0ELb0ELb1ELb0ELb0ELi2ELi1ELi2ELi2ELb0EEENS1_24CollectiveEpilogueBwdGQAISC_fSF_Li256ELb0ELb0EEENS1_19SingleTileSchedulerILb0ELb0ELb0ELi128EEEEEEEEEvNT_6ParamsE:
	.zero		2304


//--------------------- .nv.constant0._ZN7cutlass13device_kernelIN5flash11enable_sm90INS1_16FlashAttnBwdSm90INS1_25CollectiveMainloopBwdSm90ILi2ELi2ELi2EN4cute5tupleIJNS5_1CILi1EEES8_S8_EEENS6_IJNS7_ILi128EEESA_NS7_ILi64EEEEEENS_10bfloat16_tEfNS_4arch4Sm90ELb0ELb1ELb1ELb0ELb1ELb1ELb0ELb0ELi2ELi1ELi2ELi2ELb0EEENS1_24CollectiveEpilogueBwdGQAISC_fSF_Li256ELb0ELb1EEENS1_19SingleTileSchedulerILb0ELb0ELb0ELi128EEEEEEEEEvNT_6ParamsE --------------------------
	.section	.nv.constant0._ZN7cutlass13device_kernelIN5flash11enable_sm90INS1_16FlashAttnBwdSm90INS1_25CollectiveMainloopBwdSm90ILi2ELi2ELi2EN4cute5tupleIJNS5_1CILi1EEES8_S8_EEENS6_IJNS7_ILi128EEESA_NS7_ILi64EEEEEENS_10bfloat16_tEfNS_4arch4Sm90ELb0ELb1ELb1ELb0ELb1ELb1ELb0ELb0ELi2ELi1ELi2ELi2ELb0EEENS1_24CollectiveEpilogueBwdGQAISC_fSF_Li256ELb0ELb1EEENS1_19SingleTileSchedulerILb0ELb0ELb0ELi128EEEEEEEEEvNT_6ParamsE,"a",@progbits
	.sectionflags	@""
	.align	4
.nv.constant0._ZN7cutlass13device_kernelIN5flash11enable_sm90INS1_16FlashAttnBwdSm90INS1_25CollectiveMainloopBwdSm90ILi2ELi2ELi2EN4cute5tupleIJNS5_1CILi1EEES8_S8_EEENS6_IJNS7_ILi128EEESA_NS7_ILi64EEEEEENS_10bfloat16_tEfNS_4arch4Sm90ELb0ELb1ELb1ELb0ELb1ELb1ELb0ELb0ELi2ELi1ELi2ELi2ELb0EEENS1_24CollectiveEpilogueBwdGQAISC_fSF_Li256ELb0ELb1EEENS1_19SingleTileSchedulerILb0ELb0ELb0ELi128EEEEEEEEEvNT_6ParamsE:
	.zero		2304


//--------------------- .nv.constant0._ZN7cutlass13device_kernelIN5flash22FlashAttnBwdPreprocessIN4cute5tupleIJNS3_1CILi128EEENS5_ILi64EEEEEENS_10bfloat16_tEfNS_4arch4Sm90ELb1ELb0EEEEEvNT_6ParamsE --------------------------
	.section	.nv.constant0._ZN7cutlass13device_kernelIN5flash22FlashAttnBwdPreprocessIN4cute5tupleIJNS3_1CILi128EEENS5_ILi64EEEEEENS_10bfloat16_tEfNS_4arch4Sm90ELb1ELb0EEEEEvNT_6ParamsE,"a",@progbits
	.sectionflags	@""
	.align	4
.nv.constant0._ZN7cutlass13device_kernelIN5flash22FlashAttnBwdPreprocessIN4cute5tupleIJNS3_1CILi128EEENS5_ILi64EEEEEENS_10bfloat16_tEfNS_4arch4Sm90ELb1ELb0EEEEEvNT_6ParamsE:
	.zero		768


//--------------------- .nv.constant0._ZN7cutlass13device_kernelIN5flash11enable_sm90INS1_16FlashAttnBwdSm90INS1_25CollectiveMainloopBwdSm90ILi2ELi2ELi2EN4cute5tupleIJNS5_1CILi1EEES8_S8_EEENS6_IJNS7_ILi128EEESA_NS7_ILi64EEEEEENS_10bfloat16_tEfNS_4arch4Sm90ELb0ELb1ELb1ELb1ELb0ELb1ELb0ELb0ELi2ELi1ELi2ELi2ELb0EEENS1_21CollectiveEpilogueBwdISC_SD_SF_Li256ELb1ELb0ELi1EEENS1_19SingleTileSchedulerILb1ELb0ELb0ELi128EEEEEEEEEvNT_6ParamsE --------------------------
	.section	.nv.constant0._ZN7cutlass13device_kernelIN5flash11enable_sm90INS1_16FlashAttnBwdSm90INS1_25CollectiveMainloopBwdSm90ILi2ELi2ELi2EN4cute5tupleIJNS5_1CILi1EEES8_S8_EEENS6_IJNS7_ILi128EEESA_NS7_ILi64EEEEEENS_10bfloat16_tEfNS_4arch4Sm90ELb0ELb1ELb1ELb1ELb0ELb1ELb0ELb0ELi2ELi1ELi2ELi2ELb0EEENS1_21CollectiveEpilogueBwdISC_SD_SF_Li256ELb1ELb0ELi1EEENS1_19SingleTileSchedulerILb1ELb0ELb0ELi128EEEEEEEEEvNT_6ParamsE,"a",@progbits
	.sectionflags	@""
	.align	4
.nv.constant0._ZN7cutlass13device_kernelIN5flash11enable_sm90INS1_16FlashAttnBwdSm90INS1_25CollectiveMainloopBwdSm90ILi2ELi2ELi2EN4cute5tupleIJNS5_1CILi1EEES8_S8_EEENS6_IJNS7_ILi128EEESA_NS7_ILi64EEEEEENS_10bfloat16_tEfNS_4arch4Sm90ELb0ELb1ELb1ELb1ELb0ELb1ELb0ELb0ELi2ELi1ELi2ELi2ELb0EEENS1_21CollectiveEpilogueBwdISC_SD_SF_Li256ELb1ELb0ELi1EEENS1_19SingleTileSchedulerILb1ELb0ELb0ELi128EEEEEEEEEvNT_6ParamsE:
	.zero		2304


//--------------------- .nv.constant0._ZN7cutlass13device_kernelIN5flash11enable_sm90INS1_16FlashAttnBwdSm90INS1_25CollectiveMainloopBwdSm90ILi2ELi2ELi2EN4cute5tupleIJNS5_1CILi1EEES8_S8_EEENS6_IJNS7_ILi128EEESA_NS7_ILi64EEEEEENS_10bfloat16_tEfNS_4arch4Sm90ELb0ELb1ELb1ELb1ELb1ELb1ELb0ELb0ELi2ELi1ELi2ELi2ELb0EEENS1_21CollectiveEpilogueBwdISC_SD_SF_Li256ELb1ELb0ELi1EEENS1_19SingleTileSchedulerILb1ELb0ELb0ELi128EEEEEEEEEvNT_6ParamsE --------------------------
	.section	.nv.constant0._ZN7cutlass13device_kernelIN5flash11enable_sm90INS1_16FlashAttnBwdSm90INS1_25CollectiveMainloopBwdSm90ILi2ELi2ELi2EN4cute5tupleIJNS5_1CILi1EEES8_S8_EEENS6_IJNS7_ILi128EEESA_NS7_ILi64EEEEEENS_10bfloat16_tEfNS_4arch4Sm90ELb0ELb1ELb1ELb1ELb1ELb1ELb0ELb0ELi2ELi1ELi2ELi2ELb0EEENS1_21CollectiveEpilogueBwdISC_SD_SF_Li256ELb1ELb0ELi1EEENS1_19SingleTileSchedulerILb1ELb0ELb0ELi128EEEEEEEEEvNT_6ParamsE,"a",@progbits
	.sectionflags	@""
	.align	4
.nv.constant0._ZN7cutlass13device_kernelIN5flash11enable_sm90INS1_16FlashAttnBwdSm90INS1_25CollectiveMainloopBwdSm90ILi2ELi2ELi2EN4cute5tupleIJNS5_1CILi1EEES8_S8_EEENS6_IJNS7_ILi128EEESA_NS7_ILi64EEEEEENS_10bfloat16_tEfNS_4arch4Sm90ELb0ELb1ELb1ELb1ELb1ELb1ELb0ELb0ELi2ELi1ELi2ELi2ELb0EEENS1_21CollectiveEpilogueBwdISC_SD_SF_Li256ELb1ELb0ELi1EEENS1_19SingleTileSchedulerILb1ELb0ELb0ELi128EEEEEEEEEvNT_6ParamsE:
	.zero		2304


//--------------------- .nv.constant0._ZN7cutlass13device_kernelIN5flash11enable_sm90INS1_16FlashAttnBwdSm90INS1_25CollectiveMainloopBwdSm90ILi2ELi2ELi2EN4cute5tupleIJNS5_1CILi1EEES8_S8_EEENS6_IJNS7_ILi128EEESA_NS7_ILi64EEEEEENS_10bfloat16_tEfNS_4arch4Sm90ELb0ELb1ELb1ELb1ELb0ELb1ELb0ELb0ELi2ELi1ELi2ELi2ELb0EEENS1_24CollectiveEpilogueBwdGQAISC_fSF_Li256ELb1ELb0EEENS1_19SingleTileSchedulerILb1ELb0ELb0ELi128EEEEEEEEEvNT_6ParamsE --------------------------
	.section	.nv.constant0._ZN7cutlass13device_kernelIN5flash11enable_sm90INS1_16FlashAttnBwdSm90INS1_25CollectiveMainloopBwdSm90ILi2ELi2ELi2EN4cute5tupleIJNS5_1CILi1EEES8_S8_EEENS6_IJNS7_ILi128EEESA_NS7_ILi64EEEEEENS_10bfloat16_tEfNS_4arch4Sm90ELb0ELb1ELb1ELb1ELb0ELb1ELb0ELb0ELi2ELi1ELi2ELi2ELb0EEENS1_24CollectiveEpilogueBwdGQAISC_fSF_Li256ELb1ELb0EEENS1_19SingleTileSchedulerILb1ELb0ELb0ELi128EEEEEEEEEvNT_6ParamsE,"a",@progbits
	.sectionflags	@""
	.align	4
.nv.constant0._ZN7cutlass13device_kernelIN5flash11enable_sm90INS1_16FlashAttnBwdSm90INS1_25CollectiveMainloopBwdSm90ILi2ELi2ELi2EN4cute5tupleIJNS5_1CILi1EEES8_S8_EEENS6_IJNS7_ILi128EEESA_NS7_ILi64EEEEEENS_10bfloat16_tEfNS_4arch4Sm90ELb0ELb1ELb1ELb1ELb0ELb1ELb0ELb0ELi2ELi1ELi2ELi2ELb0EEENS1_24CollectiveEpilogueBwdGQAISC_fSF_Li256ELb1ELb0EEENS1_19SingleTileSchedulerILb1ELb0ELb0ELi128EEEEEEEEEvNT_6ParamsE:
	.zero		2304


//--------------------- .nv.constant0._ZN7cutlass13device_kernelIN5flash32FlashAttnBwdPostprocessConvertdQIN4cute5tupleIJNS3_1CILi128EEENS5_ILi64EEEEEENS_10bfloat16_tEfNS_4arch4Sm90ELi256ENS3_8TiledMMAINS3_8MMA_AtomIJNS3_4SM904GMMA27MMA_64x64x16_F32BF16BF16_SSILNSF_5MajorE0ELSH_1ELNSF_7ScaleInE1ELSI_1EEEEEENS3_6LayoutINS4_IJNS5_ILi2EEENS5_ILi1EEESN_EEENS4_IJSN_NS5_ILi0EEESP_EEEEENS4_IJNS3_10UnderscoreESS_SS_EEEEELb0EEEEEvNT_6ParamsE --------------------------
	.section	.nv.constant0._ZN7cutlass13device_kernelIN5flash32FlashAttnBwdPostprocessConvertdQIN4cute5tupleIJNS3_1CILi128EEENS5_ILi64EEEEEENS_10bfloat16_tEfNS_4arch4Sm90ELi256ENS3_8TiledMMAINS3_8MMA_AtomIJNS3_4SM904GMMA27MMA_64x64x16_F32BF16BF16_SSILNSF_5MajorE0ELSH_1ELNSF_7ScaleInE1ELSI_1EEEEEENS3_6LayoutINS4_IJNS5_ILi2EEENS5_ILi1EEESN_EEENS4_IJSN_NS5_ILi0EEESP_EEEEENS4_IJNS3_10UnderscoreESS_SS_EEEEELb0EEEEEvNT_6ParamsE,"a",@progbits
	.sectionflags	@""
	.align	4
.nv.constant0._ZN7cutlass13device_kernelIN5flash32FlashAttnBwdPostprocessConvertdQIN4cute5tupleIJNS3_1CILi128EEENS5_ILi64EEEEEENS_10bfloat16_tEfNS_4arch4Sm90ELi256ENS3_8TiledMMAINS3_8MMA_AtomIJNS3_4SM904GMMA27MMA_64x64x16_F32BF16BF16_SSILNSF_5MajorE0ELSH_1ELNSF_7ScaleInE1ELSI_1EEEEEENS3_6LayoutINS4_IJNS5_ILi2EEENS5_ILi1EEESN_EEENS4_IJSN_NS5_ILi0EEESP_EEEEENS4_IJNS3_10UnderscoreESS_SS_EEEEELb0EEEEEvNT_6ParamsE:
	.zero		640


//--------------------- .nv.constant0._ZN7cutlass13device_kernelIN5flash11enable_sm90INS1_16FlashAttnBwdSm90INS1_25CollectiveMainloopBwdSm90ILi2ELi2ELi2EN4cute5tupleIJNS5_1CILi1EEES8_S8_EEENS6_IJNS7_ILi128EEESA_NS7_ILi64EEEEEENS_10bfloat16_tEfNS_4arch4Sm90ELb0ELb1ELb1ELb1ELb1ELb1ELb0ELb0ELi2ELi1ELi2ELi2ELb0EEENS1_24CollectiveEpilogueBwdGQAISC_fSF_Li256ELb1ELb1EEENS1_19SingleTileSchedulerILb1ELb0ELb0ELi128EEEEEEEEEvNT_6ParamsE --------------------------
	.section	.nv.constant0._ZN7cutlass13device_kernelIN5flash11enable_sm90INS1_16FlashAttnBwdSm90INS1_25CollectiveMainloopBwdSm90ILi2ELi2ELi2EN4cute5tupleIJNS5_1CILi1EEES8_S8_EEENS6_IJNS7_ILi128EEESA_NS7_ILi64EEEEEENS_10bfloat16_tEfNS_4arch4Sm90ELb0ELb1ELb1ELb1ELb1ELb1ELb0ELb0ELi2ELi1ELi2ELi2ELb0EEENS1_24CollectiveEpilogueBwdGQAISC_fSF_Li256ELb1ELb1EEENS1_19SingleTileSchedulerILb1ELb0ELb0ELi128EEEEEEEEEvNT_6ParamsE,"a",@progbits
	.sectionflags	@""
	.align	4
.nv.constant0._ZN7cutlass13device_kernelIN5flash11enable_sm90INS1_16FlashAttnBwdSm90INS1_25CollectiveMainloopBwdSm90ILi2ELi2ELi2EN4cute5tupleIJNS5_1CILi1EEES8_S8_EEENS6_IJNS7_ILi128EEESA_NS7_ILi64EEEEEENS_10bfloat16_tEfNS_4arch4Sm90ELb0ELb1ELb1ELb1ELb1ELb1ELb0ELb0ELi2ELi1ELi2ELi2ELb0EEENS1_24CollectiveEpilogueBwdGQAISC_fSF_Li256ELb1ELb1EEENS1_19SingleTileSchedulerILb1ELb0ELb0ELi128EEEEEEEEEvNT_6ParamsE:
	.zero		2304


//--------------------- .nv.constant0._ZN7cutlass13device_kernelIN5flash22FlashAttnBwdPreprocessIN4cute5tupleIJNS3_1CILi128EEENS5_ILi64EEEEEENS_10bfloat16_tEfNS_4arch4Sm90ELb1ELb1EEEEEvNT_6ParamsE --------------------------
	.section	.nv.constant0._ZN7cutlass13device_kernelIN5flash22FlashAttnBwdPreprocessIN4cute5tupleIJNS3_1CILi128EEENS5_ILi64EEEEEENS_10bfloat16_tEfNS_4arch4Sm90ELb1ELb1EEEEEvNT_6ParamsE,"a",@progbits
	.sectionflags	@""
	.align	4
.nv.constant0._ZN7cutlass13device_kernelIN5flash22FlashAttnBwdPreprocessIN4cute5tupleIJNS3_1CILi128EEENS5_ILi64EEEEEENS_10bfloat16_tEfNS_4arch4Sm90ELb1ELb1EEEEEvNT_6ParamsE:
	.zero		768


//--------------------- .nv.constant0._ZN7cutlass13device_kernelIN5flash11enable_sm90INS1_16FlashAttnBwdSm90INS1_25CollectiveMainloopBwdSm90ILi2ELi2ELi2EN4cute5tupleIJNS5_1CILi1EEES8_S8_EEENS6_IJNS7_ILi96EEENS7_ILi128EEENS7_ILi64EEEEEENS_10bfloat16_tEfNS_4arch4Sm90ELb1ELb0ELb1ELb0ELb0ELb1ELb0ELb1ELi2ELi1ELi2ELi2ELb0EEENS1_21CollectiveEpilogueBwdISD_SE_SG_Li256ELb0ELb0ELi1EEENS1_25SingleTileBwdLPTSchedulerILb0ELi128ELb0EEEEEEEEEvNT_6ParamsE --------------------------
	.section	.nv.constant0._ZN7cutlass13device_kernelIN5flash11enable_sm90INS1_16FlashAttnBwdSm90INS1_25CollectiveMainloopBwdSm90ILi2ELi2ELi2EN4cute5tupleIJNS5_1CILi1EEES8_S8_EEENS6_IJNS7_ILi96EEENS7_ILi128EEENS7_ILi64EEEEEENS_10bfloat16_tEfNS_4arch4Sm90ELb1ELb0ELb1ELb0ELb0ELb1ELb0ELb1ELi2ELi1ELi2ELi2ELb0EEENS1_21CollectiveEpilogueBwdISD_SE_SG_Li256ELb0ELb0ELi1EEENS1_25SingleTileBwdLPTSchedulerILb0ELi128ELb0EEEEEEEEEvNT_6ParamsE,"a",@progbits
	.sectionflags	@""
	.align	4
.nv.constant0._ZN7cutlass13device_kernelIN5flash11enable_sm90INS1_16FlashAttnBwdSm90INS1_25CollectiveMainloopBwdSm90ILi2ELi2ELi2EN4cute5tupleIJNS5_1CILi1EEES8_S8_EEENS6_IJNS7_ILi96EEENS7_ILi128EEENS7_ILi64EEEEEENS_10bfloat16_tEfNS_4arch4Sm90ELb1ELb0ELb1ELb0ELb0ELb1ELb0ELb1ELi2ELi1ELi2ELi2ELb0EEENS1_21CollectiveEpilogueBwdISD_SE_SG_Li256ELb0ELb0ELi1EEENS1_25SingleTileBwdLPTSchedulerILb0ELi128ELb0EEEEEEEEEvNT_6ParamsE:
	.zero		2944


//--------------------- .nv.constant0._ZN7cutlass13device_kernelIN5flash11enable_sm90INS1_16FlashAttnBwdSm90INS1_25CollectiveMainloopBwdSm90ILi2ELi2ELi2EN4cute5tupleIJNS5_1CILi1EEES8_S8_EEENS6_IJNS7_ILi96EEENS7_ILi128EEENS7_ILi64EEEEEENS_10bfloat16_tEfNS_4arch4Sm90ELb1ELb0ELb1ELb0ELb1ELb1ELb0ELb1ELi2ELi1ELi2ELi2ELb0EEENS1_21CollectiveEpilogueBwdISD_SE_SG_Li256ELb0ELb0ELi1EEENS1_25SingleTileBwdLPTSchedulerILb0ELi128ELb1EEEEEEEEEvNT_6ParamsE --------------------------
	.section	.nv.constant0._ZN7cutlass13device_kernelIN5flash11enable_sm90INS1_16FlashAttnBwdSm90INS1_25CollectiveMainloopBwdSm90ILi2ELi2ELi2EN4cute5tupleIJNS5_1CILi1EEES8_S8_EEENS6_IJNS7_ILi96EEENS7_ILi128EEENS7_ILi64EEEEEENS_10bfloat16_tEfNS_4arch4Sm90ELb1ELb0ELb1ELb0ELb1ELb1ELb0ELb1ELi2ELi1ELi2ELi2ELb0EEENS1_21CollectiveEpilogueBwdISD_SE_SG_Li256ELb0ELb0ELi1EEENS1_25SingleTileBwdLPTSchedulerILb0ELi128ELb1EEEEEEEEEvNT_6ParamsE,"a",@progbits
	.sectionflags	@""
	.align	4
.nv.constant0._ZN7cutlass13device_kernelIN5flash11enable_sm90INS1_16FlashAttnBwdSm90INS1_25CollectiveMainloopBwdSm90ILi2ELi2ELi2EN4cute5tupleIJNS5_1CILi1EEES8_S8_EEENS6_IJNS7_ILi96EEENS7_ILi128EEENS7_ILi64EEEEEENS_10bfloat16_tEfNS_4arch4Sm90ELb1ELb0ELb1ELb0ELb1ELb1ELb0ELb1ELi2ELi1ELi2ELi2ELb0EEENS1_21CollectiveEpilogueBwdISD_SE_SG_Li256ELb0ELb0ELi1EEENS1_25SingleTileBwdLPTSchedulerILb0ELi128ELb1EEEEEEEEEvNT_6ParamsE:
	.zero		2944


//--------------------- .nv.constant0._ZN7cutlass13device_kernelIN5flash11enable_sm90INS1_16FlashAttnBwdSm90INS1_25CollectiveMainloopBwdSm90ILi2ELi2ELi2EN4cute5tupleIJNS5_1CILi1EEES8_S8_EEENS6_IJNS7_ILi96EEENS7_ILi128EEENS7_ILi64EEEEEENS_10bfloat16_tEfNS_4arch4Sm90ELb1ELb0ELb1ELb0ELb0ELb1ELb0ELb1ELi2ELi1ELi2ELi2ELb0EEENS1_24CollectiveEpilogueBwdGQAISD_fSG_Li256ELb0ELb0EEENS1_25SingleTileBwdLPTSchedulerILb0ELi128ELb0EEEEEEEEEvNT_6ParamsE --------------------------
	.section	.nv.constant0._ZN7cutlass13device_kernelIN5flash11enable_sm90INS1_16FlashAttnBwdSm90INS1_25CollectiveMainloopBwdSm90ILi2ELi2ELi2EN4cute5tupleIJNS5_1CILi1EEES8_S8_EEENS6_IJNS7_ILi96EEENS7_ILi128EEENS7_ILi64EEEEEENS_10bfloat16_tEfNS_4arch4Sm90ELb1ELb0ELb1ELb0ELb0ELb1ELb0ELb1ELi2ELi1ELi2ELi2ELb0EEENS1_24CollectiveEpilogueBwdGQAISD_fSG_Li256ELb0ELb0EEENS1_25SingleTileBwdLPTSchedulerILb0ELi128ELb0EEEEEEEEEvNT_6ParamsE,"a",@progbits
	.sectionflags	@""
	.align	4
.nv.constant0._ZN7cutlass13device_kernelIN5flash11enable_sm90INS1_16FlashAttnBwdSm90INS1_25CollectiveMainloopBwdSm90ILi2ELi2ELi2EN4cute5tupleIJNS5_1CILi1EEES8_S8_EEENS6_IJNS7_ILi96EEENS7_ILi128EEENS7_ILi64EEEEEENS_10bfloat16_tEfNS_4arch4Sm90ELb1ELb0ELb1ELb0ELb0ELb1ELb0ELb1ELi2ELi1ELi2ELi2ELb0EEENS1_24CollectiveEpilogueBwdGQAISD_fSG_Li256ELb0ELb0EEENS1_25SingleTileBwdLPTSchedulerILb0ELi128ELb0EEEEEEEEEvNT_6ParamsE:
	.zero		2432


//--------------------- .nv.constant0._ZN7cutlass13device_kernelIN5flash11enable_sm90INS1_16FlashAttnBwdSm90INS1_25CollectiveMainloopBwdSm90ILi2ELi2ELi2EN4cute5tupleIJNS5_1CILi1EEES8_S8_EEENS6_IJNS7_ILi96EEENS7_ILi128EEENS7_ILi64EEEEEENS_10bfloat16_tEfNS_4arch4Sm90ELb1ELb0ELb1ELb0ELb1ELb1ELb0ELb1ELi2ELi1ELi2ELi2ELb0EEENS1_24CollectiveEpilogueBwdGQAISD_fSG_Li256ELb0ELb1EEENS1_25SingleTileBwdLPTSchedulerILb0ELi128ELb1EEEEEEEEEvNT_6ParamsE --------------------------
	.section	.nv.constant0._ZN7cutlass13device_kernelIN5flash11enable_sm90INS1_16FlashAttnBwdSm90INS1_25CollectiveMainloopBwdSm90ILi2ELi2ELi2EN4cute5tupleIJNS5_1CILi1EEES8_S8_EEENS6_IJNS7_ILi96EEENS7_ILi128EEENS7_ILi64EEEEEENS_10bfloat16_tEfNS_4arch4Sm90ELb1ELb0ELb1ELb0ELb1ELb1ELb0ELb1ELi2ELi1ELi2ELi2ELb0EEENS1_24CollectiveEpilogueBwdGQAISD_fSG_Li256ELb0ELb1EEENS1_25SingleTileBwdLPTSchedulerILb0ELi128ELb1EEEEEEEEEvNT_6ParamsE,"a",@progbits
	.sectionflags	@""
	.align	4
.nv.constant0._ZN7cutlass13device_kernelIN5flash11enable_sm90INS1_16FlashAttnBwdSm90INS1_25CollectiveMainloopBwdSm90ILi2ELi2ELi2EN4cute5tupleIJNS5_1CILi1EEES8_S8_EEENS6_IJNS7_ILi96EEENS7_ILi128EEENS7_ILi64EEEEEENS_10bfloat16_tEfNS_4arch4Sm90ELb1ELb0ELb1ELb0ELb1ELb1ELb0ELb1ELi2ELi1ELi2ELi2ELb0EEENS1_24CollectiveEpilogueBwdGQAISD_fSG_Li256ELb0ELb1EEENS1_25SingleTileBwdLPTSchedulerILb0ELi128ELb1EEEEEEEEEvNT_6ParamsE:
	.zero		2432


//--------------------- .nv.constant0._ZN7cutlass13device_kernelIN5flash22FlashAttnBwdPreprocessIN4cute5tupleIJNS3_1CILi96EEENS5_ILi64EEEEEENS_10bfloat16_tEfNS_4arch4Sm90ELb1ELb0EEEEEvNT_6ParamsE --------------------------
	.section	.nv.constant0._ZN7cutlass13device_kernelIN5flash22FlashAttnBwdPreprocessIN4cute5tupleIJNS3_1CILi96EEENS5_ILi64EEEEEENS_10bfloat16_tEfNS_4arch4Sm90ELb1ELb0EEEEEvNT_6ParamsE,"a",@progbits
	.sectionflags	@""
	.align	4
.nv.constant0._ZN7cutlass13device_kernelIN5flash22FlashAttnBwdPreprocessIN4cute5tupleIJNS3_1CILi96EEENS5_ILi64EEEEEENS_10bfloat16_tEfNS_4arch4Sm90ELb1ELb0EEEEEvNT_6ParamsE:
	.zero		768


//--------------------- .nv.constant0._ZN7cutlass13device_kernelIN5flash11enable_sm90INS1_16FlashAttnBwdSm90INS1_25CollectiveMainloopBwdSm90ILi2ELi2ELi2EN4cute5tupleIJNS5_1CILi1EEES8_S8_EEENS6_IJNS7_ILi96EEENS7_ILi128EEENS7_ILi64EEEEEENS_10bfloat16_tEfNS_4arch4Sm90ELb1ELb0ELb1ELb1ELb0ELb1ELb0ELb1ELi2ELi1ELi2ELi2ELb0EEENS1_21CollectiveEpilogueBwdISD_SE_SG_Li256ELb1ELb0ELi1EEENS1_25SingleTileBwdLPTSchedulerILb1ELi128ELb0EEEEEEEEEvNT_6ParamsE --------------------------
	.section	.nv.constant0._ZN7cutlass13device_kernelIN5flash11enable_sm90INS1_16FlashAttnBwdSm90INS1_25CollectiveMainloopBwdSm90ILi2ELi2ELi2EN4cute5tupleIJNS5_1CILi1EEES8_S8_EEENS6_IJNS7_ILi96EEENS7_ILi128EEENS7_ILi64EEEEEENS_10bfloat16_tEfNS_4arch4Sm90ELb1ELb0ELb1ELb1ELb0ELb1ELb0ELb1ELi2ELi1ELi2ELi2ELb0EEENS1_21CollectiveEpilogueBwdISD_SE_SG_Li256ELb1ELb0ELi1EEENS1_25SingleTileBwdLPTSchedulerILb1ELi128ELb0EEEEEEEEEvNT_6ParamsE,"a",@progbits
	.sectionflags	@""
	.align	4
.nv.constant0._ZN7cutlass13device_kernelIN5flash11enable_sm90INS1_16FlashAttnBwdSm90INS1_25CollectiveMainloopBwdSm90ILi2ELi2ELi2EN4cute5tupleIJNS5_1CILi1EEES8_S8_EEENS6_IJNS7_ILi96EEENS7_ILi128EEENS7_ILi64EEEEEENS_10bfloat16_tEfNS_4arch4Sm90ELb1ELb0ELb1ELb1ELb0ELb1ELb0ELb1ELi2ELi1ELi2ELi2ELb0EEENS1_21CollectiveEpilogueBwdISD_SE_SG_Li256ELb1ELb0ELi1EEENS1_25SingleTileBwdLPTSchedulerILb1ELi128ELb0EEEEEEEEEvNT_6ParamsE:
	.zero		2304


//--------------------- .nv.constant0._ZN7cutlass13device_kernelIN5flash11enable_sm90INS1_16FlashAttnBwdSm90INS1_25CollectiveMainloopBwdSm90ILi2ELi2ELi2EN4cute5tupleIJNS5_1CILi1EEES8_S8_EEENS6_IJNS7_ILi96EEENS7_ILi128EEENS7_ILi64EEEEEENS_10bfloat16_tEfNS_4arch4Sm90ELb1ELb0ELb1ELb1ELb1ELb1ELb0ELb1ELi2ELi1ELi2ELi2ELb0EEENS1_21CollectiveEpilogueBwdISD_SE_SG_Li256ELb1ELb0ELi1EEENS1_25SingleTileBwdLPTSchedulerILb1ELi128ELb1EEEEEEEEEvNT_6ParamsE --------------------------
	.section	.nv.constant0._ZN7cutlass13device_kernelIN5flash11enable_sm90INS1_16FlashAttnBwdSm90INS1_25CollectiveMainloopBwdSm90ILi2ELi2ELi2EN4cute5tupleIJNS5_1CILi1EEES8_S8_EEENS6_IJNS7_ILi96EEENS7_ILi128EEENS7_ILi64EEEEEENS_10bfloat16_tEfNS_4arch4Sm90ELb1ELb0ELb1ELb1ELb1ELb1ELb0ELb1ELi2ELi1ELi2ELi2ELb0EEENS1_21CollectiveEpilogueBwdISD_SE_SG_Li256ELb1ELb0ELi1EEENS1_25SingleTileBwdLPTSchedulerILb1ELi128ELb1EEEEEEEEEvNT_6ParamsE,"a",@progbits
	.sectionflags	@""
	.align	4
.nv.constant0._ZN7cutlass13device_kernelIN5flash11enable_sm90INS1_16FlashAttnBwdSm90INS1_25CollectiveMainloopBwdSm90ILi2ELi2ELi2EN4cute5tupleIJNS5_1CILi1EEES8_S8_EEENS6_IJNS7_ILi96EEENS7_ILi128EEENS7_ILi64EEEEEENS_10bfloat16_tEfNS_4arch4Sm90ELb1ELb0ELb1ELb1ELb1ELb1ELb0ELb1ELi2ELi1ELi2ELi2ELb0EEENS1_21CollectiveEpilogueBwdISD_SE_SG_Li256ELb1ELb0ELi1EEENS1_25SingleTileBwdLPTSchedulerILb1ELi128ELb1EEEEEEEEEvNT_6ParamsE:
	.zero		2304


//--------------------- .nv.constant0._ZN7cutlass13device_kernelIN5flash11enable_sm90INS1_16FlashAttnBwdSm90INS1_25CollectiveMainloopBwdSm90ILi2ELi2ELi2EN4cute5tupleIJNS5_1CILi1EEES8_S8_EEENS6_IJNS7_ILi96EEENS7_ILi128EEENS7_ILi64EEEEEENS_10bfloat16_tEfNS_4arch4Sm90ELb1ELb0ELb1ELb1ELb0ELb1ELb0ELb1ELi2ELi1ELi2ELi2ELb0EEENS1_24CollectiveEpilogueBwdGQAISD_fSG_Li256ELb1ELb0EEENS1_25SingleTileBwdLPTSchedulerILb1ELi128ELb0EEEEEEEEEvNT_6ParamsE --------------------------
	.section	.nv.constant0._ZN7cutlass13device_kernelIN5flash11enable_sm90INS1_16FlashAttnBwdSm90INS1_25CollectiveMainloopBwdSm90ILi2ELi2ELi2EN4cute5tupleIJNS5_1CILi1EEES8_S8_EEENS6_IJNS7_ILi96EEENS7_ILi128EEENS7_ILi64EEEEEENS_10bfloat16_tEfNS_4arch4Sm90ELb1ELb0ELb1ELb1ELb0ELb1ELb0ELb1ELi2ELi1ELi2ELi2ELb0EEENS1_24CollectiveEpilogueBwdGQAISD_fSG_Li256ELb1ELb0EEENS1_25SingleTileBwdLPTSchedulerILb1ELi128ELb0EEEEEEEEEvNT_6ParamsE,"a",@progbits
	.sectionflags	@""
	.align	4
.nv.constant0._ZN7cutlass13device_kernelIN5flash11enable_sm90INS1_16FlashAttnBwdSm90INS1_25CollectiveMainloopBwdSm90ILi2ELi2ELi2EN4cute5tupleIJNS5_1CILi1EEES8_S8_EEENS6_IJNS7_ILi96EEENS7_ILi128EEENS7_ILi64EEEEEENS_10bfloat16_tEfNS_4arch4Sm90ELb1ELb0ELb1ELb1ELb0ELb1ELb0ELb1ELi2ELi1ELi2ELi2ELb0EEENS1_24CollectiveEpilogueBwdGQAISD_fSG_Li256ELb1ELb0EEENS1_25SingleTileBwdLPTSchedulerILb1ELi128ELb0EEEEEEEEEvNT_6ParamsE:
	.zero		2432


//--------------------- .nv.constant0._ZN7cutlass13device_kernelIN5flash32FlashAttnBwdPostprocessConvertdQIN4cute5tupleIJNS3_1CILi128EEENS5_ILi64EEEEEENS_10bfloat16_tEfNS_4arch4Sm90ELi256ENS3_8TiledMMAINS3_8MMA_AtomIJNS3_4SM904GMMA27MMA_64x64x16_F32BF16BF16_RSILNSF_5MajorE0ELSH_1ELNSF_7ScaleInE1ELSI_1EEEEEENS3_6LayoutINS4_IJNS5_ILi2EEENS5_ILi1EEESN_EEENS4_IJSN_NS5_ILi0EEESP_EEEEENS4_IJNS3_10UnderscoreESS_SS_EEEEELb0EEEEEvNT_6ParamsE --------------------------
	.section	.nv.constant0._ZN7cutlass13device_kernelIN5flash32FlashAttnBwdPostprocessConvertdQIN4cute5tupleIJNS3_1CILi128EEENS5_ILi64EEEEEENS_10bfloat16_tEfNS_4arch4Sm90ELi256ENS3_8TiledMMAINS3_8MMA_AtomIJNS3_4SM904GMMA27MMA_64x64x16_F32BF16BF16_RSILNSF_5MajorE0ELSH_1ELNSF_7ScaleInE1ELSI_1EEEEEENS3_6LayoutINS4_IJNS5_ILi2EEENS5_ILi1EEESN_EEENS4_IJSN_NS5_ILi0EEESP_EEEEENS4_IJNS3_10UnderscoreESS_SS_EEEEELb0EEEEEvNT_6ParamsE,"a",@progbits
	.sectionflags	@""
	.align	4
.nv.constant0._ZN7cutlass13device_kernelIN5flash32FlashAttnBwdPostprocessConvertdQIN4cute5tupleIJNS3_1CILi128EEENS5_ILi64EEEEEENS_10bfloat16_tEfNS_4arch4Sm90ELi256ENS3_8TiledMMAINS3_8MMA_AtomIJNS3_4SM904GMMA27MMA_64x64x16_F32BF16BF16_RSILNSF_5MajorE0ELSH_1ELNSF_7ScaleInE1ELSI_1EEEEEENS3_6LayoutINS4_IJNS5_ILi2EEENS5_ILi1EEESN_EEENS4_IJSN_NS5_ILi0EEESP_EEEEENS4_IJNS3_10UnderscoreESS_SS_EEEEELb0EEEEEvNT_6ParamsE:
	.zero		640


//--------------------- .nv.constant0._ZN7cutlass13device_kernelIN5flash32FlashAttnBwdPostprocessConvertdQIN4cute5tupleIJNS3_1CILi96EEENS5_ILi64EEEEEENS_10bfloat16_tEfNS_4arch4Sm90ELi256ENS3_8TiledMMAINS3_8MMA_AtomIJNS3_4SM904GMMA27MMA_64x16x16_F32BF16BF16_SSILNSF_5MajorE1ELSH_0ELNSF_7ScaleInE1ELSI_1EEEEEENS3_6LayoutINS4_IJNS5_ILi1EEENS5_ILi2EEESM_EEENS4_IJNS5_ILi0EEESM_SP_EEEEENS4_IJNS3_10UnderscoreESS_SS_EEEEELb1EEEEEvNT_6ParamsE --------------------------
	.section	.nv.constant0._ZN7cutlass13device_kernelIN5flash32FlashAttnBwdPostprocessConvertdQIN4cute5tupleIJNS3_1CILi96EEENS5_ILi64EEEEEENS_10bfloat16_tEfNS_4arch4Sm90ELi256ENS3_8TiledMMAINS3_8MMA_AtomIJNS3_4SM904GMMA27MMA_64x16x16_F32BF16BF16_SSILNSF_5MajorE1ELSH_0ELNSF_7ScaleInE1ELSI_1EEEEEENS3_6LayoutINS4_IJNS5_ILi1EEENS5_ILi2EEESM_EEENS4_IJNS5_ILi0EEESM_SP_EEEEENS4_IJNS3_10UnderscoreESS_SS_EEEEELb1EEEEEvNT_6ParamsE,"a",@progbits
	.sectionflags	@""
	.align	4
.nv.constant0._ZN7cutlass13device_kernelIN5flash32FlashAttnBwdPostprocessConvertdQIN4cute5tupleIJNS3_1CILi96EEENS5_ILi64EEEEEENS_10bfloat16_tEfNS_4arch4Sm90ELi256ENS3_8TiledMMAINS3_8MMA_AtomIJNS3_4SM904GMMA27MMA_64x16x16_F32BF16BF16_SSILNSF_5MajorE1ELSH_0ELNSF_7ScaleInE1ELSI_1EEEEEENS3_6LayoutINS4_IJNS5_ILi1EEENS5_ILi2EEESM_EEENS4_IJNS5_ILi0EEESM_SP_EEEEENS4_IJNS3_10UnderscoreESS_SS_EEEEELb1EEEEEvNT_6ParamsE:
	.zero		640


//--------------------- .nv.constant0._ZN7cutlass13device_kernelIN5flash11enable_sm90INS1_16FlashAttnBwdSm90INS1_25CollectiveMainloopBwdSm90ILi2ELi2ELi2EN4cute5tupleIJNS5_1CILi1EEES8_S8_EEENS6_IJNS7_ILi96EEENS7_ILi128EEENS7_ILi64EEEEEENS_10bfloat16_tEfNS_4arch4Sm90ELb1ELb0ELb1ELb1ELb1ELb1ELb0ELb1ELi2ELi1ELi2ELi2ELb0EEENS1_24CollectiveEpilogueBwdGQAISD_fSG_Li256ELb1ELb1EEENS1_25SingleTileBwdLPTSchedulerILb1ELi128ELb1EEEEEEEEEvNT_6ParamsE --------------------------
	.section	.nv.constant0._ZN7cutlass13device_kernelIN5flash11enable_sm90INS1_16FlashAttnBwdSm90INS1_25CollectiveMainloopBwdSm90ILi2ELi2ELi2EN4cute5tupleIJNS5_1CILi1EEES8_S8_EEENS6_IJNS7_ILi96EEENS7_ILi128EEENS7_ILi64EEEEEENS_10bfloat16_tEfNS_4arch4Sm90ELb1ELb0ELb1ELb1ELb1ELb1ELb0ELb1ELi2ELi1ELi2ELi2ELb0EEENS1_24CollectiveEpilogueBwdGQAISD_fSG_Li256ELb1ELb1EEENS1_25SingleTileBwdLPTSchedulerILb1ELi128ELb1EEEEEEEEEvNT_6ParamsE,"a",@progbits
	.sectionflags	@""
	.align	4
.nv.constant0._ZN7cutlass13device_kernelIN5flash11enable_sm90INS1_16FlashAttnBwdSm90INS1_25CollectiveMainloopBwdSm90ILi2ELi2ELi2EN4cute5tupleIJNS5_1CILi1EEES8_S8_EEENS6_IJNS7_ILi96EEENS7_ILi128EEENS7_ILi64EEEEEENS_10bfloat16_tEfNS_4arch4Sm90ELb1ELb0ELb1ELb1ELb1ELb1ELb0ELb1ELi2ELi1ELi2ELi2ELb0EEENS1_24CollectiveEpilogueBwdGQAISD_fSG_Li256ELb1ELb1EEENS1_25SingleTileBwdLPTSchedulerILb1ELi128ELb1EEEEEEEEEvNT_6ParamsE:
	.zero		2432


//--------------------- .nv.constant0._ZN7cutlass13device_kernelIN5flash22FlashAttnBwdPreprocessIN4cute5tupleIJNS3_1CILi96EEENS5_ILi64EEEEEENS_10bfloat16_tEfNS_4arch4Sm90ELb1ELb1EEEEEvNT_6ParamsE --------------------------
	.section	.nv.constant0._ZN7cutlass13device_kernelIN5flash22FlashAttnBwdPreprocessIN4cute5tupleIJNS3_1CILi96EEENS5_ILi64EEEEEENS_10bfloat16_tEfNS_4arch4Sm90ELb1ELb1EEEEEvNT_6ParamsE,"a",@progbits
	.sectionflags	@""
	.align	4
.nv.constant0._ZN7cutlass13device_kernelIN5flash22FlashAttnBwdPreprocessIN4cute5tupleIJNS3_1CILi96EEENS5_ILi64EEEEEENS_10bfloat16_tEfNS_4arch4Sm90ELb1ELb1EEEEEvNT_6ParamsE:
	.zero		768


//--------------------- SYMBOLS --------------------------

	.type		.nv.reservedSmem.offset0,@object
	.size		.nv.reservedSmem.offset0,0x4
	.type		__assertfail,@function
